	.target	sm_90a

	.elftype	@"ET_EXEC"


//--------------------- .note.nv.tkinfo           --------------------------
	.section	.note.nv.tkinfo,"",@"SHT_NOTE"
	.sectionflags	@"SHF_NOTE_NV_TKINFO"
	.tkinfo
        /*0018*/ 	.word	0x00000002
        /*0030*/ 	.string	""
        /*0030*/ 	.string	"ptxas"
        /*0030*/ 	.string	"Cuda compilation tools, release 13.0, V13.0.88"
        /*0030*/ 	.string	"Build cuda_13.0.r13.0/compiler.36424714_0"
        /*0030*/ 	.string	"-arch sm_90a -m 64 "



//--------------------- .note.nv.cuinfo           --------------------------
	.section	.note.nv.cuinfo,"",@"SHT_NOTE"
	.sectionflags	@"SHF_NOTE_NV_CUINFO"
        /*0018*/ 	.short	0x0002
        /*001a*/ 	.short	0x005a
        /*001c*/ 	.short	0x0082
	.zero		2


//--------------------- .nv.info                  --------------------------
	.section	.nv.info,"",@"SHT_CUDA_INFO"
	.align	4


	//----- nvinfo : EIATTR_REGCOUNT
	.align		4
        /*0000*/ 	.byte	0x04, 0x2f
        /*0002*/ 	.short	(.L_27 - .L_26)
	.align		4
.L_26:
        /*0004*/ 	.word	index@(_ZN7cutlass13device_kernelIN5flash11enable_sm90INS1_16FlashAttnFwdSm90INS1_25CollectiveMainloopFwdSm90ILi2EN4cute5tupleIJNS5_1CILi1EEES8_S8_EEENS6_IJNS7_ILi128EEENS7_ILi160EEENS7_ILi192EEEEEELi128ENS_12float_e4m3_tEfNS_4arch4Sm90ELb1ELb0ELb0ELb1ELb1ELb1ELb0ELb1ELb1ELb1ELb0ELb0EEENS1_21CollectiveEpilogueFwdINS6_IJSA_SA_SB_EEES9_NS_10bfloat16_tESG_Li256ELb1ELb1ELb0ELb1EEENS1_36VarlenDynamicPersistentTileSchedulerILi128ELi160ELi256ELi128ELb0ELb1ELb1ELb1ELb1ELb1EEEEEEEEEvNT_6ParamsE)
        /*0008*/ 	.word	0x000000a8


	//----- nvinfo : EIATTR_FRAME_SIZE
	.align		4
.L_27:
        /*000c*/ 	.byte	0x04, 0x11
        /*000e*/ 	.short	(.L_29 - .L_28)
	.align		4
.L_28:
        /*0010*/ 	.word	index@(_ZN7cutlass13device_kernelIN5flash11enable_sm90INS1_16FlashAttnFwdSm90INS1_25CollectiveMainloopFwdSm90ILi2EN4cute5tupleIJNS5_1CILi1EEES8_S8_EEENS6_IJNS7_ILi128EEENS7_ILi160EEENS7_ILi192EEEEEELi128ENS_12float_e4m3_tEfNS_4arch4Sm90ELb1ELb0ELb0ELb1ELb1ELb1ELb0ELb1ELb1ELb1ELb0ELb0EEENS1_21CollectiveEpilogueFwdINS6_IJSA_SA_SB_EEES9_NS_10bfloat16_tESG_Li256ELb1ELb1ELb0ELb1EEENS1_36VarlenDynamicPersistentTileSchedulerILi128ELi160ELi256ELi128ELb0ELb1ELb1ELb1ELb1ELb1EEEEEEEEEvNT_6ParamsE)
        /*0014*/ 	.word	0x00000040


	//----- nvinfo : EIATTR_REGCOUNT
	.align		4
.L_29:
        /*0018*/ 	.byte	0x04, 0x2f
        /*001a*/ 	.short	(.L_31 - .L_30)
	.align		4
.L_30:
        /*001c*/ 	.word	index@(_ZN7cutlass13device_kernelIN5flash11enable_sm90INS1_16FlashAttnFwdSm90INS1_25CollectiveMainloopFwdSm90ILi2EN4cute5tupleIJNS5_1CILi1EEES8_S8_EEENS6_IJNS7_ILi128EEENS7_ILi160EEENS7_ILi192EEEEEELi128ENS_12float_e4m3_tEfNS_4arch4Sm90ELb1ELb0ELb0ELb1ELb1ELb0ELb0ELb1ELb1ELb1ELb0ELb0EEENS1_21CollectiveEpilogueFwdINS6_IJSA_SA_SB_EEES9_NS_10bfloat16_tESG_Li256ELb1ELb1ELb0ELb1EEENS1_36VarlenDynamicPersistentTileSchedulerILi128ELi160ELi256ELi128ELb0ELb1ELb1ELb1ELb1ELb1EEEEEEEEEvNT_6ParamsE)
        /*0020*/ 	.word	0x000000a8


	//----- nvinfo : EIATTR_FRAME_SIZE
	.align		4
.L_31:
        /*0024*/ 	.byte	0x04, 0x11
        /*0026*/ 	.short	(.L_33 - .L_32)
	.align		4
.L_32:
        /*0028*/ 	.word	index@(_ZN7cutlass13device_kernelIN5flash11enable_sm90INS1_16FlashAttnFwdSm90INS1_25CollectiveMainloopFwdSm90ILi2EN4cute5tupleIJNS5_1CILi1EEES8_S8_EEENS6_IJNS7_ILi128EEENS7_ILi160EEENS7_ILi192EEEEEELi128ENS_12float_e4m3_tEfNS_4arch4Sm90ELb1ELb0ELb0ELb1ELb1ELb0ELb0ELb1ELb1ELb1ELb0ELb0EEENS1_21CollectiveEpilogueFwdINS6_IJSA_SA_SB_EEES9_NS_10bfloat16_tESG_Li256ELb1ELb1ELb0ELb1EEENS1_36VarlenDynamicPersistentTileSchedulerILi128ELi160ELi256ELi128ELb0ELb1ELb1ELb1ELb1ELb1EEEEEEEEEvNT_6ParamsE)
        /*002c*/ 	.word	0x00000020


	//----- nvinfo : EIATTR_REGCOUNT
	.align		4
.L_33:
        /*0030*/ 	.byte	0x04, 0x2f
        /*0032*/ 	.short	(.L_35 - .L_34)
	.align		4
.L_34:
        /*0034*/ 	.word	index@(_ZN7cutlass13device_kernelIN5flash11enable_sm90INS1_16FlashAttnFwdSm90INS1_25CollectiveMainloopFwdSm90ILi2EN4cute5tupleIJNS5_1CILi1EEES8_S8_EEENS6_IJNS7_ILi128EEENS7_ILi160EEENS7_ILi192EEEEEELi128ENS_12float_e4m3_tEfNS_4arch4Sm90ELb1ELb0ELb0ELb0ELb1ELb0ELb0ELb1ELb1ELb1ELb0ELb0EEENS1_21CollectiveEpilogueFwdINS6_IJSA_SA_SB_EEES9_NS_10bfloat16_tESG_Li256ELb0ELb1ELb0ELb1EEENS1_30DynamicPersistentTileSchedulerILi256ELi128ELb0ELb1ELb1EEEEEEEEEvNT_6ParamsE)
        /*0038*/ 	.word	0x000000a8


	//----- nvinfo : EIATTR_FRAME_SIZE
	.align		4
.L_35:
        /*003c*/ 	.byte	0x04, 0x11
        /*003e*/ 	.short	(.L_37 - .L_36)
	.align		4
.L_36:
        /*0040*/ 	.word	index@(_ZN7cutlass13device_kernelIN5flash11enable_sm90INS1_16FlashAttnFwdSm90INS1_25CollectiveMainloopFwdSm90ILi2EN4cute5tupleIJNS5_1CILi1EEES8_S8_EEENS6_IJNS7_ILi128EEENS7_ILi160EEENS7_ILi192EEEEEELi128ENS_12float_e4m3_tEfNS_4arch4Sm90ELb1ELb0ELb0ELb0ELb1ELb0ELb0ELb1ELb1ELb1ELb0ELb0EEENS1_21CollectiveEpilogueFwdINS6_IJSA_SA_SB_EEES9_NS_10bfloat16_tESG_Li256ELb0ELb1ELb0ELb1EEENS1_30DynamicPersistentTileSchedulerILi256ELi128ELb0ELb1ELb1EEEEEEEEEvNT_6ParamsE)
        /*0044*/ 	.word	0x00000020


	//----- nvinfo : EIATTR_REGCOUNT
	.align		4
.L_37:
        /*0048*/ 	.byte	0x04, 0x2f
        /*004a*/ 	.short	(.L_39 - .L_38)
	.align		4
.L_38:
        /*004c*/ 	.word	index@(_ZN7cutlass13device_kernelIN5flash11enable_sm90INS1_16FlashAttnFwdSm90INS1_25CollectiveMainloopFwdSm90ILi2EN4cute5tupleIJNS5_1CILi1EEES8_S8_EEENS6_IJNS7_ILi128EEESA_NS7_ILi192EEEEEELi128ENS_12float_e4m3_tEfNS_4arch4Sm90ELb0ELb1ELb0ELb1ELb1ELb1ELb0ELb1ELb1ELb1ELb0ELb0EEENS1_21CollectiveEpilogueFwdINS6_IJSA_SA_SA_EEES9_NS_10bfloat16_tESF_Li256ELb1ELb1ELb0ELb1EEENS1_36VarlenDynamicPersistentTileSchedulerILi128ELi128ELi256ELi128ELb0ELb1ELb1ELb1ELb0ELb1EEEEEEEEEvNT_6ParamsE)
        /*0050*/ 	.word	0x000000a8


	//----- nvinfo : EIATTR_FRAME_SIZE
	.align		4
.L_39:
        /*0054*/ 	.byte	0x04, 0x11
        /*0056*/ 	.short	(.L_41 - .L_40)
	.align		4
.L_40:
        /*0058*/ 	.word	index@(_ZN7cutlass13device_kernelIN5flash11enable_sm90INS1_16FlashAttnFwdSm90INS1_25CollectiveMainloopFwdSm90ILi2EN4cute5tupleIJNS5_1CILi1EEES8_S8_EEENS6_IJNS7_ILi128EEESA_NS7_ILi192EEEEEELi128ENS_12float_e4m3_tEfNS_4arch4Sm90ELb0ELb1ELb0ELb1ELb1ELb1ELb0ELb1ELb1ELb1ELb0ELb0EEENS1_21CollectiveEpilogueFwdINS6_IJSA_SA_SA_EEES9_NS_10bfloat16_tESF_Li256ELb1ELb1ELb0ELb1EEENS1_36VarlenDynamicPersistentTileSchedulerILi128ELi128ELi256ELi128ELb0ELb1ELb1ELb1ELb0ELb1EEEEEEEEEvNT_6ParamsE)
        /*005c*/ 	.word	0x00000038


	//----- nvinfo : EIATTR_REGCOUNT
	.align		4
.L_41:
        /*0060*/ 	.byte	0x04, 0x2f
        /*0062*/ 	.short	(.L_43 - .L_42)
	.align		4
.L_42:
        /*0064*/ 	.word	index@(_ZN7cutlass13device_kernelIN5flash11enable_sm90INS1_16FlashAttnFwdSm90INS1_25CollectiveMainloopFwdSm90ILi2EN4cute5tupleIJNS5_1CILi1EEES8_S8_EEENS6_IJNS7_ILi128EEESA_NS7_ILi192EEEEEELi128ENS_12float_e4m3_tEfNS_4arch4Sm90ELb0ELb1ELb0ELb1ELb1ELb0ELb0ELb1ELb1ELb1ELb0ELb0EEENS1_21CollectiveEpilogueFwdINS6_IJSA_SA_SA_EEES9_NS_10bfloat16_tESF_Li256ELb1ELb1ELb0ELb1EEENS1_36VarlenDynamicPersistentTileSchedulerILi128ELi128ELi256ELi128ELb0ELb1ELb1ELb1ELb0ELb1EEEEEEEEEvNT_6ParamsE)
        /*0068*/ 	.word	0x000000a8


	//----- nvinfo : EIATTR_FRAME_SIZE
	.align		4
.L_43:
        /*006c*/ 	.byte	0x04, 0x11
        /*006e*/ 	.short	(.L_45 - .L_44)
	.align		4
.L_44:
        /*0070*/ 	.word	index@(_ZN7cutlass13device_kernelIN5flash11enable_sm90INS1_16FlashAttnFwdSm90INS1_25CollectiveMainloopFwdSm90ILi2EN4cute5tupleIJNS5_1CILi1EEES8_S8_EEENS6_IJNS7_ILi128EEESA_NS7_ILi192EEEEEELi128ENS_12float_e4m3_tEfNS_4arch4Sm90ELb0ELb1ELb0ELb1ELb1ELb0ELb0ELb1ELb1ELb1ELb0ELb0EEENS1_21CollectiveEpilogueFwdINS6_IJSA_SA_SA_EEES9_NS_10bfloat16_tESF_Li256ELb1ELb1ELb0ELb1EEENS1_36VarlenDynamicPersistentTileSchedulerILi128ELi128ELi256ELi128ELb0ELb1ELb1ELb1ELb0ELb1EEEEEEEEEvNT_6ParamsE)
        /*0074*/ 	.word	0x00000020


	//----- nvinfo : EIATTR_REGCOUNT
	.align		4
.L_45:
        /*0078*/ 	.byte	0x04, 0x2f
        /*007a*/ 	.short	(.L_47 - .L_46)
	.align		4
.L_46:
        /*007c*/ 	.word	index@(_ZN7cutlass13device_kernelIN5flash11enable_sm90INS1_16FlashAttnFwdSm90INS1_25CollectiveMainloopFwdSm90ILi2EN4cute5tupleIJNS5_1CILi1EEES8_S8_EEENS6_IJNS7_ILi128EEESA_NS7_ILi192EEEEEELi128ENS_12float_e4m3_tEfNS_4arch4Sm90ELb0ELb1ELb0ELb0ELb1ELb0ELb0ELb1ELb1ELb1ELb0ELb0EEENS1_21CollectiveEpilogueFwdINS6_IJSA_SA_SA_EEES9_NS_10bfloat16_tESF_Li256ELb0ELb1ELb0ELb1EEENS1_30DynamicPersistentTileSchedulerILi256ELi128ELb0ELb1ELb1EEEEEEEEEvNT_6ParamsE)
        /*0080*/ 	.word	0x000000a8


	//----- nvinfo : EIATTR_FRAME_SIZE
	.align		4
.L_47:
        /*0084*/ 	.byte	0x04, 0x11
        /*0086*/ 	.short	(.L_49 - .L_48)
	.align		4
.L_48:
        /*0088*/ 	.word	index@(_ZN7cutlass13device_kernelIN5flash11enable_sm90INS1_16FlashAttnFwdSm90INS1_25CollectiveMainloopFwdSm90ILi2EN4cute5tupleIJNS5_1CILi1EEES8_S8_EEENS6_IJNS7_ILi128EEESA_NS7_ILi192EEEEEELi128ENS_12float_e4m3_tEfNS_4arch4Sm90ELb0ELb1ELb0ELb0ELb1ELb0ELb0ELb1ELb1ELb1ELb0ELb0EEENS1_21CollectiveEpilogueFwdINS6_IJSA_SA_SA_EEES9_NS_10bfloat16_tESF_Li256ELb0ELb1ELb0ELb1EEENS1_30DynamicPersistentTileSchedulerILi256ELi128ELb0ELb1ELb1EEEEEEEEEvNT_6ParamsE)
        /*008c*/ 	.word	0x00000018


	//----- nvinfo : EIATTR_REGCOUNT
	.align		4
.L_49:
        /*0090*/ 	.byte	0x04, 0x2f
        /*0092*/ 	.short	(.L_51 - .L_50)
	.align		4
.L_50:
        /*0094*/ 	.word	index@(_ZN7cutlass13device_kernelIN5flash11enable_sm90INS1_16FlashAttnFwdSm90INS1_25CollectiveMainloopFwdSm90ILi2EN4cute5tupleIJNS5_1CILi1EEES8_S8_EEENS6_IJNS7_ILi128EEENS7_ILi160EEENS7_ILi192EEEEEELi128ENS_12float_e4m3_tEfNS_4arch4Sm90ELb0ELb0ELb0ELb1ELb1ELb1ELb0ELb1ELb1ELb1ELb0ELb0EEENS1_21CollectiveEpilogueFwdINS6_IJSA_SA_SB_EEES9_NS_10bfloat16_tESG_Li256ELb1ELb1ELb0ELb1EEENS1_36VarlenDynamicPersistentTileSchedulerILi128ELi160ELi256ELi128ELb0ELb1ELb1ELb0ELb1ELb1EEEEEEEEEvNT_6ParamsE)
        /*0098*/ 	.word	0x000000a8


	//----- nvinfo : EIATTR_FRAME_SIZE
	.align		4
.L_51:
        /*009c*/ 	.byte	0x04, 0x11
        /*009e*/ 	.short	(.L_53 - .L_52)
	.align		4
.L_52:
        /*00a0*/ 	.word	index@(_ZN7cutlass13device_kernelIN5flash11enable_sm90INS1_16FlashAttnFwdSm90INS1_25CollectiveMainloopFwdSm90ILi2EN4cute5tupleIJNS5_1CILi1EEES8_S8_EEENS6_IJNS7_ILi128EEENS7_ILi160EEENS7_ILi192EEEEEELi128ENS_12float_e4m3_tEfNS_4arch4Sm90ELb0ELb0ELb0ELb1ELb1ELb1ELb0ELb1ELb1ELb1ELb0ELb0EEENS1_21CollectiveEpilogueFwdINS6_IJSA_SA_SB_EEES9_NS_10bfloat16_tESG_Li256ELb1ELb1ELb0ELb1EEENS1_36VarlenDynamicPersistentTileSchedulerILi128ELi160ELi256ELi128ELb0ELb1ELb1ELb0ELb1ELb1EEEEEEEEEvNT_6ParamsE)
        /*00a4*/ 	.word	0x00000050


	//----- nvinfo : EIATTR_REGCOUNT
	.align		4
.L_53:
        /*00a8*/ 	.byte	0x04, 0x2f
        /*00aa*/ 	.short	(.L_55 - .L_54)
	.align		4
.L_54:
        /*00ac*/ 	.word	index@(_ZN7cutlass13device_kernelIN5flash11enable_sm90INS1_16FlashAttnFwdSm90INS1_25CollectiveMainloopFwdSm90ILi2EN4cute5tupleIJNS5_1CILi1EEES8_S8_EEENS6_IJNS7_ILi128EEENS7_ILi160EEENS7_ILi192EEEEEELi128ENS_12float_e4m3_tEfNS_4arch4Sm90ELb0ELb0ELb0ELb1ELb1ELb0ELb0ELb1ELb1ELb1ELb0ELb0EEENS1_21CollectiveEpilogueFwdINS6_IJSA_SA_SB_EEES9_NS_10bfloat16_tESG_Li256ELb1ELb1ELb0ELb1EEENS1_36VarlenDynamicPersistentTileSchedulerILi128ELi160ELi256ELi128ELb0ELb1ELb1ELb0ELb1ELb1EEEEEEEEEvNT_6ParamsE)
        /*00b0*/ 	.word	0x000000a8


	//----- nvinfo : EIATTR_FRAME_SIZE
	.align		4
.L_55:
        /*00b4*/ 	.byte	0x04, 0x11
        /*00b6*/ 	.short	(.L_57 - .L_56)
	.align		4
.L_56:
        /*00b8*/ 	.word	index@(_ZN7cutlass13device_kernelIN5flash11enable_sm90INS1_16FlashAttnFwdSm90INS1_25CollectiveMainloopFwdSm90ILi2EN4cute5tupleIJNS5_1CILi1EEES8_S8_EEENS6_IJNS7_ILi128EEENS7_ILi160EEENS7_ILi192EEEEEELi128ENS_12float_e4m3_tEfNS_4arch4Sm90ELb0ELb0ELb0ELb1ELb1ELb0ELb0ELb1ELb1ELb1ELb0ELb0EEENS1_21CollectiveEpilogueFwdINS6_IJSA_SA_SB_EEES9_NS_10bfloat16_tESG_Li256ELb1ELb1ELb0ELb1EEENS1_36VarlenDynamicPersistentTileSchedulerILi128ELi160ELi256ELi128ELb0ELb1ELb1ELb0ELb1ELb1EEEEEEEEEvNT_6ParamsE)
        /*00bc*/ 	.word	0x00000020


	//----- nvinfo : EIATTR_REGCOUNT
	.align		4
.L_57:
        /*00c0*/ 	.byte	0x04, 0x2f
        /*00c2*/ 	.short	(.L_59 - .L_58)
	.align		4
.L_58:
        /*00c4*/ 	.word	index@(_ZN7cutlass13device_kernelIN5flash11enable_sm90INS1_16FlashAttnFwdSm90INS1_25CollectiveMainloopFwdSm90ILi2EN4cute5tupleIJNS5_1CILi1EEES8_S8_EEENS6_IJNS7_ILi128EEENS7_ILi160EEENS7_ILi192EEEEEELi128ENS_12float_e4m3_tEfNS_4arch4Sm90ELb0ELb0ELb0ELb0ELb1ELb0ELb0ELb1ELb1ELb1ELb0ELb0EEENS1_21CollectiveEpilogueFwdINS6_IJSA_SA_SB_EEES9_NS_10bfloat16_tESG_Li256ELb0ELb1ELb0ELb1EEENS1_29StaticPersistentTileSchedulerILb0EEEEEEEEEvNT_6ParamsE)
        /*00c8*/ 	.word	0x000000a8


	//----- nvinfo : EIATTR_FRAME_SIZE
	.align		4
.L_59:
        /*00cc*/ 	.byte	0x04, 0x11
        /*00ce*/ 	.short	(.L_61 - .L_60)
	.align		4
.L_60:
        /*00d0*/ 	.word	index@(_ZN7cutlass13device_kernelIN5flash11enable_sm90INS1_16FlashAttnFwdSm90INS1_25CollectiveMainloopFwdSm90ILi2EN4cute5tupleIJNS5_1CILi1EEES8_S8_EEENS6_IJNS7_ILi128EEENS7_ILi160EEENS7_ILi192EEEEEELi128ENS_12float_e4m3_tEfNS_4arch4Sm90ELb0ELb0ELb0ELb0ELb1ELb0ELb0ELb1ELb1ELb1ELb0ELb0EEENS1_21CollectiveEpilogueFwdINS6_IJSA_SA_SB_EEES9_NS_10bfloat16_tESG_Li256ELb0ELb1ELb0ELb1EEENS1_29StaticPersistentTileSchedulerILb0EEEEEEEEEvNT_6ParamsE)
        /*00d4*/ 	.word	0x00000028


	//----- nvinfo : EIATTR_MIN_STACK_SIZE
	.align		4
.L_61:
        /*00d8*/ 	.byte	0x04, 0x12
        /*00da*/ 	.short	(.L_63 - .L_62)
	.align		4
.L_62:
        /*00dc*/ 	.word	index@(_ZN7cutlass13device_kernelIN5flash11enable_sm90INS1_16FlashAttnFwdSm90INS1_25CollectiveMainloopFwdSm90ILi2EN4cute5tupleIJNS5_1CILi1EEES8_S8_EEENS6_IJNS7_ILi128EEENS7_ILi160EEENS7_ILi192EEEEEELi128ENS_12float_e4m3_tEfNS_4arch4Sm90ELb0ELb0ELb0ELb0ELb1ELb0ELb0ELb1ELb1ELb1ELb0ELb0EEENS1_21CollectiveEpilogueFwdINS6_IJSA_SA_SB_EEES9_NS_10bfloat16_tESG_Li256ELb0ELb1ELb0ELb1EEENS1_29StaticPersistentTileSchedulerILb0EEEEEEEEEvNT_6ParamsE)
        /*00e0*/ 	.word	0x00000028


	//----- nvinfo : EIATTR_MIN_STACK_SIZE
	.align		4
.L_63:
        /*00e4*/ 	.byte	0x04, 0x12
        /*00e6*/ 	.short	(.L_65 - .L_64)
	.align		4
.L_64:
        /*00e8*/ 	.word	index@(_ZN7cutlass13device_kernelIN5flash11enable_sm90INS1_16FlashAttnFwdSm90INS1_25CollectiveMainloopFwdSm90ILi2EN4cute5tupleIJNS5_1CILi1EEES8_S8_EEENS6_IJNS7_ILi128EEENS7_ILi160EEENS7_ILi192EEEEEELi128ENS_12float_e4m3_tEfNS_4arch4Sm90ELb0ELb0ELb0ELb1ELb1ELb0ELb0ELb1ELb1ELb1ELb0ELb0EEENS1_21CollectiveEpilogueFwdINS6_IJSA_SA_SB_EEES9_NS_10bfloat16_tESG_Li256ELb1ELb1ELb0ELb1EEENS1_36VarlenDynamicPersistentTileSchedulerILi128ELi160ELi256ELi128ELb0ELb1ELb1ELb0ELb1ELb1EEEEEEEEEvNT_6ParamsE)
        /*00ec*/ 	.word	0x00000020


	//----- nvinfo : EIATTR_MIN_STACK_SIZE
	.align		4
.L_65:
        /*00f0*/ 	.byte	0x04, 0x12
        /*00f2*/ 	.short	(.L_67 - .L_66)
	.align		4
.L_66:
        /*00f4*/ 	.word	index@(_ZN7cutlass13device_kernelIN5flash11enable_sm90INS1_16FlashAttnFwdSm90INS1_25CollectiveMainloopFwdSm90ILi2EN4cute5tupleIJNS5_1CILi1EEES8_S8_EEENS6_IJNS7_ILi128EEENS7_ILi160EEENS7_ILi192EEEEEELi128ENS_12float_e4m3_tEfNS_4arch4Sm90ELb0ELb0ELb0ELb1ELb1ELb1ELb0ELb1ELb1ELb1ELb0ELb0EEENS1_21CollectiveEpilogueFwdINS6_IJSA_SA_SB_EEES9_NS_10bfloat16_tESG_Li256ELb1ELb1ELb0ELb1EEENS1_36VarlenDynamicPersistentTileSchedulerILi128ELi160ELi256ELi128ELb0ELb1ELb1ELb0ELb1ELb1EEEEEEEEEvNT_6ParamsE)
        /*00f8*/ 	.word	0x00000050


	//----- nvinfo : EIATTR_MIN_STACK_SIZE
	.align		4
.L_67:
        /*00fc*/ 	.byte	0x04, 0x12
        /*00fe*/ 	.short	(.L_69 - .L_68)
	.align		4
.L_68:
        /*0100*/ 	.word	index@(_ZN7cutlass13device_kernelIN5flash11enable_sm90INS1_16FlashAttnFwdSm90INS1_25CollectiveMainloopFwdSm90ILi2EN4cute5tupleIJNS5_1CILi1EEES8_S8_EEENS6_IJNS7_ILi128EEESA_NS7_ILi192EEEEEELi128ENS_12float_e4m3_tEfNS_4arch4Sm90ELb0ELb1ELb0ELb0ELb1ELb0ELb0ELb1ELb1ELb1ELb0ELb0EEENS1_21CollectiveEpilogueFwdINS6_IJSA_SA_SA_EEES9_NS_10bfloat16_tESF_Li256ELb0ELb1ELb0ELb1EEENS1_30DynamicPersistentTileSchedulerILi256ELi128ELb0ELb1ELb1EEEEEEEEEvNT_6ParamsE)
        /*0104*/ 	.word	0x00000018


	//----- nvinfo : EIATTR_MIN_STACK_SIZE
	.align		4
.L_69:
        /*0108*/ 	.byte	0x04, 0x12
        /*010a*/ 	.short	(.L_71 - .L_70)
	.align		4
.L_70:
        /*010c*/ 	.word	index@(_ZN7cutlass13device_kernelIN5flash11enable_sm90INS1_16FlashAttnFwdSm90INS1_25CollectiveMainloopFwdSm90ILi2EN4cute5tupleIJNS5_1CILi1EEES8_S8_EEENS6_IJNS7_ILi128EEESA_NS7_ILi192EEEEEELi128ENS_12float_e4m3_tEfNS_4arch4Sm90ELb0ELb1ELb0ELb1ELb1ELb0ELb0ELb1ELb1ELb1ELb0ELb0EEENS1_21CollectiveEpilogueFwdINS6_IJSA_SA_SA_EEES9_NS_10bfloat16_tESF_Li256ELb1ELb1ELb0ELb1EEENS1_36VarlenDynamicPersistentTileSchedulerILi128ELi128ELi256ELi128ELb0ELb1ELb1ELb1ELb0ELb1EEEEEEEEEvNT_6ParamsE)
        /*0110*/ 	.word	0x00000020


	//----- nvinfo : EIATTR_MIN_STACK_SIZE
	.align		4
.L_71:
        /*0114*/ 	.byte	0x04, 0x12
        /*0116*/ 	.short	(.L_73 - .L_72)
	.align		4
.L_72:
        /*0118*/ 	.word	index@(_ZN7cutlass13device_kernelIN5flash11enable_sm90INS1_16FlashAttnFwdSm90INS1_25CollectiveMainloopFwdSm90ILi2EN4cute5tupleIJNS5_1CILi1EEES8_S8_EEENS6_IJNS7_ILi128EEESA_NS7_ILi192EEEEEELi128ENS_12float_e4m3_tEfNS_4arch4Sm90ELb0ELb1ELb0ELb1ELb1ELb1ELb0ELb1ELb1ELb1ELb0ELb0EEENS1_21CollectiveEpilogueFwdINS6_IJSA_SA_SA_EEES9_NS_10bfloat16_tESF_Li256ELb1ELb1ELb0ELb1EEENS1_36VarlenDynamicPersistentTileSchedulerILi128ELi128ELi256ELi128ELb0ELb1ELb1ELb1ELb0ELb1EEEEEEEEEvNT_6ParamsE)
        /*011c*/ 	.word	0x00000038


	//----- nvinfo : EIATTR_MIN_STACK_SIZE
	.align		4
.L_73:
        /*0120*/ 	.byte	0x04, 0x12
        /*0122*/ 	.short	(.L_75 - .L_74)
	.align		4
.L_74:
        /*0124*/ 	.word	index@(_ZN7cutlass13device_kernelIN5flash11enable_sm90INS1_16FlashAttnFwdSm90INS1_25CollectiveMainloopFwdSm90ILi2EN4cute5tupleIJNS5_1CILi1EEES8_S8_EEENS6_IJNS7_ILi128EEENS7_ILi160EEENS7_ILi192EEEEEELi128ENS_12float_e4m3_tEfNS_4arch4Sm90ELb1ELb0ELb0ELb0ELb1ELb0ELb0ELb1ELb1ELb1ELb0ELb0EEENS1_21CollectiveEpilogueFwdINS6_IJSA_SA_SB_EEES9_NS_10bfloat16_tESG_Li256ELb0ELb1ELb0ELb1EEENS1_30DynamicPersistentTileSchedulerILi256ELi128ELb0ELb1ELb1EEEEEEEEEvNT_6ParamsE)
        /*0128*/ 	.word	0x00000020


	//----- nvinfo : EIATTR_MIN_STACK_SIZE
	.align		4
.L_75:
        /*012c*/ 	.byte	0x04, 0x12
        /*012e*/ 	.short	(.L_77 - .L_76)
	.align		4
.L_76:
        /*0130*/ 	.word	index@(_ZN7cutlass13device_kernelIN5flash11enable_sm90INS1_16FlashAttnFwdSm90INS1_25CollectiveMainloopFwdSm90ILi2EN4cute5tupleIJNS5_1CILi1EEES8_S8_EEENS6_IJNS7_ILi128EEENS7_ILi160EEENS7_ILi192EEEEEELi128ENS_12float_e4m3_tEfNS_4arch4Sm90ELb1ELb0ELb0ELb1ELb1ELb0ELb0ELb1ELb1ELb1ELb0ELb0EEENS1_21CollectiveEpilogueFwdINS6_IJSA_SA_SB_EEES9_NS_10bfloat16_tESG_Li256ELb1ELb1ELb0ELb1EEENS1_36VarlenDynamicPersistentTileSchedulerILi128ELi160ELi256ELi128ELb0ELb1ELb1ELb1ELb1ELb1EEEEEEEEEvNT_6ParamsE)
        /*0134*/ 	.word	0x00000020


	//----- nvinfo : EIATTR_MIN_STACK_SIZE
	.align		4
.L_77:
        /*0138*/ 	.byte	0x04, 0x12
        /*013a*/ 	.short	(.L_79 - .L_78)
	.align		4
.L_78:
        /*013c*/ 	.word	index@(_ZN7cutlass13device_kernelIN5flash11enable_sm90INS1_16FlashAttnFwdSm90INS1_25CollectiveMainloopFwdSm90ILi2EN4cute5tupleIJNS5_1CILi1EEES8_S8_EEENS6_IJNS7_ILi128EEENS7_ILi160EEENS7_ILi192EEEEEELi128ENS_12float_e4m3_tEfNS_4arch4Sm90ELb1ELb0ELb0ELb1ELb1ELb1ELb0ELb1ELb1ELb1ELb0ELb0EEENS1_21CollectiveEpilogueFwdINS6_IJSA_SA_SB_EEES9_NS_10bfloat16_tESG_Li256ELb1ELb1ELb0ELb1EEENS1_36VarlenDynamicPersistentTileSchedulerILi128ELi160ELi256ELi128ELb0ELb1ELb1ELb1ELb1ELb1EEEEEEEEEvNT_6ParamsE)
        /*0140*/ 	.word	0x00000040
.L_79:


//--------------------- .nv.compat                --------------------------
	.section	.nv.compat,"",@"SHT_CUDA_COMPAT_INFO"
	.align	4
        /*0000*/ 	.byte	0x02, 0x09, 0x01, 0x00, 0x02, 0x02, 0x04, 0x00, 0x02, 0x05, 0x05, 0x00, 0x03, 0x07, 0x01, 0x01
        /*0010*/ 	.byte	0x02, 0x03, 0x01, 0x00, 0x02, 0x06, 0x01, 0x00, 0x04, 0x0b, 0x08, 0x00, 0x00, 0x00, 0x00, 0x00
        /*0020*/ 	.byte	0x00, 0x00, 0x00, 0x00


//--------------------- .nv.info._ZN7cutlass13device_kernelIN5flash11enable_sm90INS1_16FlashAttnFwdSm90INS1_25CollectiveMainloopFwdSm90ILi2EN4cute5tupleIJNS5_1CILi1EEES8_S8_EEENS6_IJNS7_ILi128EEENS7_ILi160EEENS7_ILi192EEEEEELi128ENS_12float_e4m3_tEfNS_4arch4Sm90ELb0ELb0ELb0ELb0ELb1ELb0ELb0ELb1ELb1ELb1ELb0ELb0EEENS1_21CollectiveEpilogueFwdINS6_IJSA_SA_SB_EEES9_NS_10bfloat16_tESG_Li256ELb0ELb1ELb0ELb1EEENS1_29StaticPersistentTileSchedulerILb0EEEEEEEEEvNT_6ParamsE --------------------------
	.section	.nv.info._ZN7cutlass13device_kernelIN5flash11enable_sm90INS1_16FlashAttnFwdSm90INS1_25CollectiveMainloopFwdSm90ILi2EN4cute5tupleIJNS5_1CILi1EEES8_S8_EEENS6_IJNS7_ILi128EEENS7_ILi160EEENS7_ILi192EEEEEELi128ENS_12float_e4m3_tEfNS_4arch4Sm90ELb0ELb0ELb0ELb0ELb1ELb0ELb0ELb1ELb1ELb1ELb0ELb0EEENS1_21CollectiveEpilogueFwdINS6_IJSA_SA_SB_EEES9_NS_10bfloat16_tESG_Li256ELb0ELb1ELb0ELb1EEENS1_29StaticPersistentTileSchedulerILb0EEEEEEEEEvNT_6ParamsE,"",@"SHT_CUDA_INFO"
	.sectionflags	@""
	.align	4


	//----- nvinfo : EIATTR_CUDA_API_VERSION
	.align		4
        /*0000*/ 	.byte	0x04, 0x37
        /*0002*/ 	.short	(.L_81 - .L_80)
.L_80:
        /*0004*/ 	.word	0x00000082


	//----- nvinfo : EIATTR_KPARAM_INFO
	.align		4
.L_81:
        /*0008*/ 	.byte	0x04, 0x17
        /*000a*/ 	.short	(.L_83 - .L_82)
.L_82:
        /*000c*/ 	.word	0x00000000
        /*0010*/ 	.short	0x0000
        /*0012*/ 	.short	0x0070
        /*0014*/ 	.byte	0x00, 0xf0, 0x01, 0x28


	//----- nvinfo : EIATTR_SPARSE_MMA_MASK
	.align		4
.L_83:
        /*0018*/ 	.byte	0x03, 0x50
        /*001a*/ 	.short	0x0000


	//----- nvinfo : EIATTR_MAXREG_COUNT
	.align		4
        /*001c*/ 	.byte	0x03, 0x1b
        /*001e*/ 	.short	0x00a8


	//----- nvinfo : EIATTR_NUM_BARRIERS
	.align		4
        /*0020*/ 	.byte	0x02, 0x4c
        /*0022*/ 	.byte	0x10
	.zero		1


	//----- nvinfo : EIATTR_EXTERNS
	.align		4
        /*0024*/ 	.byte	0x04, 0x0f
        /*0026*/ 	.short	(.L_85 - .L_84)


	//   ....[0]....
	.align		4
.L_84:
        /*0028*/ 	.word	index@(__assertfail)


	//----- nvinfo : EIATTR_ANNOTATIONS
	.align		4
.L_85:
        /*002c*/ 	.byte	0x04, 0x55
        /*002e*/ 	.short	(.L_87 - .L_86)


	//   ....[0]....
.L_86:
        /*0030*/ 	.word	0x00000001
        /*0034*/ 	.byte	0x60, 0x9d, 0x00, 0x00, 0x01, 0x00, 0x00, 0x00, 0xa0, 0x9d, 0x00, 0x00, 0x01, 0x00, 0x00, 0x00
        /* <DEDUP_REMOVED lines=10> */
        /*00e4*/ 	.byte	0xc0, 0xdc, 0x00, 0x00, 0x01, 0x00, 0x00, 0x00, 0xd0, 0xdc, 0x00, 0x00


	//----- nvinfo : EIATTR_MERCURY_ISA_VERSION
	.align		4
.L_87:
        /*00f0*/ 	.byte	0x03, 0x5f
        /*00f2*/ 	.short	0x0101


	//----- nvinfo : EIATTR_INT_WARP_WIDE_INSTR_OFFSETS
	.align		4
        /*00f4*/ 	.byte	0x04, 0x31
        /*00f6*/ 	.short	(.L_89 - .L_88)


	//   ....[0]....
.L_88:
        /*00f8*/ 	.word	0x000000c0


	//   ....[1]....
        /*00fc*/ 	.word	0x000000d0


	//   ....[2]....
        /*0100*/ 	.word	0x00000170


	//----- nvinfo : EIATTR_COOP_GROUP_MASK_REGIDS
	.align		4
.L_89:
        /*0104*/ 	.byte	0x04, 0x29
        /*0106*/ 	.short	(.L_91 - .L_90)


	//   ....[0]....
.L_90:
        /*0108*/ 	.word	0xffffffff


	//   ....[1]....
        /*010c*/ 	.word	0xffffffff


	//   ....[2]....
        /*0110*/ 	.word	0xffffffff


	//   ....[3]....
        /*0114*/ 	.word	0xffffffff


	//   ....[4]....
        /*0118*/ 	.word	0xffffffff


	//   ....[5]....
        /*011c*/ 	.word	0xffffffff


	//   ....[6]....
        /*0120*/ 	.word	0xffffffff


	//   ....[7]....
        /*0124*/ 	.word	0xffffffff


	//   ....[8]....
        /*0128*/ 	.word	0xffffffff


	//   ....[9]....
        /*012c*/ 	.word	0xffffffff


	//   ....[10]....
        /*0130*/ 	.word	0xffffffff


	//   ....[11]....
        /*0134*/ 	.word	0xffffffff


	//   ....[12]....
        /*0138*/ 	.word	0xffffffff


	//   ....[13]....
        /*013c*/ 	.word	0xffffffff


	//   ....[14]....
        /*0140*/ 	.word	0xffffffff


	//   ....[15]....
        /*0144*/ 	.word	0xffffffff


	//   ....[16]....
        /*0148*/ 	.word	0xffffffff


	//   ....[17]....
        /*014c*/ 	.word	0xffffffff


	//   ....[18]....
        /*0150*/ 	.word	0xffffffff


	//   ....[19]....
        /*0154*/ 	.word	0xffffffff


	//   ....[20]....
        /*0158*/ 	.word	0xffffffff


	//   ....[21]....
        /*015c*/ 	.word	0xffffffff


	//   ....[22]....
        /*0160*/ 	.word	0xffffffff


	//   ....[23]....
        /*0164*/ 	.word	0xffffffff


	//   ....[24]....
        /*0168*/ 	.word	0xffffffff


	//   ....[25]....
        /*016c*/ 	.word	0xffffffff


	//   ....[26]....
        /*0170*/ 	.word	0xffffffff


	//   ....[27]....
        /*0174*/ 	.word	0xffffffff


	//   ....[28]....
        /*0178*/ 	.word	0xffffffff


	//   ....[29]....
        /*017c*/ 	.word	0xffffffff


	//   ....[30]....
        /*0180*/ 	.word	0xffffffff


	//   ....[31]....
        /*0184*/ 	.word	0xffffffff


	//   ....[32]....
        /*0188*/ 	.word	0xffffffff


	//   ....[33]....
        /*018c*/ 	.word	0xffffffff


	//   ....[34]....
        /*0190*/ 	.word	0xffffffff


	//   ....[35]....
        /*0194*/ 	.word	0xffffffff


	//   ....[36]....
        /*0198*/ 	.word	0xffffffff


	//   ....[37]....
        /*019c*/ 	.word	0xffffffff


	//   ....[38]....
        /*01a0*/ 	.word	0xffffffff


	//   ....[39]....
        /*01a4*/ 	.word	0xffffffff


	//   ....[40]....
        /*01a8*/ 	.word	0xffffffff


	//   ....[41]....
        /*01ac*/ 	.word	0xffffffff


	//   ....[42]....
        /*01b0*/ 	.word	0xffffffff


	//   ....[43]....
        /*01b4*/ 	.word	0xffffffff


	//   ....[44]....
        /*01b8*/ 	.word	0xffffffff


	//   ....[45]....
        /*01bc*/ 	.word	0xffffffff


	//   ....[46]....
        /*01c0*/ 	.word	0xffffffff


	//   ....[47]....
        /*01c4*/ 	.word	0xffffffff


	//   ....[48]....
        /*01c8*/ 	.word	0xffffffff


	//   ....[49]....
        /*01cc*/ 	.word	0xffffffff


	//   ....[50]....
        /*01d0*/ 	.word	0xffffffff


	//   ....[51]....
        /*01d4*/ 	.word	0xffffffff


	//   ....[52]....
        /*01d8*/ 	.word	0xffffffff


	//   ....[53]....
        /*01dc*/ 	.word	0xffffffff


	//   ....[54]....
        /*01e0*/ 	.word	0xffffffff


	//   ....[55]....
        /*01e4*/ 	.word	0xffffffff


	//   ....[56]....
        /*01e8*/ 	.word	0xffffffff


	//   ....[57]....
        /*01ec*/ 	.word	0xffffffff


	//   ....[58]....
        /*01f0*/ 	.word	0xffffffff


	//   ....[59]....
        /*01f4*/ 	.word	0xffffffff


	//   ....[60]....
        /*01f8*/ 	.word	0xffffffff


	//   ....[61]....
        /*01fc*/ 	.word	0xffffffff


	//   ....[62]....
        /*0200*/ 	.word	0xffffffff


	//   ....[63]....
        /*0204*/ 	.word	0xffffffff


	//   ....[64]....
        /*0208*/ 	.word	0xffffffff


	//   ....[65]....
        /*020c*/ 	.word	0xffffffff


	//   ....[66]....
        /*0210*/ 	.word	0xffffffff


	//   ....[67]....
        /*0214*/ 	.word	0xffffffff


	//   ....[68]....
        /*0218*/ 	.word	0xffffffff


	//   ....[69]....
        /*021c*/ 	.word	0xffffffff


	//   ....[70]....
        /*0220*/ 	.word	0xffffffff


	//   ....[71]....
        /*0224*/ 	.word	0xffffffff


	//   ....[72]....
        /*0228*/ 	.word	0xffffffff


	//   ....[73]....
        /*022c*/ 	.word	0xffffffff


	//   ....[74]....
        /*0230*/ 	.word	0xffffffff


	//   ....[75]....
        /*0234*/ 	.word	0xffffffff


	//   ....[76]....
        /*0238*/ 	.word	0xffffffff


	//   ....[77]....
        /*023c*/ 	.word	0xffffffff


	//   ....[78]....
        /*0240*/ 	.word	0xffffffff


	//   ....[79]....
        /*0244*/ 	.word	0xffffffff


	//   ....[80]....
        /*0248*/ 	.word	0xffffffff


	//   ....[81]....
        /*024c*/ 	.word	0xffffffff


	//   ....[82]....
        /*0250*/ 	.word	0xffffffff


	//   ....[83]....
        /*0254*/ 	.word	0xffffffff


	//   ....[84]....
        /*0258*/ 	.word	0xffffffff


	//   ....[85]....
        /*025c*/ 	.word	0xffffffff


	//   ....[86]....
        /*0260*/ 	.word	0xffffffff


	//   ....[87]....
        /*0264*/ 	.word	0xffffffff


	//   ....[88]....
        /*0268*/ 	.word	0xffffffff


	//   ....[89]....
        /*026c*/ 	.word	0xffffffff


	//   ....[90]....
        /*0270*/ 	.word	0xffffffff


	//   ....[91]....
        /*0274*/ 	.word	0xffffffff


	//   ....[92]....
        /*0278*/ 	.word	0xffffffff


	//   ....[93]....
        /*027c*/ 	.word	0xffffffff


	//   ....[94]....
        /*0280*/ 	.word	0xffffffff


	//   ....[95]....
        /*0284*/ 	.word	0xffffffff


	//   ....[96]....
        /*0288*/ 	.word	0xffffffff


	//   ....[97]....
        /*028c*/ 	.word	0xffffffff


	//   ....[98]....
        /*0290*/ 	.word	0xffffffff


	//   ....[99]....
        /*0294*/ 	.word	0xffffffff


	//   ....[100]....
        /*0298*/ 	.word	0xffffffff


	//   ....[101]....
        /*029c*/ 	.word	0xffffffff


	//   ....[102]....
        /*02a0*/ 	.word	0xffffffff


	//   ....[103]....
        /*02a4*/ 	.word	0xffffffff


	//   ....[104]....
        /*02a8*/ 	.word	0xffffffff


	//   ....[105]....
        /*02ac*/ 	.word	0xffffffff


	//   ....[106]....
        /*02b0*/ 	.word	0xffffffff


	//   ....[107]....
        /*02b4*/ 	.word	0xffffffff


	//   ....[108]....
        /*02b8*/ 	.word	0xffffffff


	//   ....[109]....
        /*02bc*/ 	.word	0xffffffff


	//   ....[110]....
        /*02c0*/ 	.word	0xffffffff


	//   ....[111]....
        /*02c4*/ 	.word	0xffffffff


	//   ....[112]....
        /*02c8*/ 	.word	0x0500000f


	//   ....[113]....
        /*02cc*/ 	.word	0x0500000f


	//   ....[114]....
        /*02d0*/ 	.word	0x0500000f


	//   ....[115]....
        /*02d4*/ 	.word	0x0500000f


	//   ....[116]....
        /*02d8*/ 	.word	0x0500000f


	//   ....[117]....
        /*02dc*/ 	.word	0x0500000f


	//   ....[118]....
        /*02e0*/ 	.word	0x0500000f


	//   ....[119]....
        /*02e4*/ 	.word	0x0500000f


	//   ....[120]....
        /*02e8*/ 	.word	0x0500000f


	//   ....[121]....
        /*02ec*/ 	.word	0x0500000f


	//   ....[122]....
        /*02f0*/ 	.word	0x0500000f


	//   ....[123]....
        /*02f4*/ 	.word	0x0500000f


	//   ....[124]....
        /*02f8*/ 	.word	0x0500000f


	//   ....[125]....
        /*02fc*/ 	.word	0x0500000f


	//   ....[126]....
        /*0300*/ 	.word	0x0500000f


	//   ....[127]....
        /*0304*/ 	.word	0x0500000f


	//   ....[128]....
        /*0308*/ 	.word	0x0500000f


	//   ....[129]....
        /*030c*/ 	.word	0x0500000f


	//   ....[130]....
        /*0310*/ 	.word	0x0500000f


	//   ....[131]....
        /*0314*/ 	.word	0x0500000f


	//   ....[132]....
        /*0318*/ 	.word	0x0500000f


	//   ....[133]....
        /*031c*/ 	.word	0x0500000f


	//   ....[134]....
        /*0320*/ 	.word	0x0500000f


	//   ....[135]....
        /*0324*/ 	.word	0x0500000f


	//   ....[136]....
        /*0328*/ 	.word	0x0500000f


	//   ....[137]....
        /*032c*/ 	.word	0x0500000f


	//   ....[138]....
        /*0330*/ 	.word	0x0500000f


	//   ....[139]....
        /*0334*/ 	.word	0x0500000f


	//   ....[140]....
        /*0338*/ 	.word	0x0500000f


	//   ....[141]....
        /*033c*/ 	.word	0x0500000f


	//   ....[142]....
        /*0340*/ 	.word	0x0500000f


	//   ....[143]....
        /*0344*/ 	.word	0x0500000f


	//   ....[144]....
        /*0348*/ 	.word	0x0500000f


	//   ....[145]....
        /*034c*/ 	.word	0x0500000f


	//   ....[146]....
        /*0350*/ 	.word	0x0500000f


	//   ....[147]....
        /*0354*/ 	.word	0x0500000f


	//   ....[148]....
        /*0358*/ 	.word	0x0500000f


	//   ....[149]....
        /*035c*/ 	.word	0x0500000f


	//   ....[150]....
        /*0360*/ 	.word	0x0500000f


	//   ....[151]....
        /*0364*/ 	.word	0x0500000f


	//   ....[152]....
        /*0368*/ 	.word	0x0500000f


	//   ....[153]....
        /*036c*/ 	.word	0x0500000f


	//   ....[154]....
        /*0370*/ 	.word	0x0500000f


	//   ....[155]....
        /*0374*/ 	.word	0x0500000f


	//   ....[156]....
        /*0378*/ 	.word	0x0500000f


	//   ....[157]....
        /*037c*/ 	.word	0x0500000f


	//   ....[158]....
        /*0380*/ 	.word	0x0500000f


	//   ....[159]....
        /*0384*/ 	.word	0x0500000f


	//   ....[160]....
        /*0388*/ 	.word	0x0500000f


	//----- nvinfo : EIATTR_COOP_GROUP_INSTR_OFFSETS
	.align		4
.L_91:
        /*038c*/ 	.byte	0x04, 0x28
        /*038e*/ 	.short	(.L_93 - .L_92)


	//   ....[0]....
.L_92:
        /*0390*/ 	.word	0x00000080


	//   ....[1]....
        /*0394*/ 	.word	0x00000090


	//   ....[2]....
        /*0398*/ 	.word	0x000002d0


	//   ....[3]....
        /*039c*/ 	.word	0x00000430


	//   ....[4]....
        /*03a0*/ 	.word	0x00000550


	//   ....[5]....
        /*03a4*/ 	.word	0x000006b0


	//   ....[6]....
        /*03a8*/ 	.word	0x00000e60


	//   ....[7]....
        /*03ac*/ 	.word	0x00002bb0


	//   ....[8]....
        /*03b0*/ 	.word	0x00002cb0


	//   ....[9]....
        /*03b4*/ 	.word	0x00003320


	//   ....[10]....
        /*03b8*/ 	.word	0x000033a0


	//   ....[11]....
        /*03bc*/ 	.word	0x00005d00


	//   ....[12]....
        /*03c0*/ 	.word	0x00005d10


	//   ....[13]....
        /*03c4*/ 	.word	0x00005d40


	//   ....[14]....
        /*03c8*/ 	.word	0x00005d50


	//   ....[15]....
        /*03cc*/ 	.word	0x00007810


	//   ....[16]....
        /*03d0*/ 	.word	0x00007820


	//   ....[17]....
        /*03d4*/ 	.word	0x000078a0


	//   ....[18]....
        /*03d8*/ 	.word	0x000078b0


	//   ....[19]....
        /*03dc*/ 	.word	0x00008ae0


	//   ....[20]....
        /*03e0*/ 	.word	0x00008b20


	//   ....[21]....
        /*03e4*/ 	.word	0x00008b50


	//   ....[22]....
        /*03e8*/ 	.word	0x00008b80


	//   ....[23]....
        /*03ec*/ 	.word	0x00008bb0


	//   ....[24]....
        /*03f0*/ 	.word	0x00008be0


	//   ....[25]....
        /*03f4*/ 	.word	0x00008c20


	//   ....[26]....
        /*03f8*/ 	.word	0x00008c40


	//   ....[27]....
        /*03fc*/ 	.word	0x00008c50


	//   ....[28]....
        /*0400*/ 	.word	0x00008c80


	//   ....[29]....
        /*0404*/ 	.word	0x00008ce0


	//   ....[30]....
        /*0408*/ 	.word	0x00008d10


	//   ....[31]....
        /*040c*/ 	.word	0x00008d30


	//   ....[32]....
        /*0410*/ 	.word	0x00008d40


	//   ....[33]....
        /*0414*/ 	.word	0x00008d50


	//   ....[34]....
        /*0418*/ 	.word	0x00008d60


	//   ....[35]....
        /*041c*/ 	.word	0x00008d70


	//   ....[36]....
        /*0420*/ 	.word	0x00008da0


	//   ....[37]....
        /*0424*/ 	.word	0x00008dd0


	//   ....[38]....
        /*0428*/ 	.word	0x00008de0


	//   ....[39]....
        /*042c*/ 	.word	0x00008df0


	//   ....[40]....
        /*0430*/ 	.word	0x00008e00


	//   ....[41]....
        /*0434*/ 	.word	0x00008e10


	//   ....[42]....
        /*0438*/ 	.word	0x00008e30


	//   ....[43]....
        /*043c*/ 	.word	0x00008e40


	//   ....[44]....
        /*0440*/ 	.word	0x00008e50


	//   ....[45]....
        /*0444*/ 	.word	0x00008e60


	//   ....[46]....
        /*0448*/ 	.word	0x00008e70


	//   ....[47]....
        /*044c*/ 	.word	0x00008e80


	//   ....[48]....
        /*0450*/ 	.word	0x00008e90


	//   ....[49]....
        /*0454*/ 	.word	0x00008ea0


	//   ....[50]....
        /*0458*/ 	.word	0x00008eb0


	//   ....[51]....
        /*045c*/ 	.word	0x00009000


	//   ....[52]....
        /*0460*/ 	.word	0x00009030


	//   ....[53]....
        /*0464*/ 	.word	0x00009110


	//   ....[54]....
        /*0468*/ 	.word	0x00009140


	//   ....[55]....
        /*046c*/ 	.word	0x00009540


	//   ....[56]....
        /*0470*/ 	.word	0x00009580


	//   ....[57]....
        /*0474*/ 	.word	0x00009650


	//   ....[58]....
        /*0478*/ 	.word	0x00009670


	//   ....[59]....
        /*047c*/ 	.word	0x00009720


	//   ....[60]....
        /*0480*/ 	.word	0x00009740


	//   ....[61]....
        /*0484*/ 	.word	0x00009800


	//   ....[62]....
        /*0488*/ 	.word	0x00009840


	//   ....[63]....
        /*048c*/ 	.word	0x0000b130


	//   ....[64]....
        /*0490*/ 	.word	0x0000b160


	//   ....[65]....
        /*0494*/ 	.word	0x0000b180


	//   ....[66]....
        /*0498*/ 	.word	0x0000b270


	//   ....[67]....
        /*049c*/ 	.word	0x0000b280


	//   ....[68]....
        /*04a0*/ 	.word	0x0000b2d0


	//   ....[69]....
        /*04a4*/ 	.word	0x0000b2e0


	//   ....[70]....
        /*04a8*/ 	.word	0x0000b2f0


	//   ....[71]....
        /*04ac*/ 	.word	0x0000b340


	//   ....[72]....
        /*04b0*/ 	.word	0x0000b390


	//   ....[73]....
        /*04b4*/ 	.word	0x0000b780


	//   ....[74]....
        /*04b8*/ 	.word	0x0000b7b0


	//   ....[75]....
        /*04bc*/ 	.word	0x0000b7e0


	//   ....[76]....
        /*04c0*/ 	.word	0x0000b810


	//   ....[77]....
        /*04c4*/ 	.word	0x0000b850


	//   ....[78]....
        /*04c8*/ 	.word	0x0000b8d0


	//   ....[79]....
        /*04cc*/ 	.word	0x0000b910


	//   ....[80]....
        /*04d0*/ 	.word	0x0000b940


	//   ....[81]....
        /*04d4*/ 	.word	0x0000b970


	//   ....[82]....
        /*04d8*/ 	.word	0x0000b9f0


	//   ....[83]....
        /*04dc*/ 	.word	0x0000c170


	//   ....[84]....
        /*04e0*/ 	.word	0x0000c190


	//   ....[85]....
        /*04e4*/ 	.word	0x0000c1c0


	//   ....[86]....
        /*04e8*/ 	.word	0x0000c200


	//   ....[87]....
        /*04ec*/ 	.word	0x0000c280


	//   ....[88]....
        /*04f0*/ 	.word	0x0000c2b0


	//   ....[89]....
        /*04f4*/ 	.word	0x0000c330


	//   ....[90]....
        /*04f8*/ 	.word	0x0000c350


	//   ....[91]....
        /*04fc*/ 	.word	0x0000cbc0


	//   ....[92]....
        /*0500*/ 	.word	0x0000cbe0


	//   ....[93]....
        /*0504*/ 	.word	0x0000cc00


	//   ....[94]....
        /*0508*/ 	.word	0x0000cc50


	//   ....[95]....
        /*050c*/ 	.word	0x0000cc60


	//   ....[96]....
        /*0510*/ 	.word	0x0000ccb0


	//   ....[97]....
        /*0514*/ 	.word	0x0000ccc0


	//   ....[98]....
        /*0518*/ 	.word	0x0000ccd0


	//   ....[99]....
        /*051c*/ 	.word	0x0000cd20


	//   ....[100]....
        /*0520*/ 	.word	0x0000cd70


	//   ....[101]....
        /*0524*/ 	.word	0x0000d160


	//   ....[102]....
        /*0528*/ 	.word	0x0000d180


	//   ....[103]....
        /*052c*/ 	.word	0x0000d190


	//   ....[104]....
        /*0530*/ 	.word	0x0000d1a0


	//   ....[105]....
        /*0534*/ 	.word	0x0000d1c0


	//   ....[106]....
        /*0538*/ 	.word	0x0000d210


	//   ....[107]....
        /*053c*/ 	.word	0x0000d230


	//   ....[108]....
        /*0540*/ 	.word	0x0000d240


	//   ....[109]....
        /*0544*/ 	.word	0x0000d2d0


	//   ....[110]....
        /*0548*/ 	.word	0x0000d2f0


	//   ....[111]....
        /*054c*/ 	.word	0x0000e370


	//   ....[112]....
        /*0550*/ 	.word	0x0000e8a0


	//   ....[113]....
        /*0554*/ 	.word	0x0000e980


	//   ....[114]....
        /*0558*/ 	.word	0x0000ea70


	//   ....[115]....
        /*055c*/ 	.word	0x0000ead0


	//   ....[116]....
        /*0560*/ 	.word	0x0000ebb0


	//   ....[117]....
        /*0564*/ 	.word	0x0000ec10


	//   ....[118]....
        /*0568*/ 	.word	0x0000ecf0


	//   ....[119]....
        /*056c*/ 	.word	0x0000ed50


	//   ....[120]....
        /*0570*/ 	.word	0x0000ee10


	//   ....[121]....
        /*0574*/ 	.word	0x0000ee70


	//   ....[122]....
        /*0578*/ 	.word	0x0000ef30


	//   ....[123]....
        /*057c*/ 	.word	0x0000f020


	//   ....[124]....
        /*0580*/ 	.word	0x0000f0f0


	//   ....[125]....
        /*0584*/ 	.word	0x0000f160


	//   ....[126]....
        /*0588*/ 	.word	0x0000f240


	//   ....[127]....
        /*058c*/ 	.word	0x0000f300


	//   ....[128]....
        /*0590*/ 	.word	0x0000f3f0


	//   ....[129]....
        /*0594*/ 	.word	0x0000f4e0


	//   ....[130]....
        /*0598*/ 	.word	0x0000f5a0


	//   ....[131]....
        /*059c*/ 	.word	0x0000f600


	//   ....[132]....
        /*05a0*/ 	.word	0x0000f6e0


	//   ....[133]....
        /*05a4*/ 	.word	0x0000f770


	//   ....[134]....
        /*05a8*/ 	.word	0x0000f7e0


	//   ....[135]....
        /*05ac*/ 	.word	0x0000f860


	//   ....[136]....
        /*05b0*/ 	.word	0x0000f920


	//   ....[137]....
        /*05b4*/ 	.word	0x0000f990


	//   ....[138]....
        /*05b8*/ 	.word	0x0000fa80


	//   ....[139]....
        /*05bc*/ 	.word	0x0000faf0


	//   ....[140]....
        /*05c0*/ 	.word	0x0000fbc0


	//   ....[141]....
        /*05c4*/ 	.word	0x0000fd00


	//   ....[142]....
        /*05c8*/ 	.word	0x0000fdb0


	//   ....[143]....
        /*05cc*/ 	.word	0x0000fe10


	//   ....[144]....
        /*05d0*/ 	.word	0x0000fed0


	//   ....[145]....
        /*05d4*/ 	.word	0x0000ff30


	//   ....[146]....
        /*05d8*/ 	.word	0x0000fff0


	//   ....[147]....
        /*05dc*/ 	.word	0x00010050


	//   ....[148]....
        /*05e0*/ 	.word	0x00010110


	//   ....[149]....
        /*05e4*/ 	.word	0x00010170


	//   ....[150]....
        /*05e8*/ 	.word	0x00010230


	//   ....[151]....
        /*05ec*/ 	.word	0x00010320


	//   ....[152]....
        /*05f0*/ 	.word	0x000103c0


	//   ....[153]....
        /*05f4*/ 	.word	0x00010420


	//   ....[154]....
        /*05f8*/ 	.word	0x000104e0


	//   ....[155]....
        /*05fc*/ 	.word	0x00010540


	//   ....[156]....
        /*0600*/ 	.word	0x00010600


	//   ....[157]....
        /*0604*/ 	.word	0x00010660


	//   ....[158]....
        /*0608*/ 	.word	0x00010720


	//   ....[159]....
        /*060c*/ 	.word	0x00010780


	//   ....[160]....
        /*0610*/ 	.word	0x00010850


	//----- nvinfo : EIATTR_REG_RECONFIG
	.align		4
.L_93:
        /*0614*/ 	.byte	0x01, 0x54
	.zero		2


	//----- nvinfo : EIATTR_SYSCALL_OFFSETS
	.align		4
        /*0618*/ 	.byte	0x04, 0x46
        /*061a*/ 	.short	(.L_95 - .L_94)


	//   ....[0]....
.L_94:
        /*061c*/ 	.word	0x00001380


	//   ....[1]....
        /*0620*/ 	.word	0x0000a600


	//   ....[2]....
        /*0624*/ 	.word	0x0000a760


	//   ....[3]....
        /*0628*/ 	.word	0x0000a8a0


	//   ....[4]....
        /*062c*/ 	.word	0x0000a9c0


	//   ....[5]....
        /*0630*/ 	.word	0x0000bdd0


	//----- nvinfo : EIATTR_MBARRIER_INSTR_OFFSETS
	.align		4
.L_95:
        /*0634*/ 	.byte	0x04, 0x39
        /*0636*/ 	.short	(.L_97 - .L_96)


	//   ....[0]....
.L_96:
        /*0638*/ 	.word	0x00000180
        /*063c*/ 	.word	0x000000ff
        /*0640*/ 	.word	0x00029800
        /*0644*/ 	.short	0x0100
        /*0646*/ 	.byte	0x08
	.zero		1


	//   ....[1]....
        /*0648*/ 	.word	0x00000190
        /*064c*/ 	.word	0x000000ff
        /*0650*/ 	.word	0x00029820
        /*0654*/ 	.short	0x0100
        /*0656*/ 	.byte	0x08
	.zero		1


	//   ....[2]....
        /*0658*/ 	.word	0x00000280
        /*065c*/ 	.word	0x000000ff
        /*0660*/ 	.word	0x00029830
        /*0664*/ 	.short	0x0100
        /*0666*/ 	.byte	0x08
	.zero		1


	//   ....[3]....
        /*0668*/ 	.word	0x00000290
        /*066c*/ 	.word	0x000000ff
        /*0670*/ 	.word	0x00029840
        /*0674*/ 	.short	0x0100
        /*0676*/ 	.byte	0x08
	.zero		1


	//   ....[4]....
        /*0678*/ 	.word	0x000002a0
        /*067c*/ 	.word	0x000000ff
        /*0680*/ 	.word	0x00029838
        /*0684*/ 	.short	0x0100
        /*0686*/ 	.byte	0x08
	.zero		1


	//   ....[5]....
        /*0688*/ 	.word	0x000002b0
        /*068c*/ 	.word	0x000000ff
        /*0690*/ 	.word	0x00029848
        /*0694*/ 	.short	0x0100
        /*0696*/ 	.byte	0x08
	.zero		1


	//   ....[6]....
        /*0698*/ 	.word	0x000003e0
        /*069c*/ 	.word	0x000000ff
        /*06a0*/ 	.word	0x00029850
        /*06a4*/ 	.short	0x0100
        /*06a6*/ 	.byte	0x08
	.zero		1


	//   ....[7]....
        /*06a8*/ 	.word	0x000003f0
        /*06ac*/ 	.word	0x000000ff
        /*06b0*/ 	.word	0x00029860
        /*06b4*/ 	.short	0x0100
        /*06b6*/ 	.byte	0x08
	.zero		1


	//   ....[8]....
        /*06b8*/ 	.word	0x00000400
        /*06bc*/ 	.word	0x000000ff
        /*06c0*/ 	.word	0x00029858
        /*06c4*/ 	.short	0x0100
        /*06c6*/ 	.byte	0x08
	.zero		1


	//   ....[9]....
        /*06c8*/ 	.word	0x00000410
        /*06cc*/ 	.word	0x000000ff
        /*06d0*/ 	.word	0x00029868
        /*06d4*/ 	.short	0x0100
        /*06d6*/ 	.byte	0x08
	.zero		1


	//   ....[10]....
        /*06d8*/ 	.word	0x00000500
        /*06dc*/ 	.word	0x000000ff
        /*06e0*/ 	.word	0x00029870
        /*06e4*/ 	.short	0x0100
        /*06e6*/ 	.byte	0x06
	.zero		1


	//   ....[11]....
        /*06e8*/ 	.word	0x00000510
        /*06ec*/ 	.word	0x000000ff
        /*06f0*/ 	.word	0x00029880
        /*06f4*/ 	.short	0x0100
        /*06f6*/ 	.byte	0x06
	.zero		1


	//   ....[12]....
        /*06f8*/ 	.word	0x00000520
        /*06fc*/ 	.word	0x000000ff
        /*0700*/ 	.word	0x00029878
        /*0704*/ 	.short	0x0100
        /*0706*/ 	.byte	0x06
	.zero		1


	//   ....[13]....
        /*0708*/ 	.word	0x00000530
        /*070c*/ 	.word	0x000000ff
        /*0710*/ 	.word	0x00029888
        /*0714*/ 	.short	0x0100
        /*0716*/ 	.byte	0x06
	.zero		1


	//   ....[14]....
        /*0718*/ 	.word	0x00000660
        /*071c*/ 	.word	0x000000ff
        /*0720*/ 	.word	0x00029890
        /*0724*/ 	.short	0x0100
        /*0726*/ 	.byte	0x08
	.zero		1


	//   ....[15]....
        /*0728*/ 	.word	0x00000670
        /*072c*/ 	.word	0x000000ff
        /*0730*/ 	.word	0x000298a0
        /*0734*/ 	.short	0x0100
        /*0736*/ 	.byte	0x08
	.zero		1


	//   ....[16]....
        /*0738*/ 	.word	0x00000680
        /*073c*/ 	.word	0x000000ff
        /*0740*/ 	.word	0x00029898
        /*0744*/ 	.short	0x0100
        /*0746*/ 	.byte	0x08
	.zero		1


	//   ....[17]....
        /*0748*/ 	.word	0x00000690
        /*074c*/ 	.word	0x000000ff
        /*0750*/ 	.word	0x000298a8
        /*0754*/ 	.short	0x0100
        /*0756*/ 	.byte	0x08
	.zero		1


	//   ....[18]....
        /*0758*/ 	.word	0x000007e0
        /*075c*/ 	.word	0x000000ff
        /*0760*/ 	.word	0x000298b0
        /*0764*/ 	.short	0x0100
        /*0766*/ 	.byte	0x08
	.zero		1


	//   ....[19]....
        /*0768*/ 	.word	0x000007f0
        /*076c*/ 	.word	0x000000ff
        /*0770*/ 	.word	0x000298c0
        /*0774*/ 	.short	0x0100
        /*0776*/ 	.byte	0x08
	.zero		1


	//   ....[20]....
        /*0778*/ 	.word	0x00000800
        /*077c*/ 	.word	0x000000ff
        /*0780*/ 	.word	0x000298b8
        /*0784*/ 	.short	0x0100
        /*0786*/ 	.byte	0x08
	.zero		1


	//   ....[21]....
        /*0788*/ 	.word	0x00000810
        /*078c*/ 	.word	0x000000ff
        /*0790*/ 	.word	0x000298c8
        /*0794*/ 	.short	0x0100
        /*0796*/ 	.byte	0x08
	.zero		1


	//   ....[22]....
        /*0798*/ 	.word	0x000013e0
        /*079c*/ 	.word	0x000000ff
        /*07a0*/ 	.word	0x00029800
        /*07a4*/ 	.short	0x010a
        /*07a6*/ 	.byte	0x27
	.zero		1


	//   ....[23]....
        /*07a8*/ 	.word	0x00001460
        /*07ac*/ 	.word	0x00000004
        /*07b0*/ 	.word	0x00029830
        /*07b4*/ 	.short	0x010a
        /*07b6*/ 	.byte	0x3f
	.zero		1


	//   ....[24]....
        /*07b8*/ 	.word	0x000014b0
        /*07bc*/ 	.word	0x00000004
        /*07c0*/ 	.word	0x00029830
        /*07c4*/ 	.short	0x010a
        /*07c6*/ 	.byte	0x3f
	.zero		1


	//   ....[25]....
        /*07c8*/ 	.word	0x000022b0
        /*07cc*/ 	.word	0x000000ff
        /*07d0*/ 	.word	0x00000000
        /*07d4*/ 	.short	0x0101
        /*07d6*/ 	.byte	0x06
	.zero		1


	//   ....[26]....
        /*07d8*/ 	.word	0x000048d0
        /*07dc*/ 	.word	0x000000ff
        /*07e0*/ 	.word	0x00029830
        /*07e4*/ 	.short	0x010a
        /*07e6*/ 	.byte	0x06
	.zero		1


	//   ....[27]....
        /*07e8*/ 	.word	0x00004910
        /*07ec*/ 	.word	0x000000ff
        /*07f0*/ 	.word	0x00029830
        /*07f4*/ 	.short	0x010a
        /*07f6*/ 	.byte	0x06
	.zero		1


	//   ....[28]....
        /*07f8*/ 	.word	0x00005530
        /*07fc*/ 	.word	0x000000ff
        /*0800*/ 	.word	0x00029850
        /*0804*/ 	.short	0x010a
        /*0806*/ 	.byte	0x06
	.zero		1


	//   ....[29]....
        /*0808*/ 	.word	0x00005570
        /*080c*/ 	.word	0x000000ff
        /*0810*/ 	.word	0x00029850
        /*0814*/ 	.short	0x010a
        /*0816*/ 	.byte	0x06
	.zero		1


	//   ....[30]....
        /*0818*/ 	.word	0x000058a0
        /*081c*/ 	.word	0x000000ff
        /*0820*/ 	.word	0x00000000
        /*0824*/ 	.short	0x0101
        /*0826*/ 	.byte	0x06
	.zero		1


	//   ....[31]....
        /*0828*/ 	.word	0x00006e50
        /*082c*/ 	.word	0x000000ff
        /*0830*/ 	.word	0x00000000
        /*0834*/ 	.short	0x0101
        /*0836*/ 	.byte	0x06
	.zero		1


	//   ....[32]....
        /*0838*/ 	.word	0x000074d0
        /*083c*/ 	.word	0x000000ff
        /*0840*/ 	.word	0x00029850
        /*0844*/ 	.short	0x010a
        /*0846*/ 	.byte	0x04
	.zero		1


	//   ....[33]....
        /*0848*/ 	.word	0x00007510
        /*084c*/ 	.word	0x000000ff
        /*0850*/ 	.word	0x00029850
        /*0854*/ 	.short	0x010a
        /*0856*/ 	.byte	0x04
	.zero		1


	//   ....[34]....
        /*0858*/ 	.word	0x000082c0
        /*085c*/ 	.word	0x000000ff
        /*0860*/ 	.word	0x00000000
        /*0864*/ 	.short	0x0101
        /*0866*/ 	.byte	0x04
	.zero		1


	//   ....[35]....
        /*0868*/ 	.word	0x00009560
        /*086c*/ 	.word	0x000000ff
        /*0870*/ 	.word	0x00000000
        /*0874*/ 	.short	0x0101
        /*0876*/ 	.byte	0x27
	.zero		1


	//   ....[36]....
        /*0878*/ 	.word	0x0000aea0
        /*087c*/ 	.word	0x00000000
        /*0880*/ 	.word	0x00029880
        /*0884*/ 	.short	0x010a
        /*0886*/ 	.byte	0x3f
	.zero		1


	//   ....[37]....
        /*0888*/ 	.word	0x0000b440
        /*088c*/ 	.word	0x00000000
        /*0890*/ 	.word	0x00029870
        /*0894*/ 	.short	0x0107
        /*0896*/ 	.byte	0x3f
	.zero		1


	//   ....[38]....
        /*0898*/ 	.word	0x0000b500
        /*089c*/ 	.word	0x00000000
        /*08a0*/ 	.word	0x00029870
        /*08a4*/ 	.short	0x0101
        /*08a6*/ 	.byte	0x3f
	.zero		1


	//   ....[39]....
        /*08a8*/ 	.word	0x0000b530
        /*08ac*/ 	.word	0x00000000
        /*08b0*/ 	.word	0x00029840
        /*08b4*/ 	.short	0x010a
        /*08b6*/ 	.byte	0x3f
	.zero		1


	//   ....[40]....
        /*08b8*/ 	.word	0x0000bba0
        /*08bc*/ 	.word	0x00000000
        /*08c0*/ 	.word	0x00029830
        /*08c4*/ 	.short	0x0107
        /*08c6*/ 	.byte	0x3f
	.zero		1


	//   ....[41]....
        /*08c8*/ 	.word	0x0000bc70
        /*08cc*/ 	.word	0x00000000
        /*08d0*/ 	.word	0x00029830
        /*08d4*/ 	.short	0x0101
        /*08d6*/ 	.byte	0x3f
	.zero		1


	//   ....[42]....
        /*08d8*/ 	.word	0x0000c430
        /*08dc*/ 	.word	0x000000ff
        /*08e0*/ 	.word	0x00029800
        /*08e4*/ 	.short	0x0107
        /*08e6*/ 	.byte	0x29
	.zero		1


	//   ....[43]....
        /*08e8*/ 	.word	0x0000c480
        /*08ec*/ 	.word	0x000000ff
        /*08f0*/ 	.word	0x00029800
        /*08f4*/ 	.short	0x0101
        /*08f6*/ 	.byte	0x29
	.zero		1


	//   ....[44]....
        /*08f8*/ 	.word	0x0000c4b0
        /*08fc*/ 	.word	0x000000ff
        /*0900*/ 	.word	0x00029820
        /*0904*/ 	.short	0x010a
        /*0906*/ 	.byte	0x29
	.zero		1


	//   ....[45]....
        /*0908*/ 	.word	0x0000c920
        /*090c*/ 	.word	0x00000000
        /*0910*/ 	.word	0x00029880
        /*0914*/ 	.short	0x010a
        /*0916*/ 	.byte	0x3f
	.zero		1


	//   ....[46]....
        /*0918*/ 	.word	0x0000ce00
        /*091c*/ 	.word	0x00000000
        /*0920*/ 	.word	0x00029870
        /*0924*/ 	.short	0x0107
        /*0926*/ 	.byte	0x3f
	.zero		1


	//   ....[47]....
        /*0928*/ 	.word	0x0000cec0
        /*092c*/ 	.word	0x00000000
        /*0930*/ 	.word	0x00029870
        /*0934*/ 	.short	0x0101
        /*0936*/ 	.byte	0x3f
	.zero		1


	//   ....[48]....
        /*0938*/ 	.word	0x0000cef0
        /*093c*/ 	.word	0x00000000
        /*0940*/ 	.word	0x00029840
        /*0944*/ 	.short	0x010a
        /*0946*/ 	.byte	0x3f
	.zero		1


	//   ....[49]....
        /*0948*/ 	.word	0x0000d3e0
        /*094c*/ 	.word	0x00000000
        /*0950*/ 	.word	0x00029830
        /*0954*/ 	.short	0x0107
        /*0956*/ 	.byte	0x3f
	.zero		1


	//   ....[50]....
        /*0958*/ 	.word	0x0000d4a0
        /*095c*/ 	.word	0x00000000
        /*0960*/ 	.word	0x00029830
        /*0964*/ 	.short	0x0101
        /*0966*/ 	.byte	0x3f
	.zero		1


	//   ....[51]....
        /*0968*/ 	.word	0x0000d530
        /*096c*/ 	.word	0x00000000
        /*0970*/ 	.word	0x00029870
        /*0974*/ 	.short	0x010a
        /*0976*/ 	.byte	0x3f
	.zero		1


	//   ....[52]....
        /*0978*/ 	.word	0x0000d5c0
        /*097c*/ 	.word	0x00000000
        /*0980*/ 	.word	0x00029860
        /*0984*/ 	.short	0x010a
        /*0986*/ 	.byte	0x3f
	.zero		1


	//   ....[53]....
        /*0988*/ 	.word	0x0000dad0
        /*098c*/ 	.word	0x00000000
        /*0990*/ 	.word	0x00029850
        /*0994*/ 	.short	0x0101
        /*0996*/ 	.byte	0x3f
	.zero		1


	//   ....[54]....
        /*0998*/ 	.word	0x0000db60
        /*099c*/ 	.word	0x00000000
        /*09a0*/ 	.word	0x00000000
        /*09a4*/ 	.short	0x0101
        /*09a6*/ 	.byte	0x3f
	.zero		1


	//   ....[55]....
        /*09a8*/ 	.word	0x0000dc00
        /*09ac*/ 	.word	0x00000003
        /*09b0*/ 	.word	0x00029870
        /*09b4*/ 	.short	0x010a
        /*09b6*/ 	.byte	0x3f
	.zero		1


	//   ....[56]....
        /*09b8*/ 	.word	0x0000dc90
        /*09bc*/ 	.word	0x00000003
        /*09c0*/ 	.word	0x00029860
        /*09c4*/ 	.short	0x010a
        /*09c6*/ 	.byte	0x3f
	.zero		1


	//   ....[57]....
        /*09c8*/ 	.word	0x0000e1a0
        /*09cc*/ 	.word	0x00000003
        /*09d0*/ 	.word	0x00029850
        /*09d4*/ 	.short	0x0101
        /*09d6*/ 	.byte	0x3f
	.zero		1


	//   ....[58]....
        /*09d8*/ 	.word	0x0000e290
        /*09dc*/ 	.word	0x00000003
        /*09e0*/ 	.word	0x00000000
        /*09e4*/ 	.short	0x0101
        /*09e6*/ 	.byte	0x3f
	.zero		1


	//   ....[59]....
        /*09e8*/ 	.word	0x0000e320
        /*09ec*/ 	.word	0x00000004
        /*09f0*/ 	.word	0x00029820
        /*09f4*/ 	.short	0x010a
        /*09f6*/ 	.byte	0x3f
	.zero		1


	//   ....[60]....
        /*09f8*/ 	.word	0x0000e450
        /*09fc*/ 	.word	0x00000003
        /*0a00*/ 	.word	0x00029840
        /*0a04*/ 	.short	0x010a
        /*0a06*/ 	.byte	0x3f
	.zero		1


	//   ....[61]....
        /*0a08*/ 	.word	0x0000e4f0
        /*0a0c*/ 	.word	0x00000013
        /*0a10*/ 	.word	0x00029840
        /*0a14*/ 	.short	0x010a
        /*0a16*/ 	.byte	0x3f
	.zero		1


	//   ....[62]....
        /*0a18*/ 	.word	0x0000e530
        /*0a1c*/ 	.word	0x00000003
        /*0a20*/ 	.word	0x00029860
        /*0a24*/ 	.short	0x010a
        /*0a26*/ 	.byte	0x3f
	.zero		1


	//   ....[63]....
        /*0a28*/ 	.word	0x0000e570
        /*0a2c*/ 	.word	0x00000013
        /*0a30*/ 	.word	0x00029860
        /*0a34*/ 	.short	0x010a
        /*0a36*/ 	.byte	0x3f
	.zero		1


	//   ....[64]....
        /*0a38*/ 	.word	0x0000e5b0
        /*0a3c*/ 	.word	0x00000003
        /*0a40*/ 	.word	0x00029880
        /*0a44*/ 	.short	0x010a
        /*0a46*/ 	.byte	0x3f
	.zero		1


	//   ....[65]....
        /*0a48*/ 	.word	0x0000e5f0
        /*0a4c*/ 	.word	0x00000013
        /*0a50*/ 	.word	0x00029880
        /*0a54*/ 	.short	0x010a
        /*0a56*/ 	.byte	0x3f
	.zero		1


	//   ....[66]....
        /*0a58*/ 	.word	0x0000e660
        /*0a5c*/ 	.word	0x00000003
        /*0a60*/ 	.word	0x00029800
        /*0a64*/ 	.short	0x010a
        /*0a66*/ 	.byte	0x3f
	.zero		1


	//   ....[67]....
        /*0a68*/ 	.word	0x0000e6b0
        /*0a6c*/ 	.word	0x00000004
        /*0a70*/ 	.word	0x00029830
        /*0a74*/ 	.short	0x010a
        /*0a76*/ 	.byte	0x3f
	.zero		1


	//   ....[68]....
        /*0a78*/ 	.word	0x0000e710
        /*0a7c*/ 	.word	0x00000003
        /*0a80*/ 	.word	0x00029830
        /*0a84*/ 	.short	0x010a
        /*0a86*/ 	.byte	0x3f
	.zero		1


	//   ....[69]....
        /*0a88*/ 	.word	0x0000e770
        /*0a8c*/ 	.word	0x00000003
        /*0a90*/ 	.word	0x00029850
        /*0a94*/ 	.short	0x010a
        /*0a96*/ 	.byte	0x3f
	.zero		1


	//   ....[70]....
        /*0a98*/ 	.word	0x0000e7d0
        /*0a9c*/ 	.word	0x00000007
        /*0aa0*/ 	.word	0x00029850
        /*0aa4*/ 	.short	0x010a
        /*0aa6*/ 	.byte	0x3f
	.zero		1


	//   ....[71]....
        /*0aa8*/ 	.word	0x0000e8d0
        /*0aac*/ 	.word	0x00000000
        /*0ab0*/ 	.word	0x00029880
        /*0ab4*/ 	.short	0x010a
        /*0ab6*/ 	.byte	0x3f
	.zero		1


	//   ....[72]....
        /*0ab8*/ 	.word	0x0000ef70
        /*0abc*/ 	.word	0x00000000
        /*0ac0*/ 	.word	0x00029840
        /*0ac4*/ 	.short	0x010a
        /*0ac6*/ 	.byte	0x3f
	.zero		1


	//   ....[73]....
        /*0ac8*/ 	.word	0x0000fc00
        /*0acc*/ 	.word	0x00000003
        /*0ad0*/ 	.word	0x00029820
        /*0ad4*/ 	.short	0x010a
        /*0ad6*/ 	.byte	0x3f
	.zero		1


	//   ....[74]....
        /*0ad8*/ 	.word	0x0000fc50
        /*0adc*/ 	.word	0x00000000
        /*0ae0*/ 	.word	0x00029880
        /*0ae4*/ 	.short	0x010a
        /*0ae6*/ 	.byte	0x3f
	.zero		1


	//   ....[75]....
        /*0ae8*/ 	.word	0x00010270
        /*0aec*/ 	.word	0x00000000
        /*0af0*/ 	.word	0x00029840
        /*0af4*/ 	.short	0x010a
        /*0af6*/ 	.byte	0x3f
	.zero		1


	//   ....[76]....
        /*0af8*/ 	.word	0x00010880
        /*0afc*/ 	.word	0x00000000
        /*0b00*/ 	.word	0x00029870
        /*0b04*/ 	.short	0x010a
        /*0b06*/ 	.byte	0x3f
	.zero		1


	//   ....[77]....
        /*0b08*/ 	.word	0x000108d0
        /*0b0c*/ 	.word	0x00000000
        /*0b10*/ 	.word	0x00029860
        /*0b14*/ 	.short	0x010a
        /*0b16*/ 	.byte	0x3f
	.zero		1


	//   ....[78]....
        /*0b18*/ 	.word	0x00010920
        /*0b1c*/ 	.word	0x00000003
        /*0b20*/ 	.word	0x00029870
        /*0b24*/ 	.short	0x010a
        /*0b26*/ 	.byte	0x3f
	.zero		1


	//   ....[79]....
        /*0b28*/ 	.word	0x00010970
        /*0b2c*/ 	.word	0x00000003
        /*0b30*/ 	.word	0x00029860
        /*0b34*/ 	.short	0x010a
        /*0b36*/ 	.byte	0x3f
	.zero		1


	//   ....[80]....
        /*0b38*/ 	.word	0x000109c0
        /*0b3c*/ 	.word	0x00000004
        /*0b40*/ 	.word	0x00029820
        /*0b44*/ 	.short	0x010a
        /*0b46*/ 	.byte	0x3f
	.zero		1


	//   ....[81]....
        /*0b48*/ 	.word	0x00010a10
        /*0b4c*/ 	.word	0x00000003
        /*0b50*/ 	.word	0x00029840
        /*0b54*/ 	.short	0x010a
        /*0b56*/ 	.byte	0x3f
	.zero		1


	//   ....[82]....
        /*0b58*/ 	.word	0x00010a60
        /*0b5c*/ 	.word	0x00000013
        /*0b60*/ 	.word	0x00029840
        /*0b64*/ 	.short	0x010a
        /*0b66*/ 	.byte	0x3f
	.zero		1


	//   ....[83]....
        /*0b68*/ 	.word	0x00010ab0
        /*0b6c*/ 	.word	0x00000003
        /*0b70*/ 	.word	0x00029860
        /*0b74*/ 	.short	0x010a
        /*0b76*/ 	.byte	0x3f
	.zero		1


	//   ....[84]....
        /*0b78*/ 	.word	0x00010b00
        /*0b7c*/ 	.word	0x00000013
        /*0b80*/ 	.word	0x00029860
        /*0b84*/ 	.short	0x010a
        /*0b86*/ 	.byte	0x3f
	.zero		1


	//   ....[85]....
        /*0b88*/ 	.word	0x00010b50
        /*0b8c*/ 	.word	0x00000003
        /*0b90*/ 	.word	0x00029880
        /*0b94*/ 	.short	0x010a
        /*0b96*/ 	.byte	0x3f
	.zero		1


	//----- nvinfo : EIATTR_NUM_MBARRIERS
	.align		4
.L_97:
        /*0b98*/ 	.byte	0x03, 0x38
        /*0b9a*/ 	.short	0x0016


	//----- nvinfo : EIATTR_EXIT_INSTR_OFFSETS
	.align		4
        /*0b9c*/ 	.byte	0x04, 0x1c
        /*0b9e*/ 	.short	(.L_99 - .L_98)


	//   ....[0]....
.L_98:
        /*0ba0*/ 	.word	0x00000970


	//   ....[1]....
        /*0ba4*/ 	.word	0x00009920


	//   ....[2]....
        /*0ba8*/ 	.word	0x0000e390


	//   ....[3]....
        /*0bac*/ 	.word	0x0000e640


	//----- nvinfo : EIATTR_MAX_THREADS
	.align		4
.L_99:
        /*0bb0*/ 	.byte	0x04, 0x05
        /*0bb2*/ 	.short	(.L_101 - .L_100)
.L_100:
        /*0bb4*/ 	.word	0x00000180
        /*0bb8*/ 	.word	0x00000001
        /*0bbc*/ 	.word	0x00000001


	//----- nvinfo : EIATTR_CRS_STACK_SIZE
	.align		4
.L_101:
        /*0bc0*/ 	.byte	0x04, 0x1e
        /*0bc2*/ 	.short	(.L_103 - .L_102)
.L_102:
        /*0bc4*/ 	.word	0x00000000


	//----- nvinfo : EIATTR_CBANK_PARAM_SIZE
	.align		4
.L_103:
        /*0bc8*/ 	.byte	0x03, 0x19
        /*0bca*/ 	.short	0x0a70


	//----- nvinfo : EIATTR_PARAM_CBANK
	.align		4
        /*0bcc*/ 	.byte	0x04, 0x0a
        /*0bce*/ 	.short	(.L_105 - .L_104)
	.align		4
.L_104:
        /*0bd0*/ 	.word	index@(.nv.constant0._ZN7cutlass13device_kernelIN5flash11enable_sm90INS1_16FlashAttnFwdSm90INS1_25CollectiveMainloopFwdSm90ILi2EN4cute5tupleIJNS5_1CILi1EEES8_S8_EEENS6_IJNS7_ILi128EEENS7_ILi160EEENS7_ILi192EEEEEELi128ENS_12float_e4m3_tEfNS_4arch4Sm90ELb0ELb0ELb0ELb0ELb1ELb0ELb0ELb1ELb1ELb1ELb0ELb0EEENS1_21CollectiveEpilogueFwdINS6_IJSA_SA_SB_EEES9_NS_10bfloat16_tESG_Li256ELb0ELb1ELb0ELb1EEENS1_29StaticPersistentTileSchedulerILb0EEEEEEEEEvNT_6ParamsE)
        /*0bd4*/ 	.short	0x0210
        /*0bd6*/ 	.short	0x0a70


	//----- nvinfo : EIATTR_SW_WAR
	.align		4
.L_105:
        /*0bd8*/ 	.byte	0x04, 0x36
        /*0bda*/ 	.short	(.L_107 - .L_106)
.L_106:
        /*0bdc*/ 	.word	0x00000008
.L_107:


//--------------------- .nv.info._ZN7cutlass13device_kernelIN5flash11enable_sm90INS1_16FlashAttnFwdSm90INS1_25CollectiveMainloopFwdSm90ILi2EN4cute5tupleIJNS5_1CILi1EEES8_S8_EEENS6_IJNS7_ILi128EEENS7_ILi160EEENS7_ILi192EEEEEELi128ENS_12float_e4m3_tEfNS_4arch4Sm90ELb0ELb0ELb0ELb1ELb1ELb0ELb0ELb1ELb1ELb1ELb0ELb0EEENS1_21CollectiveEpilogueFwdINS6_IJSA_SA_SB_EEES9_NS_10bfloat16_tESG_Li256ELb1ELb1ELb0ELb1EEENS1_36VarlenDynamicPersistentTileSchedulerILi128ELi160ELi256ELi128ELb0ELb1ELb1ELb0ELb1ELb1EEEEEEEEEvNT_6ParamsE --------------------------
	.section	.nv.info._ZN7cutlass13device_kernelIN5flash11enable_sm90INS1_16FlashAttnFwdSm90INS1_25CollectiveMainloopFwdSm90ILi2EN4cute5tupleIJNS5_1CILi1EEES8_S8_EEENS6_IJNS7_ILi128EEENS7_ILi160EEENS7_ILi192EEEEEELi128ENS_12float_e4m3_tEfNS_4arch4Sm90ELb0ELb0ELb0ELb1ELb1ELb0ELb0ELb1ELb1ELb1ELb0ELb0EEENS1_21CollectiveEpilogueFwdINS6_IJSA_SA_SB_EEES9_NS_10bfloat16_tESG_Li256ELb1ELb1ELb0ELb1EEENS1_36VarlenDynamicPersistentTileSchedulerILi128ELi160ELi256ELi128ELb0ELb1ELb1ELb0ELb1ELb1EEEEEEEEEvNT_6ParamsE,"",@"SHT_CUDA_INFO"
	.sectionflags	@""
	.align	4


	//----- nvinfo : EIATTR_CUDA_API_VERSION
	.align		4
        /*0000*/ 	.byte	0x04, 0x37
        /*0002*/ 	.short	(.L_109 - .L_108)
.L_108:
        /*0004*/ 	.word	0x00000082


	//----- nvinfo : EIATTR_KPARAM_INFO
	.align		4
.L_109:
        /*0008*/ 	.byte	0x04, 0x17
        /*000a*/ 	.short	(.L_111 - .L_110)
.L_110:
        /*000c*/ 	.word	0x00000000
        /*0010*/ 	.short	0x0000
        /*0012*/ 	.short	0x0070
        /*0014*/ 	.byte	0x00, 0xf0, 0x01, 0x2a


	//----- nvinfo : EIATTR_SPARSE_MMA_MASK
	.align		4
.L_111:
        /*0018*/ 	.byte	0x03, 0x50
        /*001a*/ 	.short	0x0000


	//----- nvinfo : EIATTR_MAXREG_COUNT
	.align		4
        /*001c*/ 	.byte	0x03, 0x1b
        /*001e*/ 	.short	0x00a8


	//----- nvinfo : EIATTR_NUM_BARRIERS
	.align		4
        /*0020*/ 	.byte	0x02, 0x4c
        /*0022*/ 	.byte	0x10
	.zero		1


	//----- nvinfo : EIATTR_EXTERNS
	.align		4
        /*0024*/ 	.byte	0x04, 0x0f
        /*0026*/ 	.short	(.L_113 - .L_112)


	//   ....[0]....
	.align		4
.L_112:
        /*0028*/ 	.word	index@(__assertfail)


	//----- nvinfo : EIATTR_ANNOTATIONS
	.align		4
.L_113:
        /*002c*/ 	.byte	0x04, 0x55
        /*002e*/ 	.short	(.L_115 - .L_114)


	//   ....[0]....
.L_114:
        /* <DEDUP_REMOVED lines=14> */
        /*0104*/ 	.byte	0x00, 0x0e, 0x01, 0x00


	//----- nvinfo : EIATTR_MERCURY_ISA_VERSION
	.align		4
.L_115:
        /*0108*/ 	.byte	0x03, 0x5f
        /*010a*/ 	.short	0x0101


	//----- nvinfo : EIATTR_UNUSED_LOAD_BYTE_OFFSET
	.align		4
        /*010c*/ 	.byte	0x04, 0x44
        /*010e*/ 	.short	(.L_117 - .L_116)


	//   ....[0]....
.L_116:
        /*0110*/ 	.word	0x00000980
        /*0114*/ 	.word	0x0000fff0


	//   ....[1]....
        /*0118*/ 	.word	0x00008510
        /*011c*/ 	.word	0x0000fff0


	//----- nvinfo : EIATTR_INT_WARP_WIDE_INSTR_OFFSETS
	.align		4
.L_117:
        /*0120*/ 	.byte	0x04, 0x31
        /*0122*/ 	.short	(.L_119 - .L_118)


	//   ....[0]....
.L_118:
        /*0124*/ 	.word	0x000000c0


	//   ....[1]....
        /*0128*/ 	.word	0x000000d0


	//   ....[2]....
        /*012c*/ 	.word	0x00000170


	//   ....[3]....
        /*0130*/ 	.word	0x0000bfc0


	//   ....[4]....
        /*0134*/ 	.word	0x0000c050


	//   ....[5]....
        /*0138*/ 	.word	0x0000fce0


	//   ....[6]....
        /*013c*/ 	.word	0x0000fd70


	//----- nvinfo : EIATTR_COOP_GROUP_MASK_REGIDS
	.align		4
.L_119:
        /*0140*/ 	.byte	0x04, 0x29
        /*0142*/ 	.short	(.L_121 - .L_120)


	//   ....[0]....
.L_120:
        /*0144*/ 	.word	0xffffffff


	//   ....[1]....
        /*0148*/ 	.word	0xffffffff


	//   ....[2]....
        /*014c*/ 	.word	0xffffffff


	//   ....[3]....
        /*0150*/ 	.word	0xffffffff


	//   ....[4]....
        /*0154*/ 	.word	0xffffffff


	//   ....[5]....
        /*0158*/ 	.word	0xffffffff


	//   ....[6]....
        /*015c*/ 	.word	0xffffffff


	//   ....[7]....
        /*0160*/ 	.word	0xffffffff


	//   ....[8]....
        /*0164*/ 	.word	0xffffffff


	//   ....[9]....
        /*0168*/ 	.word	0xffffffff


	//   ....[10]....
        /*016c*/ 	.word	0xffffffff


	//   ....[11]....
        /*0170*/ 	.word	0xffffffff


	//   ....[12]....
        /*0174*/ 	.word	0xffffffff


	//   ....[13]....
        /*0178*/ 	.word	0xffffffff


	//   ....[14]....
        /*017c*/ 	.word	0xffffffff


	//   ....[15]....
        /*0180*/ 	.word	0xffffffff


	//   ....[16]....
        /*0184*/ 	.word	0xffffffff


	//   ....[17]....
        /*0188*/ 	.word	0xffffffff


	//   ....[18]....
        /*018c*/ 	.word	0xffffffff


	//   ....[19]....
        /*0190*/ 	.word	0xffffffff


	//   ....[20]....
        /*0194*/ 	.word	0xffffffff


	//   ....[21]....
        /*0198*/ 	.word	0xffffffff


	//   ....[22]....
        /*019c*/ 	.word	0xffffffff


	//   ....[23]....
        /*01a0*/ 	.word	0xffffffff


	//   ....[24]....
        /*01a4*/ 	.word	0xffffffff


	//   ....[25]....
        /*01a8*/ 	.word	0xffffffff


	//   ....[26]....
        /*01ac*/ 	.word	0xffffffff


	//   ....[27]....
        /*01b0*/ 	.word	0xffffffff


	//   ....[28]....
        /*01b4*/ 	.word	0xffffffff


	//   ....[29]....
        /*01b8*/ 	.word	0xffffffff


	//   ....[30]....
        /*01bc*/ 	.word	0xffffffff


	//   ....[31]....
        /*01c0*/ 	.word	0xffffffff


	//   ....[32]....
        /*01c4*/ 	.word	0xffffffff


	//   ....[33]....
        /*01c8*/ 	.word	0xffffffff


	//   ....[34]....
        /*01cc*/ 	.word	0xffffffff


	//   ....[35]....
        /*01d0*/ 	.word	0xffffffff


	//   ....[36]....
        /*01d4*/ 	.word	0xffffffff


	//   ....[37]....
        /*01d8*/ 	.word	0xffffffff


	//   ....[38]....
        /*01dc*/ 	.word	0xffffffff


	//   ....[39]....
        /*01e0*/ 	.word	0xffffffff


	//   ....[40]....
        /*01e4*/ 	.word	0xffffffff


	//   ....[41]....
        /*01e8*/ 	.word	0xffffffff


	//   ....[42]....
        /*01ec*/ 	.word	0xffffffff


	//   ....[43]....
        /*01f0*/ 	.word	0xffffffff


	//   ....[44]....
        /*01f4*/ 	.word	0xffffffff


	//   ....[45]....
        /*01f8*/ 	.word	0xffffffff


	//   ....[46]....
        /*01fc*/ 	.word	0xffffffff


	//   ....[47]....
        /*0200*/ 	.word	0xffffffff


	//   ....[48]....
        /*0204*/ 	.word	0xffffffff


	//   ....[49]....
        /*0208*/ 	.word	0xffffffff


	//   ....[50]....
        /*020c*/ 	.word	0xffffffff


	//   ....[51]....
        /*0210*/ 	.word	0xffffffff


	//   ....[52]....
        /*0214*/ 	.word	0xffffffff


	//   ....[53]....
        /*0218*/ 	.word	0xffffffff


	//   ....[54]....
        /*021c*/ 	.word	0xffffffff


	//   ....[55]....
        /*0220*/ 	.word	0xffffffff


	//   ....[56]....
        /*0224*/ 	.word	0xffffffff


	//   ....[57]....
        /*0228*/ 	.word	0xffffffff


	//   ....[58]....
        /*022c*/ 	.word	0xffffffff


	//   ....[59]....
        /*0230*/ 	.word	0xffffffff


	//   ....[60]....
        /*0234*/ 	.word	0xffffffff


	//   ....[61]....
        /*0238*/ 	.word	0xffffffff


	//   ....[62]....
        /*023c*/ 	.word	0xffffffff


	//   ....[63]....
        /*0240*/ 	.word	0xffffffff


	//   ....[64]....
        /*0244*/ 	.word	0xffffffff


	//   ....[65]....
        /*0248*/ 	.word	0xffffffff


	//   ....[66]....
        /*024c*/ 	.word	0xffffffff


	//   ....[67]....
        /*0250*/ 	.word	0xffffffff


	//   ....[68]....
        /*0254*/ 	.word	0xffffffff


	//   ....[69]....
        /*0258*/ 	.word	0xffffffff


	//   ....[70]....
        /*025c*/ 	.word	0xffffffff


	//   ....[71]....
        /*0260*/ 	.word	0xffffffff


	//   ....[72]....
        /*0264*/ 	.word	0xffffffff


	//   ....[73]....
        /*0268*/ 	.word	0xffffffff


	//   ....[74]....
        /*026c*/ 	.word	0xffffffff


	//   ....[75]....
        /*0270*/ 	.word	0xffffffff


	//   ....[76]....
        /*0274*/ 	.word	0xffffffff


	//   ....[77]....
        /*0278*/ 	.word	0xffffffff


	//   ....[78]....
        /*027c*/ 	.word	0xffffffff


	//   ....[79]....
        /*0280*/ 	.word	0xffffffff


	//   ....[80]....
        /*0284*/ 	.word	0xffffffff


	//   ....[81]....
        /*0288*/ 	.word	0xffffffff


	//   ....[82]....
        /*028c*/ 	.word	0xffffffff


	//   ....[83]....
        /*0290*/ 	.word	0xffffffff


	//   ....[84]....
        /*0294*/ 	.word	0xffffffff


	//   ....[85]....
        /*0298*/ 	.word	0xffffffff


	//   ....[86]....
        /*029c*/ 	.word	0xffffffff


	//   ....[87]....
        /*02a0*/ 	.word	0xffffffff


	//   ....[88]....
        /*02a4*/ 	.word	0xffffffff


	//   ....[89]....
        /*02a8*/ 	.word	0xffffffff


	//   ....[90]....
        /*02ac*/ 	.word	0xffffffff


	//   ....[91]....
        /*02b0*/ 	.word	0xffffffff


	//   ....[92]....
        /*02b4*/ 	.word	0xffffffff


	//   ....[93]....
        /*02b8*/ 	.word	0xffffffff


	//   ....[94]....
        /*02bc*/ 	.word	0xffffffff


	//   ....[95]....
        /*02c0*/ 	.word	0xffffffff


	//   ....[96]....
        /*02c4*/ 	.word	0xffffffff


	//   ....[97]....
        /*02c8*/ 	.word	0xffffffff


	//   ....[98]....
        /*02cc*/ 	.word	0xffffffff


	//   ....[99]....
        /*02d0*/ 	.word	0xffffffff


	//   ....[100]....
        /*02d4*/ 	.word	0xffffffff


	//   ....[101]....
        /*02d8*/ 	.word	0xffffffff


	//   ....[102]....
        /*02dc*/ 	.word	0xffffffff


	//   ....[103]....
        /*02e0*/ 	.word	0xffffffff


	//   ....[104]....
        /*02e4*/ 	.word	0xffffffff


	//   ....[105]....
        /*02e8*/ 	.word	0xffffffff


	//   ....[106]....
        /*02ec*/ 	.word	0xffffffff


	//   ....[107]....
        /*02f0*/ 	.word	0xffffffff


	//   ....[108]....
        /*02f4*/ 	.word	0xffffffff


	//   ....[109]....
        /*02f8*/ 	.word	0xffffffff


	//   ....[110]....
        /*02fc*/ 	.word	0xffffffff


	//   ....[111]....
        /*0300*/ 	.word	0xffffffff


	//   ....[112]....
        /*0304*/ 	.word	0xffffffff


	//   ....[113]....
        /*0308*/ 	.word	0xffffffff


	//   ....[114]....
        /*030c*/ 	.word	0xffffffff


	//   ....[115]....
        /*0310*/ 	.word	0xffffffff


	//   ....[116]....
        /*0314*/ 	.word	0xffffffff


	//   ....[117]....
        /*0318*/ 	.word	0xffffffff


	//   ....[118]....
        /*031c*/ 	.word	0xffffffff


	//   ....[119]....
        /*0320*/ 	.word	0xffffffff


	//   ....[120]....
        /*0324*/ 	.word	0xffffffff


	//   ....[121]....
        /*0328*/ 	.word	0xffffffff


	//   ....[122]....
        /*032c*/ 	.word	0xffffffff


	//   ....[123]....
        /*0330*/ 	.word	0xffffffff


	//   ....[124]....
        /*0334*/ 	.word	0xffffffff


	//   ....[125]....
        /*0338*/ 	.word	0xffffffff


	//   ....[126]....
        /*033c*/ 	.word	0xffffffff


	//   ....[127]....
        /*0340*/ 	.word	0xffffffff


	//   ....[128]....
        /*0344*/ 	.word	0xffffffff


	//   ....[129]....
        /*0348*/ 	.word	0xffffffff


	//   ....[130]....
        /*034c*/ 	.word	0xffffffff


	//   ....[131]....
        /*0350*/ 	.word	0xffffffff


	//   ....[132]....
        /*0354*/ 	.word	0xffffffff


	//   ....[133]....
        /*0358*/ 	.word	0xffffffff


	//   ....[134]....
        /*035c*/ 	.word	0xffffffff


	//   ....[135]....
        /*0360*/ 	.word	0xffffffff


	//   ....[136]....
        /*0364*/ 	.word	0xffffffff


	//   ....[137]....
        /*0368*/ 	.word	0xffffffff


	//   ....[138]....
        /*036c*/ 	.word	0xffffffff


	//   ....[139]....
        /*0370*/ 	.word	0xffffffff


	//   ....[140]....
        /*0374*/ 	.word	0xffffffff


	//   ....[141]....
        /*0378*/ 	.word	0xffffffff


	//   ....[142]....
        /*037c*/ 	.word	0xffffffff


	//   ....[143]....
        /*0380*/ 	.word	0xffffffff


	//   ....[144]....
        /*0384*/ 	.word	0xffffffff


	//   ....[145]....
        /*0388*/ 	.word	0xffffffff


	//   ....[146]....
        /*038c*/ 	.word	0xffffffff


	//   ....[147]....
        /*0390*/ 	.word	0xffffffff


	//   ....[148]....
        /*0394*/ 	.word	0xffffffff


	//   ....[149]....
        /*0398*/ 	.word	0xffffffff


	//   ....[150]....
        /*039c*/ 	.word	0xffffffff


	//   ....[151]....
        /*03a0*/ 	.word	0xffffffff


	//   ....[152]....
        /*03a4*/ 	.word	0xffffffff


	//   ....[153]....
        /*03a8*/ 	.word	0x0500000f


	//   ....[154]....
        /*03ac*/ 	.word	0x0500000f


	//   ....[155]....
        /*03b0*/ 	.word	0x0500000f


	//   ....[156]....
        /*03b4*/ 	.word	0x0500000f


	//   ....[157]....
        /*03b8*/ 	.word	0x0500000f


	//   ....[158]....
        /*03bc*/ 	.word	0x0500000f


	//   ....[159]....
        /*03c0*/ 	.word	0x0500000f


	//   ....[160]....
        /*03c4*/ 	.word	0x0500000f


	//   ....[161]....
        /*03c8*/ 	.word	0x0500000f


	//   ....[162]....
        /*03cc*/ 	.word	0x0500000f


	//   ....[163]....
        /*03d0*/ 	.word	0x0500000f


	//   ....[164]....
        /*03d4*/ 	.word	0x0500000f


	//   ....[165]....
        /*03d8*/ 	.word	0x0500000f


	//   ....[166]....
        /*03dc*/ 	.word	0x0500000f


	//   ....[167]....
        /*03e0*/ 	.word	0x0500000f


	//   ....[168]....
        /*03e4*/ 	.word	0x0500000f


	//   ....[169]....
        /*03e8*/ 	.word	0x0500000f


	//   ....[170]....
        /*03ec*/ 	.word	0x0500000f


	//   ....[171]....
        /*03f0*/ 	.word	0x0500000f


	//   ....[172]....
        /*03f4*/ 	.word	0x0500000f


	//   ....[173]....
        /*03f8*/ 	.word	0x0500000f


	//   ....[174]....
        /*03fc*/ 	.word	0x0500000f


	//   ....[175]....
        /*0400*/ 	.word	0x0500000f


	//   ....[176]....
        /*0404*/ 	.word	0x0500000f


	//   ....[177]....
        /*0408*/ 	.word	0x0500000f


	//   ....[178]....
        /*040c*/ 	.word	0x0500000f


	//   ....[179]....
        /*0410*/ 	.word	0x0500000f


	//   ....[180]....
        /*0414*/ 	.word	0x0500000f


	//   ....[181]....
        /*0418*/ 	.word	0x0500000f


	//   ....[182]....
        /*041c*/ 	.word	0x0500000f


	//   ....[183]....
        /*0420*/ 	.word	0x0500000f


	//   ....[184]....
        /*0424*/ 	.word	0x0500000f


	//   ....[185]....
        /*0428*/ 	.word	0x0500000f


	//   ....[186]....
        /*042c*/ 	.word	0x0500000f


	//   ....[187]....
        /*0430*/ 	.word	0x0500000f


	//   ....[188]....
        /*0434*/ 	.word	0x0500000f


	//   ....[189]....
        /*0438*/ 	.word	0x0500000f


	//   ....[190]....
        /*043c*/ 	.word	0x0500000f


	//   ....[191]....
        /*0440*/ 	.word	0x0500000f


	//   ....[192]....
        /*0444*/ 	.word	0x0500000f


	//   ....[193]....
        /*0448*/ 	.word	0x0500000f


	//   ....[194]....
        /*044c*/ 	.word	0x0500000f


	//   ....[195]....
        /*0450*/ 	.word	0x0500000f


	//   ....[196]....
        /*0454*/ 	.word	0x0500000f


	//   ....[197]....
        /*0458*/ 	.word	0x0500000f


	//   ....[198]....
        /*045c*/ 	.word	0x0500000f


	//   ....[199]....
        /*0460*/ 	.word	0x0500000f


	//   ....[200]....
        /*0464*/ 	.word	0x0500000f


	//   ....[201]....
        /*0468*/ 	.word	0x0500000f


	//   ....[202]....
        /*046c*/ 	.word	0x0500000f


	//----- nvinfo : EIATTR_COOP_GROUP_INSTR_OFFSETS
	.align		4
.L_121:
        /*0470*/ 	.byte	0x04, 0x28
        /*0472*/ 	.short	(.L_123 - .L_122)


	//   ....[0]....
.L_122:
        /*0474*/ 	.word	0x00000080


	//   ....[1]....
        /*0478*/ 	.word	0x00000090


	//   ....[2]....
        /*047c*/ 	.word	0x000002d0


	//   ....[3]....
        /*0480*/ 	.word	0x00000430


	//   ....[4]....
        /*0484*/ 	.word	0x00000550


	//   ....[5]....
        /*0488*/ 	.word	0x000006b0


	//   ....[6]....
        /*048c*/ 	.word	0x00001620


	//   ....[7]....
        /*0490*/ 	.word	0x00003050


	//   ....[8]....
        /*0494*/ 	.word	0x00003150


	//   ....[9]....
        /*0498*/ 	.word	0x000037b0


	//   ....[10]....
        /*049c*/ 	.word	0x00003830


	//   ....[11]....
        /*04a0*/ 	.word	0x00006230


	//   ....[12]....
        /*04a4*/ 	.word	0x00006240


	//   ....[13]....
        /*04a8*/ 	.word	0x00006270


	//   ....[14]....
        /*04ac*/ 	.word	0x00006280


	//   ....[15]....
        /*04b0*/ 	.word	0x00007d70


	//   ....[16]....
        /*04b4*/ 	.word	0x00007d80


	//   ....[17]....
        /*04b8*/ 	.word	0x00007e00


	//   ....[18]....
        /*04bc*/ 	.word	0x00007e10


	//   ....[19]....
        /*04c0*/ 	.word	0x00008da0


	//   ....[20]....
        /*04c4*/ 	.word	0x00008db0


	//   ....[21]....
        /*04c8*/ 	.word	0x00008dc0


	//   ....[22]....
        /*04cc*/ 	.word	0x00008dd0


	//   ....[23]....
        /*04d0*/ 	.word	0x00008de0


	//   ....[24]....
        /*04d4*/ 	.word	0x00008df0


	//   ....[25]....
        /*04d8*/ 	.word	0x00008e00


	//   ....[26]....
        /*04dc*/ 	.word	0x00008e10


	//   ....[27]....
        /*04e0*/ 	.word	0x00008e40


	//   ....[28]....
        /*04e4*/ 	.word	0x00008e50


	//   ....[29]....
        /*04e8*/ 	.word	0x00008e80


	//   ....[30]....
        /*04ec*/ 	.word	0x00008e90


	//   ....[31]....
        /*04f0*/ 	.word	0x00008ea0


	//   ....[32]....
        /*04f4*/ 	.word	0x00008eb0


	//   ....[33]....
        /*04f8*/ 	.word	0x00008ee0


	//   ....[34]....
        /*04fc*/ 	.word	0x00008f10


	//   ....[35]....
        /*0500*/ 	.word	0x00008f20


	//   ....[36]....
        /*0504*/ 	.word	0x00008f30


	//   ....[37]....
        /*0508*/ 	.word	0x00008f50


	//   ....[38]....
        /*050c*/ 	.word	0x00008f60


	//   ....[39]....
        /*0510*/ 	.word	0x00008f90


	//   ....[40]....
        /*0514*/ 	.word	0x00008fc0


	//   ....[41]....
        /*0518*/ 	.word	0x00008fd0


	//   ....[42]....
        /*051c*/ 	.word	0x00008fe0


	//   ....[43]....
        /*0520*/ 	.word	0x00008ff0


	//   ....[44]....
        /*0524*/ 	.word	0x00009000


	//   ....[45]....
        /*0528*/ 	.word	0x00009010


	//   ....[46]....
        /*052c*/ 	.word	0x00009020


	//   ....[47]....
        /*0530*/ 	.word	0x00009030


	//   ....[48]....
        /*0534*/ 	.word	0x00009080


	//   ....[49]....
        /*0538*/ 	.word	0x000090b0


	//   ....[50]....
        /*053c*/ 	.word	0x000090e0


	//   ....[51]....
        /*0540*/ 	.word	0x00009730


	//   ....[52]....
        /*0544*/ 	.word	0x00009760


	//   ....[53]....
        /*0548*/ 	.word	0x00009790


	//   ....[54]....
        /*054c*/ 	.word	0x000097c0


	//   ....[55]....
        /*0550*/ 	.word	0x00009d60


	//   ....[56]....
        /*0554*/ 	.word	0x00009d90


	//   ....[57]....
        /*0558*/ 	.word	0x00009e50


	//   ....[58]....
        /*055c*/ 	.word	0x00009e70


	//   ....[59]....
        /*0560*/ 	.word	0x00009f30


	//   ....[60]....
        /*0564*/ 	.word	0x00009f50


	//   ....[61]....
        /*0568*/ 	.word	0x0000a020


	//   ....[62]....
        /*056c*/ 	.word	0x0000a040


	//   ....[63]....
        /*0570*/ 	.word	0x0000a910


	//   ....[64]....
        /*0574*/ 	.word	0x0000a940


	//   ....[65]....
        /*0578*/ 	.word	0x0000aa10


	//   ....[66]....
        /*057c*/ 	.word	0x0000aa30


	//   ....[67]....
        /*0580*/ 	.word	0x0000aaf0


	//   ....[68]....
        /*0584*/ 	.word	0x0000ab10


	//   ....[69]....
        /*0588*/ 	.word	0x0000abe0


	//   ....[70]....
        /*058c*/ 	.word	0x0000ac00


	//   ....[71]....
        /*0590*/ 	.word	0x0000ad40


	//   ....[72]....
        /*0594*/ 	.word	0x0000aef0


	//   ....[73]....
        /*0598*/ 	.word	0x0000af20


	//   ....[74]....
        /*059c*/ 	.word	0x0000af50


	//   ....[75]....
        /*05a0*/ 	.word	0x0000af80


	//   ....[76]....
        /*05a4*/ 	.word	0x0000afb0


	//   ....[77]....
        /*05a8*/ 	.word	0x0000aff0


	//   ....[78]....
        /*05ac*/ 	.word	0x0000b140


	//   ....[79]....
        /*05b0*/ 	.word	0x0000b170


	//   ....[80]....
        /*05b4*/ 	.word	0x0000b1a0


	//   ....[81]....
        /*05b8*/ 	.word	0x0000b1d0


	//   ....[82]....
        /*05bc*/ 	.word	0x0000b200


	//   ....[83]....
        /*05c0*/ 	.word	0x0000b240


	//   ....[84]....
        /*05c4*/ 	.word	0x0000b2c0


	//   ....[85]....
        /*05c8*/ 	.word	0x0000b300


	//   ....[86]....
        /*05cc*/ 	.word	0x0000b390


	//   ....[87]....
        /*05d0*/ 	.word	0x0000cf80


	//   ....[88]....
        /*05d4*/ 	.word	0x0000cfb0


	//   ....[89]....
        /*05d8*/ 	.word	0x0000cff0


	//   ....[90]....
        /*05dc*/ 	.word	0x0000d080


	//   ....[91]....
        /*05e0*/ 	.word	0x0000d090


	//   ....[92]....
        /*05e4*/ 	.word	0x0000d100


	//   ....[93]....
        /*05e8*/ 	.word	0x0000d110


	//   ....[94]....
        /*05ec*/ 	.word	0x0000d120


	//   ....[95]....
        /*05f0*/ 	.word	0x0000d190


	//   ....[96]....
        /*05f4*/ 	.word	0x0000d210


	//   ....[97]....
        /*05f8*/ 	.word	0x0000d620


	//   ....[98]....
        /*05fc*/ 	.word	0x0000d660


	//   ....[99]....
        /*0600*/ 	.word	0x0000d680


	//   ....[100]....
        /*0604*/ 	.word	0x0000d690


	//   ....[101]....
        /*0608*/ 	.word	0x0000d740


	//   ....[102]....
        /*060c*/ 	.word	0x0000d760


	//   ....[103]....
        /*0610*/ 	.word	0x0000d7f0


	//   ....[104]....
        /*0614*/ 	.word	0x0000d810


	//   ....[105]....
        /*0618*/ 	.word	0x0000d820


	//   ....[106]....
        /*061c*/ 	.word	0x0000d8b0


	//   ....[107]....
        /*0620*/ 	.word	0x0000e0b0


	//   ....[108]....
        /*0624*/ 	.word	0x0000e0e0


	//   ....[109]....
        /*0628*/ 	.word	0x0000e110


	//   ....[110]....
        /*062c*/ 	.word	0x0000e1a0


	//   ....[111]....
        /*0630*/ 	.word	0x0000e1f0


	//   ....[112]....
        /*0634*/ 	.word	0x0000e240


	//   ....[113]....
        /*0638*/ 	.word	0x0000e260


	//   ....[114]....
        /*063c*/ 	.word	0x0000e2a0


	//   ....[115]....
        /*0640*/ 	.word	0x0000ec90


	//   ....[116]....
        /*0644*/ 	.word	0x0000ecb0


	//   ....[117]....
        /*0648*/ 	.word	0x0000ecd0


	//   ....[118]....
        /*064c*/ 	.word	0x0000ed20


	//   ....[119]....
        /*0650*/ 	.word	0x0000ed30


	//   ....[120]....
        /*0654*/ 	.word	0x0000ed80


	//   ....[121]....
        /*0658*/ 	.word	0x0000ed90


	//   ....[122]....
        /*065c*/ 	.word	0x0000eda0


	//   ....[123]....
        /*0660*/ 	.word	0x0000edf0


	//   ....[124]....
        /*0664*/ 	.word	0x0000ee40


	//   ....[125]....
        /*0668*/ 	.word	0x0000f240


	//   ....[126]....
        /*066c*/ 	.word	0x0000f260


	//   ....[127]....
        /*0670*/ 	.word	0x0000f270


	//   ....[128]....
        /*0674*/ 	.word	0x0000f280


	//   ....[129]....
        /*0678*/ 	.word	0x0000f290


	//   ....[130]....
        /*067c*/ 	.word	0x0000f2f0


	//   ....[131]....
        /*0680*/ 	.word	0x0000f300


	//   ....[132]....
        /*0684*/ 	.word	0x0000f360


	//   ....[133]....
        /*0688*/ 	.word	0x0000f390


	//   ....[134]....
        /*068c*/ 	.word	0x0000f3d0


	//   ....[135]....
        /*0690*/ 	.word	0x00010640


	//   ....[136]....
        /*0694*/ 	.word	0x00010670


	//   ....[137]....
        /*0698*/ 	.word	0x000106a0


	//   ....[138]....
        /*069c*/ 	.word	0x000106b0


	//   ....[139]....
        /*06a0*/ 	.word	0x000106e0


	//   ....[140]....
        /*06a4*/ 	.word	0x000106f0


	//   ....[141]....
        /*06a8*/ 	.word	0x00010720


	//   ....[142]....
        /*06ac*/ 	.word	0x00010760


	//   ....[143]....
        /*06b0*/ 	.word	0x000108a0


	//   ....[144]....
        /*06b4*/ 	.word	0x000108d0


	//   ....[145]....
        /*06b8*/ 	.word	0x00010900


	//   ....[146]....
        /*06bc*/ 	.word	0x00010930


	//   ....[147]....
        /*06c0*/ 	.word	0x00010960


	//   ....[148]....
        /*06c4*/ 	.word	0x000109a0


	//   ....[149]....
        /*06c8*/ 	.word	0x00010a30


	//   ....[150]....
        /*06cc*/ 	.word	0x00010a70


	//   ....[151]....
        /*06d0*/ 	.word	0x00010b00


	//   ....[152]....
        /*06d4*/ 	.word	0x00010f20


	//   ....[153]....
        /*06d8*/ 	.word	0x00011470


	//   ....[154]....
        /*06dc*/ 	.word	0x00011550


	//   ....[155]....
        /*06e0*/ 	.word	0x00011640


	//   ....[156]....
        /*06e4*/ 	.word	0x000116a0


	//   ....[157]....
        /*06e8*/ 	.word	0x00011780


	//   ....[158]....
        /*06ec*/ 	.word	0x000117e0


	//   ....[159]....
        /*06f0*/ 	.word	0x000118c0


	//   ....[160]....
        /*06f4*/ 	.word	0x00011920


	//   ....[161]....
        /*06f8*/ 	.word	0x000119f0


	//   ....[162]....
        /*06fc*/ 	.word	0x00011a90


	//   ....[163]....
        /*0700*/ 	.word	0x00011b70


	//   ....[164]....
        /*0704*/ 	.word	0x00011cc0


	//   ....[165]....
        /*0708*/ 	.word	0x00011d70


	//   ....[166]....
        /*070c*/ 	.word	0x00011ea0


	//   ....[167]....
        /*0710*/ 	.word	0x00011f50


	//   ....[168]....
        /*0714*/ 	.word	0x00012050


	//   ....[169]....
        /*0718*/ 	.word	0x00012110


	//   ....[170]....
        /*071c*/ 	.word	0x00012170


	//   ....[171]....
        /*0720*/ 	.word	0x00012210


	//   ....[172]....
        /*0724*/ 	.word	0x000122d0


	//   ....[173]....
        /*0728*/ 	.word	0x000123a0


	//   ....[174]....
        /*072c*/ 	.word	0x00012440


	//   ....[175]....
        /*0730*/ 	.word	0x000124b0


	//   ....[176]....
        /*0734*/ 	.word	0x00012510


	//   ....[177]....
        /*0738*/ 	.word	0x00012610


	//   ....[178]....
        /*073c*/ 	.word	0x00012690


	//   ....[179]....
        /*0740*/ 	.word	0x00012760


	//   ....[180]....
        /*0744*/ 	.word	0x000127e0


	//   ....[181]....
        /*0748*/ 	.word	0x000128a0


	//   ....[182]....
        /*074c*/ 	.word	0x000129d0


	//   ....[183]....
        /*0750*/ 	.word	0x00012a80


	//   ....[184]....
        /*0754*/ 	.word	0x00012ae0


	//   ....[185]....
        /*0758*/ 	.word	0x00012ba0


	//   ....[186]....
        /*075c*/ 	.word	0x00012c00


	//   ....[187]....
        /*0760*/ 	.word	0x00012cc0


	//   ....[188]....
        /*0764*/ 	.word	0x00012d20


	//   ....[189]....
        /*0768*/ 	.word	0x00012de0


	//   ....[190]....
        /*076c*/ 	.word	0x00012e40


	//   ....[191]....
        /*0770*/ 	.word	0x00012f00


	//   ....[192]....
        /*0774*/ 	.word	0x00012ff0


	//   ....[193]....
        /*0778*/ 	.word	0x00013090


	//   ....[194]....
        /*077c*/ 	.word	0x000130f0


	//   ....[195]....
        /*0780*/ 	.word	0x000131c0


	//   ....[196]....
        /*0784*/ 	.word	0x00013220


	//   ....[197]....
        /*0788*/ 	.word	0x000132f0


	//   ....[198]....
        /*078c*/ 	.word	0x00013350


	//   ....[199]....
        /*0790*/ 	.word	0x00013420


	//   ....[200]....
        /*0794*/ 	.word	0x00013480


	//   ....[201]....
        /*0798*/ 	.word	0x00013550


	//   ....[202]....
        /*079c*/ 	.word	0x000137a0


	//----- nvinfo : EIATTR_REG_RECONFIG
	.align		4
.L_123:
        /*07a0*/ 	.byte	0x01, 0x54
	.zero		2


	//----- nvinfo : EIATTR_SYSCALL_OFFSETS
	.align		4
        /*07a4*/ 	.byte	0x04, 0x46
        /*07a6*/ 	.short	(.L_125 - .L_124)


	//   ....[0]....
.L_124:
        /*07a8*/ 	.word	0x00001800


	//   ....[1]....
        /*07ac*/ 	.word	0x0000c1b0


	//   ....[2]....
        /*07b0*/ 	.word	0x0000c320


	//   ....[3]....
        /*07b4*/ 	.word	0x0000c470


	//   ....[4]....
        /*07b8*/ 	.word	0x0000c5b0


	//   ....[5]....
        /*07bc*/ 	.word	0x0000dcf0


	//----- nvinfo : EIATTR_MBARRIER_INSTR_OFFSETS
	.align		4
.L_125:
        /*07c0*/ 	.byte	0x04, 0x39
        /*07c2*/ 	.short	(.L_127 - .L_126)


	//   ....[0]....
.L_126:
        /*07c4*/ 	.word	0x00000180
        /*07c8*/ 	.word	0x000000ff
        /*07cc*/ 	.word	0x00029800
        /*07d0*/ 	.short	0x0100
        /*07d2*/ 	.byte	0x08
	.zero		1


	//   ....[1]....
        /*07d4*/ 	.word	0x00000190
        /*07d8*/ 	.word	0x000000ff
        /*07dc*/ 	.word	0x00029820
        /*07e0*/ 	.short	0x0100
        /*07e2*/ 	.byte	0x08
	.zero		1


	//   ....[2]....
        /*07e4*/ 	.word	0x00000280
        /*07e8*/ 	.word	0x000000ff
        /*07ec*/ 	.word	0x00029830
        /*07f0*/ 	.short	0x0100
        /*07f2*/ 	.byte	0x08
	.zero		1


	//   ....[3]....
        /*07f4*/ 	.word	0x00000290
        /*07f8*/ 	.word	0x000000ff
        /*07fc*/ 	.word	0x00029840
        /*0800*/ 	.short	0x0100
        /*0802*/ 	.byte	0x08
	.zero		1


	//   ....[4]....
        /*0804*/ 	.word	0x000002a0
        /*0808*/ 	.word	0x000000ff
        /*080c*/ 	.word	0x00029838
        /*0810*/ 	.short	0x0100
        /*0812*/ 	.byte	0x08
	.zero		1


	//   ....[5]....
        /*0814*/ 	.word	0x000002b0
        /*0818*/ 	.word	0x000000ff
        /*081c*/ 	.word	0x00029848
        /*0820*/ 	.short	0x0100
        /*0822*/ 	.byte	0x08
	.zero		1


	//   ....[6]....
        /*0824*/ 	.word	0x000003e0
        /*0828*/ 	.word	0x000000ff
        /*082c*/ 	.word	0x00029850
        /*0830*/ 	.short	0x0100
        /*0832*/ 	.byte	0x08
	.zero		1


	//   ....[7]....
        /*0834*/ 	.word	0x000003f0
        /*0838*/ 	.word	0x000000ff
        /*083c*/ 	.word	0x00029860
        /*0840*/ 	.short	0x0100
        /*0842*/ 	.byte	0x08
	.zero		1


	//   ....[8]....
        /*0844*/ 	.word	0x00000400
        /*0848*/ 	.word	0x000000ff
        /*084c*/ 	.word	0x00029858
        /*0850*/ 	.short	0x0100
        /*0852*/ 	.byte	0x08
	.zero		1


	//   ....[9]....
        /*0854*/ 	.word	0x00000410
        /*0858*/ 	.word	0x000000ff
        /*085c*/ 	.word	0x00029868
        /*0860*/ 	.short	0x0100
        /*0862*/ 	.byte	0x08
	.zero		1


	//   ....[10]....
        /*0864*/ 	.word	0x00000500
        /*0868*/ 	.word	0x000000ff
        /*086c*/ 	.word	0x00029870
        /*0870*/ 	.short	0x0100
        /*0872*/ 	.byte	0x06
	.zero		1


	//   ....[11]....
        /*0874*/ 	.word	0x00000510
        /*0878*/ 	.word	0x000000ff
        /*087c*/ 	.word	0x00029880
        /*0880*/ 	.short	0x0100
        /*0882*/ 	.byte	0x06
	.zero		1


	//   ....[12]....
        /*0884*/ 	.word	0x00000520
        /*0888*/ 	.word	0x000000ff
        /*088c*/ 	.word	0x00029878
        /*0890*/ 	.short	0x0100
        /*0892*/ 	.byte	0x06
	.zero		1


	//   ....[13]....
        /*0894*/ 	.word	0x00000530
        /*0898*/ 	.word	0x000000ff
        /*089c*/ 	.word	0x00029888
        /*08a0*/ 	.short	0x0100
        /*08a2*/ 	.byte	0x06
	.zero		1


	//   ....[14]....
        /*08a4*/ 	.word	0x00000660
        /*08a8*/ 	.word	0x000000ff
        /*08ac*/ 	.word	0x00029890
        /*08b0*/ 	.short	0x0100
        /*08b2*/ 	.byte	0x08
	.zero		1


	//   ....[15]....
        /*08b4*/ 	.word	0x00000670
        /*08b8*/ 	.word	0x000000ff
        /*08bc*/ 	.word	0x000298a0
        /*08c0*/ 	.short	0x0100
        /*08c2*/ 	.byte	0x08
	.zero		1


	//   ....[16]....
        /*08c4*/ 	.word	0x00000680
        /*08c8*/ 	.word	0x000000ff
        /*08cc*/ 	.word	0x00029898
        /*08d0*/ 	.short	0x0100
        /*08d2*/ 	.byte	0x08
	.zero		1


	//   ....[17]....
        /*08d4*/ 	.word	0x00000690
        /*08d8*/ 	.word	0x000000ff
        /*08dc*/ 	.word	0x000298a8
        /*08e0*/ 	.short	0x0100
        /*08e2*/ 	.byte	0x08
	.zero		1


	//   ....[18]....
        /*08e4*/ 	.word	0x000007e0
        /*08e8*/ 	.word	0x000000ff
        /*08ec*/ 	.word	0x000298b0
        /*08f0*/ 	.short	0x0100
        /*08f2*/ 	.byte	0x08
	.zero		1


	//   ....[19]....
        /*08f4*/ 	.word	0x000007f0
        /*08f8*/ 	.word	0x000000ff
        /*08fc*/ 	.word	0x000298c0
        /*0900*/ 	.short	0x0100
        /*0902*/ 	.byte	0x08
	.zero		1


	//   ....[20]....
        /*0904*/ 	.word	0x00000800
        /*0908*/ 	.word	0x000000ff
        /*090c*/ 	.word	0x000298b8
        /*0910*/ 	.short	0x0100
        /*0912*/ 	.byte	0x08
	.zero		1


	//   ....[21]....
        /*0914*/ 	.word	0x00000810
        /*0918*/ 	.word	0x000000ff
        /*091c*/ 	.word	0x000298c8
        /*0920*/ 	.short	0x0100
        /*0922*/ 	.byte	0x08
	.zero		1


	//   ....[22]....
        /*0924*/ 	.word	0x00001880
        /*0928*/ 	.word	0x000000ff
        /*092c*/ 	.word	0x00029800
        /*0930*/ 	.short	0x010a
        /*0932*/ 	.byte	0x30
	.zero		1


	//   ....[23]....
        /*0934*/ 	.word	0x00001900
        /*0938*/ 	.word	0x00000004
        /*093c*/ 	.word	0x00029830
        /*0940*/ 	.short	0x010a
        /*0942*/ 	.byte	0x3f
	.zero		1


	//   ....[24]....
        /*0944*/ 	.word	0x00001950
        /*0948*/ 	.word	0x00000004
        /*094c*/ 	.word	0x00029830
        /*0950*/ 	.short	0x010a
        /*0952*/ 	.byte	0x3f
	.zero		1


	//   ....[25]....
        /*0954*/ 	.word	0x00002750
        /*0958*/ 	.word	0x000000ff
        /*095c*/ 	.word	0x00000000
        /*0960*/ 	.short	0x0101
        /*0962*/ 	.byte	0x06
	.zero		1


	//   ....[26]....
        /*0964*/ 	.word	0x00004da0
        /*0968*/ 	.word	0x000000ff
        /*096c*/ 	.word	0x00029830
        /*0970*/ 	.short	0x010a
        /*0972*/ 	.byte	0x06
	.zero		1


	//   ....[27]....
        /*0974*/ 	.word	0x00004de0
        /*0978*/ 	.word	0x000000ff
        /*097c*/ 	.word	0x00029830
        /*0980*/ 	.short	0x010a
        /*0982*/ 	.byte	0x06
	.zero		1


	//   ....[28]....
        /*0984*/ 	.word	0x00005a30
        /*0988*/ 	.word	0x000000ff
        /*098c*/ 	.word	0x00029850
        /*0990*/ 	.short	0x010a
        /*0992*/ 	.byte	0x06
	.zero		1


	//   ....[29]....
        /*0994*/ 	.word	0x00005a70
        /*0998*/ 	.word	0x000000ff
        /*099c*/ 	.word	0x00029850
        /*09a0*/ 	.short	0x010a
        /*09a2*/ 	.byte	0x06
	.zero		1


	//   ....[30]....
        /*09a4*/ 	.word	0x00005dd0
        /*09a8*/ 	.word	0x000000ff
        /*09ac*/ 	.word	0x00000000
        /*09b0*/ 	.short	0x0101
        /*09b2*/ 	.byte	0x06
	.zero		1


	//   ....[31]....
        /*09b4*/ 	.word	0x00007380
        /*09b8*/ 	.word	0x000000ff
        /*09bc*/ 	.word	0x00000000
        /*09c0*/ 	.short	0x0101
        /*09c2*/ 	.byte	0x06
	.zero		1


	//   ....[32]....
        /*09c4*/ 	.word	0x00007a30
        /*09c8*/ 	.word	0x000000ff
        /*09cc*/ 	.word	0x00029850
        /*09d0*/ 	.short	0x010a
        /*09d2*/ 	.byte	0x09
	.zero		1


	//   ....[33]....
        /*09d4*/ 	.word	0x00007a70
        /*09d8*/ 	.word	0x000000ff
        /*09dc*/ 	.word	0x00029850
        /*09e0*/ 	.short	0x010a
        /*09e2*/ 	.byte	0x09
	.zero		1


	//   ....[34]....
        /*09e4*/ 	.word	0x000081e0
        /*09e8*/ 	.word	0x000000ff
        /*09ec*/ 	.word	0x00000000
        /*09f0*/ 	.short	0x0101
        /*09f2*/ 	.byte	0x04
	.zero		1


	//   ....[35]....
        /*09f4*/ 	.word	0x00009d80
        /*09f8*/ 	.word	0x00000000
        /*09fc*/ 	.word	0x00000000
        /*0a00*/ 	.short	0x0101
        /*0a02*/ 	.byte	0x3f
	.zero		1


	//   ....[36]....
        /*0a04*/ 	.word	0x0000cc90
        /*0a08*/ 	.word	0x00000000
        /*0a0c*/ 	.word	0x00029880
        /*0a10*/ 	.short	0x010a
        /*0a12*/ 	.byte	0x3f
	.zero		1


	//   ....[37]....
        /*0a14*/ 	.word	0x0000d2e0
        /*0a18*/ 	.word	0x00000000
        /*0a1c*/ 	.word	0x00029870
        /*0a20*/ 	.short	0x0107
        /*0a22*/ 	.byte	0x3f
	.zero		1


	//   ....[38]....
        /*0a24*/ 	.word	0x0000d3a0
        /*0a28*/ 	.word	0x00000000
        /*0a2c*/ 	.word	0x00029870
        /*0a30*/ 	.short	0x0101
        /*0a32*/ 	.byte	0x3f
	.zero		1


	//   ....[39]....
        /*0a34*/ 	.word	0x0000d3d0
        /*0a38*/ 	.word	0x00000000
        /*0a3c*/ 	.word	0x00029840
        /*0a40*/ 	.short	0x010a
        /*0a42*/ 	.byte	0x3f
	.zero		1


	//   ....[40]....
        /*0a44*/ 	.word	0x0000da10
        /*0a48*/ 	.word	0x00000000
        /*0a4c*/ 	.word	0x00029830
        /*0a50*/ 	.short	0x0107
        /*0a52*/ 	.byte	0x3f
	.zero		1


	//   ....[41]....
        /*0a54*/ 	.word	0x0000dae0
        /*0a58*/ 	.word	0x00000000
        /*0a5c*/ 	.word	0x00029830
        /*0a60*/ 	.short	0x0101
        /*0a62*/ 	.byte	0x3f
	.zero		1


	//   ....[42]....
        /*0a64*/ 	.word	0x0000e3b0
        /*0a68*/ 	.word	0x00000016
        /*0a6c*/ 	.word	0x00029800
        /*0a70*/ 	.short	0x0107
        /*0a72*/ 	.byte	0x3f
	.zero		1


	//   ....[43]....
        /*0a74*/ 	.word	0x0000e4b0
        /*0a78*/ 	.word	0x00000016
        /*0a7c*/ 	.word	0x00029800
        /*0a80*/ 	.short	0x0101
        /*0a82*/ 	.byte	0x3f
	.zero		1


	//   ....[44]....
        /*0a84*/ 	.word	0x0000e4d0
        /*0a88*/ 	.word	0x00000016
        /*0a8c*/ 	.word	0x00029820
        /*0a90*/ 	.short	0x010a
        /*0a92*/ 	.byte	0x3f
	.zero		1


	//   ....[45]....
        /*0a94*/ 	.word	0x0000e9f0
        /*0a98*/ 	.word	0x00000000
        /*0a9c*/ 	.word	0x00029880
        /*0aa0*/ 	.short	0x010a
        /*0aa2*/ 	.byte	0x3f
	.zero		1


	//   ....[46]....
        /*0aa4*/ 	.word	0x0000eed0
        /*0aa8*/ 	.word	0x00000000
        /*0aac*/ 	.word	0x00029870
        /*0ab0*/ 	.short	0x0107
        /*0ab2*/ 	.byte	0x3f
	.zero		1


	//   ....[47]....
        /*0ab4*/ 	.word	0x0000ef90
        /*0ab8*/ 	.word	0x00000000
        /*0abc*/ 	.word	0x00029870
        /*0ac0*/ 	.short	0x0101
        /*0ac2*/ 	.byte	0x3f
	.zero		1


	//   ....[48]....
        /*0ac4*/ 	.word	0x0000efc0
        /*0ac8*/ 	.word	0x00000000
        /*0acc*/ 	.word	0x00029840
        /*0ad0*/ 	.short	0x010a
        /*0ad2*/ 	.byte	0x3f
	.zero		1


	//   ....[49]....
        /*0ad4*/ 	.word	0x0000f4c0
        /*0ad8*/ 	.word	0x00000000
        /*0adc*/ 	.word	0x00029830
        /*0ae0*/ 	.short	0x0107
        /*0ae2*/ 	.byte	0x3f
	.zero		1


	//   ....[50]....
        /*0ae4*/ 	.word	0x0000f580
        /*0ae8*/ 	.word	0x00000000
        /*0aec*/ 	.word	0x00029830
        /*0af0*/ 	.short	0x0101
        /*0af2*/ 	.byte	0x3f
	.zero		1


	//   ....[51]....
        /*0af4*/ 	.word	0x0000f610
        /*0af8*/ 	.word	0x00000003
        /*0afc*/ 	.word	0x00029870
        /*0b00*/ 	.short	0x010a
        /*0b02*/ 	.byte	0x3f
	.zero		1


	//   ....[52]....
        /*0b04*/ 	.word	0x0000f6a0
        /*0b08*/ 	.word	0x00000003
        /*0b0c*/ 	.word	0x00029860
        /*0b10*/ 	.short	0x010a
        /*0b12*/ 	.byte	0x3f
	.zero		1


	//   ....[53]....
        /*0b14*/ 	.word	0x0000fbb0
        /*0b18*/ 	.word	0x00000003
        /*0b1c*/ 	.word	0x00029850
        /*0b20*/ 	.short	0x0101
        /*0b22*/ 	.byte	0x3f
	.zero		1


	//   ....[54]....
        /*0b24*/ 	.word	0x0000fc40
        /*0b28*/ 	.word	0x00000003
        /*0b2c*/ 	.word	0x00000000
        /*0b30*/ 	.short	0x0101
        /*0b32*/ 	.byte	0x3f
	.zero		1


	//   ....[55]....
        /*0b34*/ 	.word	0x0000fe00
        /*0b38*/ 	.word	0x00000011
        /*0b3c*/ 	.word	0x00029870
        /*0b40*/ 	.short	0x010a
        /*0b42*/ 	.byte	0x3f
	.zero		1


	//   ....[56]....
        /*0b44*/ 	.word	0x0000fe80
        /*0b48*/ 	.word	0x00000011
        /*0b4c*/ 	.word	0x00029860
        /*0b50*/ 	.short	0x010a
        /*0b52*/ 	.byte	0x3f
	.zero		1


	//   ....[57]....
        /*0b54*/ 	.word	0x000103a0
        /*0b58*/ 	.word	0x00000011
        /*0b5c*/ 	.word	0x00029850
        /*0b60*/ 	.short	0x0101
        /*0b62*/ 	.byte	0x3f
	.zero		1


	//   ....[58]....
        /*0b64*/ 	.word	0x00010450
        /*0b68*/ 	.word	0x00000011
        /*0b6c*/ 	.word	0x00000000
        /*0b70*/ 	.short	0x0101
        /*0b72*/ 	.byte	0x3f
	.zero		1


	//   ....[59]....
        /*0b74*/ 	.word	0x00010ea0
        /*0b78*/ 	.word	0x00000005
        /*0b7c*/ 	.word	0x00029820
        /*0b80*/ 	.short	0x010a
        /*0b82*/ 	.byte	0x3f
	.zero		1


	//   ....[60]....
        /*0b84*/ 	.word	0x00011020
        /*0b88*/ 	.word	0x00000003
        /*0b8c*/ 	.word	0x00029840
        /*0b90*/ 	.short	0x010a
        /*0b92*/ 	.byte	0x3f
	.zero		1


	//   ....[61]....
        /*0b94*/ 	.word	0x000110c0
        /*0b98*/ 	.word	0x00000005
        /*0b9c*/ 	.word	0x00029840
        /*0ba0*/ 	.short	0x010a
        /*0ba2*/ 	.byte	0x3f
	.zero		1


	//   ....[62]....
        /*0ba4*/ 	.word	0x00011100
        /*0ba8*/ 	.word	0x00000003
        /*0bac*/ 	.word	0x00029860
        /*0bb0*/ 	.short	0x010a
        /*0bb2*/ 	.byte	0x3f
	.zero		1


	//   ....[63]....
        /*0bb4*/ 	.word	0x00011140
        /*0bb8*/ 	.word	0x00000005
        /*0bbc*/ 	.word	0x00029860
        /*0bc0*/ 	.short	0x010a
        /*0bc2*/ 	.byte	0x3f
	.zero		1


	//   ....[64]....
        /*0bc4*/ 	.word	0x00011180
        /*0bc8*/ 	.word	0x00000003
        /*0bcc*/ 	.word	0x00029880
        /*0bd0*/ 	.short	0x010a
        /*0bd2*/ 	.byte	0x3f
	.zero		1


	//   ....[65]....
        /*0bd4*/ 	.word	0x000111c0
        /*0bd8*/ 	.word	0x00000005
        /*0bdc*/ 	.word	0x00029880
        /*0be0*/ 	.short	0x010a
        /*0be2*/ 	.byte	0x3f
	.zero		1


	//   ....[66]....
        /*0be4*/ 	.word	0x00011230
        /*0be8*/ 	.word	0x00000003
        /*0bec*/ 	.word	0x00029800
        /*0bf0*/ 	.short	0x010a
        /*0bf2*/ 	.byte	0x3f
	.zero		1


	//   ....[67]....
        /*0bf4*/ 	.word	0x00011280
        /*0bf8*/ 	.word	0x00000004
        /*0bfc*/ 	.word	0x00029830
        /*0c00*/ 	.short	0x010a
        /*0c02*/ 	.byte	0x3f
	.zero		1


	//   ....[68]....
        /*0c04*/ 	.word	0x000112e0
        /*0c08*/ 	.word	0x00000003
        /*0c0c*/ 	.word	0x00029830
        /*0c10*/ 	.short	0x010a
        /*0c12*/ 	.byte	0x3f
	.zero		1


	//   ....[69]....
        /*0c14*/ 	.word	0x00011340
        /*0c18*/ 	.word	0x00000003
        /*0c1c*/ 	.word	0x00029850
        /*0c20*/ 	.short	0x010a
        /*0c22*/ 	.byte	0x3f
	.zero		1


	//   ....[70]....
        /*0c24*/ 	.word	0x000113a0
        /*0c28*/ 	.word	0x00000007
        /*0c2c*/ 	.word	0x00029850
        /*0c30*/ 	.short	0x010a
        /*0c32*/ 	.byte	0x3f
	.zero		1


	//   ....[71]....
        /*0c34*/ 	.word	0x000114a0
        /*0c38*/ 	.word	0x00000000
        /*0c3c*/ 	.word	0x00029880
        /*0c40*/ 	.short	0x010a
        /*0c42*/ 	.byte	0x3f
	.zero		1


	//   ....[72]....
        /*0c44*/ 	.word	0x00011c10
        /*0c48*/ 	.word	0x00000000
        /*0c4c*/ 	.word	0x00029840
        /*0c50*/ 	.short	0x010a
        /*0c52*/ 	.byte	0x3f
	.zero		1


	//   ....[73]....
        /*0c54*/ 	.word	0x000128d0
        /*0c58*/ 	.word	0x00000016
        /*0c5c*/ 	.word	0x00029820
        /*0c60*/ 	.short	0x010a
        /*0c62*/ 	.byte	0x3f
	.zero		1


	//   ....[74]....
        /*0c64*/ 	.word	0x00012920
        /*0c68*/ 	.word	0x00000000
        /*0c6c*/ 	.word	0x00029880
        /*0c70*/ 	.short	0x010a
        /*0c72*/ 	.byte	0x3f
	.zero		1


	//   ....[75]....
        /*0c74*/ 	.word	0x00012f40
        /*0c78*/ 	.word	0x00000000
        /*0c7c*/ 	.word	0x00029840
        /*0c80*/ 	.short	0x010a
        /*0c82*/ 	.byte	0x3f
	.zero		1


	//   ....[76]....
        /*0c84*/ 	.word	0x00013580
        /*0c88*/ 	.word	0x00000003
        /*0c8c*/ 	.word	0x00029870
        /*0c90*/ 	.short	0x010a
        /*0c92*/ 	.byte	0x3f
	.zero		1


	//   ....[77]....
        /*0c94*/ 	.word	0x000135d0
        /*0c98*/ 	.word	0x00000003
        /*0c9c*/ 	.word	0x00029860
        /*0ca0*/ 	.short	0x010a
        /*0ca2*/ 	.byte	0x3f
	.zero		1


	//   ....[78]....
        /*0ca4*/ 	.word	0x00013620
        /*0ca8*/ 	.word	0x00000011
        /*0cac*/ 	.word	0x00029870
        /*0cb0*/ 	.short	0x010a
        /*0cb2*/ 	.byte	0x3f
	.zero		1


	//   ....[79]....
        /*0cb4*/ 	.word	0x00013670
        /*0cb8*/ 	.word	0x00000011
        /*0cbc*/ 	.word	0x00029860
        /*0cc0*/ 	.short	0x010a
        /*0cc2*/ 	.byte	0x3f
	.zero		1


	//   ....[80]....
        /*0cc4*/ 	.word	0x000136c0
        /*0cc8*/ 	.word	0x00000005
        /*0ccc*/ 	.word	0x00029820
        /*0cd0*/ 	.short	0x010a
        /*0cd2*/ 	.byte	0x3f
	.zero		1


	//   ....[81]....
        /*0cd4*/ 	.word	0x00013860
        /*0cd8*/ 	.word	0x00000003
        /*0cdc*/ 	.word	0x00029840
        /*0ce0*/ 	.short	0x010a
        /*0ce2*/ 	.byte	0x3f
	.zero		1


	//   ....[82]....
        /*0ce4*/ 	.word	0x000138b0
        /*0ce8*/ 	.word	0x00000005
        /*0cec*/ 	.word	0x00029840
        /*0cf0*/ 	.short	0x010a
        /*0cf2*/ 	.byte	0x3f
	.zero		1


	//   ....[83]....
        /*0cf4*/ 	.word	0x00013900
        /*0cf8*/ 	.word	0x00000003
        /*0cfc*/ 	.word	0x00029860
        /*0d00*/ 	.short	0x010a
        /*0d02*/ 	.byte	0x3f
	.zero		1


	//   ....[84]....
        /*0d04*/ 	.word	0x00013950
        /*0d08*/ 	.word	0x00000005
        /*0d0c*/ 	.word	0x00029860
        /*0d10*/ 	.short	0x010a
        /*0d12*/ 	.byte	0x3f
	.zero		1


	//   ....[85]....
        /*0d14*/ 	.word	0x000139a0
        /*0d18*/ 	.word	0x00000003
        /*0d1c*/ 	.word	0x00029880
        /*0d20*/ 	.short	0x010a
        /*0d22*/ 	.byte	0x3f
	.zero		1


	//----- nvinfo : EIATTR_NUM_MBARRIERS
	.align		4
.L_127:
        /*0d24*/ 	.byte	0x03, 0x38
        /*0d26*/ 	.short	0x0016


	//----- nvinfo : EIATTR_EXIT_INSTR_OFFSETS
	.align		4
        /*0d28*/ 	.byte	0x04, 0x1c
        /*0d2a*/ 	.short	(.L_129 - .L_128)


	//   ....[0]....
.L_128:
        /*0d2c*/ 	.word	0x000009c0


	//   ....[1]....
        /*0d30*/ 	.word	0x0000acf0


	//   ....[2]....
        /*0d34*/ 	.word	0x00011210


	//----- nvinfo : EIATTR_MAX_THREADS
	.align		4
.L_129:
        /*0d38*/ 	.byte	0x04, 0x05
        /*0d3a*/ 	.short	(.L_131 - .L_130)
.L_130:
        /*0d3c*/ 	.word	0x00000180
        /*0d40*/ 	.word	0x00000001
        /*0d44*/ 	.word	0x00000001


	//----- nvinfo : EIATTR_CRS_STACK_SIZE
	.align		4
.L_131:
        /*0d48*/ 	.byte	0x04, 0x1e
        /*0d4a*/ 	.short	(.L_133 - .L_132)
.L_132:
        /*0d4c*/ 	.word	0x00000000


	//----- nvinfo : EIATTR_CBANK_PARAM_SIZE
	.align		4
.L_133:
        /*0d50*/ 	.byte	0x03, 0x19
        /*0d52*/ 	.short	0x0af0


	//----- nvinfo : EIATTR_PARAM_CBANK
	.align		4
        /*0d54*/ 	.byte	0x04, 0x0a
        /*0d56*/ 	.short	(.L_135 - .L_134)
	.align		4
.L_134:
        /*0d58*/ 	.word	index@(.nv.constant0._ZN7cutlass13device_kernelIN5flash11enable_sm90INS1_16FlashAttnFwdSm90INS1_25CollectiveMainloopFwdSm90ILi2EN4cute5tupleIJNS5_1CILi1EEES8_S8_EEENS6_IJNS7_ILi128EEENS7_ILi160EEENS7_ILi192EEEEEELi128ENS_12float_e4m3_tEfNS_4arch4Sm90ELb0ELb0ELb0ELb1ELb1ELb0ELb0ELb1ELb1ELb1ELb0ELb0EEENS1_21CollectiveEpilogueFwdINS6_IJSA_SA_SB_EEES9_NS_10bfloat16_tESG_Li256ELb1ELb1ELb0ELb1EEENS1_36VarlenDynamicPersistentTileSchedulerILi128ELi160ELi256ELi128ELb0ELb1ELb1ELb0ELb1ELb1EEEEEEEEEvNT_6ParamsE)
        /*0d5c*/ 	.short	0x0210
        /*0d5e*/ 	.short	0x0af0


	//----- nvinfo : EIATTR_SW_WAR
	.align		4
.L_135:
        /*0d60*/ 	.byte	0x04, 0x36
        /*0d62*/ 	.short	(.L_137 - .L_136)
.L_136:
        /*0d64*/ 	.word	0x00000008
.L_137:


//--------------------- .nv.info._ZN7cutlass13device_kernelIN5flash11enable_sm90INS1_16FlashAttnFwdSm90INS1_25CollectiveMainloopFwdSm90ILi2EN4cute5tupleIJNS5_1CILi1EEES8_S8_EEENS6_IJNS7_ILi128EEENS7_ILi160EEENS7_ILi192EEEEEELi128ENS_12float_e4m3_tEfNS_4arch4Sm90ELb0ELb0ELb0ELb1ELb1ELb1ELb0ELb1ELb1ELb1ELb0ELb0EEENS1_21CollectiveEpilogueFwdINS6_IJSA_SA_SB_EEES9_NS_10bfloat16_tESG_Li256ELb1ELb1ELb0ELb1EEENS1_36VarlenDynamicPersistentTileSchedulerILi128ELi160ELi256ELi128ELb0ELb1ELb1ELb0ELb1ELb1EEEEEEEEEvNT_6ParamsE --------------------------
	.section	.nv.info._ZN7cutlass13device_kernelIN5flash11enable_sm90INS1_16FlashAttnFwdSm90INS1_25CollectiveMainloopFwdSm90ILi2EN4cute5tupleIJNS5_1CILi1EEES8_S8_EEENS6_IJNS7_ILi128EEENS7_ILi160EEENS7_ILi192EEEEEELi128ENS_12float_e4m3_tEfNS_4arch4Sm90ELb0ELb0ELb0ELb1ELb1ELb1ELb0ELb1ELb1ELb1ELb0ELb0EEENS1_21CollectiveEpilogueFwdINS6_IJSA_SA_SB_EEES9_NS_10bfloat16_tESG_Li256ELb1ELb1ELb0ELb1EEENS1_36VarlenDynamicPersistentTileSchedulerILi128ELi160ELi256ELi128ELb0ELb1ELb1ELb0ELb1ELb1EEEEEEEEEvNT_6ParamsE,"",@"SHT_CUDA_INFO"
	.sectionflags	@""
	.align	4


	//----- nvinfo : EIATTR_CUDA_API_VERSION
	.align		4
        /*0000*/ 	.byte	0x04, 0x37
        /*0002*/ 	.short	(.L_139 - .L_138)
.L_138:
        /*0004*/ 	.word	0x00000082


	//----- nvinfo : EIATTR_KPARAM_INFO
	.align		4
.L_139:
        /*0008*/ 	.byte	0x04, 0x17
        /*000a*/ 	.short	(.L_141 - .L_140)
.L_140:
        /*000c*/ 	.word	0x00000000
        /*0010*/ 	.short	0x0000
        /*0012*/ 	.short	0x0070
        /*0014*/ 	.byte	0x00, 0xf0, 0x01, 0x2a


	//----- nvinfo : EIATTR_SPARSE_MMA_MASK
	.align		4
.L_141:
        /*0018*/ 	.byte	0x03, 0x50
        /*001a*/ 	.short	0x0000


	//----- nvinfo : EIATTR_MAXREG_COUNT
	.align		4
        /*001c*/ 	.byte	0x03, 0x1b
        /*001e*/ 	.short	0x00a8


	//----- nvinfo : EIATTR_NUM_BARRIERS
	.align		4
        /*0020*/ 	.byte	0x02, 0x4c
        /*0022*/ 	.byte	0x10
	.zero		1


	//----- nvinfo : EIATTR_EXTERNS
	.align		4
        /*0024*/ 	.byte	0x04, 0x0f
        /*0026*/ 	.short	(.L_143 - .L_142)


	//   ....[0]....
	.align		4
.L_142:
        /*0028*/ 	.word	index@(__assertfail)


	//----- nvinfo : EIATTR_ANNOTATIONS
	.align		4
.L_143:
        /*002c*/ 	.byte	0x04, 0x55
        /*002e*/ 	.short	(.L_145 - .L_144)


	//   ....[0]....
.L_144:
        /* <DEDUP_REMOVED lines=52> */


	//----- nvinfo : EIATTR_MERCURY_ISA_VERSION
	.align		4
.L_145:
        /*0358*/ 	.byte	0x03, 0x5f
        /*035a*/ 	.short	0x0101


	//----- nvinfo : EIATTR_UNUSED_LOAD_BYTE_OFFSET
	.align		4
        /*035c*/ 	.byte	0x04, 0x44
        /*035e*/ 	.short	(.L_147 - .L_146)


	//   ....[0]....
.L_146:
        /*0360*/ 	.word	0x00000a90
        /*0364*/ 	.word	0x0000fff0


	//   ....[1]....
        /*0368*/ 	.word	0x0001ead0
        /*036c*/ 	.word	0x0000fff0


	//----- nvinfo : EIATTR_INT_WARP_WIDE_INSTR_OFFSETS
	.align		4
.L_147:
        /*0370*/ 	.byte	0x04, 0x31
        /*0372*/ 	.short	(.L_149 - .L_148)


	//   ....[0]....
.L_148:
        /*0374*/ 	.word	0x00000130


	//   ....[1]....
        /*0378*/ 	.word	0x00000170


	//   ....[2]....
        /*037c*/ 	.word	0x000001e0


	//   ....[3]....
        /*0380*/ 	.word	0x00023640


	//   ....[4]....
        /*0384*/ 	.word	0x000236d0


	//   ....[5]....
        /*0388*/ 	.word	0x00027650


	//   ....[6]....
        /*038c*/ 	.word	0x000276e0


	//----- nvinfo : EIATTR_COOP_GROUP_MASK_REGIDS
	.align		4
.L_149:
        /*0390*/ 	.byte	0x04, 0x29
        /*0392*/ 	.short	(.L_151 - .L_150)


	//   ....[0]....
.L_150:
        /*0394*/ 	.word	0xffffffff


	//   ....[1]....
        /*0398*/ 	.word	0xffffffff


	//   ....[2]....
        /*039c*/ 	.word	0xffffffff


	//   ....[3]....
        /*03a0*/ 	.word	0xffffffff


	//   ....[4]....
        /*03a4*/ 	.word	0xffffffff


	//   ....[5]....
        /*03a8*/ 	.word	0xffffffff


	//   ....[6]....
        /*03ac*/ 	.word	0xffffffff


	//   ....[7]....
        /*03b0*/ 	.word	0xffffffff


	//   ....[8]....
        /*03b4*/ 	.word	0xffffffff


	//   ....[9]....
        /*03b8*/ 	.word	0xffffffff


	//   ....[10]....
        /*03bc*/ 	.word	0xffffffff


	//   ....[11]....
        /*03c0*/ 	.word	0xffffffff


	//   ....[12]....
        /*03c4*/ 	.word	0xffffffff


	//   ....[13]....
        /*03c8*/ 	.word	0xffffffff


	//   ....[14]....
        /*03cc*/ 	.word	0xffffffff


	//   ....[15]....
        /*03d0*/ 	.word	0xffffffff


	//   ....[16]....
        /*03d4*/ 	.word	0xffffffff


	//   ....[17]....
        /*03d8*/ 	.word	0xffffffff


	//   ....[18]....
        /*03dc*/ 	.word	0xffffffff


	//   ....[19]....
        /*03e0*/ 	.word	0xffffffff


	//   ....[20]....
        /*03e4*/ 	.word	0xffffffff


	//   ....[21]....
        /*03e8*/ 	.word	0xffffffff


	//   ....[22]....
        /*03ec*/ 	.word	0xffffffff


	//   ....[23]....
        /*03f0*/ 	.word	0xffffffff


	//   ....[24]....
        /*03f4*/ 	.word	0xffffffff


	//   ....[25]....
        /*03f8*/ 	.word	0xffffffff


	//   ....[26]....
        /*03fc*/ 	.word	0xffffffff


	//   ....[27]....
        /*0400*/ 	.word	0xffffffff


	//   ....[28]....
        /*0404*/ 	.word	0xffffffff


	//   ....[29]....
        /*0408*/ 	.word	0xffffffff


	//   ....[30]....
        /*040c*/ 	.word	0xffffffff


	//   ....[31]....
        /*0410*/ 	.word	0xffffffff


	//   ....[32]....
        /*0414*/ 	.word	0xffffffff


	//   ....[33]....
        /*0418*/ 	.word	0xffffffff


	//   ....[34]....
        /*041c*/ 	.word	0xffffffff


	//   ....[35]....
        /*0420*/ 	.word	0xffffffff


	//   ....[36]....
        /*0424*/ 	.word	0xffffffff


	//   ....[37]....
        /*0428*/ 	.word	0xffffffff


	//   ....[38]....
        /*042c*/ 	.word	0xffffffff


	//   ....[39]....
        /*0430*/ 	.word	0xffffffff


	//   ....[40]....
        /*0434*/ 	.word	0xffffffff


	//   ....[41]....
        /*0438*/ 	.word	0xffffffff


	//   ....[42]....
        /*043c*/ 	.word	0xffffffff


	//   ....[43]....
        /*0440*/ 	.word	0xffffffff


	//   ....[44]....
        /*0444*/ 	.word	0xffffffff


	//   ....[45]....
        /*0448*/ 	.word	0xffffffff


	//   ....[46]....
        /*044c*/ 	.word	0xffffffff


	//   ....[47]....
        /*0450*/ 	.word	0xffffffff


	//   ....[48]....
        /*0454*/ 	.word	0xffffffff


	//   ....[49]....
        /*0458*/ 	.word	0xffffffff


	//   ....[50]....
        /*045c*/ 	.word	0xffffffff


	//   ....[51]....
        /*0460*/ 	.word	0xffffffff


	//   ....[52]....
        /*0464*/ 	.word	0xffffffff


	//   ....[53]....
        /*0468*/ 	.word	0xffffffff


	//   ....[54]....
        /*046c*/ 	.word	0xffffffff


	//   ....[55]....
        /*0470*/ 	.word	0xffffffff


	//   ....[56]....
        /*0474*/ 	.word	0xffffffff


	//   ....[57]....
        /*0478*/ 	.word	0xffffffff


	//   ....[58]....
        /*047c*/ 	.word	0xffffffff


	//   ....[59]....
        /*0480*/ 	.word	0xffffffff


	//   ....[60]....
        /*0484*/ 	.word	0xffffffff


	//   ....[61]....
        /*0488*/ 	.word	0xffffffff


	//   ....[62]....
        /*048c*/ 	.word	0xffffffff


	//   ....[63]....
        /*0490*/ 	.word	0xffffffff


	//   ....[64]....
        /*0494*/ 	.word	0xffffffff


	//   ....[65]....
        /*0498*/ 	.word	0xffffffff


	//   ....[66]....
        /*049c*/ 	.word	0xffffffff


	//   ....[67]....
        /*04a0*/ 	.word	0xffffffff


	//   ....[68]....
        /*04a4*/ 	.word	0xffffffff


	//   ....[69]....
        /*04a8*/ 	.word	0xffffffff


	//   ....[70]....
        /*04ac*/ 	.word	0xffffffff


	//   ....[71]....
        /*04b0*/ 	.word	0xffffffff


	//   ....[72]....
        /*04b4*/ 	.word	0xffffffff


	//   ....[73]....
        /*04b8*/ 	.word	0xffffffff


	//   ....[74]....
        /*04bc*/ 	.word	0xffffffff


	//   ....[75]....
        /*04c0*/ 	.word	0xffffffff


	//   ....[76]....
        /*04c4*/ 	.word	0xffffffff


	//   ....[77]....
        /*04c8*/ 	.word	0xffffffff


	//   ....[78]....
        /*04cc*/ 	.word	0xffffffff


	//   ....[79]....
        /*04d0*/ 	.word	0xffffffff


	//   ....[80]....
        /*04d4*/ 	.word	0xffffffff


	//   ....[81]....
        /*04d8*/ 	.word	0xffffffff


	//   ....[82]....
        /*04dc*/ 	.word	0xffffffff


	//   ....[83]....
        /*04e0*/ 	.word	0xffffffff


	//   ....[84]....
        /*04e4*/ 	.word	0xffffffff


	//   ....[85]....
        /*04e8*/ 	.word	0xffffffff


	//   ....[86]....
        /*04ec*/ 	.word	0xffffffff


	//   ....[87]....
        /*04f0*/ 	.word	0xffffffff


	//   ....[88]....
        /*04f4*/ 	.word	0xffffffff


	//   ....[89]....
        /*04f8*/ 	.word	0xffffffff


	//   ....[90]....
        /*04fc*/ 	.word	0xffffffff


	//   ....[91]....
        /*0500*/ 	.word	0xffffffff


	//   ....[92]....
        /*0504*/ 	.word	0xffffffff


	//   ....[93]....
        /*0508*/ 	.word	0xffffffff


	//   ....[94]....
        /*050c*/ 	.word	0xffffffff


	//   ....[95]....
        /*0510*/ 	.word	0xffffffff


	//   ....[96]....
        /*0514*/ 	.word	0xffffffff


	//   ....[97]....
        /*0518*/ 	.word	0xffffffff


	//   ....[98]....
        /*051c*/ 	.word	0xffffffff


	//   ....[99]....
        /*0520*/ 	.word	0xffffffff


	//   ....[100]....
        /*0524*/ 	.word	0xffffffff


	//   ....[101]....
        /*0528*/ 	.word	0xffffffff


	//   ....[102]....
        /*052c*/ 	.word	0xffffffff


	//   ....[103]....
        /*0530*/ 	.word	0xffffffff


	//   ....[104]....
        /*0534*/ 	.word	0xffffffff


	//   ....[105]....
        /*0538*/ 	.word	0xffffffff


	//   ....[106]....
        /*053c*/ 	.word	0xffffffff


	//   ....[107]....
        /*0540*/ 	.word	0xffffffff


	//   ....[108]....
        /*0544*/ 	.word	0xffffffff


	//   ....[109]....
        /*0548*/ 	.word	0xffffffff


	//   ....[110]....
        /*054c*/ 	.word	0xffffffff


	//   ....[111]....
        /*0550*/ 	.word	0xffffffff


	//   ....[112]....
        /*0554*/ 	.word	0xffffffff


	//   ....[113]....
        /*0558*/ 	.word	0xffffffff


	//   ....[114]....
        /*055c*/ 	.word	0xffffffff


	//   ....[115]....
        /*0560*/ 	.word	0xffffffff


	//   ....[116]....
        /*0564*/ 	.word	0xffffffff


	//   ....[117]....
        /*0568*/ 	.word	0xffffffff


	//   ....[118]....
        /*056c*/ 	.word	0xffffffff


	//   ....[119]....
        /*0570*/ 	.word	0xffffffff


	//   ....[120]....
        /*0574*/ 	.word	0xffffffff


	//   ....[121]....
        /*0578*/ 	.word	0xffffffff


	//   ....[122]....
        /*057c*/ 	.word	0xffffffff


	//   ....[123]....
        /*0580*/ 	.word	0xffffffff


	//   ....[124]....
        /*0584*/ 	.word	0xffffffff


	//   ....[125]....
        /*0588*/ 	.word	0xffffffff


	//   ....[126]....
        /*058c*/ 	.word	0xffffffff


	//   ....[127]....
        /*0590*/ 	.word	0xffffffff


	//   ....[128]....
        /*0594*/ 	.word	0xffffffff


	//   ....[129]....
        /*0598*/ 	.word	0xffffffff


	//   ....[130]....
        /*059c*/ 	.word	0xffffffff


	//   ....[131]....
        /*05a0*/ 	.word	0xffffffff


	//   ....[132]....
        /*05a4*/ 	.word	0xffffffff


	//   ....[133]....
        /*05a8*/ 	.word	0xffffffff


	//   ....[134]....
        /*05ac*/ 	.word	0xffffffff


	//   ....[135]....
        /*05b0*/ 	.word	0xffffffff


	//   ....[136]....
        /*05b4*/ 	.word	0xffffffff


	//   ....[137]....
        /*05b8*/ 	.word	0xffffffff


	//   ....[138]....
        /*05bc*/ 	.word	0xffffffff


	//   ....[139]....
        /*05c0*/ 	.word	0xffffffff


	//   ....[140]....
        /*05c4*/ 	.word	0xffffffff


	//   ....[141]....
        /*05c8*/ 	.word	0xffffffff


	//   ....[142]....
        /*05cc*/ 	.word	0xffffffff


	//   ....[143]....
        /*05d0*/ 	.word	0xffffffff


	//   ....[144]....
        /*05d4*/ 	.word	0xffffffff


	//   ....[145]....
        /*05d8*/ 	.word	0xffffffff


	//   ....[146]....
        /*05dc*/ 	.word	0xffffffff


	//   ....[147]....
        /*05e0*/ 	.word	0xffffffff


	//   ....[148]....
        /*05e4*/ 	.word	0xffffffff


	//   ....[149]....
        /*05e8*/ 	.word	0xffffffff


	//   ....[150]....
        /*05ec*/ 	.word	0xffffffff


	//   ....[151]....
        /*05f0*/ 	.word	0xffffffff


	//   ....[152]....
        /*05f4*/ 	.word	0xffffffff


	//   ....[153]....
        /*05f8*/ 	.word	0xffffffff


	//   ....[154]....
        /*05fc*/ 	.word	0xffffffff


	//   ....[155]....
        /*0600*/ 	.word	0xffffffff


	//   ....[156]....
        /*0604*/ 	.word	0xffffffff


	//   ....[157]....
        /*0608*/ 	.word	0xffffffff


	//   ....[158]....
        /*060c*/ 	.word	0xffffffff


	//   ....[159]....
        /*0610*/ 	.word	0xffffffff


	//   ....[160]....
        /*0614*/ 	.word	0xffffffff


	//   ....[161]....
        /*0618*/ 	.word	0xffffffff


	//   ....[162]....
        /*061c*/ 	.word	0xffffffff


	//   ....[163]....
        /*0620*/ 	.word	0xffffffff


	//   ....[164]....
        /*0624*/ 	.word	0xffffffff


	//   ....[165]....
        /*0628*/ 	.word	0xffffffff


	//   ....[166]....
        /*062c*/ 	.word	0xffffffff


	//   ....[167]....
        /*0630*/ 	.word	0xffffffff


	//   ....[168]....
        /*0634*/ 	.word	0xffffffff


	//   ....[169]....
        /*0638*/ 	.word	0xffffffff


	//   ....[170]....
        /*063c*/ 	.word	0xffffffff


	//   ....[171]....
        /*0640*/ 	.word	0xffffffff


	//   ....[172]....
        /*0644*/ 	.word	0xffffffff


	//   ....[173]....
        /*0648*/ 	.word	0xffffffff


	//   ....[174]....
        /*064c*/ 	.word	0xffffffff


	//   ....[175]....
        /*0650*/ 	.word	0xffffffff


	//   ....[176]....
        /*0654*/ 	.word	0xffffffff


	//   ....[177]....
        /*0658*/ 	.word	0xffffffff


	//   ....[178]....
        /*065c*/ 	.word	0xffffffff


	//   ....[179]....
        /*0660*/ 	.word	0x0500000f


	//   ....[180]....
        /*0664*/ 	.word	0x0500000f


	//   ....[181]....
        /*0668*/ 	.word	0x0500000f


	//   ....[182]....
        /*066c*/ 	.word	0x0500000f


	//   ....[183]....
        /*0670*/ 	.word	0x0500000f


	//   ....[184]....
        /*0674*/ 	.word	0x0500000f


	//   ....[185]....
        /*0678*/ 	.word	0x0500000f


	//   ....[186]....
        /*067c*/ 	.word	0x0500000f


	//   ....[187]....
        /*0680*/ 	.word	0x0500000f


	//   ....[188]....
        /*0684*/ 	.word	0x0500000f


	//   ....[189]....
        /*0688*/ 	.word	0x0500000f


	//   ....[190]....
        /*068c*/ 	.word	0x0500000f


	//   ....[191]....
        /*0690*/ 	.word	0x0500000f


	//   ....[192]....
        /*0694*/ 	.word	0x0500000f


	//   ....[193]....
        /*0698*/ 	.word	0x0500000f


	//   ....[194]....
        /*069c*/ 	.word	0x0500000f


	//   ....[195]....
        /*06a0*/ 	.word	0x0500000f


	//   ....[196]....
        /*06a4*/ 	.word	0x0500000f


	//   ....[197]....
        /*06a8*/ 	.word	0x0500000f


	//   ....[198]....
        /*06ac*/ 	.word	0x0500000f


	//   ....[199]....
        /*06b0*/ 	.word	0x0500000f


	//   ....[200]....
        /*06b4*/ 	.word	0x0500000f


	//   ....[201]....
        /*06b8*/ 	.word	0x0500000f


	//   ....[202]....
        /*06bc*/ 	.word	0x0500000f


	//   ....[203]....
        /*06c0*/ 	.word	0x0500000f


	//   ....[204]....
        /*06c4*/ 	.word	0x0500000f


	//   ....[205]....
        /*06c8*/ 	.word	0x0500000f


	//   ....[206]....
        /*06cc*/ 	.word	0x0500000f


	//   ....[207]....
        /*06d0*/ 	.word	0x0500000f


	//   ....[208]....
        /*06d4*/ 	.word	0x0500000f


	//   ....[209]....
        /*06d8*/ 	.word	0x0500000f


	//   ....[210]....
        /*06dc*/ 	.word	0x0500000f


	//   ....[211]....
        /*06e0*/ 	.word	0x0500000f


	//   ....[212]....
        /*06e4*/ 	.word	0x0500000f


	//   ....[213]....
        /*06e8*/ 	.word	0x0500000f


	//   ....[214]....
        /*06ec*/ 	.word	0x0500000f


	//   ....[215]....
        /*06f0*/ 	.word	0x0500000f


	//   ....[216]....
        /*06f4*/ 	.word	0x0500000f


	//   ....[217]....
        /*06f8*/ 	.word	0x0500000f


	//   ....[218]....
        /*06fc*/ 	.word	0x0500000f


	//   ....[219]....
        /*0700*/ 	.word	0x0500000f


	//   ....[220]....
        /*0704*/ 	.word	0x0500000f


	//   ....[221]....
        /*0708*/ 	.word	0x0500000f


	//   ....[222]....
        /*070c*/ 	.word	0x0500000f


	//   ....[223]....
        /*0710*/ 	.word	0x0500000f


	//   ....[224]....
        /*0714*/ 	.word	0x0500000f


	//   ....[225]....
        /*0718*/ 	.word	0x0500000f


	//   ....[226]....
        /*071c*/ 	.word	0x0500000f


	//   ....[227]....
        /*0720*/ 	.word	0x0500000f


	//   ....[228]....
        /*0724*/ 	.word	0x0500000f


	//   ....[229]....
        /*0728*/ 	.word	0x0500000f


	//   ....[230]....
        /*072c*/ 	.word	0x0500000f


	//   ....[231]....
        /*0730*/ 	.word	0x0500000f


	//   ....[232]....
        /*0734*/ 	.word	0x0500000f


	//   ....[233]....
        /*0738*/ 	.word	0x0500000f


	//   ....[234]....
        /*073c*/ 	.word	0x0500000f


	//   ....[235]....
        /*0740*/ 	.word	0x0500000f


	//   ....[236]....
        /*0744*/ 	.word	0x0500000f


	//   ....[237]....
        /*0748*/ 	.word	0x0500000f


	//   ....[238]....
        /*074c*/ 	.word	0x0500000f


	//   ....[239]....
        /*0750*/ 	.word	0x0500000f


	//   ....[240]....
        /*0754*/ 	.word	0x0500000f


	//   ....[241]....
        /*0758*/ 	.word	0x0500000f


	//   ....[242]....
        /*075c*/ 	.word	0x0500000f


	//   ....[243]....
        /*0760*/ 	.word	0x0500000f


	//   ....[244]....
        /*0764*/ 	.word	0x0500000f


	//   ....[245]....
        /*0768*/ 	.word	0x0500000f


	//   ....[246]....
        /*076c*/ 	.word	0x0500000f


	//   ....[247]....
        /*0770*/ 	.word	0x0500000f


	//   ....[248]....
        /*0774*/ 	.word	0x0500000f


	//   ....[249]....
        /*0778*/ 	.word	0x0500000f


	//   ....[250]....
        /*077c*/ 	.word	0x0500000f


	//   ....[251]....
        /*0780*/ 	.word	0x0500000f


	//   ....[252]....
        /*0784*/ 	.word	0x0500000f


	//   ....[253]....
        /*0788*/ 	.word	0x0500000f


	//   ....[254]....
        /*078c*/ 	.word	0x0500000f


	//   ....[255]....
        /*0790*/ 	.word	0x0500000f


	//   ....[0]....
        /*0794*/ 	.word	0x0500000f


	//   ....[1]....
        /*0798*/ 	.word	0x0500000f


	//   ....[2]....
        /*079c*/ 	.word	0x0500000f


	//   ....[3]....
        /*07a0*/ 	.word	0x0500000f


	//   ....[4]....
        /*07a4*/ 	.word	0x0500000f


	//   ....[5]....
        /*07a8*/ 	.word	0x0500000f


	//   ....[6]....
        /*07ac*/ 	.word	0x0500000f


	//   ....[7]....
        /*07b0*/ 	.word	0x0500000f


	//   ....[8]....
        /*07b4*/ 	.word	0x0500000f


	//   ....[9]....
        /*07b8*/ 	.word	0x0500000f


	//   ....[10]....
        /*07bc*/ 	.word	0x0500000f


	//   ....[11]....
        /*07c0*/ 	.word	0x0500000f


	//   ....[12]....
        /*07c4*/ 	.word	0x0500000f


	//   ....[13]....
        /*07c8*/ 	.word	0x0500000f


	//   ....[14]....
        /*07cc*/ 	.word	0x0500000f


	//   ....[15]....
        /*07d0*/ 	.word	0x0500000f


	//   ....[16]....
        /*07d4*/ 	.word	0x0500000f


	//   ....[17]....
        /*07d8*/ 	.word	0x0500000f


	//   ....[18]....
        /*07dc*/ 	.word	0x0500000f


	//   ....[19]....
        /*07e0*/ 	.word	0x0500000f


	//   ....[20]....
        /*07e4*/ 	.word	0x0500000f


	//   ....[21]....
        /*07e8*/ 	.word	0x0500000f


	//   ....[22]....
        /*07ec*/ 	.word	0x0500000f


	//   ....[23]....
        /*07f0*/ 	.word	0x0500000f


	//   ....[24]....
        /*07f4*/ 	.word	0x0500000f


	//   ....[25]....
        /*07f8*/ 	.word	0x0500000f


	//   ....[26]....
        /*07fc*/ 	.word	0x0500000f


	//   ....[27]....
        /*0800*/ 	.word	0x0500000f


	//   ....[28]....
        /*0804*/ 	.word	0x0500000f


	//   ....[29]....
        /*0808*/ 	.word	0x0500000f


	//   ....[30]....
        /*080c*/ 	.word	0x0500000f


	//   ....[31]....
        /*0810*/ 	.word	0x0500000f


	//   ....[32]....
        /*0814*/ 	.word	0x0500000f


	//   ....[33]....
        /*0818*/ 	.word	0x0500000f


	//   ....[34]....
        /*081c*/ 	.word	0x0500000f


	//   ....[35]....
        /*0820*/ 	.word	0x0500000f


	//   ....[36]....
        /*0824*/ 	.word	0x0500000f


	//   ....[37]....
        /*0828*/ 	.word	0x0500000f


	//   ....[38]....
        /*082c*/ 	.word	0x0500000f


	//   ....[39]....
        /*0830*/ 	.word	0x0500000f


	//   ....[40]....
        /*0834*/ 	.word	0x0500000f


	//   ....[41]....
        /*0838*/ 	.word	0x0500000f


	//   ....[42]....
        /*083c*/ 	.word	0x0500000f


	//   ....[43]....
        /*0840*/ 	.word	0x0500000f


	//   ....[44]....
        /*0844*/ 	.word	0x0500000f


	//   ....[45]....
        /*0848*/ 	.word	0x0500000f


	//   ....[46]....
        /*084c*/ 	.word	0x0500000f


	//   ....[47]....
        /*0850*/ 	.word	0x0500000f


	//   ....[48]....
        /*0854*/ 	.word	0x0500000f


	//   ....[49]....
        /*0858*/ 	.word	0x0500000f


	//   ....[50]....
        /*085c*/ 	.word	0x0500000f


	//   ....[51]....
        /*0860*/ 	.word	0x0500000f


	//----- nvinfo : EIATTR_COOP_GROUP_INSTR_OFFSETS
	.align		4
.L_151:
        /*0864*/ 	.byte	0x04, 0x28
        /*0866*/ 	.short	(.L_153 - .L_152)


	//   ....[0]....
.L_152:
        /*0868*/ 	.word	0x00000070


	//   ....[1]....
        /*086c*/ 	.word	0x00000140


	//   ....[2]....
        /*0870*/ 	.word	0x00000190


	//   ....[3]....
        /*0874*/ 	.word	0x000003c0


	//   ....[4]....
        /*0878*/ 	.word	0x00000520


	//   ....[5]....
        /*087c*/ 	.word	0x00000640


	//   ....[6]....
        /*0880*/ 	.word	0x000007a0


	//   ....[7]....
        /*0884*/ 	.word	0x00003610


	//   ....[8]....
        /*0888*/ 	.word	0x00003620


	//   ....[9]....
        /*088c*/ 	.word	0x00006270


	//   ....[10]....
        /*0890*/ 	.word	0x00006280


	//   ....[11]....
        /*0894*/ 	.word	0x00009620


	//   ....[12]....
        /*0898*/ 	.word	0x00009630


	//   ....[13]....
        /*089c*/ 	.word	0x0000c410


	//   ....[14]....
        /*08a0*/ 	.word	0x0000c420


	//   ....[15]....
        /*08a4*/ 	.word	0x0000f440


	//   ....[16]....
        /*08a8*/ 	.word	0x0000f450


	//   ....[17]....
        /*08ac*/ 	.word	0x0000f6c0


	//   ....[18]....
        /*08b0*/ 	.word	0x0000f6d0


	//   ....[19]....
        /*08b4*/ 	.word	0x0000fbc0


	//   ....[20]....
        /*08b8*/ 	.word	0x0000fc10


	//   ....[21]....
        /*08bc*/ 	.word	0x0000fdb0


	//   ....[22]....
        /*08c0*/ 	.word	0x0000fdd0


	//   ....[23]....
        /*08c4*/ 	.word	0x00010650


	//   ....[24]....
        /*08c8*/ 	.word	0x00010b90


	//   ....[25]....
        /*08cc*/ 	.word	0x00010ba0


	//   ....[26]....
        /*08d0*/ 	.word	0x00010bb0


	//   ....[27]....
        /*08d4*/ 	.word	0x00010bc0


	//   ....[28]....
        /*08d8*/ 	.word	0x00014040


	//   ....[29]....
        /*08dc*/ 	.word	0x00014050


	//   ....[30]....
        /*08e0*/ 	.word	0x00014060


	//   ....[31]....
        /*08e4*/ 	.word	0x00014070


	//   ....[32]....
        /*08e8*/ 	.word	0x00019120


	//   ....[33]....
        /*08ec*/ 	.word	0x000191a0


	//   ....[34]....
        /*08f0*/ 	.word	0x00019890


	//   ....[35]....
        /*08f4*/ 	.word	0x00019940


	//   ....[36]....
        /*08f8*/ 	.word	0x0001c7a0


	//   ....[37]....
        /*08fc*/ 	.word	0x0001c7b0


	//   ....[38]....
        /*0900*/ 	.word	0x0001c7e0


	//   ....[39]....
        /*0904*/ 	.word	0x0001c7f0


	//   ....[40]....
        /*0908*/ 	.word	0x0001e320


	//   ....[41]....
        /*090c*/ 	.word	0x0001e330


	//   ....[42]....
        /*0910*/ 	.word	0x0001e3b0


	//   ....[43]....
        /*0914*/ 	.word	0x0001e3c0


	//   ....[44]....
        /*0918*/ 	.word	0x0001f120


	//   ....[45]....
        /*091c*/ 	.word	0x0001f150


	//   ....[46]....
        /*0920*/ 	.word	0x0001f190


	//   ....[47]....
        /*0924*/ 	.word	0x0001f1c0


	//   ....[48]....
        /*0928*/ 	.word	0x0001f1f0


	//   ....[49]....
        /*092c*/ 	.word	0x0001f220


	//   ....[50]....
        /*0930*/ 	.word	0x0001f250


	//   ....[51]....
        /*0934*/ 	.word	0x0001f280


	//   ....[52]....
        /*0938*/ 	.word	0x0001f2b0


	//   ....[53]....
        /*093c*/ 	.word	0x0001f2e0


	//   ....[54]....
        /*0940*/ 	.word	0x0001f310


	//   ....[55]....
        /*0944*/ 	.word	0x0001f340


	//   ....[56]....
        /*0948*/ 	.word	0x0001f370


	//   ....[57]....
        /*094c*/ 	.word	0x0001f3a0


	//   ....[58]....
        /*0950*/ 	.word	0x0001f3d0


	//   ....[59]....
        /*0954*/ 	.word	0x0001f400


	//   ....[60]....
        /*0958*/ 	.word	0x0001f430


	//   ....[61]....
        /*095c*/ 	.word	0x0001f460


	//   ....[62]....
        /*0960*/ 	.word	0x0001f490


	//   ....[63]....
        /*0964*/ 	.word	0x0001f4c0


	//   ....[64]....
        /*0968*/ 	.word	0x0001f4f0


	//   ....[65]....
        /*096c*/ 	.word	0x0001f520


	//   ....[66]....
        /*0970*/ 	.word	0x0001f550


	//   ....[67]....
        /*0974*/ 	.word	0x0001f560


	//   ....[68]....
        /*0978*/ 	.word	0x0001f570


	//   ....[69]....
        /*097c*/ 	.word	0x0001f580


	//   ....[70]....
        /*0980*/ 	.word	0x0001f590


	//   ....[71]....
        /*0984*/ 	.word	0x0001f5a0


	//   ....[72]....
        /*0988*/ 	.word	0x0001f5b0


	//   ....[73]....
        /*098c*/ 	.word	0x0001f5c0


	//   ....[74]....
        /*0990*/ 	.word	0x0001f5f0


	//   ....[75]....
        /*0994*/ 	.word	0x0001f620


	//   ....[76]....
        /*0998*/ 	.word	0x0001fbd0


	//   ....[77]....
        /*099c*/ 	.word	0x0001fc10


	//   ....[78]....
        /*09a0*/ 	.word	0x0001fc40


	//   ....[79]....
        /*09a4*/ 	.word	0x0001fc70


	//   ....[80]....
        /*09a8*/ 	.word	0x00020260


	//   ....[81]....
        /*09ac*/ 	.word	0x00020290


	//   ....[82]....
        /*09b0*/ 	.word	0x00020350


	//   ....[83]....
        /*09b4*/ 	.word	0x00020370


	//   ....[84]....
        /*09b8*/ 	.word	0x00020430


	//   ....[85]....
        /*09bc*/ 	.word	0x00020450


	//   ....[86]....
        /*09c0*/ 	.word	0x00020520


	//   ....[87]....
        /*09c4*/ 	.word	0x00020540


	//   ....[88]....
        /*09c8*/ 	.word	0x00020d20


	//   ....[89]....
        /*09cc*/ 	.word	0x00020d30


	//   ....[90]....
        /*09d0*/ 	.word	0x00020e70


	//   ....[91]....
        /*09d4*/ 	.word	0x00020e80


	//   ....[92]....
        /*09d8*/ 	.word	0x00020fb0


	//   ....[93]....
        /*09dc*/ 	.word	0x00020fc0


	//   ....[94]....
        /*09e0*/ 	.word	0x000210f0


	//   ....[95]....
        /*09e4*/ 	.word	0x00021100


	//   ....[96]....
        /*09e8*/ 	.word	0x00021280


	//   ....[97]....
        /*09ec*/ 	.word	0x00021450


	//   ....[98]....
        /*09f0*/ 	.word	0x00021480


	//   ....[99]....
        /*09f4*/ 	.word	0x000214b0


	//   ....[100]....
        /*09f8*/ 	.word	0x000214e0


	//   ....[101]....
        /*09fc*/ 	.word	0x00021510


	//   ....[102]....
        /*0a00*/ 	.word	0x00021540


	//   ....[103]....
        /*0a04*/ 	.word	0x000216b0


	//   ....[104]....
        /*0a08*/ 	.word	0x000216e0


	//   ....[105]....
        /*0a0c*/ 	.word	0x00021710


	//   ....[106]....
        /*0a10*/ 	.word	0x00021740


	//   ....[107]....
        /*0a14*/ 	.word	0x00021770


	//   ....[108]....
        /*0a18*/ 	.word	0x000217a0


	//   ....[109]....
        /*0a1c*/ 	.word	0x00021830


	//   ....[110]....
        /*0a20*/ 	.word	0x00021860


	//   ....[111]....
        /*0a24*/ 	.word	0x000218e0


	//   ....[112]....
        /*0a28*/ 	.word	0x000225e0


	//   ....[113]....
        /*0a2c*/ 	.word	0x000246e0


	//   ....[114]....
        /*0a30*/ 	.word	0x00024700


	//   ....[115]....
        /*0a34*/ 	.word	0x00024750


	//   ....[116]....
        /*0a38*/ 	.word	0x000247f0


	//   ....[117]....
        /*0a3c*/ 	.word	0x00024850


	//   ....[118]....
        /*0a40*/ 	.word	0x00024870


	//   ....[119]....
        /*0a44*/ 	.word	0x00024880


	//   ....[120]....
        /*0a48*/ 	.word	0x00024890


	//   ....[121]....
        /*0a4c*/ 	.word	0x00024990


	//   ....[122]....
        /*0a50*/ 	.word	0x000249a0


	//   ....[123]....
        /*0a54*/ 	.word	0x00024e70


	//   ....[124]....
        /*0a58*/ 	.word	0x00024e80


	//   ....[125]....
        /*0a5c*/ 	.word	0x00024f70


	//   ....[126]....
        /*0a60*/ 	.word	0x00024f90


	//   ....[127]....
        /*0a64*/ 	.word	0x00025020


	//   ....[128]....
        /*0a68*/ 	.word	0x00025040


	//   ....[129]....
        /*0a6c*/ 	.word	0x00025050


	//   ....[130]....
        /*0a70*/ 	.word	0x000250e0


	//   ....[131]....
        /*0a74*/ 	.word	0x00025140


	//   ....[132]....
        /*0a78*/ 	.word	0x00025150


	//   ....[133]....
        /*0a7c*/ 	.word	0x00025950


	//   ....[134]....
        /*0a80*/ 	.word	0x00025980


	//   ....[135]....
        /*0a84*/ 	.word	0x00025a40


	//   ....[136]....
        /*0a88*/ 	.word	0x00025a60


	//   ....[137]....
        /*0a8c*/ 	.word	0x00025b00


	//   ....[138]....
        /*0a90*/ 	.word	0x00025b20


	//   ....[139]....
        /*0a94*/ 	.word	0x00025b30


	//   ....[140]....
        /*0a98*/ 	.word	0x00025bc0


	//   ....[141]....
        /*0a9c*/ 	.word	0x00026560


	//   ....[142]....
        /*0aa0*/ 	.word	0x00026590


	//   ....[143]....
        /*0aa4*/ 	.word	0x000265f0


	//   ....[144]....
        /*0aa8*/ 	.word	0x00026620


	//   ....[145]....
        /*0aac*/ 	.word	0x00026630


	//   ....[146]....
        /*0ab0*/ 	.word	0x00026680


	//   ....[147]....
        /*0ab4*/ 	.word	0x00026690


	//   ....[148]....
        /*0ab8*/ 	.word	0x000266a0


	//   ....[149]....
        /*0abc*/ 	.word	0x000266f0


	//   ....[150]....
        /*0ac0*/ 	.word	0x00026740


	//   ....[151]....
        /*0ac4*/ 	.word	0x00026bb0


	//   ....[152]....
        /*0ac8*/ 	.word	0x00026bd0


	//   ....[153]....
        /*0acc*/ 	.word	0x00026be0


	//   ....[154]....
        /*0ad0*/ 	.word	0x00026bf0


	//   ....[155]....
        /*0ad4*/ 	.word	0x00026c50


	//   ....[156]....
        /*0ad8*/ 	.word	0x00026c60


	//   ....[157]....
        /*0adc*/ 	.word	0x00026cc0


	//   ....[158]....
        /*0ae0*/ 	.word	0x00026cf0


	//   ....[159]....
        /*0ae4*/ 	.word	0x00026d30


	//   ....[160]....
        /*0ae8*/ 	.word	0x00026d90


	//   ....[161]....
        /*0aec*/ 	.word	0x00027f80


	//   ....[162]....
        /*0af0*/ 	.word	0x00027fb0


	//   ....[163]....
        /*0af4*/ 	.word	0x00027ff0


	//   ....[164]....
        /*0af8*/ 	.word	0x00028020


	//   ....[165]....
        /*0afc*/ 	.word	0x00028050


	//   ....[166]....
        /*0b00*/ 	.word	0x00028080


	//   ....[167]....
        /*0b04*/ 	.word	0x000280b0


	//   ....[168]....
        /*0b08*/ 	.word	0x000280e0


	//   ....[169]....
        /*0b0c*/ 	.word	0x00028260


	//   ....[170]....
        /*0b10*/ 	.word	0x00028290


	//   ....[171]....
        /*0b14*/ 	.word	0x000282c0


	//   ....[172]....
        /*0b18*/ 	.word	0x000282f0


	//   ....[173]....
        /*0b1c*/ 	.word	0x00028320


	//   ....[174]....
        /*0b20*/ 	.word	0x00028350


	//   ....[175]....
        /*0b24*/ 	.word	0x00028410


	//   ....[176]....
        /*0b28*/ 	.word	0x00028430


	//   ....[177]....
        /*0b2c*/ 	.word	0x000284a0


	//   ....[178]....
        /*0b30*/ 	.word	0x00028930


	//   ....[179]....
        /*0b34*/ 	.word	0x00028cd0


	//   ....[180]....
        /*0b38*/ 	.word	0x00028d60


	//   ....[181]....
        /*0b3c*/ 	.word	0x00028e00


	//   ....[182]....
        /*0b40*/ 	.word	0x00028e90


	//   ....[183]....
        /*0b44*/ 	.word	0x00028f80


	//   ....[184]....
        /*0b48*/ 	.word	0x00029010


	//   ....[185]....
        /*0b4c*/ 	.word	0x000290b0


	//   ....[186]....
        /*0b50*/ 	.word	0x00029140


	//   ....[187]....
        /*0b54*/ 	.word	0x00029230


	//   ....[188]....
        /*0b58*/ 	.word	0x000292c0


	//   ....[189]....
        /*0b5c*/ 	.word	0x00029360


	//   ....[190]....
        /*0b60*/ 	.word	0x000293f0


	//   ....[191]....
        /*0b64*/ 	.word	0x00029530


	//   ....[192]....
        /*0b68*/ 	.word	0x000295e0


	//   ....[193]....
        /*0b6c*/ 	.word	0x00029670


	//   ....[194]....
        /*0b70*/ 	.word	0x000296c0


	//   ....[195]....
        /*0b74*/ 	.word	0x00029710


	//   ....[196]....
        /*0b78*/ 	.word	0x000297f0


	//   ....[197]....
        /*0b7c*/ 	.word	0x00029880


	//   ....[198]....
        /*0b80*/ 	.word	0x000298d0


	//   ....[199]....
        /*0b84*/ 	.word	0x00029920


	//   ....[200]....
        /*0b88*/ 	.word	0x00029b60


	//   ....[201]....
        /*0b8c*/ 	.word	0x00029c80


	//   ....[202]....
        /*0b90*/ 	.word	0x00029da0


	//   ....[203]....
        /*0b94*/ 	.word	0x00029e50


	//   ....[204]....
        /*0b98*/ 	.word	0x00029eb0


	//   ....[205]....
        /*0b9c*/ 	.word	0x00029f30


	//   ....[206]....
        /*0ba0*/ 	.word	0x00029f90


	//   ....[207]....
        /*0ba4*/ 	.word	0x00029ff0


	//   ....[208]....
        /*0ba8*/ 	.word	0x0002a050


	//   ....[209]....
        /*0bac*/ 	.word	0x0002a0d0


	//   ....[210]....
        /*0bb0*/ 	.word	0x0002a130


	//   ....[211]....
        /*0bb4*/ 	.word	0x0002a1b0


	//   ....[212]....
        /*0bb8*/ 	.word	0x0002a210


	//   ....[213]....
        /*0bbc*/ 	.word	0x0002a290


	//   ....[214]....
        /*0bc0*/ 	.word	0x0002a2f0


	//   ....[215]....
        /*0bc4*/ 	.word	0x0002a370


	//   ....[216]....
        /*0bc8*/ 	.word	0x0002a3d0


	//   ....[217]....
        /*0bcc*/ 	.word	0x0002a450


	//   ....[218]....
        /*0bd0*/ 	.word	0x0002a4b0


	//   ....[219]....
        /*0bd4*/ 	.word	0x0002a530


	//   ....[220]....
        /*0bd8*/ 	.word	0x0002a590


	//   ....[221]....
        /*0bdc*/ 	.word	0x0002a5f0


	//   ....[222]....
        /*0be0*/ 	.word	0x0002a650


	//   ....[223]....
        /*0be4*/ 	.word	0x0002a6b0


	//   ....[224]....
        /*0be8*/ 	.word	0x0002a710


	//   ....[225]....
        /*0bec*/ 	.word	0x0002a790


	//   ....[226]....
        /*0bf0*/ 	.word	0x0002a7f0


	//   ....[227]....
        /*0bf4*/ 	.word	0x0002a870


	//   ....[228]....
        /*0bf8*/ 	.word	0x0002a8d0


	//   ....[229]....
        /*0bfc*/ 	.word	0x0002a950


	//   ....[230]....
        /*0c00*/ 	.word	0x0002a9b0


	//   ....[231]....
        /*0c04*/ 	.word	0x0002aa40


	//   ....[232]....
        /*0c08*/ 	.word	0x0002ab30


	//   ....[233]....
        /*0c0c*/ 	.word	0x0002ab80


	//   ....[234]....
        /*0c10*/ 	.word	0x0002ac10


	//   ....[235]....
        /*0c14*/ 	.word	0x0002aca0


	//   ....[236]....
        /*0c18*/ 	.word	0x0002ad30


	//   ....[237]....
        /*0c1c*/ 	.word	0x0002adc0


	//   ....[238]....
        /*0c20*/ 	.word	0x0002ae50


	//   ....[239]....
        /*0c24*/ 	.word	0x0002aee0


	//   ....[240]....
        /*0c28*/ 	.word	0x0002afa0


	//   ....[241]....
        /*0c2c*/ 	.word	0x0002b270


	//   ....[242]....
        /*0c30*/ 	.word	0x0002b370


	//   ....[243]....
        /*0c34*/ 	.word	0x0002b420


	//   ....[244]....
        /*0c38*/ 	.word	0x0002b570


	//   ....[245]....
        /*0c3c*/ 	.word	0x0002b5d0


	//   ....[246]....
        /*0c40*/ 	.word	0x0002b680


	//   ....[247]....
        /*0c44*/ 	.word	0x0002b740


	//   ....[248]....
        /*0c48*/ 	.word	0x0002b860


	//   ....[249]....
        /*0c4c*/ 	.word	0x0002b8c0


	//   ....[250]....
        /*0c50*/ 	.word	0x0002b970


	//   ....[251]....
        /*0c54*/ 	.word	0x0002ba30


	//   ....[252]....
        /*0c58*/ 	.word	0x0002bb90


	//   ....[253]....
        /*0c5c*/ 	.word	0x0002bc50


	//   ....[254]....
        /*0c60*/ 	.word	0x0002bda0


	//   ....[255]....
        /*0c64*/ 	.word	0x0002be50


	//   ....[0]....
        /*0c68*/ 	.word	0x0002bf50


	//   ....[1]....
        /*0c6c*/ 	.word	0x0002c010


	//   ....[2]....
        /*0c70*/ 	.word	0x0002c070


	//   ....[3]....
        /*0c74*/ 	.word	0x0002c150


	//   ....[4]....
        /*0c78*/ 	.word	0x0002c200


	//   ....[5]....
        /*0c7c*/ 	.word	0x0002c2d0


	//   ....[6]....
        /*0c80*/ 	.word	0x0002c380


	//   ....[7]....
        /*0c84*/ 	.word	0x0002c3f0


	//   ....[8]....
        /*0c88*/ 	.word	0x0002c450


	//   ....[9]....
        /*0c8c*/ 	.word	0x0002c560


	//   ....[10]....
        /*0c90*/ 	.word	0x0002c5c0


	//   ....[11]....
        /*0c94*/ 	.word	0x0002c6e0


	//   ....[12]....
        /*0c98*/ 	.word	0x0002c740


	//   ....[13]....
        /*0c9c*/ 	.word	0x0002c820


	//   ....[14]....
        /*0ca0*/ 	.word	0x0002c9b0


	//   ....[15]....
        /*0ca4*/ 	.word	0x0002ca70


	//   ....[16]....
        /*0ca8*/ 	.word	0x0002cb20


	//   ....[17]....
        /*0cac*/ 	.word	0x0002cbe0


	//   ....[18]....
        /*0cb0*/ 	.word	0x0002cc90


	//   ....[19]....
        /*0cb4*/ 	.word	0x0002cd40


	//   ....[20]....
        /*0cb8*/ 	.word	0x0002cdf0


	//   ....[21]....
        /*0cbc*/ 	.word	0x0002cea0


	//   ....[22]....
        /*0cc0*/ 	.word	0x0002cf00


	//   ....[23]....
        /*0cc4*/ 	.word	0x0002cfe0


	//   ....[24]....
        /*0cc8*/ 	.word	0x0002d0d0


	//   ....[25]....
        /*0ccc*/ 	.word	0x0002d170


	//   ....[26]....
        /*0cd0*/ 	.word	0x0002d1d0


	//   ....[27]....
        /*0cd4*/ 	.word	0x0002d2a0


	//   ....[28]....
        /*0cd8*/ 	.word	0x0002d300


	//   ....[29]....
        /*0cdc*/ 	.word	0x0002d3d0


	//   ....[30]....
        /*0ce0*/ 	.word	0x0002d430


	//   ....[31]....
        /*0ce4*/ 	.word	0x0002d500


	//   ....[32]....
        /*0ce8*/ 	.word	0x0002d560


	//   ....[33]....
        /*0cec*/ 	.word	0x0002d630


	//   ....[34]....
        /*0cf0*/ 	.word	0x0002d810


	//   ....[35]....
        /*0cf4*/ 	.word	0x0002d8b0


	//   ....[36]....
        /*0cf8*/ 	.word	0x0002d9d0


	//   ....[37]....
        /*0cfc*/ 	.word	0x0002da40


	//   ....[38]....
        /*0d00*/ 	.word	0x0002dab0


	//   ....[39]....
        /*0d04*/ 	.word	0x0002db20


	//   ....[40]....
        /*0d08*/ 	.word	0x0002db90


	//   ....[41]....
        /*0d0c*/ 	.word	0x0002dc10


	//   ....[42]....
        /*0d10*/ 	.word	0x0002dca0


	//   ....[43]....
        /*0d14*/ 	.word	0x0002dd30


	//   ....[44]....
        /*0d18*/ 	.word	0x0002dda0


	//   ....[45]....
        /*0d1c*/ 	.word	0x0002de10


	//   ....[46]....
        /*0d20*/ 	.word	0x0002de80


	//   ....[47]....
        /*0d24*/ 	.word	0x0002df00


	//   ....[48]....
        /*0d28*/ 	.word	0x0002df70


	//   ....[49]....
        /*0d2c*/ 	.word	0x0002e010


	//   ....[50]....
        /*0d30*/ 	.word	0x0002e0a0


	//   ....[51]....
        /*0d34*/ 	.word	0x0002e1c0


	//----- nvinfo : EIATTR_REG_RECONFIG
	.align		4
.L_153:
        /*0d38*/ 	.byte	0x01, 0x54
	.zero		2


	//----- nvinfo : EIATTR_SYSCALL_OFFSETS
	.align		4
        /*0d3c*/ 	.byte	0x04, 0x46
        /*0d3e*/ 	.short	(.L_155 - .L_154)


	//   ....[0]....
.L_154:
        /*0d40*/ 	.word	0x00001cb0


	//   ....[1]....
        /*0d44*/ 	.word	0x00001e00


	//   ....[2]....
        /*0d48*/ 	.word	0x000107e0


	//   ....[3]....
        /*0d4c*/ 	.word	0x00010b10


	//   ....[4]....
        /*0d50*/ 	.word	0x00023830


	//   ....[5]....
        /*0d54*/ 	.word	0x000239c0


	//   ....[6]....
        /*0d58*/ 	.word	0x00023b10


	//   ....[7]....
        /*0d5c*/ 	.word	0x00023c50


	//   ....[8]....
        /*0d60*/ 	.word	0x00025580


	//----- nvinfo : EIATTR_MBARRIER_INSTR_OFFSETS
	.align		4
.L_155:
        /*0d64*/ 	.byte	0x04, 0x39
        /*0d66*/ 	.short	(.L_157 - .L_156)


	//   ....[0]....
.L_156:
        /*0d68*/ 	.word	0x00000270
        /*0d6c*/ 	.word	0x000000ff
        /*0d70*/ 	.word	0x00029800
        /*0d74*/ 	.short	0x0100
        /*0d76*/ 	.byte	0x08
	.zero		1


	//   ....[1]....
        /*0d78*/ 	.word	0x00000280
        /*0d7c*/ 	.word	0x000000ff
        /*0d80*/ 	.word	0x00029820
        /*0d84*/ 	.short	0x0100
        /*0d86*/ 	.byte	0x08
	.zero		1


	//   ....[2]....
        /*0d88*/ 	.word	0x00000370
        /*0d8c*/ 	.word	0x000000ff
        /*0d90*/ 	.word	0x00029830
        /*0d94*/ 	.short	0x0100
        /*0d96*/ 	.byte	0x08
	.zero		1


	//   ....[3]....
        /*0d98*/ 	.word	0x00000380
        /*0d9c*/ 	.word	0x000000ff
        /*0da0*/ 	.word	0x00029840
        /*0da4*/ 	.short	0x0100
        /*0da6*/ 	.byte	0x08
	.zero		1


	//   ....[4]....
        /*0da8*/ 	.word	0x00000390
        /*0dac*/ 	.word	0x000000ff
        /*0db0*/ 	.word	0x00029838
        /*0db4*/ 	.short	0x0100
        /*0db6*/ 	.byte	0x08
	.zero		1


	//   ....[5]....
        /*0db8*/ 	.word	0x000003a0
        /*0dbc*/ 	.word	0x000000ff
        /*0dc0*/ 	.word	0x00029848
        /*0dc4*/ 	.short	0x0100
        /*0dc6*/ 	.byte	0x08
	.zero		1


	//   ....[6]....
        /*0dc8*/ 	.word	0x000004d0
        /*0dcc*/ 	.word	0x000000ff
        /*0dd0*/ 	.word	0x00029850
        /*0dd4*/ 	.short	0x0100
        /*0dd6*/ 	.byte	0x08
	.zero		1


	//   ....[7]....
        /*0dd8*/ 	.word	0x000004e0
        /*0ddc*/ 	.word	0x000000ff
        /*0de0*/ 	.word	0x00029860
        /*0de4*/ 	.short	0x0100
        /*0de6*/ 	.byte	0x08
	.zero		1


	//   ....[8]....
        /*0de8*/ 	.word	0x000004f0
        /*0dec*/ 	.word	0x000000ff
        /*0df0*/ 	.word	0x00029858
        /*0df4*/ 	.short	0x0100
        /*0df6*/ 	.byte	0x08
	.zero		1


	//   ....[9]....
        /*0df8*/ 	.word	0x00000500
        /*0dfc*/ 	.word	0x000000ff
        /*0e00*/ 	.word	0x00029868
        /*0e04*/ 	.short	0x0100
        /*0e06*/ 	.byte	0x08
	.zero		1


	//   ....[10]....
        /*0e08*/ 	.word	0x000005f0
        /*0e0c*/ 	.word	0x000000ff
        /*0e10*/ 	.word	0x00029870
        /*0e14*/ 	.short	0x0100
        /*0e16*/ 	.byte	0x06
	.zero		1


	//   ....[11]....
        /*0e18*/ 	.word	0x00000600
        /*0e1c*/ 	.word	0x000000ff
        /*0e20*/ 	.word	0x00029880
        /*0e24*/ 	.short	0x0100
        /*0e26*/ 	.byte	0x06
	.zero		1


	//   ....[12]....
        /*0e28*/ 	.word	0x00000610
        /*0e2c*/ 	.word	0x000000ff
        /*0e30*/ 	.word	0x00029878
        /*0e34*/ 	.short	0x0100
        /*0e36*/ 	.byte	0x06
	.zero		1


	//   ....[13]....
        /*0e38*/ 	.word	0x00000620
        /*0e3c*/ 	.word	0x000000ff
        /*0e40*/ 	.word	0x00029888
        /*0e44*/ 	.short	0x0100
        /*0e46*/ 	.byte	0x06
	.zero		1


	//   ....[14]....
        /*0e48*/ 	.word	0x00000750
        /*0e4c*/ 	.word	0x000000ff
        /*0e50*/ 	.word	0x00029890
        /*0e54*/ 	.short	0x0100
        /*0e56*/ 	.byte	0x08
	.zero		1


	//   ....[15]....
        /*0e58*/ 	.word	0x00000760
        /*0e5c*/ 	.word	0x000000ff
        /*0e60*/ 	.word	0x000298a0
        /*0e64*/ 	.short	0x0100
        /*0e66*/ 	.byte	0x08
	.zero		1


	//   ....[16]....
        /*0e68*/ 	.word	0x00000770
        /*0e6c*/ 	.word	0x000000ff
        /*0e70*/ 	.word	0x00029898
        /*0e74*/ 	.short	0x0100
        /*0e76*/ 	.byte	0x08
	.zero		1


	//   ....[17]....
        /*0e78*/ 	.word	0x00000780
        /*0e7c*/ 	.word	0x000000ff
        /*0e80*/ 	.word	0x000298a8
        /*0e84*/ 	.short	0x0100
        /*0e86*/ 	.byte	0x08
	.zero		1


	//   ....[18]....
        /*0e88*/ 	.word	0x000008c0
        /*0e8c*/ 	.word	0x000000ff
        /*0e90*/ 	.word	0x000298b0
        /*0e94*/ 	.short	0x0100
        /*0e96*/ 	.byte	0x08
	.zero		1


	//   ....[19]....
        /*0e98*/ 	.word	0x000008d0
        /*0e9c*/ 	.word	0x000000ff
        /*0ea0*/ 	.word	0x000298c0
        /*0ea4*/ 	.short	0x0100
        /*0ea6*/ 	.byte	0x08
	.zero		1


	//   ....[20]....
        /*0ea8*/ 	.word	0x000008e0
        /*0eac*/ 	.word	0x000000ff
        /*0eb0*/ 	.word	0x000298b8
        /*0eb4*/ 	.short	0x0100
        /*0eb6*/ 	.byte	0x08
	.zero		1


	//   ....[21]....
        /*0eb8*/ 	.word	0x000008f0
        /*0ebc*/ 	.word	0x000000ff
        /*0ec0*/ 	.word	0x000298c8
        /*0ec4*/ 	.short	0x0100
        /*0ec6*/ 	.byte	0x08
	.zero		1


	//   ....[22]....
        /*0ec8*/ 	.word	0x000035c0
        /*0ecc*/ 	.word	0x0000005b
        /*0ed0*/ 	.word	0x00029890
        /*0ed4*/ 	.short	0x010a
        /*0ed6*/ 	.byte	0x3f
	.zero		1


	//   ....[23]....
        /*0ed8*/ 	.word	0x000095c0
        /*0edc*/ 	.word	0x0000005b
        /*0ee0*/ 	.word	0x00029890
        /*0ee4*/ 	.short	0x010a
        /*0ee6*/ 	.byte	0x3f
	.zero		1


	//   ....[24]....
        /*0ee8*/ 	.word	0x0000f290
        /*0eec*/ 	.word	0x0000005b
        /*0ef0*/ 	.word	0x00029890
        /*0ef4*/ 	.short	0x010a
        /*0ef6*/ 	.byte	0x3f
	.zero		1


	//   ....[25]....
        /*0ef8*/ 	.word	0x0000f9f0
        /*0efc*/ 	.word	0x0000000b
        /*0f00*/ 	.word	0x00000000
        /*0f04*/ 	.short	0x0101
        /*0f06*/ 	.byte	0x3f
	.zero		1


	//   ....[26]....
        /*0f08*/ 	.word	0x0000fa30
        /*0f0c*/ 	.word	0x0000005b
        /*0f10*/ 	.word	0x000298b0
        /*0f14*/ 	.short	0x010a
        /*0f16*/ 	.byte	0x3f
	.zero		1


	//   ....[27]....
        /*0f18*/ 	.word	0x00010050
        /*0f1c*/ 	.word	0x0000005b
        /*0f20*/ 	.word	0x00000000
        /*0f24*/ 	.short	0x0101
        /*0f26*/ 	.byte	0x3f
	.zero		1


	//   ....[28]....
        /*0f28*/ 	.word	0x00010870
        /*0f2c*/ 	.word	0x00000012
        /*0f30*/ 	.word	0x00029800
        /*0f34*/ 	.short	0x010a
        /*0f36*/ 	.byte	0x3f
	.zero		1


	//   ....[29]....
        /*0f38*/ 	.word	0x000108c0
        /*0f3c*/ 	.word	0x00000012
        /*0f40*/ 	.word	0x00029800
        /*0f44*/ 	.short	0x010a
        /*0f46*/ 	.byte	0x3f
	.zero		1


	//   ....[30]....
        /*0f48*/ 	.word	0x00011150
        /*0f4c*/ 	.word	0x00000012
        /*0f50*/ 	.word	0x00029800
        /*0f54*/ 	.short	0x010a
        /*0f56*/ 	.byte	0x3f
	.zero		1


	//   ....[31]....
        /*0f58*/ 	.word	0x000144b0
        /*0f5c*/ 	.word	0x00000012
        /*0f60*/ 	.word	0x00029800
        /*0f64*/ 	.short	0x010a
        /*0f66*/ 	.byte	0x3f
	.zero		1


	//   ....[32]....
        /*0f68*/ 	.word	0x00017580
        /*0f6c*/ 	.word	0x00000000
        /*0f70*/ 	.word	0x00029830
        /*0f74*/ 	.short	0x010a
        /*0f76*/ 	.byte	0x3f
	.zero		1


	//   ....[33]....
        /*0f78*/ 	.word	0x000175d0
        /*0f7c*/ 	.word	0x00000000
        /*0f80*/ 	.word	0x00029830
        /*0f84*/ 	.short	0x010a
        /*0f86*/ 	.byte	0x3f
	.zero		1


	//   ....[34]....
        /*0f88*/ 	.word	0x00019bd0
        /*0f8c*/ 	.word	0x0000003f
        /*0f90*/ 	.word	0x00000000
        /*0f94*/ 	.short	0x0101
        /*0f96*/ 	.byte	0x3f
	.zero		1


	//   ....[35]....
        /*0f98*/ 	.word	0x0001ae10
        /*0f9c*/ 	.word	0x0000000b
        /*0fa0*/ 	.word	0x00029830
        /*0fa4*/ 	.short	0x010a
        /*0fa6*/ 	.byte	0x3f
	.zero		1


	//   ....[36]....
        /*0fa8*/ 	.word	0x0001ae60
        /*0fac*/ 	.word	0x0000000b
        /*0fb0*/ 	.word	0x00029830
        /*0fb4*/ 	.short	0x010a
        /*0fb6*/ 	.byte	0x3f
	.zero		1


	//   ....[37]....
        /*0fb8*/ 	.word	0x0001bf60
        /*0fbc*/ 	.word	0x0000000a
        /*0fc0*/ 	.word	0x00029850
        /*0fc4*/ 	.short	0x010a
        /*0fc6*/ 	.byte	0x3f
	.zero		1


	//   ....[38]....
        /*0fc8*/ 	.word	0x0001bfa0
        /*0fcc*/ 	.word	0x0000000a
        /*0fd0*/ 	.word	0x00029850
        /*0fd4*/ 	.short	0x010a
        /*0fd6*/ 	.byte	0x3f
	.zero		1


	//   ....[39]....
        /*0fd8*/ 	.word	0x0001ce70
        /*0fdc*/ 	.word	0x000000a2
        /*0fe0*/ 	.word	0x00000000
        /*0fe4*/ 	.short	0x0101
        /*0fe6*/ 	.byte	0x3f
	.zero		1


	//   ....[40]....
        /*0fe8*/ 	.word	0x0001d920
        /*0fec*/ 	.word	0x00000007
        /*0ff0*/ 	.word	0x00000000
        /*0ff4*/ 	.short	0x0101
        /*0ff6*/ 	.byte	0x3f
	.zero		1


	//   ....[41]....
        /*0ff8*/ 	.word	0x0001dfb0
        /*0ffc*/ 	.word	0x0000000d
        /*1000*/ 	.word	0x00029850
        /*1004*/ 	.short	0x010a
        /*1006*/ 	.byte	0x3f
	.zero		1


	//   ....[42]....
        /*1008*/ 	.word	0x0001e030
        /*100c*/ 	.word	0x0000000d
        /*1010*/ 	.word	0x00029850
        /*1014*/ 	.short	0x010a
        /*1016*/ 	.byte	0x3f
	.zero		1


	//   ....[43]....
        /*1018*/ 	.word	0x0001e660
        /*101c*/ 	.word	0x00000000
        /*1020*/ 	.word	0x00000000
        /*1024*/ 	.short	0x0101
        /*1026*/ 	.byte	0x3f
	.zero		1


	//   ....[44]....
        /*1028*/ 	.word	0x00020280
        /*102c*/ 	.word	0x00000000
        /*1030*/ 	.word	0x00000000
        /*1034*/ 	.short	0x0101
        /*1036*/ 	.byte	0x3f
	.zero		1


	//   ....[45]....
        /*1038*/ 	.word	0x000226c0
        /*103c*/ 	.word	0x00000016
        /*1040*/ 	.word	0x00029820
        /*1044*/ 	.short	0x010a
        /*1046*/ 	.byte	0x3f
	.zero		1


	//   ....[46]....
        /*1048*/ 	.word	0x00022750
        /*104c*/ 	.word	0x00000009
        /*1050*/ 	.word	0x000298a0
        /*1054*/ 	.short	0x010a
        /*1056*/ 	.byte	0x3f
	.zero		1


	//   ....[47]....
        /*1058*/ 	.word	0x00022b80
        /*105c*/ 	.word	0x00000009
        /*1060*/ 	.word	0x000298c0
        /*1064*/ 	.short	0x010a
        /*1066*/ 	.byte	0x3f
	.zero		1


	//   ....[48]....
        /*1068*/ 	.word	0x00022ec0
        /*106c*/ 	.word	0x00000008
        /*1070*/ 	.word	0x000298a0
        /*1074*/ 	.short	0x010a
        /*1076*/ 	.byte	0x3f
	.zero		1


	//   ....[49]....
        /*1078*/ 	.word	0x000232e0
        /*107c*/ 	.word	0x00000008
        /*1080*/ 	.word	0x000298c0
        /*1084*/ 	.short	0x010a
        /*1086*/ 	.byte	0x3f
	.zero		1


	//   ....[50]....
        /*1088*/ 	.word	0x00024380
        /*108c*/ 	.word	0x00000000
        /*1090*/ 	.word	0x00029880
        /*1094*/ 	.short	0x010a
        /*1096*/ 	.byte	0x3f
	.zero		1


	//   ....[51]....
        /*1098*/ 	.word	0x00024ab0
        /*109c*/ 	.word	0x00000000
        /*10a0*/ 	.word	0x00029870
        /*10a4*/ 	.short	0x0107
        /*10a6*/ 	.byte	0x3f
	.zero		1


	//   ....[52]....
        /*10a8*/ 	.word	0x00024b70
        /*10ac*/ 	.word	0x00000000
        /*10b0*/ 	.word	0x00029870
        /*10b4*/ 	.short	0x0101
        /*10b6*/ 	.byte	0x3f
	.zero		1


	//   ....[53]....
        /*10b8*/ 	.word	0x00024bc0
        /*10bc*/ 	.word	0x00000000
        /*10c0*/ 	.word	0x00029840
        /*10c4*/ 	.short	0x010a
        /*10c6*/ 	.byte	0x3f
	.zero		1


	//   ....[54]....
        /*10c8*/ 	.word	0x00025290
        /*10cc*/ 	.word	0x00000000
        /*10d0*/ 	.word	0x00029830
        /*10d4*/ 	.short	0x0107
        /*10d6*/ 	.byte	0x3f
	.zero		1


	//   ....[55]....
        /*10d8*/ 	.word	0x00025370
        /*10dc*/ 	.word	0x00000000
        /*10e0*/ 	.word	0x00029830
        /*10e4*/ 	.short	0x0101
        /*10e6*/ 	.byte	0x3f
	.zero		1


	//   ....[56]....
        /*10e8*/ 	.word	0x00025ca0
        /*10ec*/ 	.word	0x00000016
        /*10f0*/ 	.word	0x00029800
        /*10f4*/ 	.short	0x0107
        /*10f6*/ 	.byte	0x3f
	.zero		1


	//   ....[57]....
        /*10f8*/ 	.word	0x00025da0
        /*10fc*/ 	.word	0x00000016
        /*1100*/ 	.word	0x00029800
        /*1104*/ 	.short	0x0101
        /*1106*/ 	.byte	0x3f
	.zero		1


	//   ....[58]....
        /*1108*/ 	.word	0x00025dc0
        /*110c*/ 	.word	0x00000016
        /*1110*/ 	.word	0x00029820
        /*1114*/ 	.short	0x010a
        /*1116*/ 	.byte	0x3f
	.zero		1


	//   ....[59]....
        /*1118*/ 	.word	0x00026290
        /*111c*/ 	.word	0x00000000
        /*1120*/ 	.word	0x00029880
        /*1124*/ 	.short	0x010a
        /*1126*/ 	.byte	0x3f
	.zero		1


	//   ....[60]....
        /*1128*/ 	.word	0x00026800
        /*112c*/ 	.word	0x00000000
        /*1130*/ 	.word	0x00029870
        /*1134*/ 	.short	0x0107
        /*1136*/ 	.byte	0x3f
	.zero		1


	//   ....[61]....
        /*1138*/ 	.word	0x000268c0
        /*113c*/ 	.word	0x00000000
        /*1140*/ 	.word	0x00029870
        /*1144*/ 	.short	0x0101
        /*1146*/ 	.byte	0x3f
	.zero		1


	//   ....[62]....
        /*1148*/ 	.word	0x000268f0
        /*114c*/ 	.word	0x00000000
        /*1150*/ 	.word	0x00029840
        /*1154*/ 	.short	0x010a
        /*1156*/ 	.byte	0x3f
	.zero		1


	//   ....[63]....
        /*1158*/ 	.word	0x00026e30
        /*115c*/ 	.word	0x00000000
        /*1160*/ 	.word	0x00029830
        /*1164*/ 	.short	0x0107
        /*1166*/ 	.byte	0x3f
	.zero		1


	//   ....[64]....
        /*1168*/ 	.word	0x00026ef0
        /*116c*/ 	.word	0x00000000
        /*1170*/ 	.word	0x00029830
        /*1174*/ 	.short	0x0101
        /*1176*/ 	.byte	0x3f
	.zero		1


	//   ....[65]....
        /*1178*/ 	.word	0x00026f80
        /*117c*/ 	.word	0x00000003
        /*1180*/ 	.word	0x00029870
        /*1184*/ 	.short	0x010a
        /*1186*/ 	.byte	0x3f
	.zero		1


	//   ....[66]....
        /*1188*/ 	.word	0x00027010
        /*118c*/ 	.word	0x00000003
        /*1190*/ 	.word	0x00029860
        /*1194*/ 	.short	0x010a
        /*1196*/ 	.byte	0x3f
	.zero		1


	//   ....[67]....
        /*1198*/ 	.word	0x00027520
        /*119c*/ 	.word	0x00000003
        /*11a0*/ 	.word	0x00029850
        /*11a4*/ 	.short	0x0101
        /*11a6*/ 	.byte	0x3f
	.zero		1


	//   ....[68]....
        /*11a8*/ 	.word	0x000275b0
        /*11ac*/ 	.word	0x00000003
        /*11b0*/ 	.word	0x00000000
        /*11b4*/ 	.short	0x0101
        /*11b6*/ 	.byte	0x3f
	.zero		1


	//   ....[69]....
        /*11b8*/ 	.word	0x00027770
        /*11bc*/ 	.word	0x00000011
        /*11c0*/ 	.word	0x00029870
        /*11c4*/ 	.short	0x010a
        /*11c6*/ 	.byte	0x3f
	.zero		1


	//   ....[70]....
        /*11c8*/ 	.word	0x000277f0
        /*11cc*/ 	.word	0x00000011
        /*11d0*/ 	.word	0x00029860
        /*11d4*/ 	.short	0x010a
        /*11d6*/ 	.byte	0x3f
	.zero		1


	//   ....[71]....
        /*11d8*/ 	.word	0x00027d10
        /*11dc*/ 	.word	0x00000011
        /*11e0*/ 	.word	0x00029850
        /*11e4*/ 	.short	0x0101
        /*11e6*/ 	.byte	0x3f
	.zero		1


	//   ....[72]....
        /*11e8*/ 	.word	0x00027dd0
        /*11ec*/ 	.word	0x00000011
        /*11f0*/ 	.word	0x00000000
        /*11f4*/ 	.short	0x0101
        /*11f6*/ 	.byte	0x3f
	.zero		1


	//   ....[73]....
        /*11f8*/ 	.word	0x000288b0
        /*11fc*/ 	.word	0x00000004
        /*1200*/ 	.word	0x00029820
        /*1204*/ 	.short	0x010a
        /*1206*/ 	.byte	0x3f
	.zero		1


	//   ....[74]....
        /*1208*/ 	.word	0x00028a20
        /*120c*/ 	.word	0x00000005
        /*1210*/ 	.word	0x00029840
        /*1214*/ 	.short	0x010a
        /*1216*/ 	.byte	0x3f
	.zero		1


	//   ....[75]....
        /*1218*/ 	.word	0x00028ac0
        /*121c*/ 	.word	0x00000017
        /*1220*/ 	.word	0x00029840
        /*1224*/ 	.short	0x010a
        /*1226*/ 	.byte	0x3f
	.zero		1


	//   ....[76]....
        /*1228*/ 	.word	0x00028b00
        /*122c*/ 	.word	0x00000005
        /*1230*/ 	.word	0x00029860
        /*1234*/ 	.short	0x010a
        /*1236*/ 	.byte	0x3f
	.zero		1


	//   ....[77]....
        /*1238*/ 	.word	0x00028b40
        /*123c*/ 	.word	0x00000017
        /*1240*/ 	.word	0x00029860
        /*1244*/ 	.short	0x010a
        /*1246*/ 	.byte	0x3f
	.zero		1


	//   ....[78]....
        /*1248*/ 	.word	0x00028b80
        /*124c*/ 	.word	0x00000005
        /*1250*/ 	.word	0x00029880
        /*1254*/ 	.short	0x010a
        /*1256*/ 	.byte	0x3f
	.zero		1


	//   ....[79]....
        /*1258*/ 	.word	0x00028bc0
        /*125c*/ 	.word	0x00000017
        /*1260*/ 	.word	0x00029880
        /*1264*/ 	.short	0x010a
        /*1266*/ 	.byte	0x3f
	.zero		1


	//   ....[80]....
        /*1268*/ 	.word	0x00028c20
        /*126c*/ 	.word	0x0000005b
        /*1270*/ 	.word	0x00029890
        /*1274*/ 	.short	0x010a
        /*1276*/ 	.byte	0x3f
	.zero		1


	//   ....[81]....
        /*1278*/ 	.word	0x00028ed0
        /*127c*/ 	.word	0x0000005b
        /*1280*/ 	.word	0x00029890
        /*1284*/ 	.short	0x010a
        /*1286*/ 	.byte	0x3f
	.zero		1


	//   ....[82]....
        /*1288*/ 	.word	0x00029180
        /*128c*/ 	.word	0x0000005b
        /*1290*/ 	.word	0x00029890
        /*1294*/ 	.short	0x010a
        /*1296*/ 	.byte	0x3f
	.zero		1


	//   ....[83]....
        /*1298*/ 	.word	0x00029430
        /*129c*/ 	.word	0x0000005b
        /*12a0*/ 	.word	0x000298b0
        /*12a4*/ 	.short	0x010a
        /*12a6*/ 	.byte	0x3f
	.zero		1


	//   ....[84]....
        /*12a8*/ 	.word	0x00029740
        /*12ac*/ 	.word	0x00000012
        /*12b0*/ 	.word	0x00029800
        /*12b4*/ 	.short	0x010a
        /*12b6*/ 	.byte	0x3f
	.zero		1


	//   ....[85]....
        /*12b8*/ 	.word	0x00029960
        /*12bc*/ 	.word	0x00000012
        /*12c0*/ 	.word	0x00029800
        /*12c4*/ 	.short	0x010a
        /*12c6*/ 	.byte	0x3f
	.zero		1


	//   ....[86]....
        /*12c8*/ 	.word	0x000299b0
        /*12cc*/ 	.word	0x00000000
        /*12d0*/ 	.word	0x00029830
        /*12d4*/ 	.short	0x010a
        /*12d6*/ 	.byte	0x3f
	.zero		1


	//   ....[87]....
        /*12d8*/ 	.word	0x00029a00
        /*12dc*/ 	.word	0x0000000b
        /*12e0*/ 	.word	0x00029830
        /*12e4*/ 	.short	0x010a
        /*12e6*/ 	.byte	0x3f
	.zero		1


	//   ....[88]....
        /*12e8*/ 	.word	0x00029a50
        /*12ec*/ 	.word	0x0000000a
        /*12f0*/ 	.word	0x00029850
        /*12f4*/ 	.short	0x010a
        /*12f6*/ 	.byte	0x3f
	.zero		1


	//   ....[89]....
        /*12f8*/ 	.word	0x00029aa0
        /*12fc*/ 	.word	0x0000000d
        /*1300*/ 	.word	0x00029850
        /*1304*/ 	.short	0x010a
        /*1306*/ 	.byte	0x3f
	.zero		1


	//   ....[90]....
        /*1308*/ 	.word	0x0002b060
        /*130c*/ 	.word	0x00000016
        /*1310*/ 	.word	0x00029820
        /*1314*/ 	.short	0x010a
        /*1316*/ 	.byte	0x3f
	.zero		1


	//   ....[91]....
        /*1318*/ 	.word	0x0002b0b0
        /*131c*/ 	.word	0x00000009
        /*1320*/ 	.word	0x000298a0
        /*1324*/ 	.short	0x010a
        /*1326*/ 	.byte	0x3f
	.zero		1


	//   ....[92]....
        /*1328*/ 	.word	0x0002b100
        /*132c*/ 	.word	0x00000009
        /*1330*/ 	.word	0x000298c0
        /*1334*/ 	.short	0x010a
        /*1336*/ 	.byte	0x3f
	.zero		1


	//   ....[93]....
        /*1338*/ 	.word	0x0002b150
        /*133c*/ 	.word	0x00000008
        /*1340*/ 	.word	0x000298a0
        /*1344*/ 	.short	0x010a
        /*1346*/ 	.byte	0x3f
	.zero		1


	//   ....[94]....
        /*1348*/ 	.word	0x0002b1a0
        /*134c*/ 	.word	0x00000008
        /*1350*/ 	.word	0x000298c0
        /*1354*/ 	.short	0x010a
        /*1356*/ 	.byte	0x3f
	.zero		1


	//   ....[95]....
        /*1358*/ 	.word	0x0002b2c0
        /*135c*/ 	.word	0x00000000
        /*1360*/ 	.word	0x00029880
        /*1364*/ 	.short	0x010a
        /*1366*/ 	.byte	0x3f
	.zero		1


	//   ....[96]....
        /*1368*/ 	.word	0x0002bae0
        /*136c*/ 	.word	0x00000000
        /*1370*/ 	.word	0x00029840
        /*1374*/ 	.short	0x010a
        /*1376*/ 	.byte	0x3f
	.zero		1


	//   ....[97]....
        /*1378*/ 	.word	0x0002c8b0
        /*137c*/ 	.word	0x00000016
        /*1380*/ 	.word	0x00029820
        /*1384*/ 	.short	0x010a
        /*1386*/ 	.byte	0x3f
	.zero		1


	//   ....[98]....
        /*1388*/ 	.word	0x0002c900
        /*138c*/ 	.word	0x00000000
        /*1390*/ 	.word	0x00029880
        /*1394*/ 	.short	0x010a
        /*1396*/ 	.byte	0x3f
	.zero		1


	//   ....[99]....
        /*1398*/ 	.word	0x0002d020
        /*139c*/ 	.word	0x00000000
        /*13a0*/ 	.word	0x00029840
        /*13a4*/ 	.short	0x010a
        /*13a6*/ 	.byte	0x3f
	.zero		1


	//   ....[100]....
        /*13a8*/ 	.word	0x0002d670
        /*13ac*/ 	.word	0x00000003
        /*13b0*/ 	.word	0x00029870
        /*13b4*/ 	.short	0x010a
        /*13b6*/ 	.byte	0x3f
	.zero		1


	//   ....[101]....
        /*13b8*/ 	.word	0x0002d6c0
        /*13bc*/ 	.word	0x00000003
        /*13c0*/ 	.word	0x00029860
        /*13c4*/ 	.short	0x010a
        /*13c6*/ 	.byte	0x3f
	.zero		1


	//   ....[102]....
        /*13c8*/ 	.word	0x0002d710
        /*13cc*/ 	.word	0x00000011
        /*13d0*/ 	.word	0x00029870
        /*13d4*/ 	.short	0x010a
        /*13d6*/ 	.byte	0x3f
	.zero		1


	//   ....[103]....
        /*13d8*/ 	.word	0x0002d760
        /*13dc*/ 	.word	0x00000011
        /*13e0*/ 	.word	0x00029860
        /*13e4*/ 	.short	0x010a
        /*13e6*/ 	.byte	0x3f
	.zero		1


	//   ....[104]....
        /*13e8*/ 	.word	0x0002e0e0
        /*13ec*/ 	.word	0x00000004
        /*13f0*/ 	.word	0x00029820
        /*13f4*/ 	.short	0x010a
        /*13f6*/ 	.byte	0x3f
	.zero		1


	//   ....[105]....
        /*13f8*/ 	.word	0x0002e280
        /*13fc*/ 	.word	0x00000005
        /*1400*/ 	.word	0x00029840
        /*1404*/ 	.short	0x010a
        /*1406*/ 	.byte	0x3f
	.zero		1


	//   ....[106]....
        /*1408*/ 	.word	0x0002e2d0
        /*140c*/ 	.word	0x00000017
        /*1410*/ 	.word	0x00029840
        /*1414*/ 	.short	0x010a
        /*1416*/ 	.byte	0x3f
	.zero		1


	//   ....[107]....
        /*1418*/ 	.word	0x0002e320
        /*141c*/ 	.word	0x00000005
        /*1420*/ 	.word	0x00029860
        /*1424*/ 	.short	0x010a
        /*1426*/ 	.byte	0x3f
	.zero		1


	//   ....[108]....
        /*1428*/ 	.word	0x0002e370
        /*142c*/ 	.word	0x00000017
        /*1430*/ 	.word	0x00029860
        /*1434*/ 	.short	0x010a
        /*1436*/ 	.byte	0x3f
	.zero		1


	//   ....[109]....
        /*1438*/ 	.word	0x0002e3c0
        /*143c*/ 	.word	0x00000005
        /*1440*/ 	.word	0x00029880
        /*1444*/ 	.short	0x010a
        /*1446*/ 	.byte	0x3f
	.zero		1


	//----- nvinfo : EIATTR_NUM_MBARRIERS
	.align		4
.L_157:
        /*1448*/ 	.byte	0x03, 0x38
        /*144a*/ 	.short	0x0016


	//----- nvinfo : EIATTR_EXIT_INSTR_OFFSETS
	.align		4
        /*144c*/ 	.byte	0x04, 0x1c
        /*144e*/ 	.short	(.L_159 - .L_158)


	//   ....[0]....
.L_158:
        /*1450*/ 	.word	0x00028c10


	//----- nvinfo : EIATTR_MAX_THREADS
	.align		4
.L_159:
        /*1454*/ 	.byte	0x04, 0x05
        /*1456*/ 	.short	(.L_161 - .L_160)
.L_160:
        /*1458*/ 	.word	0x00000180
        /*145c*/ 	.word	0x00000001
        /*1460*/ 	.word	0x00000001


	//----- nvinfo : EIATTR_CRS_STACK_SIZE
	.align		4
.L_161:
        /*1464*/ 	.byte	0x04, 0x1e
        /*1466*/ 	.short	(.L_163 - .L_162)
.L_162:
        /*1468*/ 	.word	0x00000000


	//----- nvinfo : EIATTR_CBANK_PARAM_SIZE
	.align		4
.L_163:
        /*146c*/ 	.byte	0x03, 0x19
        /*146e*/ 	.short	0x0af0


	//----- nvinfo : EIATTR_PARAM_CBANK
	.align		4
        /*1470*/ 	.byte	0x04, 0x0a
        /*1472*/ 	.short	(.L_165 - .L_164)
	.align		4
.L_164:
        /*1474*/ 	.word	index@(.nv.constant0._ZN7cutlass13device_kernelIN5flash11enable_sm90INS1_16FlashAttnFwdSm90INS1_25CollectiveMainloopFwdSm90ILi2EN4cute5tupleIJNS5_1CILi1EEES8_S8_EEENS6_IJNS7_ILi128EEENS7_ILi160EEENS7_ILi192EEEEEELi128ENS_12float_e4m3_tEfNS_4arch4Sm90ELb0ELb0ELb0ELb1ELb1ELb1ELb0ELb1ELb1ELb1ELb0ELb0EEENS1_21CollectiveEpilogueFwdINS6_IJSA_SA_SB_EEES9_NS_10bfloat16_tESG_Li256ELb1ELb1ELb0ELb1EEENS1_36VarlenDynamicPersistentTileSchedulerILi128ELi160ELi256ELi128ELb0ELb1ELb1ELb0ELb1ELb1EEEEEEEEEvNT_6ParamsE)
        /*1478*/ 	.short	0x0210
        /*147a*/ 	.short	0x0af0


	//----- nvinfo : EIATTR_SW_WAR
	.align		4
.L_165:
        /*147c*/ 	.byte	0x04, 0x36
        /*147e*/ 	.short	(.L_167 - .L_166)
.L_166:
        /*1480*/ 	.word	0x00000008
.L_167:


//--------------------- .nv.info._ZN7cutlass13device_kernelIN5flash11enable_sm90INS1_16FlashAttnFwdSm90INS1_25CollectiveMainloopFwdSm90ILi2EN4cute5tupleIJNS5_1CILi1EEES8_S8_EEENS6_IJNS7_ILi128EEESA_NS7_ILi192EEEEEELi128ENS_12float_e4m3_tEfNS_4arch4Sm90ELb0ELb1ELb0ELb0ELb1ELb0ELb0ELb1ELb1ELb1ELb0ELb0EEENS1_21CollectiveEpilogueFwdINS6_IJSA_SA_SA_EEES9_NS_10bfloat16_tESF_Li256ELb0ELb1ELb0ELb1EEENS1_30DynamicPersistentTileSchedulerILi256ELi128ELb0ELb1ELb1EEEEEEEEEvNT_6ParamsE --------------------------
	.section	.nv.info._ZN7cutlass13device_kernelIN5flash11enable_sm90INS1_16FlashAttnFwdSm90INS1_25CollectiveMainloopFwdSm90ILi2EN4cute5tupleIJNS5_1CILi1EEES8_S8_EEENS6_IJNS7_ILi128EEESA_NS7_ILi192EEEEEELi128ENS_12float_e4m3_tEfNS_4arch4Sm90ELb0ELb1ELb0ELb0ELb1ELb0ELb0ELb1ELb1ELb1ELb0ELb0EEENS1_21CollectiveEpilogueFwdINS6_IJSA_SA_SA_EEES9_NS_10bfloat16_tESF_Li256ELb0ELb1ELb0ELb1EEENS1_30DynamicPersistentTileSchedulerILi256ELi128ELb0ELb1ELb1EEEEEEEEEvNT_6ParamsE,"",@"SHT_CUDA_INFO"
	.sectionflags	@""
	.align	4


	//----- nvinfo : EIATTR_CUDA_API_VERSION
	.align		4
        /*0000*/ 	.byte	0x04, 0x37
        /*0002*/ 	.short	(.L_169 - .L_168)
.L_168:
        /*0004*/ 	.word	0x00000082


	//----- nvinfo : EIATTR_KPARAM_INFO
	.align		4
.L_169:
        /*0008*/ 	.byte	0x04, 0x17
        /*000a*/ 	.short	(.L_171 - .L_170)
.L_170:
        /*000c*/ 	.word	0x00000000
        /*0010*/ 	.short	0x0000
        /*0012*/ 	.short	0x0070
        /*0014*/ 	.byte	0x00, 0xf0, 0x01, 0x2a


	//----- nvinfo : EIATTR_SPARSE_MMA_MASK
	.align		4
.L_171:
        /*0018*/ 	.byte	0x03, 0x50
        /*001a*/ 	.short	0x0000


	//----- nvinfo : EIATTR_MAXREG_COUNT
	.align		4
        /*001c*/ 	.byte	0x03, 0x1b
        /*001e*/ 	.short	0x00a8


	//----- nvinfo : EIATTR_NUM_BARRIERS
	.align		4
        /*0020*/ 	.byte	0x02, 0x4c
        /*0022*/ 	.byte	0x10
	.zero		1


	//----- nvinfo : EIATTR_EXTERNS
	.align		4
        /*0024*/ 	.byte	0x04, 0x0f
        /*0026*/ 	.short	(.L_173 - .L_172)


	//   ....[0]....
	.align		4
.L_172:
        /*0028*/ 	.word	index@(__assertfail)


	//----- nvinfo : EIATTR_ANNOTATIONS
	.align		4
.L_173:
        /*002c*/ 	.byte	0x04, 0x55
        /*002e*/ 	.short	(.L_175 - .L_174)


	//   ....[0]....
.L_174:
        /* <DEDUP_REMOVED lines=12> */


	//----- nvinfo : EIATTR_MERCURY_ISA_VERSION
	.align		4
.L_175:
        /*00d8*/ 	.byte	0x03, 0x5f
        /*00da*/ 	.short	0x0101


	//----- nvinfo : EIATTR_INT_WARP_WIDE_INSTR_OFFSETS
	.align		4
        /*00dc*/ 	.byte	0x04, 0x31
        /*00de*/ 	.short	(.L_177 - .L_176)


	//   ....[0]....
.L_176:
        /*00e0*/ 	.word	0x000000c0


	//   ....[1]....
        /*00e4*/ 	.word	0x000000d0


	//   ....[2]....
        /*00e8*/ 	.word	0x00000170


	//   ....[3]....
        /*00ec*/ 	.word	0x00010b00


	//   ....[4]....
        /*00f0*/ 	.word	0x00010b90


	//   ....[5]....
        /*00f4*/ 	.word	0x00013b80


	//   ....[6]....
        /*00f8*/ 	.word	0x00013c10


	//----- nvinfo : EIATTR_COOP_GROUP_MASK_REGIDS
	.align		4
.L_177:
        /*00fc*/ 	.byte	0x04, 0x29
        /*00fe*/ 	.short	(.L_179 - .L_178)


	//   ....[0]....
.L_178:
        /*0100*/ 	.word	0xffffffff


	//   ....[1]....
        /*0104*/ 	.word	0xffffffff


	//   ....[2]....
        /*0108*/ 	.word	0xffffffff


	//   ....[3]....
        /*010c*/ 	.word	0xffffffff


	//   ....[4]....
        /*0110*/ 	.word	0xffffffff


	//   ....[5]....
        /*0114*/ 	.word	0xffffffff


	//   ....[6]....
        /*0118*/ 	.word	0xffffffff


	//   ....[7]....
        /*011c*/ 	.word	0xffffffff


	//   ....[8]....
        /*0120*/ 	.word	0xffffffff


	//   ....[9]....
        /*0124*/ 	.word	0xffffffff


	//   ....[10]....
        /*0128*/ 	.word	0xffffffff


	//   ....[11]....
        /*012c*/ 	.word	0xffffffff


	//   ....[12]....
        /*0130*/ 	.word	0xffffffff


	//   ....[13]....
        /*0134*/ 	.word	0xffffffff


	//   ....[14]....
        /*0138*/ 	.word	0xffffffff


	//   ....[15]....
        /*013c*/ 	.word	0xffffffff


	//   ....[16]....
        /*0140*/ 	.word	0xffffffff


	//   ....[17]....
        /*0144*/ 	.word	0xffffffff


	//   ....[18]....
        /*0148*/ 	.word	0xffffffff


	//   ....[19]....
        /*014c*/ 	.word	0xffffffff


	//   ....[20]....
        /*0150*/ 	.word	0xffffffff


	//   ....[21]....
        /*0154*/ 	.word	0xffffffff


	//   ....[22]....
        /*0158*/ 	.word	0xffffffff


	//   ....[23]....
        /*015c*/ 	.word	0xffffffff


	//   ....[24]....
        /*0160*/ 	.word	0xffffffff


	//   ....[25]....
        /*0164*/ 	.word	0xffffffff


	//   ....[26]....
        /*0168*/ 	.word	0xffffffff


	//   ....[27]....
        /*016c*/ 	.word	0xffffffff


	//   ....[28]....
        /*0170*/ 	.word	0xffffffff


	//   ....[29]....
        /*0174*/ 	.word	0xffffffff


	//   ....[30]....
        /*0178*/ 	.word	0xffffffff


	//   ....[31]....
        /*017c*/ 	.word	0xffffffff


	//   ....[32]....
        /*0180*/ 	.word	0xffffffff


	//   ....[33]....
        /*0184*/ 	.word	0xffffffff


	//   ....[34]....
        /*0188*/ 	.word	0xffffffff


	//   ....[35]....
        /*018c*/ 	.word	0xffffffff


	//   ....[36]....
        /*0190*/ 	.word	0xffffffff


	//   ....[37]....
        /*0194*/ 	.word	0xffffffff


	//   ....[38]....
        /*0198*/ 	.word	0xffffffff


	//   ....[39]....
        /*019c*/ 	.word	0xffffffff


	//   ....[40]....
        /*01a0*/ 	.word	0xffffffff


	//   ....[41]....
        /*01a4*/ 	.word	0xffffffff


	//   ....[42]....
        /*01a8*/ 	.word	0xffffffff


	//   ....[43]....
        /*01ac*/ 	.word	0xffffffff


	//   ....[44]....
        /*01b0*/ 	.word	0xffffffff


	//   ....[45]....
        /*01b4*/ 	.word	0xffffffff


	//   ....[46]....
        /*01b8*/ 	.word	0xffffffff


	//   ....[47]....
        /*01bc*/ 	.word	0xffffffff


	//   ....[48]....
        /*01c0*/ 	.word	0xffffffff


	//   ....[49]....
        /*01c4*/ 	.word	0xffffffff


	//   ....[50]....
        /*01c8*/ 	.word	0xffffffff


	//   ....[51]....
        /*01cc*/ 	.word	0xffffffff


	//   ....[52]....
        /*01d0*/ 	.word	0xffffffff


	//   ....[53]....
        /*01d4*/ 	.word	0xffffffff


	//   ....[54]....
        /*01d8*/ 	.word	0xffffffff


	//   ....[55]....
        /*01dc*/ 	.word	0xffffffff


	//   ....[56]....
        /*01e0*/ 	.word	0xffffffff


	//   ....[57]....
        /*01e4*/ 	.word	0xffffffff


	//   ....[58]....
        /*01e8*/ 	.word	0xffffffff


	//   ....[59]....
        /*01ec*/ 	.word	0xffffffff


	//   ....[60]....
        /*01f0*/ 	.word	0xffffffff


	//   ....[61]....
        /*01f4*/ 	.word	0xffffffff


	//   ....[62]....
        /*01f8*/ 	.word	0xffffffff


	//   ....[63]....
        /*01fc*/ 	.word	0xffffffff


	//   ....[64]....
        /*0200*/ 	.word	0xffffffff


	//   ....[65]....
        /*0204*/ 	.word	0xffffffff


	//   ....[66]....
        /*0208*/ 	.word	0xffffffff


	//   ....[67]....
        /*020c*/ 	.word	0xffffffff


	//   ....[68]....
        /*0210*/ 	.word	0xffffffff


	//   ....[69]....
        /*0214*/ 	.word	0xffffffff


	//   ....[70]....
        /*0218*/ 	.word	0xffffffff


	//   ....[71]....
        /*021c*/ 	.word	0xffffffff


	//   ....[72]....
        /*0220*/ 	.word	0xffffffff


	//   ....[73]....
        /*0224*/ 	.word	0xffffffff


	//   ....[74]....
        /*0228*/ 	.word	0xffffffff


	//   ....[75]....
        /*022c*/ 	.word	0xffffffff


	//   ....[76]....
        /*0230*/ 	.word	0xffffffff


	//   ....[77]....
        /*0234*/ 	.word	0xffffffff


	//   ....[78]....
        /*0238*/ 	.word	0xffffffff


	//   ....[79]....
        /*023c*/ 	.word	0xffffffff


	//   ....[80]....
        /*0240*/ 	.word	0xffffffff


	//   ....[81]....
        /*0244*/ 	.word	0xffffffff


	//   ....[82]....
        /*0248*/ 	.word	0xffffffff


	//   ....[83]....
        /*024c*/ 	.word	0xffffffff


	//   ....[84]....
        /*0250*/ 	.word	0xffffffff


	//   ....[85]....
        /*0254*/ 	.word	0xffffffff


	//   ....[86]....
        /*0258*/ 	.word	0xffffffff


	//   ....[87]....
        /*025c*/ 	.word	0xffffffff


	//   ....[88]....
        /*0260*/ 	.word	0xffffffff


	//   ....[89]....
        /*0264*/ 	.word	0xffffffff


	//   ....[90]....
        /*0268*/ 	.word	0xffffffff


	//   ....[91]....
        /*026c*/ 	.word	0xffffffff


	//   ....[92]....
        /*0270*/ 	.word	0xffffffff


	//   ....[93]....
        /*0274*/ 	.word	0xffffffff


	//   ....[94]....
        /*0278*/ 	.word	0xffffffff


	//   ....[95]....
        /*027c*/ 	.word	0xffffffff


	//   ....[96]....
        /*0280*/ 	.word	0xffffffff


	//   ....[97]....
        /*0284*/ 	.word	0xffffffff


	//   ....[98]....
        /*0288*/ 	.word	0xffffffff


	//   ....[99]....
        /*028c*/ 	.word	0xffffffff


	//   ....[100]....
        /*0290*/ 	.word	0xffffffff


	//   ....[101]....
        /*0294*/ 	.word	0xffffffff


	//   ....[102]....
        /*0298*/ 	.word	0xffffffff


	//   ....[103]....
        /*029c*/ 	.word	0xffffffff


	//   ....[104]....
        /*02a0*/ 	.word	0xffffffff


	//   ....[105]....
        /*02a4*/ 	.word	0xffffffff


	//   ....[106]....
        /*02a8*/ 	.word	0xffffffff


	//   ....[107]....
        /*02ac*/ 	.word	0xffffffff


	//   ....[108]....
        /*02b0*/ 	.word	0xffffffff


	//   ....[109]....
        /*02b4*/ 	.word	0xffffffff


	//   ....[110]....
        /*02b8*/ 	.word	0xffffffff


	//   ....[111]....
        /*02bc*/ 	.word	0xffffffff


	//   ....[112]....
        /*02c0*/ 	.word	0xffffffff


	//   ....[113]....
        /*02c4*/ 	.word	0xffffffff


	//   ....[114]....
        /*02c8*/ 	.word	0xffffffff


	//   ....[115]....
        /*02cc*/ 	.word	0xffffffff


	//   ....[116]....
        /*02d0*/ 	.word	0xffffffff


	//   ....[117]....
        /*02d4*/ 	.word	0xffffffff


	//   ....[118]....
        /*02d8*/ 	.word	0xffffffff


	//   ....[119]....
        /*02dc*/ 	.word	0xffffffff


	//   ....[120]....
        /*02e0*/ 	.word	0xffffffff


	//   ....[121]....
        /*02e4*/ 	.word	0xffffffff


	//   ....[122]....
        /*02e8*/ 	.word	0xffffffff


	//   ....[123]....
        /*02ec*/ 	.word	0xffffffff


	//   ....[124]....
        /*02f0*/ 	.word	0xffffffff


	//   ....[125]....
        /*02f4*/ 	.word	0xffffffff


	//   ....[126]....
        /*02f8*/ 	.word	0xffffffff


	//   ....[127]....
        /*02fc*/ 	.word	0xffffffff


	//   ....[128]....
        /*0300*/ 	.word	0x0500000f


	//   ....[129]....
        /*0304*/ 	.word	0x0500000f


	//   ....[130]....
        /*0308*/ 	.word	0x0500000f


	//   ....[131]....
        /*030c*/ 	.word	0x0500000f


	//   ....[132]....
        /*0310*/ 	.word	0x0500000f


	//   ....[133]....
        /*0314*/ 	.word	0x0500000f


	//   ....[134]....
        /*0318*/ 	.word	0x0500000f


	//   ....[135]....
        /*031c*/ 	.word	0x0500000f


	//   ....[136]....
        /*0320*/ 	.word	0x0500000f


	//   ....[137]....
        /*0324*/ 	.word	0x0500000f


	//   ....[138]....
        /*0328*/ 	.word	0x0500000f


	//   ....[139]....
        /*032c*/ 	.word	0x0500000f


	//   ....[140]....
        /*0330*/ 	.word	0x0500000f


	//   ....[141]....
        /*0334*/ 	.word	0x0500000f


	//   ....[142]....
        /*0338*/ 	.word	0x0500000f


	//   ....[143]....
        /*033c*/ 	.word	0x0500000f


	//   ....[144]....
        /*0340*/ 	.word	0x0500000f


	//   ....[145]....
        /*0344*/ 	.word	0x0500000f


	//   ....[146]....
        /*0348*/ 	.word	0x0500000f


	//   ....[147]....
        /*034c*/ 	.word	0x0500000f


	//   ....[148]....
        /*0350*/ 	.word	0x0500000f


	//   ....[149]....
        /*0354*/ 	.word	0x0500000f


	//   ....[150]....
        /*0358*/ 	.word	0x0500000f


	//   ....[151]....
        /*035c*/ 	.word	0x0500000f


	//   ....[152]....
        /*0360*/ 	.word	0x0500000f


	//   ....[153]....
        /*0364*/ 	.word	0x0500000f


	//   ....[154]....
        /*0368*/ 	.word	0x0500000f


	//   ....[155]....
        /*036c*/ 	.word	0x0500000f


	//   ....[156]....
        /*0370*/ 	.word	0x0500000f


	//   ....[157]....
        /*0374*/ 	.word	0x0500000f


	//   ....[158]....
        /*0378*/ 	.word	0x0500000f


	//   ....[159]....
        /*037c*/ 	.word	0x0500000f


	//   ....[160]....
        /*0380*/ 	.word	0x0500000f


	//   ....[161]....
        /*0384*/ 	.word	0x0500000f


	//   ....[162]....
        /*0388*/ 	.word	0x0500000f


	//   ....[163]....
        /*038c*/ 	.word	0x0500000f


	//   ....[164]....
        /*0390*/ 	.word	0x0500000f


	//   ....[165]....
        /*0394*/ 	.word	0x0500000f


	//   ....[166]....
        /*0398*/ 	.word	0x0500000f


	//   ....[167]....
        /*039c*/ 	.word	0x0500000f


	//   ....[168]....
        /*03a0*/ 	.word	0x0500000f


	//   ....[169]....
        /*03a4*/ 	.word	0x0500000f


	//----- nvinfo : EIATTR_COOP_GROUP_INSTR_OFFSETS
	.align		4
.L_179:
        /*03a8*/ 	.byte	0x04, 0x28
        /*03aa*/ 	.short	(.L_181 - .L_180)


	//   ....[0]....
.L_180:
        /*03ac*/ 	.word	0x00000080


	//   ....[1]....
        /*03b0*/ 	.word	0x00000090


	//   ....[2]....
        /*03b4*/ 	.word	0x000002d0


	//   ....[3]....
        /*03b8*/ 	.word	0x00000430


	//   ....[4]....
        /*03bc*/ 	.word	0x00000550


	//   ....[5]....
        /*03c0*/ 	.word	0x000006b0


	//   ....[6]....
        /*03c4*/ 	.word	0x000019d0


	//   ....[7]....
        /*03c8*/ 	.word	0x00002160


	//   ....[8]....
        /*03cc*/ 	.word	0x000023d0


	//   ....[9]....
        /*03d0*/ 	.word	0x00003580


	//   ....[10]....
        /*03d4*/ 	.word	0x00003690


	//   ....[11]....
        /*03d8*/ 	.word	0x00003eb0


	//   ....[12]....
        /*03dc*/ 	.word	0x00003f30


	//   ....[13]....
        /*03e0*/ 	.word	0x000055f0


	//   ....[14]....
        /*03e4*/ 	.word	0x00005800


	//   ....[15]....
        /*03e8*/ 	.word	0x000063d0


	//   ....[16]....
        /*03ec*/ 	.word	0x00006460


	//   ....[17]....
        /*03f0*/ 	.word	0x00006d80


	//   ....[18]....
        /*03f4*/ 	.word	0x00006e10


	//   ....[19]....
        /*03f8*/ 	.word	0x00008b10


	//   ....[20]....
        /*03fc*/ 	.word	0x00008b20


	//   ....[21]....
        /*0400*/ 	.word	0x00008b50


	//   ....[22]....
        /*0404*/ 	.word	0x00008b60


	//   ....[23]....
        /*0408*/ 	.word	0x0000a6a0


	//   ....[24]....
        /*040c*/ 	.word	0x0000a8b0


	//   ....[25]....
        /*0410*/ 	.word	0x0000b490


	//   ....[26]....
        /*0414*/ 	.word	0x0000b590


	//   ....[27]....
        /*0418*/ 	.word	0x0000be00


	//   ....[28]....
        /*041c*/ 	.word	0x0000be70


	//   ....[29]....
        /*0420*/ 	.word	0x0000d1b0


	//   ....[30]....
        /*0424*/ 	.word	0x0000d1c0


	//   ....[31]....
        /*0428*/ 	.word	0x0000d240


	//   ....[32]....
        /*042c*/ 	.word	0x0000d250


	//   ....[33]....
        /*0430*/ 	.word	0x0000e5b0


	//   ....[34]....
        /*0434*/ 	.word	0x0000e5c0


	//   ....[35]....
        /*0438*/ 	.word	0x0000e5d0


	//   ....[36]....
        /*043c*/ 	.word	0x0000e5e0


	//   ....[37]....
        /*0440*/ 	.word	0x0000e5f0


	//   ....[38]....
        /*0444*/ 	.word	0x0000e600


	//   ....[39]....
        /*0448*/ 	.word	0x0000e610


	//   ....[40]....
        /*044c*/ 	.word	0x0000e620


	//   ....[41]....
        /*0450*/ 	.word	0x0000e640


	//   ....[42]....
        /*0454*/ 	.word	0x0000e650


	//   ....[43]....
        /*0458*/ 	.word	0x0000e670


	//   ....[44]....
        /*045c*/ 	.word	0x0000e680


	//   ....[45]....
        /*0460*/ 	.word	0x0000e6b0


	//   ....[46]....
        /*0464*/ 	.word	0x0000e6d0


	//   ....[47]....
        /*0468*/ 	.word	0x0000e6f0


	//   ....[48]....
        /*046c*/ 	.word	0x0000e700


	//   ....[49]....
        /*0470*/ 	.word	0x0000e710


	//   ....[50]....
        /*0474*/ 	.word	0x0000e740


	//   ....[51]....
        /*0478*/ 	.word	0x0000e770


	//   ....[52]....
        /*047c*/ 	.word	0x0000e780


	//   ....[53]....
        /*0480*/ 	.word	0x0000e790


	//   ....[54]....
        /*0484*/ 	.word	0x0000e7a0


	//   ....[55]....
        /*0488*/ 	.word	0x0000e7b0


	//   ....[56]....
        /*048c*/ 	.word	0x0000e7c0


	//   ....[57]....
        /*0490*/ 	.word	0x0000e7d0


	//   ....[58]....
        /*0494*/ 	.word	0x0000e7e0


	//   ....[59]....
        /*0498*/ 	.word	0x0000e7f0


	//   ....[60]....
        /*049c*/ 	.word	0x0000e800


	//   ....[61]....
        /*04a0*/ 	.word	0x0000e810


	//   ....[62]....
        /*04a4*/ 	.word	0x0000e820


	//   ....[63]....
        /*04a8*/ 	.word	0x0000e830


	//   ....[64]....
        /*04ac*/ 	.word	0x0000e840


	//   ....[65]....
        /*04b0*/ 	.word	0x0000e960


	//   ....[66]....
        /*04b4*/ 	.word	0x0000e9a0


	//   ....[67]....
        /*04b8*/ 	.word	0x0000e9d0


	//   ....[68]....
        /*04bc*/ 	.word	0x0000ea40


	//   ....[69]....
        /*04c0*/ 	.word	0x0000eed0


	//   ....[70]....
        /*04c4*/ 	.word	0x0000eef0


	//   ....[71]....
        /*04c8*/ 	.word	0x0000efb0


	//   ....[72]....
        /*04cc*/ 	.word	0x0000efd0


	//   ....[73]....
        /*04d0*/ 	.word	0x0000f090


	//   ....[74]....
        /*04d4*/ 	.word	0x0000f0b0


	//   ....[75]....
        /*04d8*/ 	.word	0x0000f180


	//   ....[76]....
        /*04dc*/ 	.word	0x0000f1a0


	//   ....[77]....
        /*04e0*/ 	.word	0x0000f7e0


	//   ....[78]....
        /*04e4*/ 	.word	0x0000f810


	//   ....[79]....
        /*04e8*/ 	.word	0x0000f8e0


	//   ....[80]....
        /*04ec*/ 	.word	0x0000f900


	//   ....[81]....
        /*04f0*/ 	.word	0x0000f9c0


	//   ....[82]....
        /*04f4*/ 	.word	0x0000f9e0


	//   ....[83]....
        /*04f8*/ 	.word	0x0000fab0


	//   ....[84]....
        /*04fc*/ 	.word	0x0000fad0


	//   ....[85]....
        /*0500*/ 	.word	0x0000fc60


	//   ....[86]....
        /*0504*/ 	.word	0x000116d0


	//   ....[87]....
        /*0508*/ 	.word	0x00011700


	//   ....[88]....
        /*050c*/ 	.word	0x000117c0


	//   ....[89]....
        /*0510*/ 	.word	0x000117d0


	//   ....[90]....
        /*0514*/ 	.word	0x00011840


	//   ....[91]....
        /*0518*/ 	.word	0x00011850


	//   ....[92]....
        /*051c*/ 	.word	0x00011860


	//   ....[93]....
        /*0520*/ 	.word	0x000118d0


	//   ....[94]....
        /*0524*/ 	.word	0x00011c10


	//   ....[95]....
        /*0528*/ 	.word	0x00011c40


	//   ....[96]....
        /*052c*/ 	.word	0x00011ca0


	//   ....[97]....
        /*0530*/ 	.word	0x00011d00


	//   ....[98]....
        /*0534*/ 	.word	0x00011d50


	//   ....[99]....
        /*0538*/ 	.word	0x00011d90


	//   ....[100]....
        /*053c*/ 	.word	0x00011db0


	//   ....[101]....
        /*0540*/ 	.word	0x00011df0


	//   ....[102]....
        /*0544*/ 	.word	0x000124a0


	//   ....[103]....
        /*0548*/ 	.word	0x000124c0


	//   ....[104]....
        /*054c*/ 	.word	0x00012520


	//   ....[105]....
        /*0550*/ 	.word	0x00012580


	//   ....[106]....
        /*0554*/ 	.word	0x000125d0


	//   ....[107]....
        /*0558*/ 	.word	0x00012620


	//   ....[108]....
        /*055c*/ 	.word	0x00012640


	//   ....[109]....
        /*0560*/ 	.word	0x00012680


	//   ....[110]....
        /*0564*/ 	.word	0x00012d90


	//   ....[111]....
        /*0568*/ 	.word	0x00012db0


	//   ....[112]....
        /*056c*/ 	.word	0x00012e20


	//   ....[113]....
        /*0570*/ 	.word	0x00012e30


	//   ....[114]....
        /*0574*/ 	.word	0x00012e80


	//   ....[115]....
        /*0578*/ 	.word	0x00012e90


	//   ....[116]....
        /*057c*/ 	.word	0x00012ea0


	//   ....[117]....
        /*0580*/ 	.word	0x00012ef0


	//   ....[118]....
        /*0584*/ 	.word	0x00013220


	//   ....[119]....
        /*0588*/ 	.word	0x00013240


	//   ....[120]....
        /*058c*/ 	.word	0x00013250


	//   ....[121]....
        /*0590*/ 	.word	0x00013260


	//   ....[122]....
        /*0594*/ 	.word	0x000132c0


	//   ....[123]....
        /*0598*/ 	.word	0x000132d0


	//   ....[124]....
        /*059c*/ 	.word	0x00013330


	//   ....[125]....
        /*05a0*/ 	.word	0x00013360


	//   ....[126]....
        /*05a4*/ 	.word	0x00014380


	//   ....[127]....
        /*05a8*/ 	.word	0x00014520


	//   ....[128]....
        /*05ac*/ 	.word	0x00014bf0


	//   ....[129]....
        /*05b0*/ 	.word	0x00014cd0


	//   ....[130]....
        /*05b4*/ 	.word	0x00014db0


	//   ....[131]....
        /*05b8*/ 	.word	0x00014e10


	//   ....[132]....
        /*05bc*/ 	.word	0x00014ef0


	//   ....[133]....
        /*05c0*/ 	.word	0x00014f50


	//   ....[134]....
        /*05c4*/ 	.word	0x00015030


	//   ....[135]....
        /*05c8*/ 	.word	0x00015090


	//   ....[136]....
        /*05cc*/ 	.word	0x00015170


	//   ....[137]....
        /*05d0*/ 	.word	0x000152a0


	//   ....[138]....
        /*05d4*/ 	.word	0x00015370


	//   ....[139]....
        /*05d8*/ 	.word	0x00015450


	//   ....[140]....
        /*05dc*/ 	.word	0x00015510


	//   ....[141]....
        /*05e0*/ 	.word	0x00015590


	//   ....[142]....
        /*05e4*/ 	.word	0x00015650


	//   ....[143]....
        /*05e8*/ 	.word	0x000156d0


	//   ....[144]....
        /*05ec*/ 	.word	0x000157a0


	//   ....[145]....
        /*05f0*/ 	.word	0x00015830


	//   ....[146]....
        /*05f4*/ 	.word	0x000158a0


	//   ....[147]....
        /*05f8*/ 	.word	0x00015920


	//   ....[148]....
        /*05fc*/ 	.word	0x000159f0


	//   ....[149]....
        /*0600*/ 	.word	0x00015a70


	//   ....[150]....
        /*0604*/ 	.word	0x00015b40


	//   ....[151]....
        /*0608*/ 	.word	0x00015bc0


	//   ....[152]....
        /*060c*/ 	.word	0x00015c80


	//   ....[153]....
        /*0610*/ 	.word	0x00015db0


	//   ....[154]....
        /*0614*/ 	.word	0x00015e60


	//   ....[155]....
        /*0618*/ 	.word	0x00015ec0


	//   ....[156]....
        /*061c*/ 	.word	0x00015f80


	//   ....[157]....
        /*0620*/ 	.word	0x00015fe0


	//   ....[158]....
        /*0624*/ 	.word	0x000160a0


	//   ....[159]....
        /*0628*/ 	.word	0x00016100


	//   ....[160]....
        /*062c*/ 	.word	0x000161c0


	//   ....[161]....
        /*0630*/ 	.word	0x000162b0


	//   ....[162]....
        /*0634*/ 	.word	0x00016350


	//   ....[163]....
        /*0638*/ 	.word	0x000163b0


	//   ....[164]....
        /*063c*/ 	.word	0x00016480


	//   ....[165]....
        /*0640*/ 	.word	0x000164e0


	//   ....[166]....
        /*0644*/ 	.word	0x000165b0


	//   ....[167]....
        /*0648*/ 	.word	0x00016610


	//   ....[168]....
        /*064c*/ 	.word	0x000166e0


	//   ....[169]....
        /*0650*/ 	.word	0x00016930


	//----- nvinfo : EIATTR_REG_RECONFIG
	.align		4
.L_181:
        /*0654*/ 	.byte	0x01, 0x54
	.zero		2


	//----- nvinfo : EIATTR_SYSCALL_OFFSETS
	.align		4
        /*0658*/ 	.byte	0x04, 0x46
        /*065a*/ 	.short	(.L_183 - .L_182)


	//   ....[0]....
.L_182:
        /*065c*/ 	.word	0x00001bb0


	//   ....[1]....
        /*0660*/ 	.word	0x00010d00


	//   ....[2]....
        /*0664*/ 	.word	0x00010e70


	//   ....[3]....
        /*0668*/ 	.word	0x00010fc0


	//   ....[4]....
        /*066c*/ 	.word	0x00011100


	//   ....[5]....
        /*0670*/ 	.word	0x00012110


	//----- nvinfo : EIATTR_MBARRIER_INSTR_OFFSETS
	.align		4
.L_183:
        /*0674*/ 	.byte	0x04, 0x39
        /*0676*/ 	.short	(.L_185 - .L_184)


	//   ....[0]....
.L_184:
        /*0678*/ 	.word	0x00000180
        /*067c*/ 	.word	0x000000ff
        /*0680*/ 	.word	0x00022800
        /*0684*/ 	.short	0x0100
        /*0686*/ 	.byte	0x08
	.zero		1


	//   ....[1]....
        /*0688*/ 	.word	0x00000190
        /*068c*/ 	.word	0x000000ff
        /*0690*/ 	.word	0x00022820
        /*0694*/ 	.short	0x0100
        /*0696*/ 	.byte	0x08
	.zero		1


	//   ....[2]....
        /*0698*/ 	.word	0x00000280
        /*069c*/ 	.word	0x000000ff
        /*06a0*/ 	.word	0x00022830
        /*06a4*/ 	.short	0x0100
        /*06a6*/ 	.byte	0x08
	.zero		1


	//   ....[3]....
        /*06a8*/ 	.word	0x00000290
        /*06ac*/ 	.word	0x000000ff
        /*06b0*/ 	.word	0x00022840
        /*06b4*/ 	.short	0x0100
        /*06b6*/ 	.byte	0x08
	.zero		1


	//   ....[4]....
        /*06b8*/ 	.word	0x000002a0
        /*06bc*/ 	.word	0x000000ff
        /*06c0*/ 	.word	0x00022838
        /*06c4*/ 	.short	0x0100
        /*06c6*/ 	.byte	0x08
	.zero		1


	//   ....[5]....
        /*06c8*/ 	.word	0x000002b0
        /*06cc*/ 	.word	0x000000ff
        /*06d0*/ 	.word	0x00022848
        /*06d4*/ 	.short	0x0100
        /*06d6*/ 	.byte	0x08
	.zero		1


	//   ....[6]....
        /*06d8*/ 	.word	0x000003e0
        /*06dc*/ 	.word	0x000000ff
        /*06e0*/ 	.word	0x00022850
        /*06e4*/ 	.short	0x0100
        /*06e6*/ 	.byte	0x08
	.zero		1


	//   ....[7]....
        /*06e8*/ 	.word	0x000003f0
        /*06ec*/ 	.word	0x000000ff
        /*06f0*/ 	.word	0x00022860
        /*06f4*/ 	.short	0x0100
        /*06f6*/ 	.byte	0x08
	.zero		1


	//   ....[8]....
        /*06f8*/ 	.word	0x00000400
        /*06fc*/ 	.word	0x000000ff
        /*0700*/ 	.word	0x00022858
        /*0704*/ 	.short	0x0100
        /*0706*/ 	.byte	0x08
	.zero		1


	//   ....[9]....
        /*0708*/ 	.word	0x00000410
        /*070c*/ 	.word	0x000000ff
        /*0710*/ 	.word	0x00022868
        /*0714*/ 	.short	0x0100
        /*0716*/ 	.byte	0x08
	.zero		1


	//   ....[10]....
        /*0718*/ 	.word	0x00000500
        /*071c*/ 	.word	0x000000ff
        /*0720*/ 	.word	0x00022870
        /*0724*/ 	.short	0x0100
        /*0726*/ 	.byte	0x06
	.zero		1


	//   ....[11]....
        /*0728*/ 	.word	0x00000510
        /*072c*/ 	.word	0x000000ff
        /*0730*/ 	.word	0x00022880
        /*0734*/ 	.short	0x0100
        /*0736*/ 	.byte	0x06
	.zero		1


	//   ....[12]....
        /*0738*/ 	.word	0x00000520
        /*073c*/ 	.word	0x000000ff
        /*0740*/ 	.word	0x00022878
        /*0744*/ 	.short	0x0100
        /*0746*/ 	.byte	0x06
	.zero		1


	//   ....[13]....
        /*0748*/ 	.word	0x00000530
        /*074c*/ 	.word	0x000000ff
        /*0750*/ 	.word	0x00022888
        /*0754*/ 	.short	0x0100
        /*0756*/ 	.byte	0x06
	.zero		1


	//   ....[14]....
        /*0758*/ 	.word	0x00000660
        /*075c*/ 	.word	0x000000ff
        /*0760*/ 	.word	0x00022890
        /*0764*/ 	.short	0x0100
        /*0766*/ 	.byte	0x08
	.zero		1


	//   ....[15]....
        /*0768*/ 	.word	0x00000670
        /*076c*/ 	.word	0x000000ff
        /*0770*/ 	.word	0x000228a0
        /*0774*/ 	.short	0x0100
        /*0776*/ 	.byte	0x08
	.zero		1


	//   ....[16]....
        /*0778*/ 	.word	0x00000680
        /*077c*/ 	.word	0x000000ff
        /*0780*/ 	.word	0x00022898
        /*0784*/ 	.short	0x0100
        /*0786*/ 	.byte	0x08
	.zero		1


	//   ....[17]....
        /*0788*/ 	.word	0x00000690
        /*078c*/ 	.word	0x000000ff
        /*0790*/ 	.word	0x000228a8
        /*0794*/ 	.short	0x0100
        /*0796*/ 	.byte	0x08
	.zero		1


	//   ....[18]....
        /*0798*/ 	.word	0x000007e0
        /*079c*/ 	.word	0x000000ff
        /*07a0*/ 	.word	0x000228b0
        /*07a4*/ 	.short	0x0100
        /*07a6*/ 	.byte	0x08
	.zero		1


	//   ....[19]....
        /*07a8*/ 	.word	0x000007f0
        /*07ac*/ 	.word	0x000000ff
        /*07b0*/ 	.word	0x000228c0
        /*07b4*/ 	.short	0x0100
        /*07b6*/ 	.byte	0x08
	.zero		1


	//   ....[20]....
        /*07b8*/ 	.word	0x00000800
        /*07bc*/ 	.word	0x000000ff
        /*07c0*/ 	.word	0x000228b8
        /*07c4*/ 	.short	0x0100
        /*07c6*/ 	.byte	0x08
	.zero		1


	//   ....[21]....
        /*07c8*/ 	.word	0x00000810
        /*07cc*/ 	.word	0x000000ff
        /*07d0*/ 	.word	0x000228c8
        /*07d4*/ 	.short	0x0100
        /*07d6*/ 	.byte	0x08
	.zero		1


	//   ....[22]....
        /*07d8*/ 	.word	0x00001c20
        /*07dc*/ 	.word	0x000000ff
        /*07e0*/ 	.word	0x00022800
        /*07e4*/ 	.short	0x010a
        /*07e6*/ 	.byte	0x26
	.zero		1


	//   ....[23]....
        /*07e8*/ 	.word	0x00001ca0
        /*07ec*/ 	.word	0x00000003
        /*07f0*/ 	.word	0x00022830
        /*07f4*/ 	.short	0x010a
        /*07f6*/ 	.byte	0x3f
	.zero		1


	//   ....[24]....
        /*07f8*/ 	.word	0x00001ce0
        /*07fc*/ 	.word	0x00000003
        /*0800*/ 	.word	0x00022830
        /*0804*/ 	.short	0x010a
        /*0806*/ 	.byte	0x3f
	.zero		1


	//   ....[25]....
        /*0808*/ 	.word	0x00002180
        /*080c*/ 	.word	0x000000ff
        /*0810*/ 	.word	0x00000000
        /*0814*/ 	.short	0x0101
        /*0816*/ 	.byte	0x06
	.zero		1


	//   ....[26]....
        /*0818*/ 	.word	0x00004f60
        /*081c*/ 	.word	0x000000ff
        /*0820*/ 	.word	0x00022830
        /*0824*/ 	.short	0x010a
        /*0826*/ 	.byte	0x06
	.zero		1


	//   ....[27]....
        /*0828*/ 	.word	0x00004fa0
        /*082c*/ 	.word	0x000000ff
        /*0830*/ 	.word	0x00022830
        /*0834*/ 	.short	0x010a
        /*0836*/ 	.byte	0x06
	.zero		1


	//   ....[28]....
        /*0838*/ 	.word	0x00005270
        /*083c*/ 	.word	0x000000ff
        /*0840*/ 	.word	0x00022850
        /*0844*/ 	.short	0x010a
        /*0846*/ 	.byte	0x06
	.zero		1


	//   ....[29]....
        /*0848*/ 	.word	0x000052b0
        /*084c*/ 	.word	0x000000ff
        /*0850*/ 	.word	0x00022850
        /*0854*/ 	.short	0x010a
        /*0856*/ 	.byte	0x06
	.zero		1


	//   ....[30]....
        /*0858*/ 	.word	0x000055b0
        /*085c*/ 	.word	0x000000ff
        /*0860*/ 	.word	0x00000000
        /*0864*/ 	.short	0x0101
        /*0866*/ 	.byte	0x06
	.zero		1


	//   ....[31]....
        /*0868*/ 	.word	0x00007870
        /*086c*/ 	.word	0x000000ff
        /*0870*/ 	.word	0x00000000
        /*0874*/ 	.short	0x0101
        /*0876*/ 	.byte	0x06
	.zero		1


	//   ....[32]....
        /*0878*/ 	.word	0x00008170
        /*087c*/ 	.word	0x000000ff
        /*0880*/ 	.word	0x00022830
        /*0884*/ 	.short	0x010a
        /*0886*/ 	.byte	0x06
	.zero		1


	//   ....[33]....
        /*0888*/ 	.word	0x000081b0
        /*088c*/ 	.word	0x000000ff
        /*0890*/ 	.word	0x00022830
        /*0894*/ 	.short	0x010a
        /*0896*/ 	.byte	0x06
	.zero		1


	//   ....[34]....
        /*0898*/ 	.word	0x00008480
        /*089c*/ 	.word	0x000000ff
        /*08a0*/ 	.word	0x00022850
        /*08a4*/ 	.short	0x010a
        /*08a6*/ 	.byte	0x06
	.zero		1


	//   ....[35]....
        /*08a8*/ 	.word	0x000084c0
        /*08ac*/ 	.word	0x000000ff
        /*08b0*/ 	.word	0x00022850
        /*08b4*/ 	.short	0x010a
        /*08b6*/ 	.byte	0x06
	.zero		1


	//   ....[36]....
        /*08b8*/ 	.word	0x000087a0
        /*08bc*/ 	.word	0x000000ff
        /*08c0*/ 	.word	0x00000000
        /*08c4*/ 	.short	0x0101
        /*08c6*/ 	.byte	0x06
	.zero		1


	//   ....[37]....
        /*08c8*/ 	.word	0x00009950
        /*08cc*/ 	.word	0x000000ff
        /*08d0*/ 	.word	0x00000000
        /*08d4*/ 	.short	0x0101
        /*08d6*/ 	.byte	0x06
	.zero		1


	//   ....[38]....
        /*08d8*/ 	.word	0x0000a050
        /*08dc*/ 	.word	0x000000ff
        /*08e0*/ 	.word	0x00022830
        /*08e4*/ 	.short	0x010a
        /*08e6*/ 	.byte	0x06
	.zero		1


	//   ....[39]....
        /*08e8*/ 	.word	0x0000a090
        /*08ec*/ 	.word	0x000000ff
        /*08f0*/ 	.word	0x00022830
        /*08f4*/ 	.short	0x010a
        /*08f6*/ 	.byte	0x06
	.zero		1


	//   ....[40]....
        /*08f8*/ 	.word	0x0000a330
        /*08fc*/ 	.word	0x000000ff
        /*0900*/ 	.word	0x00022850
        /*0904*/ 	.short	0x010a
        /*0906*/ 	.byte	0x06
	.zero		1


	//   ....[41]....
        /*0908*/ 	.word	0x0000a370
        /*090c*/ 	.word	0x000000ff
        /*0910*/ 	.word	0x00022850
        /*0914*/ 	.short	0x010a
        /*0916*/ 	.byte	0x06
	.zero		1


	//   ....[42]....
        /*0918*/ 	.word	0x0000a660
        /*091c*/ 	.word	0x000000ff
        /*0920*/ 	.word	0x00000000
        /*0924*/ 	.short	0x0101
        /*0926*/ 	.byte	0x06
	.zero		1


	//   ....[43]....
        /*0928*/ 	.word	0x0000c920
        /*092c*/ 	.word	0x000000ff
        /*0930*/ 	.word	0x00000000
        /*0934*/ 	.short	0x0101
        /*0936*/ 	.byte	0x06
	.zero		1


	//   ....[44]....
        /*0938*/ 	.word	0x0000cf10
        /*093c*/ 	.word	0x000000ff
        /*0940*/ 	.word	0x00022850
        /*0944*/ 	.short	0x010a
        /*0946*/ 	.byte	0x05
	.zero		1


	//   ....[45]....
        /*0948*/ 	.word	0x0000cf50
        /*094c*/ 	.word	0x000000ff
        /*0950*/ 	.word	0x00022850
        /*0954*/ 	.short	0x010a
        /*0956*/ 	.byte	0x05
	.zero		1


	//   ....[46]....
        /*0958*/ 	.word	0x0000d510
        /*095c*/ 	.word	0x000000ff
        /*0960*/ 	.word	0x00000000
        /*0964*/ 	.short	0x0101
        /*0966*/ 	.byte	0x04
	.zero		1


	//   ....[47]....
        /*0968*/ 	.word	0x0000eee0
        /*096c*/ 	.word	0x00000002
        /*0970*/ 	.word	0x00000000
        /*0974*/ 	.short	0x0101
        /*0976*/ 	.byte	0x3f
	.zero		1


	//   ....[48]....
        /*0978*/ 	.word	0x000114f0
        /*097c*/ 	.word	0x00000000
        /*0980*/ 	.word	0x00022880
        /*0984*/ 	.short	0x010a
        /*0986*/ 	.byte	0x3f
	.zero		1


	//   ....[49]....
        /*0988*/ 	.word	0x00011990
        /*098c*/ 	.word	0x00000000
        /*0990*/ 	.word	0x00022870
        /*0994*/ 	.short	0x0107
        /*0996*/ 	.byte	0x3f
	.zero		1


	//   ....[50]....
        /*0998*/ 	.word	0x00011a50
        /*099c*/ 	.word	0x00000000
        /*09a0*/ 	.word	0x00022870
        /*09a4*/ 	.short	0x0101
        /*09a6*/ 	.byte	0x3f
	.zero		1


	//   ....[51]....
        /*09a8*/ 	.word	0x00011a80
        /*09ac*/ 	.word	0x00000000
        /*09b0*/ 	.word	0x00022840
        /*09b4*/ 	.short	0x010a
        /*09b6*/ 	.byte	0x3f
	.zero		1


	//   ....[52]....
        /*09b8*/ 	.word	0x00011ef0
        /*09bc*/ 	.word	0x00000000
        /*09c0*/ 	.word	0x00022830
        /*09c4*/ 	.short	0x0107
        /*09c6*/ 	.byte	0x3f
	.zero		1


	//   ....[53]....
        /*09c8*/ 	.word	0x00011fb0
        /*09cc*/ 	.word	0x00000000
        /*09d0*/ 	.word	0x00022830
        /*09d4*/ 	.short	0x0101
        /*09d6*/ 	.byte	0x3f
	.zero		1


	//   ....[54]....
        /*09d8*/ 	.word	0x00012770
        /*09dc*/ 	.word	0x00000011
        /*09e0*/ 	.word	0x00022800
        /*09e4*/ 	.short	0x0107
        /*09e6*/ 	.byte	0x3f
	.zero		1


	//   ....[55]....
        /*09e8*/ 	.word	0x00012860
        /*09ec*/ 	.word	0x00000011
        /*09f0*/ 	.word	0x00022800
        /*09f4*/ 	.short	0x0101
        /*09f6*/ 	.byte	0x3f
	.zero		1


	//   ....[56]....
        /*09f8*/ 	.word	0x00012880
        /*09fc*/ 	.word	0x00000011
        /*0a00*/ 	.word	0x00022820
        /*0a04*/ 	.short	0x010a
        /*0a06*/ 	.byte	0x3f
	.zero		1


	//   ....[57]....
        /*0a08*/ 	.word	0x00012c00
        /*0a0c*/ 	.word	0x00000000
        /*0a10*/ 	.word	0x00022880
        /*0a14*/ 	.short	0x010a
        /*0a16*/ 	.byte	0x3f
	.zero		1


	//   ....[58]....
        /*0a18*/ 	.word	0x00012f80
        /*0a1c*/ 	.word	0x00000000
        /*0a20*/ 	.word	0x00022870
        /*0a24*/ 	.short	0x0107
        /*0a26*/ 	.byte	0x3f
	.zero		1


	//   ....[59]....
        /*0a28*/ 	.word	0x00013040
        /*0a2c*/ 	.word	0x00000000
        /*0a30*/ 	.word	0x00022870
        /*0a34*/ 	.short	0x0101
        /*0a36*/ 	.byte	0x3f
	.zero		1


	//   ....[60]....
        /*0a38*/ 	.word	0x00013070
        /*0a3c*/ 	.word	0x00000000
        /*0a40*/ 	.word	0x00022840
        /*0a44*/ 	.short	0x010a
        /*0a46*/ 	.byte	0x3f
	.zero		1


	//   ....[61]....
        /*0a48*/ 	.word	0x00013430
        /*0a4c*/ 	.word	0x00000000
        /*0a50*/ 	.word	0x00022830
        /*0a54*/ 	.short	0x0107
        /*0a56*/ 	.byte	0x3f
	.zero		1


	//   ....[62]....
        /*0a58*/ 	.word	0x000134f0
        /*0a5c*/ 	.word	0x00000000
        /*0a60*/ 	.word	0x00022830
        /*0a64*/ 	.short	0x0101
        /*0a66*/ 	.byte	0x3f
	.zero		1


	//   ....[63]....
        /*0a68*/ 	.word	0x00013580
        /*0a6c*/ 	.word	0x00000000
        /*0a70*/ 	.word	0x00022870
        /*0a74*/ 	.short	0x010a
        /*0a76*/ 	.byte	0x3f
	.zero		1


	//   ....[64]....
        /*0a78*/ 	.word	0x00013610
        /*0a7c*/ 	.word	0x00000000
        /*0a80*/ 	.word	0x00022860
        /*0a84*/ 	.short	0x010a
        /*0a86*/ 	.byte	0x3f
	.zero		1


	//   ....[65]....
        /*0a88*/ 	.word	0x00013a70
        /*0a8c*/ 	.word	0x00000000
        /*0a90*/ 	.word	0x00022850
        /*0a94*/ 	.short	0x0101
        /*0a96*/ 	.byte	0x3f
	.zero		1


	//   ....[66]....
        /*0a98*/ 	.word	0x00013af0
        /*0a9c*/ 	.word	0x00000000
        /*0aa0*/ 	.word	0x00000000
        /*0aa4*/ 	.short	0x0101
        /*0aa6*/ 	.byte	0x3f
	.zero		1


	//   ....[67]....
        /*0aa8*/ 	.word	0x00013cc0
        /*0aac*/ 	.word	0x00000012
        /*0ab0*/ 	.word	0x00022870
        /*0ab4*/ 	.short	0x010a
        /*0ab6*/ 	.byte	0x3f
	.zero		1


	//   ....[68]....
        /*0ab8*/ 	.word	0x00013d40
        /*0abc*/ 	.word	0x00000012
        /*0ac0*/ 	.word	0x00022860
        /*0ac4*/ 	.short	0x010a
        /*0ac6*/ 	.byte	0x3f
	.zero		1


	//   ....[69]....
        /*0ac8*/ 	.word	0x000141b0
        /*0acc*/ 	.word	0x00000012
        /*0ad0*/ 	.word	0x00022850
        /*0ad4*/ 	.short	0x0101
        /*0ad6*/ 	.byte	0x3f
	.zero		1


	//   ....[70]....
        /*0ad8*/ 	.word	0x00014230
        /*0adc*/ 	.word	0x00000012
        /*0ae0*/ 	.word	0x00000000
        /*0ae4*/ 	.short	0x0101
        /*0ae6*/ 	.byte	0x3f
	.zero		1


	//   ....[71]....
        /*0ae8*/ 	.word	0x000144a0
        /*0aec*/ 	.word	0x00000005
        /*0af0*/ 	.word	0x00022820
        /*0af4*/ 	.short	0x010a
        /*0af6*/ 	.byte	0x3f
	.zero		1


	//   ....[72]....
        /*0af8*/ 	.word	0x00014620
        /*0afc*/ 	.word	0x00000003
        /*0b00*/ 	.word	0x00022840
        /*0b04*/ 	.short	0x010a
        /*0b06*/ 	.byte	0x3f
	.zero		1


	//   ....[73]....
        /*0b08*/ 	.word	0x000146c0
        /*0b0c*/ 	.word	0x00000013
        /*0b10*/ 	.word	0x00022840
        /*0b14*/ 	.short	0x010a
        /*0b16*/ 	.byte	0x3f
	.zero		1


	//   ....[74]....
        /*0b18*/ 	.word	0x00014700
        /*0b1c*/ 	.word	0x00000003
        /*0b20*/ 	.word	0x00022860
        /*0b24*/ 	.short	0x010a
        /*0b26*/ 	.byte	0x3f
	.zero		1


	//   ....[75]....
        /*0b28*/ 	.word	0x00014740
        /*0b2c*/ 	.word	0x00000013
        /*0b30*/ 	.word	0x00022860
        /*0b34*/ 	.short	0x010a
        /*0b36*/ 	.byte	0x3f
	.zero		1


	//   ....[76]....
        /*0b38*/ 	.word	0x00014780
        /*0b3c*/ 	.word	0x00000003
        /*0b40*/ 	.word	0x00022880
        /*0b44*/ 	.short	0x010a
        /*0b46*/ 	.byte	0x3f
	.zero		1


	//   ....[77]....
        /*0b48*/ 	.word	0x000147c0
        /*0b4c*/ 	.word	0x00000013
        /*0b50*/ 	.word	0x00022880
        /*0b54*/ 	.short	0x010a
        /*0b56*/ 	.byte	0x3f
	.zero		1


	//   ....[78]....
        /*0b58*/ 	.word	0x00014830
        /*0b5c*/ 	.word	0x00000003
        /*0b60*/ 	.word	0x00022800
        /*0b64*/ 	.short	0x010a
        /*0b66*/ 	.byte	0x3f
	.zero		1


	//   ....[79]....
        /*0b68*/ 	.word	0x00014880
        /*0b6c*/ 	.word	0x00000003
        /*0b70*/ 	.word	0x00022830
        /*0b74*/ 	.short	0x010a
        /*0b76*/ 	.byte	0x3f
	.zero		1


	//   ....[80]....
        /*0b78*/ 	.word	0x000148e0
        /*0b7c*/ 	.word	0x00000005
        /*0b80*/ 	.word	0x00022830
        /*0b84*/ 	.short	0x010a
        /*0b86*/ 	.byte	0x3f
	.zero		1


	//   ....[81]....
        /*0b88*/ 	.word	0x00014940
        /*0b8c*/ 	.word	0x00000005
        /*0b90*/ 	.word	0x00022850
        /*0b94*/ 	.short	0x010a
        /*0b96*/ 	.byte	0x3f
	.zero		1


	//   ....[82]....
        /*0b98*/ 	.word	0x000149a0
        /*0b9c*/ 	.word	0x00000007
        /*0ba0*/ 	.word	0x00022830
        /*0ba4*/ 	.short	0x010a
        /*0ba6*/ 	.byte	0x3f
	.zero		1


	//   ....[83]....
        /*0ba8*/ 	.word	0x00014a00
        /*0bac*/ 	.word	0x00000007
        /*0bb0*/ 	.word	0x00022850
        /*0bb4*/ 	.short	0x010a
        /*0bb6*/ 	.byte	0x3f
	.zero		1


	//   ....[84]....
        /*0bb8*/ 	.word	0x00014a60
        /*0bbc*/ 	.word	0x00000007
        /*0bc0*/ 	.word	0x00022830
        /*0bc4*/ 	.short	0x010a
        /*0bc6*/ 	.byte	0x3f
	.zero		1


	//   ....[85]....
        /*0bc8*/ 	.word	0x00014ac0
        /*0bcc*/ 	.word	0x00000007
        /*0bd0*/ 	.word	0x00022850
        /*0bd4*/ 	.short	0x010a
        /*0bd6*/ 	.byte	0x3f
	.zero		1


	//   ....[86]....
        /*0bd8*/ 	.word	0x00014b20
        /*0bdc*/ 	.word	0x00000006
        /*0be0*/ 	.word	0x00022850
        /*0be4*/ 	.short	0x010a
        /*0be6*/ 	.byte	0x3f
	.zero		1


	//   ....[87]....
        /*0be8*/ 	.word	0x00014c20
        /*0bec*/ 	.word	0x00000000
        /*0bf0*/ 	.word	0x00022880
        /*0bf4*/ 	.short	0x010a
        /*0bf6*/ 	.byte	0x3f
	.zero		1


	//   ....[88]....
        /*0bf8*/ 	.word	0x000151f0
        /*0bfc*/ 	.word	0x00000000
        /*0c00*/ 	.word	0x00022840
        /*0c04*/ 	.short	0x010a
        /*0c06*/ 	.byte	0x3f
	.zero		1


	//   ....[89]....
        /*0c08*/ 	.word	0x00015cb0
        /*0c0c*/ 	.word	0x00000011
        /*0c10*/ 	.word	0x00022820
        /*0c14*/ 	.short	0x010a
        /*0c16*/ 	.byte	0x3f
	.zero		1


	//   ....[90]....
        /*0c18*/ 	.word	0x00015d00
        /*0c1c*/ 	.word	0x00000000
        /*0c20*/ 	.word	0x00022880
        /*0c24*/ 	.short	0x010a
        /*0c26*/ 	.byte	0x3f
	.zero		1


	//   ....[91]....
        /*0c28*/ 	.word	0x00016200
        /*0c2c*/ 	.word	0x00000000
        /*0c30*/ 	.word	0x00022840
        /*0c34*/ 	.short	0x010a
        /*0c36*/ 	.byte	0x3f
	.zero		1


	//   ....[92]....
        /*0c38*/ 	.word	0x00016710
        /*0c3c*/ 	.word	0x00000000
        /*0c40*/ 	.word	0x00022870
        /*0c44*/ 	.short	0x010a
        /*0c46*/ 	.byte	0x3f
	.zero		1


	//   ....[93]....
        /*0c48*/ 	.word	0x00016760
        /*0c4c*/ 	.word	0x00000000
        /*0c50*/ 	.word	0x00022860
        /*0c54*/ 	.short	0x010a
        /*0c56*/ 	.byte	0x3f
	.zero		1


	//   ....[94]....
        /*0c58*/ 	.word	0x000167b0
        /*0c5c*/ 	.word	0x00000012
        /*0c60*/ 	.word	0x00022870
        /*0c64*/ 	.short	0x010a
        /*0c66*/ 	.byte	0x3f
	.zero		1


	//   ....[95]....
        /*0c68*/ 	.word	0x00016800
        /*0c6c*/ 	.word	0x00000012
        /*0c70*/ 	.word	0x00022860
        /*0c74*/ 	.short	0x010a
        /*0c76*/ 	.byte	0x3f
	.zero		1


	//   ....[96]....
        /*0c78*/ 	.word	0x00016850
        /*0c7c*/ 	.word	0x00000005
        /*0c80*/ 	.word	0x00022820
        /*0c84*/ 	.short	0x010a
        /*0c86*/ 	.byte	0x3f
	.zero		1


	//   ....[97]....
        /*0c88*/ 	.word	0x000169f0
        /*0c8c*/ 	.word	0x00000003
        /*0c90*/ 	.word	0x00022840
        /*0c94*/ 	.short	0x010a
        /*0c96*/ 	.byte	0x3f
	.zero		1


	//   ....[98]....
        /*0c98*/ 	.word	0x00016a40
        /*0c9c*/ 	.word	0x00000013
        /*0ca0*/ 	.word	0x00022840
        /*0ca4*/ 	.short	0x010a
        /*0ca6*/ 	.byte	0x3f
	.zero		1


	//   ....[99]....
        /*0ca8*/ 	.word	0x00016a90
        /*0cac*/ 	.word	0x00000003
        /*0cb0*/ 	.word	0x00022860
        /*0cb4*/ 	.short	0x010a
        /*0cb6*/ 	.byte	0x3f
	.zero		1


	//   ....[100]....
        /*0cb8*/ 	.word	0x00016ae0
        /*0cbc*/ 	.word	0x00000013
        /*0cc0*/ 	.word	0x00022860
        /*0cc4*/ 	.short	0x010a
        /*0cc6*/ 	.byte	0x3f
	.zero		1


	//   ....[101]....
        /*0cc8*/ 	.word	0x00016b30
        /*0ccc*/ 	.word	0x00000003
        /*0cd0*/ 	.word	0x00022880
        /*0cd4*/ 	.short	0x010a
        /*0cd6*/ 	.byte	0x3f
	.zero		1


	//----- nvinfo : EIATTR_NUM_MBARRIERS
	.align		4
.L_185:
        /*0cd8*/ 	.byte	0x03, 0x38
        /*0cda*/ 	.short	0x0016


	//----- nvinfo : EIATTR_EXIT_INSTR_OFFSETS
	.align		4
        /*0cdc*/ 	.byte	0x04, 0x1c
        /*0cde*/ 	.short	(.L_187 - .L_186)


	//   ....[0]....
.L_186:
        /*0ce0*/ 	.word	0x00000990


	//   ....[1]....
        /*0ce4*/ 	.word	0x0000fbd0


	//   ....[2]....
        /*0ce8*/ 	.word	0x00014810


	//----- nvinfo : EIATTR_MAX_THREADS
	.align		4
.L_187:
        /*0cec*/ 	.byte	0x04, 0x05
        /*0cee*/ 	.short	(.L_189 - .L_188)
.L_188:
        /*0cf0*/ 	.word	0x00000180
        /*0cf4*/ 	.word	0x00000001
        /*0cf8*/ 	.word	0x00000001


	//----- nvinfo : EIATTR_CRS_STACK_SIZE
	.align		4
.L_189:
        /*0cfc*/ 	.byte	0x04, 0x1e
        /*0cfe*/ 	.short	(.L_191 - .L_190)
.L_190:
        /*0d00*/ 	.word	0x00000000


	//----- nvinfo : EIATTR_CBANK_PARAM_SIZE
	.align		4
.L_191:
        /*0d04*/ 	.byte	0x03, 0x19
        /*0d06*/ 	.short	0x0af0


	//----- nvinfo : EIATTR_PARAM_CBANK
	.align		4
        /*0d08*/ 	.byte	0x04, 0x0a
        /*0d0a*/ 	.short	(.L_193 - .L_192)
	.align		4
.L_192:
        /*0d0c*/ 	.word	index@(.nv.constant0._ZN7cutlass13device_kernelIN5flash11enable_sm90INS1_16FlashAttnFwdSm90INS1_25CollectiveMainloopFwdSm90ILi2EN4cute5tupleIJNS5_1CILi1EEES8_S8_EEENS6_IJNS7_ILi128EEESA_NS7_ILi192EEEEEELi128ENS_12float_e4m3_tEfNS_4arch4Sm90ELb0ELb1ELb0ELb0ELb1ELb0ELb0ELb1ELb1ELb1ELb0ELb0EEENS1_21CollectiveEpilogueFwdINS6_IJSA_SA_SA_EEES9_NS_10bfloat16_tESF_Li256ELb0ELb1ELb0ELb1EEENS1_30DynamicPersistentTileSchedulerILi256ELi128ELb0ELb1ELb1EEEEEEEEEvNT_6ParamsE)
        /*0d10*/ 	.short	0x0210
        /*0d12*/ 	.short	0x0af0


	//----- nvinfo : EIATTR_SW_WAR
	.align		4
.L_193:
        /*0d14*/ 	.byte	0x04, 0x36
        /*0d16*/ 	.short	(.L_195 - .L_194)
.L_194:
        /*0d18*/ 	.word	0x00000008
.L_195:


//--------------------- .nv.info._ZN7cutlass13device_kernelIN5flash11enable_sm90INS1_16FlashAttnFwdSm90INS1_25CollectiveMainloopFwdSm90ILi2EN4cute5tupleIJNS5_1CILi1EEES8_S8_EEENS6_IJNS7_ILi128EEESA_NS7_ILi192EEEEEELi128ENS_12float_e4m3_tEfNS_4arch4Sm90ELb0ELb1ELb0ELb1ELb1ELb0ELb0ELb1ELb1ELb1ELb0ELb0EEENS1_21CollectiveEpilogueFwdINS6_IJSA_SA_SA_EEES9_NS_10bfloat16_tESF_Li256ELb1ELb1ELb0ELb1EEENS1_36VarlenDynamicPersistentTileSchedulerILi128ELi128ELi256ELi128ELb0ELb1ELb1ELb1ELb0ELb1EEEEEEEEEvNT_6ParamsE --------------------------
	.section	.nv.info._ZN7cutlass13device_kernelIN5flash11enable_sm90INS1_16FlashAttnFwdSm90INS1_25CollectiveMainloopFwdSm90ILi2EN4cute5tupleIJNS5_1CILi1EEES8_S8_EEENS6_IJNS7_ILi128EEESA_NS7_ILi192EEEEEELi128ENS_12float_e4m3_tEfNS_4arch4Sm90ELb0ELb1ELb0ELb1ELb1ELb0ELb0ELb1ELb1ELb1ELb0ELb0EEENS1_21CollectiveEpilogueFwdINS6_IJSA_SA_SA_EEES9_NS_10bfloat16_tESF_Li256ELb1ELb1ELb0ELb1EEENS1_36VarlenDynamicPersistentTileSchedulerILi128ELi128ELi256ELi128ELb0ELb1ELb1ELb1ELb0ELb1EEEEEEEEEvNT_6ParamsE,"",@"SHT_CUDA_INFO"
	.sectionflags	@""
	.align	4


	//----- nvinfo : EIATTR_CUDA_API_VERSION
	.align		4
        /*0000*/ 	.byte	0x04, 0x37
        /*0002*/ 	.short	(.L_197 - .L_196)
.L_196:
        /*0004*/ 	.word	0x00000082


	//----- nvinfo : EIATTR_KPARAM_INFO
	.align		4
.L_197:
        /*0008*/ 	.byte	0x04, 0x17
        /*000a*/ 	.short	(.L_199 - .L_198)
.L_198:
        /*000c*/ 	.word	0x00000000
        /*0010*/ 	.short	0x0000
        /*0012*/ 	.short	0x0070
        /*0014*/ 	.byte	0x00, 0xf0, 0x01, 0x2a


	//----- nvinfo : EIATTR_SPARSE_MMA_MASK
	.align		4
.L_199:
        /*0018*/ 	.byte	0x03, 0x50
        /*001a*/ 	.short	0x0000


	//----- nvinfo : EIATTR_MAXREG_COUNT
	.align		4
        /*001c*/ 	.byte	0x03, 0x1b
        /*001e*/ 	.short	0x00a8


	//----- nvinfo : EIATTR_NUM_BARRIERS
	.align		4
        /*0020*/ 	.byte	0x02, 0x4c
        /*0022*/ 	.byte	0x10
	.zero		1


	//----- nvinfo : EIATTR_EXTERNS
	.align		4
        /*0024*/ 	.byte	0x04, 0x0f
        /*0026*/ 	.short	(.L_201 - .L_200)


	//   ....[0]....
	.align		4
.L_200:
        /*0028*/ 	.word	index@(__assertfail)


	//----- nvinfo : EIATTR_ANNOTATIONS
	.align		4
.L_201:
        /*002c*/ 	.byte	0x04, 0x55
        /*002e*/ 	.short	(.L_203 - .L_202)


	//   ....[0]....
.L_202:
        /* <DEDUP_REMOVED lines=19> */


	//----- nvinfo : EIATTR_MERCURY_ISA_VERSION
	.align		4
.L_203:
        /*0148*/ 	.byte	0x03, 0x5f
        /*014a*/ 	.short	0x0101


	//----- nvinfo : EIATTR_UNUSED_LOAD_BYTE_OFFSET
	.align		4
        /*014c*/ 	.byte	0x04, 0x44
        /*014e*/ 	.short	(.L_205 - .L_204)


	//   ....[0]....
.L_204:
        /*0150*/ 	.word	0x00000980
        /*0154*/ 	.word	0x0000fff0


	//   ....[1]....
        /*0158*/ 	.word	0x0000d7b0
        /*015c*/ 	.word	0x0000fff0


	//----- nvinfo : EIATTR_INT_WARP_WIDE_INSTR_OFFSETS
	.align		4
.L_205:
        /*0160*/ 	.byte	0x04, 0x31
        /*0162*/ 	.short	(.L_207 - .L_206)


	//   ....[0]....
.L_206:
        /*0164*/ 	.word	0x000000c0


	//   ....[1]....
        /*0168*/ 	.word	0x000000d0


	//   ....[2]....
        /*016c*/ 	.word	0x00000170


	//   ....[3]....
        /*0170*/ 	.word	0x00011590


	//   ....[4]....
        /*0174*/ 	.word	0x00011620


	//   ....[5]....
        /*0178*/ 	.word	0x000148e0


	//   ....[6]....
        /*017c*/ 	.word	0x00014970


	//----- nvinfo : EIATTR_COOP_GROUP_MASK_REGIDS
	.align		4
.L_207:
        /*0180*/ 	.byte	0x04, 0x29
        /*0182*/ 	.short	(.L_209 - .L_208)


	//   ....[0]....
.L_208:
        /*0184*/ 	.word	0xffffffff


	//   ....[1]....
        /*0188*/ 	.word	0xffffffff


	//   ....[2]....
        /*018c*/ 	.word	0xffffffff


	//   ....[3]....
        /*0190*/ 	.word	0xffffffff


	//   ....[4]....
        /*0194*/ 	.word	0xffffffff


	//   ....[5]....
        /*0198*/ 	.word	0xffffffff


	//   ....[6]....
        /*019c*/ 	.word	0xffffffff


	//   ....[7]....
        /*01a0*/ 	.word	0xffffffff


	//   ....[8]....
        /*01a4*/ 	.word	0xffffffff


	//   ....[9]....
        /*01a8*/ 	.word	0xffffffff


	//   ....[10]....
        /*01ac*/ 	.word	0xffffffff


	//   ....[11]....
        /*01b0*/ 	.word	0xffffffff


	//   ....[12]....
        /*01b4*/ 	.word	0xffffffff


	//   ....[13]....
        /*01b8*/ 	.word	0xffffffff


	//   ....[14]....
        /*01bc*/ 	.word	0xffffffff


	//   ....[15]....
        /*01c0*/ 	.word	0xffffffff


	//   ....[16]....
        /*01c4*/ 	.word	0xffffffff


	//   ....[17]....
        /*01c8*/ 	.word	0xffffffff


	//   ....[18]....
        /*01cc*/ 	.word	0xffffffff


	//   ....[19]....
        /*01d0*/ 	.word	0xffffffff


	//   ....[20]....
        /*01d4*/ 	.word	0xffffffff


	//   ....[21]....
        /*01d8*/ 	.word	0xffffffff


	//   ....[22]....
        /*01dc*/ 	.word	0xffffffff


	//   ....[23]....
        /*01e0*/ 	.word	0xffffffff


	//   ....[24]....
        /*01e4*/ 	.word	0xffffffff


	//   ....[25]....
        /*01e8*/ 	.word	0xffffffff


	//   ....[26]....
        /*01ec*/ 	.word	0xffffffff


	//   ....[27]....
        /*01f0*/ 	.word	0xffffffff


	//   ....[28]....
        /*01f4*/ 	.word	0xffffffff


	//   ....[29]....
        /*01f8*/ 	.word	0xffffffff


	//   ....[30]....
        /*01fc*/ 	.word	0xffffffff


	//   ....[31]....
        /*0200*/ 	.word	0xffffffff


	//   ....[32]....
        /*0204*/ 	.word	0xffffffff


	//   ....[33]....
        /*0208*/ 	.word	0xffffffff


	//   ....[34]....
        /*020c*/ 	.word	0xffffffff


	//   ....[35]....
        /*0210*/ 	.word	0xffffffff


	//   ....[36]....
        /*0214*/ 	.word	0xffffffff


	//   ....[37]....
        /*0218*/ 	.word	0xffffffff


	//   ....[38]....
        /*021c*/ 	.word	0xffffffff


	//   ....[39]....
        /*0220*/ 	.word	0xffffffff


	//   ....[40]....
        /*0224*/ 	.word	0xffffffff


	//   ....[41]....
        /*0228*/ 	.word	0xffffffff


	//   ....[42]....
        /*022c*/ 	.word	0xffffffff


	//   ....[43]....
        /*0230*/ 	.word	0xffffffff


	//   ....[44]....
        /*0234*/ 	.word	0xffffffff


	//   ....[45]....
        /*0238*/ 	.word	0xffffffff


	//   ....[46]....
        /*023c*/ 	.word	0xffffffff


	//   ....[47]....
        /*0240*/ 	.word	0xffffffff


	//   ....[48]....
        /*0244*/ 	.word	0xffffffff


	//   ....[49]....
        /*0248*/ 	.word	0xffffffff


	//   ....[50]....
        /*024c*/ 	.word	0xffffffff


	//   ....[51]....
        /*0250*/ 	.word	0xffffffff


	//   ....[52]....
        /*0254*/ 	.word	0xffffffff


	//   ....[53]....
        /*0258*/ 	.word	0xffffffff


	//   ....[54]....
        /*025c*/ 	.word	0xffffffff


	//   ....[55]....
        /*0260*/ 	.word	0xffffffff


	//   ....[56]....
        /*0264*/ 	.word	0xffffffff


	//   ....[57]....
        /*0268*/ 	.word	0xffffffff


	//   ....[58]....
        /*026c*/ 	.word	0xffffffff


	//   ....[59]....
        /*0270*/ 	.word	0xffffffff


	//   ....[60]....
        /*0274*/ 	.word	0xffffffff


	//   ....[61]....
        /*0278*/ 	.word	0xffffffff


	//   ....[62]....
        /*027c*/ 	.word	0xffffffff


	//   ....[63]....
        /*0280*/ 	.word	0xffffffff


	//   ....[64]....
        /*0284*/ 	.word	0xffffffff


	//   ....[65]....
        /*0288*/ 	.word	0xffffffff


	//   ....[66]....
        /*028c*/ 	.word	0xffffffff


	//   ....[67]....
        /*0290*/ 	.word	0xffffffff


	//   ....[68]....
        /*0294*/ 	.word	0xffffffff


	//   ....[69]....
        /*0298*/ 	.word	0xffffffff


	//   ....[70]....
        /*029c*/ 	.word	0xffffffff


	//   ....[71]....
        /*02a0*/ 	.word	0xffffffff


	//   ....[72]....
        /*02a4*/ 	.word	0xffffffff


	//   ....[73]....
        /*02a8*/ 	.word	0xffffffff


	//   ....[74]....
        /*02ac*/ 	.word	0xffffffff


	//   ....[75]....
        /*02b0*/ 	.word	0xffffffff


	//   ....[76]....
        /*02b4*/ 	.word	0xffffffff


	//   ....[77]....
        /*02b8*/ 	.word	0xffffffff


	//   ....[78]....
        /*02bc*/ 	.word	0xffffffff


	//   ....[79]....
        /*02c0*/ 	.word	0xffffffff


	//   ....[80]....
        /*02c4*/ 	.word	0xffffffff


	//   ....[81]....
        /*02c8*/ 	.word	0xffffffff


	//   ....[82]....
        /*02cc*/ 	.word	0xffffffff


	//   ....[83]....
        /*02d0*/ 	.word	0xffffffff


	//   ....[84]....
        /*02d4*/ 	.word	0xffffffff


	//   ....[85]....
        /*02d8*/ 	.word	0xffffffff


	//   ....[86]....
        /*02dc*/ 	.word	0xffffffff


	//   ....[87]....
        /*02e0*/ 	.word	0xffffffff


	//   ....[88]....
        /*02e4*/ 	.word	0xffffffff


	//   ....[89]....
        /*02e8*/ 	.word	0xffffffff


	//   ....[90]....
        /*02ec*/ 	.word	0xffffffff


	//   ....[91]....
        /*02f0*/ 	.word	0xffffffff


	//   ....[92]....
        /*02f4*/ 	.word	0xffffffff


	//   ....[93]....
        /*02f8*/ 	.word	0xffffffff


	//   ....[94]....
        /*02fc*/ 	.word	0xffffffff


	//   ....[95]....
        /*0300*/ 	.word	0xffffffff


	//   ....[96]....
        /*0304*/ 	.word	0xffffffff


	//   ....[97]....
        /*0308*/ 	.word	0xffffffff


	//   ....[98]....
        /*030c*/ 	.word	0xffffffff


	//   ....[99]....
        /*0310*/ 	.word	0xffffffff


	//   ....[100]....
        /*0314*/ 	.word	0xffffffff


	//   ....[101]....
        /*0318*/ 	.word	0xffffffff


	//   ....[102]....
        /*031c*/ 	.word	0xffffffff


	//   ....[103]....
        /*0320*/ 	.word	0xffffffff


	//   ....[104]....
        /*0324*/ 	.word	0xffffffff


	//   ....[105]....
        /*0328*/ 	.word	0xffffffff


	//   ....[106]....
        /*032c*/ 	.word	0xffffffff


	//   ....[107]....
        /*0330*/ 	.word	0xffffffff


	//   ....[108]....
        /*0334*/ 	.word	0xffffffff


	//   ....[109]....
        /*0338*/ 	.word	0xffffffff


	//   ....[110]....
        /*033c*/ 	.word	0xffffffff


	//   ....[111]....
        /*0340*/ 	.word	0xffffffff


	//   ....[112]....
        /*0344*/ 	.word	0xffffffff


	//   ....[113]....
        /*0348*/ 	.word	0xffffffff


	//   ....[114]....
        /*034c*/ 	.word	0xffffffff


	//   ....[115]....
        /*0350*/ 	.word	0xffffffff


	//   ....[116]....
        /*0354*/ 	.word	0xffffffff


	//   ....[117]....
        /*0358*/ 	.word	0xffffffff


	//   ....[118]....
        /*035c*/ 	.word	0xffffffff


	//   ....[119]....
        /*0360*/ 	.word	0xffffffff


	//   ....[120]....
        /*0364*/ 	.word	0xffffffff


	//   ....[121]....
        /*0368*/ 	.word	0xffffffff


	//   ....[122]....
        /*036c*/ 	.word	0xffffffff


	//   ....[123]....
        /*0370*/ 	.word	0xffffffff


	//   ....[124]....
        /*0374*/ 	.word	0xffffffff


	//   ....[125]....
        /*0378*/ 	.word	0xffffffff


	//   ....[126]....
        /*037c*/ 	.word	0xffffffff


	//   ....[127]....
        /*0380*/ 	.word	0xffffffff


	//   ....[128]....
        /*0384*/ 	.word	0xffffffff


	//   ....[129]....
        /*0388*/ 	.word	0xffffffff


	//   ....[130]....
        /*038c*/ 	.word	0xffffffff


	//   ....[131]....
        /*0390*/ 	.word	0xffffffff


	//   ....[132]....
        /*0394*/ 	.word	0xffffffff


	//   ....[133]....
        /*0398*/ 	.word	0xffffffff


	//   ....[134]....
        /*039c*/ 	.word	0xffffffff


	//   ....[135]....
        /*03a0*/ 	.word	0xffffffff


	//   ....[136]....
        /*03a4*/ 	.word	0xffffffff


	//   ....[137]....
        /*03a8*/ 	.word	0xffffffff


	//   ....[138]....
        /*03ac*/ 	.word	0xffffffff


	//   ....[139]....
        /*03b0*/ 	.word	0xffffffff


	//   ....[140]....
        /*03b4*/ 	.word	0xffffffff


	//   ....[141]....
        /*03b8*/ 	.word	0xffffffff


	//   ....[142]....
        /*03bc*/ 	.word	0xffffffff


	//   ....[143]....
        /*03c0*/ 	.word	0xffffffff


	//   ....[144]....
        /*03c4*/ 	.word	0xffffffff


	//   ....[145]....
        /*03c8*/ 	.word	0xffffffff


	//   ....[146]....
        /*03cc*/ 	.word	0xffffffff


	//   ....[147]....
        /*03d0*/ 	.word	0xffffffff


	//   ....[148]....
        /*03d4*/ 	.word	0xffffffff


	//   ....[149]....
        /*03d8*/ 	.word	0xffffffff


	//   ....[150]....
        /*03dc*/ 	.word	0xffffffff


	//   ....[151]....
        /*03e0*/ 	.word	0xffffffff


	//   ....[152]....
        /*03e4*/ 	.word	0xffffffff


	//   ....[153]....
        /*03e8*/ 	.word	0xffffffff


	//   ....[154]....
        /*03ec*/ 	.word	0xffffffff


	//   ....[155]....
        /*03f0*/ 	.word	0xffffffff


	//   ....[156]....
        /*03f4*/ 	.word	0xffffffff


	//   ....[157]....
        /*03f8*/ 	.word	0xffffffff


	//   ....[158]....
        /*03fc*/ 	.word	0xffffffff


	//   ....[159]....
        /*0400*/ 	.word	0x0500000f


	//   ....[160]....
        /*0404*/ 	.word	0x0500000f


	//   ....[161]....
        /*0408*/ 	.word	0x0500000f


	//   ....[162]....
        /*040c*/ 	.word	0x0500000f


	//   ....[163]....
        /*0410*/ 	.word	0x0500000f


	//   ....[164]....
        /*0414*/ 	.word	0x0500000f


	//   ....[165]....
        /*0418*/ 	.word	0x0500000f


	//   ....[166]....
        /*041c*/ 	.word	0x0500000f


	//   ....[167]....
        /*0420*/ 	.word	0x0500000f


	//   ....[168]....
        /*0424*/ 	.word	0x0500000f


	//   ....[169]....
        /*0428*/ 	.word	0x0500000f


	//   ....[170]....
        /*042c*/ 	.word	0x0500000f


	//   ....[171]....
        /*0430*/ 	.word	0x0500000f


	//   ....[172]....
        /*0434*/ 	.word	0x0500000f


	//   ....[173]....
        /*0438*/ 	.word	0x0500000f


	//   ....[174]....
        /*043c*/ 	.word	0x0500000f


	//   ....[175]....
        /*0440*/ 	.word	0x0500000f


	//   ....[176]....
        /*0444*/ 	.word	0x0500000f


	//   ....[177]....
        /*0448*/ 	.word	0x0500000f


	//   ....[178]....
        /*044c*/ 	.word	0x0500000f


	//   ....[179]....
        /*0450*/ 	.word	0x0500000f


	//   ....[180]....
        /*0454*/ 	.word	0x0500000f


	//   ....[181]....
        /*0458*/ 	.word	0x0500000f


	//   ....[182]....
        /*045c*/ 	.word	0x0500000f


	//   ....[183]....
        /*0460*/ 	.word	0x0500000f


	//   ....[184]....
        /*0464*/ 	.word	0x0500000f


	//   ....[185]....
        /*0468*/ 	.word	0x0500000f


	//   ....[186]....
        /*046c*/ 	.word	0x0500000f


	//   ....[187]....
        /*0470*/ 	.word	0x0500000f


	//   ....[188]....
        /*0474*/ 	.word	0x0500000f


	//   ....[189]....
        /*0478*/ 	.word	0x0500000f


	//   ....[190]....
        /*047c*/ 	.word	0x0500000f


	//   ....[191]....
        /*0480*/ 	.word	0x0500000f


	//   ....[192]....
        /*0484*/ 	.word	0x0500000f


	//   ....[193]....
        /*0488*/ 	.word	0x0500000f


	//   ....[194]....
        /*048c*/ 	.word	0x0500000f


	//   ....[195]....
        /*0490*/ 	.word	0x0500000f


	//   ....[196]....
        /*0494*/ 	.word	0x0500000f


	//   ....[197]....
        /*0498*/ 	.word	0x0500000f


	//   ....[198]....
        /*049c*/ 	.word	0x0500000f


	//   ....[199]....
        /*04a0*/ 	.word	0x0500000f


	//   ....[200]....
        /*04a4*/ 	.word	0x0500000f


	//----- nvinfo : EIATTR_COOP_GROUP_INSTR_OFFSETS
	.align		4
.L_209:
        /*04a8*/ 	.byte	0x04, 0x28
        /*04aa*/ 	.short	(.L_211 - .L_210)


	//   ....[0]....
.L_210:
        /*04ac*/ 	.word	0x00000080


	//   ....[1]....
        /*04b0*/ 	.word	0x00000090


	//   ....[2]....
        /*04b4*/ 	.word	0x000002d0


	//   ....[3]....
        /*04b8*/ 	.word	0x00000430


	//   ....[4]....
        /*04bc*/ 	.word	0x00000550


	//   ....[5]....
        /*04c0*/ 	.word	0x000006b0


	//   ....[6]....
        /*04c4*/ 	.word	0x000019e0


	//   ....[7]....
        /*04c8*/ 	.word	0x00002120


	//   ....[8]....
        /*04cc*/ 	.word	0x00002ce0


	//   ....[9]....
        /*04d0*/ 	.word	0x000034d0


	//   ....[10]....
        /*04d4*/ 	.word	0x000035e0


	//   ....[11]....
        /*04d8*/ 	.word	0x00003db0


	//   ....[12]....
        /*04dc*/ 	.word	0x00003e30


	//   ....[13]....
        /*04e0*/ 	.word	0x00005570


	//   ....[14]....
        /*04e4*/ 	.word	0x000058d0


	//   ....[15]....
        /*04e8*/ 	.word	0x000062b0


	//   ....[16]....
        /*04ec*/ 	.word	0x000062d0


	//   ....[17]....
        /*04f0*/ 	.word	0x00006cb0


	//   ....[18]....
        /*04f4*/ 	.word	0x00006d20


	//   ....[19]....
        /*04f8*/ 	.word	0x00008a20


	//   ....[20]....
        /*04fc*/ 	.word	0x00008a30


	//   ....[21]....
        /*0500*/ 	.word	0x00008a60


	//   ....[22]....
        /*0504*/ 	.word	0x00008a70


	//   ....[23]....
        /*0508*/ 	.word	0x0000a570


	//   ....[24]....
        /*050c*/ 	.word	0x0000a8e0


	//   ....[25]....
        /*0510*/ 	.word	0x0000b280


	//   ....[26]....
        /*0514*/ 	.word	0x0000b2a0


	//   ....[27]....
        /*0518*/ 	.word	0x0000bce0


	//   ....[28]....
        /*051c*/ 	.word	0x0000bd60


	//   ....[29]....
        /*0520*/ 	.word	0x0000d030


	//   ....[30]....
        /*0524*/ 	.word	0x0000d040


	//   ....[31]....
        /*0528*/ 	.word	0x0000d0c0


	//   ....[32]....
        /*052c*/ 	.word	0x0000d0d0


	//   ....[33]....
        /*0530*/ 	.word	0x0000dfa0


	//   ....[34]....
        /*0534*/ 	.word	0x0000dfb0


	//   ....[35]....
        /*0538*/ 	.word	0x0000dfc0


	//   ....[36]....
        /*053c*/ 	.word	0x0000dfd0


	//   ....[37]....
        /*0540*/ 	.word	0x0000dfe0


	//   ....[38]....
        /*0544*/ 	.word	0x0000dff0


	//   ....[39]....
        /*0548*/ 	.word	0x0000e000


	//   ....[40]....
        /*054c*/ 	.word	0x0000e020


	//   ....[41]....
        /*0550*/ 	.word	0x0000e040


	//   ....[42]....
        /*0554*/ 	.word	0x0000e060


	//   ....[43]....
        /*0558*/ 	.word	0x0000e0a0


	//   ....[44]....
        /*055c*/ 	.word	0x0000e0b0


	//   ....[45]....
        /*0560*/ 	.word	0x0000e0c0


	//   ....[46]....
        /*0564*/ 	.word	0x0000e0d0


	//   ....[47]....
        /*0568*/ 	.word	0x0000e0f0


	//   ....[48]....
        /*056c*/ 	.word	0x0000e110


	//   ....[49]....
        /*0570*/ 	.word	0x0000e120


	//   ....[50]....
        /*0574*/ 	.word	0x0000e130


	//   ....[51]....
        /*0578*/ 	.word	0x0000e140


	//   ....[52]....
        /*057c*/ 	.word	0x0000e150


	//   ....[53]....
        /*0580*/ 	.word	0x0000e160


	//   ....[54]....
        /*0584*/ 	.word	0x0000e170


	//   ....[55]....
        /*0588*/ 	.word	0x0000e180


	//   ....[56]....
        /*058c*/ 	.word	0x0000e190


	//   ....[57]....
        /*0590*/ 	.word	0x0000e1a0


	//   ....[58]....
        /*0594*/ 	.word	0x0000e1d0


	//   ....[59]....
        /*0598*/ 	.word	0x0000e200


	//   ....[60]....
        /*059c*/ 	.word	0x0000e230


	//   ....[61]....
        /*05a0*/ 	.word	0x0000e270


	//   ....[62]....
        /*05a4*/ 	.word	0x0000e2b0


	//   ....[63]....
        /*05a8*/ 	.word	0x0000e2e0


	//   ....[64]....
        /*05ac*/ 	.word	0x0000e310


	//   ....[65]....
        /*05b0*/ 	.word	0x0000e8c0


	//   ....[66]....
        /*05b4*/ 	.word	0x0000e900


	//   ....[67]....
        /*05b8*/ 	.word	0x0000e940


	//   ....[68]....
        /*05bc*/ 	.word	0x0000e970


	//   ....[69]....
        /*05c0*/ 	.word	0x0000eed0


	//   ....[70]....
        /*05c4*/ 	.word	0x0000ef10


	//   ....[71]....
        /*05c8*/ 	.word	0x0000efd0


	//   ....[72]....
        /*05cc*/ 	.word	0x0000eff0


	//   ....[73]....
        /*05d0*/ 	.word	0x0000f0b0


	//   ....[74]....
        /*05d4*/ 	.word	0x0000f0d0


	//   ....[75]....
        /*05d8*/ 	.word	0x0000f1a0


	//   ....[76]....
        /*05dc*/ 	.word	0x0000f1c0


	//   ....[77]....
        /*05e0*/ 	.word	0x0000f9d0


	//   ....[78]....
        /*05e4*/ 	.word	0x0000f9f0


	//   ....[79]....
        /*05e8*/ 	.word	0x0000fab0


	//   ....[80]....
        /*05ec*/ 	.word	0x0000fad0


	//   ....[81]....
        /*05f0*/ 	.word	0x0000fb90


	//   ....[82]....
        /*05f4*/ 	.word	0x0000fbb0


	//   ....[83]....
        /*05f8*/ 	.word	0x0000fc80


	//   ....[84]....
        /*05fc*/ 	.word	0x0000fca0


	//   ....[85]....
        /*0600*/ 	.word	0x0000fde0


	//   ....[86]....
        /*0604*/ 	.word	0x0000ff90


	//   ....[87]....
        /*0608*/ 	.word	0x0000ffc0


	//   ....[88]....
        /*060c*/ 	.word	0x0000fff0


	//   ....[89]....
        /*0610*/ 	.word	0x00010020


	//   ....[90]....
        /*0614*/ 	.word	0x00010050


	//   ....[91]....
        /*0618*/ 	.word	0x00010090


	//   ....[92]....
        /*061c*/ 	.word	0x000101e0


	//   ....[93]....
        /*0620*/ 	.word	0x00010210


	//   ....[94]....
        /*0624*/ 	.word	0x00010240


	//   ....[95]....
        /*0628*/ 	.word	0x00010270


	//   ....[96]....
        /*062c*/ 	.word	0x000102a0


	//   ....[97]....
        /*0630*/ 	.word	0x000102e0


	//   ....[98]....
        /*0634*/ 	.word	0x00010370


	//   ....[99]....
        /*0638*/ 	.word	0x000103d0


	//   ....[100]....
        /*063c*/ 	.word	0x00010460


	//   ....[101]....
        /*0640*/ 	.word	0x00012270


	//   ....[102]....
        /*0644*/ 	.word	0x000122a0


	//   ....[103]....
        /*0648*/ 	.word	0x00012360


	//   ....[104]....
        /*064c*/ 	.word	0x00012370


	//   ....[105]....
        /*0650*/ 	.word	0x000123e0


	//   ....[106]....
        /*0654*/ 	.word	0x000123f0


	//   ....[107]....
        /*0658*/ 	.word	0x00012400


	//   ....[108]....
        /*065c*/ 	.word	0x00012470


	//   ....[109]....
        /*0660*/ 	.word	0x000127c0


	//   ....[110]....
        /*0664*/ 	.word	0x000127f0


	//   ....[111]....
        /*0668*/ 	.word	0x00012810


	//   ....[112]....
        /*066c*/ 	.word	0x000128c0


	//   ....[113]....
        /*0670*/ 	.word	0x000128e0


	//   ....[114]....
        /*0674*/ 	.word	0x00012970


	//   ....[115]....
        /*0678*/ 	.word	0x00012980


	//   ....[116]....
        /*067c*/ 	.word	0x00012990


	//   ....[117]....
        /*0680*/ 	.word	0x00013160


	//   ....[118]....
        /*0684*/ 	.word	0x00013190


	//   ....[119]....
        /*0688*/ 	.word	0x000131c0


	//   ....[120]....
        /*068c*/ 	.word	0x00013270


	//   ....[121]....
        /*0690*/ 	.word	0x00013280


	//   ....[122]....
        /*0694*/ 	.word	0x00013320


	//   ....[123]....
        /*0698*/ 	.word	0x00013330


	//   ....[124]....
        /*069c*/ 	.word	0x00013340


	//   ....[125]....
        /*06a0*/ 	.word	0x00013ad0


	//   ....[126]....
        /*06a4*/ 	.word	0x00013af0


	//   ....[127]....
        /*06a8*/ 	.word	0x00013b60


	//   ....[128]....
        /*06ac*/ 	.word	0x00013b70


	//   ....[129]....
        /*06b0*/ 	.word	0x00013bc0


	//   ....[130]....
        /*06b4*/ 	.word	0x00013bd0


	//   ....[131]....
        /*06b8*/ 	.word	0x00013be0


	//   ....[132]....
        /*06bc*/ 	.word	0x00013c30


	//   ....[133]....
        /*06c0*/ 	.word	0x00013f70


	//   ....[134]....
        /*06c4*/ 	.word	0x00013f90


	//   ....[135]....
        /*06c8*/ 	.word	0x00013fa0


	//   ....[136]....
        /*06cc*/ 	.word	0x00014000


	//   ....[137]....
        /*06d0*/ 	.word	0x00014010


	//   ....[138]....
        /*06d4*/ 	.word	0x00014070


	//   ....[139]....
        /*06d8*/ 	.word	0x000140a0


	//   ....[140]....
        /*06dc*/ 	.word	0x000140e0


	//   ....[141]....
        /*06e0*/ 	.word	0x000150e0


	//   ....[142]....
        /*06e4*/ 	.word	0x00015180


	//   ....[143]....
        /*06e8*/ 	.word	0x000151b0


	//   ....[144]....
        /*06ec*/ 	.word	0x000151e0


	//   ....[145]....
        /*06f0*/ 	.word	0x00015220


	//   ....[146]....
        /*06f4*/ 	.word	0x00015250


	//   ....[147]....
        /*06f8*/ 	.word	0x00015280


	//   ....[148]....
        /*06fc*/ 	.word	0x00015290


	//   ....[149]....
        /*0700*/ 	.word	0x000153c0


	//   ....[150]....
        /*0704*/ 	.word	0x000153f0


	//   ....[151]....
        /*0708*/ 	.word	0x00015420


	//   ....[152]....
        /*070c*/ 	.word	0x00015450


	//   ....[153]....
        /*0710*/ 	.word	0x00015480


	//   ....[154]....
        /*0714*/ 	.word	0x000154c0


	//   ....[155]....
        /*0718*/ 	.word	0x00015560


	//   ....[156]....
        /*071c*/ 	.word	0x000155d0


	//   ....[157]....
        /*0720*/ 	.word	0x00015600


	//   ....[158]....
        /*0724*/ 	.word	0x00015c10


	//   ....[159]....
        /*0728*/ 	.word	0x000162e0


	//   ....[160]....
        /*072c*/ 	.word	0x000163c0


	//   ....[161]....
        /*0730*/ 	.word	0x000164a0


	//   ....[162]....
        /*0734*/ 	.word	0x00016500


	//   ....[163]....
        /*0738*/ 	.word	0x000165e0


	//   ....[164]....
        /*073c*/ 	.word	0x00016640


	//   ....[165]....
        /*0740*/ 	.word	0x00016720


	//   ....[166]....
        /*0744*/ 	.word	0x00016780


	//   ....[167]....
        /*0748*/ 	.word	0x00016860


	//   ....[168]....
        /*074c*/ 	.word	0x00016990


	//   ....[169]....
        /*0750*/ 	.word	0x00016a60


	//   ....[170]....
        /*0754*/ 	.word	0x00016b80


	//   ....[171]....
        /*0758*/ 	.word	0x00016c40


	//   ....[172]....
        /*075c*/ 	.word	0x00016ca0


	//   ....[173]....
        /*0760*/ 	.word	0x00016da0


	//   ....[174]....
        /*0764*/ 	.word	0x00016e00


	//   ....[175]....
        /*0768*/ 	.word	0x00016f10


	//   ....[176]....
        /*076c*/ 	.word	0x00016fb0


	//   ....[177]....
        /*0770*/ 	.word	0x00017020


	//   ....[178]....
        /*0774*/ 	.word	0x00017080


	//   ....[179]....
        /*0778*/ 	.word	0x000171a0


	//   ....[180]....
        /*077c*/ 	.word	0x00017200


	//   ....[181]....
        /*0780*/ 	.word	0x00017310


	//   ....[182]....
        /*0784*/ 	.word	0x00017370


	//   ....[183]....
        /*0788*/ 	.word	0x00017470


	//   ....[184]....
        /*078c*/ 	.word	0x000175a0


	//   ....[185]....
        /*0790*/ 	.word	0x00017650


	//   ....[186]....
        /*0794*/ 	.word	0x000176b0


	//   ....[187]....
        /*0798*/ 	.word	0x00017770


	//   ....[188]....
        /*079c*/ 	.word	0x000177d0


	//   ....[189]....
        /*07a0*/ 	.word	0x00017890


	//   ....[190]....
        /*07a4*/ 	.word	0x000178f0


	//   ....[191]....
        /*07a8*/ 	.word	0x000179b0


	//   ....[192]....
        /*07ac*/ 	.word	0x00017aa0


	//   ....[193]....
        /*07b0*/ 	.word	0x00017b40


	//   ....[194]....
        /*07b4*/ 	.word	0x00017ba0


	//   ....[195]....
        /*07b8*/ 	.word	0x00017c70


	//   ....[196]....
        /*07bc*/ 	.word	0x00017cd0


	//   ....[197]....
        /*07c0*/ 	.word	0x00017da0


	//   ....[198]....
        /*07c4*/ 	.word	0x00017e00


	//   ....[199]....
        /*07c8*/ 	.word	0x00017ed0


	//   ....[200]....
        /*07cc*/ 	.word	0x00018130


	//----- nvinfo : EIATTR_REG_RECONFIG
	.align		4
.L_211:
        /*07d0*/ 	.byte	0x01, 0x54
	.zero		2


	//----- nvinfo : EIATTR_SYSCALL_OFFSETS
	.align		4
        /*07d4*/ 	.byte	0x04, 0x46
        /*07d6*/ 	.short	(.L_213 - .L_212)


	//   ....[0]....
.L_212:
        /*07d8*/ 	.word	0x00001bc0


	//   ....[1]....
        /*07dc*/ 	.word	0x00011780


	//   ....[2]....
        /*07e0*/ 	.word	0x00011910


	//   ....[3]....
        /*07e4*/ 	.word	0x00011a60


	//   ....[4]....
        /*07e8*/ 	.word	0x00011ba0


	//   ....[5]....
        /*07ec*/ 	.word	0x00012d70


	//----- nvinfo : EIATTR_MBARRIER_INSTR_OFFSETS
	.align		4
.L_213:
        /*07f0*/ 	.byte	0x04, 0x39
        /*07f2*/ 	.short	(.L_215 - .L_214)


	//   ....[0]....
.L_214:
        /*07f4*/ 	.word	0x00000180
        /*07f8*/ 	.word	0x000000ff
        /*07fc*/ 	.word	0x00022800
        /*0800*/ 	.short	0x0100
        /*0802*/ 	.byte	0x08
	.zero		1


	//   ....[1]....
        /*0804*/ 	.word	0x00000190
        /*0808*/ 	.word	0x000000ff
        /*080c*/ 	.word	0x00022820
        /*0810*/ 	.short	0x0100
        /*0812*/ 	.byte	0x08
	.zero		1


	//   ....[2]....
        /*0814*/ 	.word	0x00000280
        /*0818*/ 	.word	0x000000ff
        /*081c*/ 	.word	0x00022830
        /*0820*/ 	.short	0x0100
        /*0822*/ 	.byte	0x08
	.zero		1


	//   ....[3]....
        /*0824*/ 	.word	0x00000290
        /*0828*/ 	.word	0x000000ff
        /*082c*/ 	.word	0x00022840
        /*0830*/ 	.short	0x0100
        /*0832*/ 	.byte	0x08
	.zero		1


	//   ....[4]....
        /*0834*/ 	.word	0x000002a0
        /*0838*/ 	.word	0x000000ff
        /*083c*/ 	.word	0x00022838
        /*0840*/ 	.short	0x0100
        /*0842*/ 	.byte	0x08
	.zero		1


	//   ....[5]....
        /*0844*/ 	.word	0x000002b0
        /*0848*/ 	.word	0x000000ff
        /*084c*/ 	.word	0x00022848
        /*0850*/ 	.short	0x0100
        /*0852*/ 	.byte	0x08
	.zero		1


	//   ....[6]....
        /*0854*/ 	.word	0x000003e0
        /*0858*/ 	.word	0x000000ff
        /*085c*/ 	.word	0x00022850
        /*0860*/ 	.short	0x0100
        /*0862*/ 	.byte	0x08
	.zero		1


	//   ....[7]....
        /*0864*/ 	.word	0x000003f0
        /*0868*/ 	.word	0x000000ff
        /*086c*/ 	.word	0x00022860
        /*0870*/ 	.short	0x0100
        /*0872*/ 	.byte	0x08
	.zero		1


	//   ....[8]....
        /*0874*/ 	.word	0x00000400
        /*0878*/ 	.word	0x000000ff
        /*087c*/ 	.word	0x00022858
        /*0880*/ 	.short	0x0100
        /*0882*/ 	.byte	0x08
	.zero		1


	//   ....[9]....
        /*0884*/ 	.word	0x00000410
        /*0888*/ 	.word	0x000000ff
        /*088c*/ 	.word	0x00022868
        /*0890*/ 	.short	0x0100
        /*0892*/ 	.byte	0x08
	.zero		1


	//   ....[10]....
        /*0894*/ 	.word	0x00000500
        /*0898*/ 	.word	0x000000ff
        /*089c*/ 	.word	0x00022870
        /*08a0*/ 	.short	0x0100
        /*08a2*/ 	.byte	0x06
	.zero		1


	//   ....[11]....
        /*08a4*/ 	.word	0x00000510
        /*08a8*/ 	.word	0x000000ff
        /*08ac*/ 	.word	0x00022880
        /*08b0*/ 	.short	0x0100
        /*08b2*/ 	.byte	0x06
	.zero		1


	//   ....[12]....
        /*08b4*/ 	.word	0x00000520
        /*08b8*/ 	.word	0x000000ff
        /*08bc*/ 	.word	0x00022878
        /*08c0*/ 	.short	0x0100
        /*08c2*/ 	.byte	0x06
	.zero		1


	//   ....[13]....
        /*08c4*/ 	.word	0x00000530
        /*08c8*/ 	.word	0x000000ff
        /*08cc*/ 	.word	0x00022888
        /*08d0*/ 	.short	0x0100
        /*08d2*/ 	.byte	0x06
	.zero		1


	//   ....[14]....
        /*08d4*/ 	.word	0x00000660
        /*08d8*/ 	.word	0x000000ff
        /*08dc*/ 	.word	0x00022890
        /*08e0*/ 	.short	0x0100
        /*08e2*/ 	.byte	0x08
	.zero		1


	//   ....[15]....
        /*08e4*/ 	.word	0x00000670
        /*08e8*/ 	.word	0x000000ff
        /*08ec*/ 	.word	0x000228a0
        /*08f0*/ 	.short	0x0100
        /*08f2*/ 	.byte	0x08
	.zero		1


	//   ....[16]....
        /*08f4*/ 	.word	0x00000680
        /*08f8*/ 	.word	0x000000ff
        /*08fc*/ 	.word	0x00022898
        /*0900*/ 	.short	0x0100
        /*0902*/ 	.byte	0x08
	.zero		1


	//   ....[17]....
        /*0904*/ 	.word	0x00000690
        /*0908*/ 	.word	0x000000ff
        /*090c*/ 	.word	0x000228a8
        /*0910*/ 	.short	0x0100
        /*0912*/ 	.byte	0x08
	.zero		1


	//   ....[18]....
        /*0914*/ 	.word	0x000007e0
        /*0918*/ 	.word	0x000000ff
        /*091c*/ 	.word	0x000228b0
        /*0920*/ 	.short	0x0100
        /*0922*/ 	.byte	0x08
	.zero		1


	//   ....[19]....
        /*0924*/ 	.word	0x000007f0
        /*0928*/ 	.word	0x000000ff
        /*092c*/ 	.word	0x000228c0
        /*0930*/ 	.short	0x0100
        /*0932*/ 	.byte	0x08
	.zero		1


	//   ....[20]....
        /*0934*/ 	.word	0x00000800
        /*0938*/ 	.word	0x000000ff
        /*093c*/ 	.word	0x000228b8
        /*0940*/ 	.short	0x0100
        /*0942*/ 	.byte	0x08
	.zero		1


	//   ....[21]....
        /*0944*/ 	.word	0x00000810
        /*0948*/ 	.word	0x000000ff
        /*094c*/ 	.word	0x000228c8
        /*0950*/ 	.short	0x0100
        /*0952*/ 	.byte	0x08
	.zero		1


	//   ....[22]....
        /*0954*/ 	.word	0x00001c30
        /*0958*/ 	.word	0x000000ff
        /*095c*/ 	.word	0x00022800
        /*0960*/ 	.short	0x010a
        /*0962*/ 	.byte	0x26
	.zero		1


	//   ....[23]....
        /*0964*/ 	.word	0x00001cb0
        /*0968*/ 	.word	0x00000003
        /*096c*/ 	.word	0x00022830
        /*0970*/ 	.short	0x010a
        /*0972*/ 	.byte	0x3f
	.zero		1


	//   ....[24]....
        /*0974*/ 	.word	0x00001cf0
        /*0978*/ 	.word	0x00000003
        /*097c*/ 	.word	0x00022830
        /*0980*/ 	.short	0x010a
        /*0982*/ 	.byte	0x3f
	.zero		1


	//   ....[25]....
        /*0984*/ 	.word	0x000020d0
        /*0988*/ 	.word	0x000000ff
        /*098c*/ 	.word	0x00000000
        /*0990*/ 	.short	0x0101
        /*0992*/ 	.byte	0x04
	.zero		1


	//   ....[26]....
        /*0994*/ 	.word	0x00004ec0
        /*0998*/ 	.word	0x000000ff
        /*099c*/ 	.word	0x00022830
        /*09a0*/ 	.short	0x010a
        /*09a2*/ 	.byte	0x04
	.zero		1


	//   ....[27]....
        /*09a4*/ 	.word	0x00004f00
        /*09a8*/ 	.word	0x000000ff
        /*09ac*/ 	.word	0x00022830
        /*09b0*/ 	.short	0x010a
        /*09b2*/ 	.byte	0x04
	.zero		1


	//   ....[28]....
        /*09b4*/ 	.word	0x00005220
        /*09b8*/ 	.word	0x000000ff
        /*09bc*/ 	.word	0x00022850
        /*09c0*/ 	.short	0x010a
        /*09c2*/ 	.byte	0x04
	.zero		1


	//   ....[29]....
        /*09c4*/ 	.word	0x00005260
        /*09c8*/ 	.word	0x000000ff
        /*09cc*/ 	.word	0x00022850
        /*09d0*/ 	.short	0x010a
        /*09d2*/ 	.byte	0x04
	.zero		1


	//   ....[30]....
        /*09d4*/ 	.word	0x00005500
        /*09d8*/ 	.word	0x000000ff
        /*09dc*/ 	.word	0x00000000
        /*09e0*/ 	.short	0x0101
        /*09e2*/ 	.byte	0x04
	.zero		1


	//   ....[31]....
        /*09e4*/ 	.word	0x000077a0
        /*09e8*/ 	.word	0x000000ff
        /*09ec*/ 	.word	0x00000000
        /*09f0*/ 	.short	0x0101
        /*09f2*/ 	.byte	0x04
	.zero		1


	//   ....[32]....
        /*09f4*/ 	.word	0x00008090
        /*09f8*/ 	.word	0x000000ff
        /*09fc*/ 	.word	0x00022830
        /*0a00*/ 	.short	0x010a
        /*0a02*/ 	.byte	0x06
	.zero		1


	//   ....[33]....
        /*0a04*/ 	.word	0x000080d0
        /*0a08*/ 	.word	0x000000ff
        /*0a0c*/ 	.word	0x00022830
        /*0a10*/ 	.short	0x010a
        /*0a12*/ 	.byte	0x06
	.zero		1


	//   ....[34]....
        /*0a14*/ 	.word	0x000083a0
        /*0a18*/ 	.word	0x000000ff
        /*0a1c*/ 	.word	0x00022850
        /*0a20*/ 	.short	0x010a
        /*0a22*/ 	.byte	0x06
	.zero		1


	//   ....[35]....
        /*0a24*/ 	.word	0x000083e0
        /*0a28*/ 	.word	0x000000ff
        /*0a2c*/ 	.word	0x00022850
        /*0a30*/ 	.short	0x010a
        /*0a32*/ 	.byte	0x06
	.zero		1


	//   ....[36]....
        /*0a34*/ 	.word	0x000086b0
        /*0a38*/ 	.word	0x000000ff
        /*0a3c*/ 	.word	0x00000000
        /*0a40*/ 	.short	0x0101
        /*0a42*/ 	.byte	0x05
	.zero		1


	//   ....[37]....
        /*0a44*/ 	.word	0x00009860
        /*0a48*/ 	.word	0x000000ff
        /*0a4c*/ 	.word	0x00000000
        /*0a50*/ 	.short	0x0101
        /*0a52*/ 	.byte	0x04
	.zero		1


	//   ....[38]....
        /*0a54*/ 	.word	0x00009f50
        /*0a58*/ 	.word	0x000000ff
        /*0a5c*/ 	.word	0x00022830
        /*0a60*/ 	.short	0x010a
        /*0a62*/ 	.byte	0x0a
	.zero		1


	//   ....[39]....
        /*0a64*/ 	.word	0x00009f90
        /*0a68*/ 	.word	0x000000ff
        /*0a6c*/ 	.word	0x00022830
        /*0a70*/ 	.short	0x010a
        /*0a72*/ 	.byte	0x0a
	.zero		1


	//   ....[40]....
        /*0a74*/ 	.word	0x0000a230
        /*0a78*/ 	.word	0x000000ff
        /*0a7c*/ 	.word	0x00022850
        /*0a80*/ 	.short	0x010a
        /*0a82*/ 	.byte	0x0a
	.zero		1


	//   ....[41]....
        /*0a84*/ 	.word	0x0000a270
        /*0a88*/ 	.word	0x000000ff
        /*0a8c*/ 	.word	0x00022850
        /*0a90*/ 	.short	0x010a
        /*0a92*/ 	.byte	0x0a
	.zero		1


	//   ....[42]....
        /*0a94*/ 	.word	0x0000a500
        /*0a98*/ 	.word	0x000000ff
        /*0a9c*/ 	.word	0x00000000
        /*0aa0*/ 	.short	0x0101
        /*0aa2*/ 	.byte	0x05
	.zero		1


	//   ....[43]....
        /*0aa4*/ 	.word	0x0000c7a0
        /*0aa8*/ 	.word	0x000000ff
        /*0aac*/ 	.word	0x00000000
        /*0ab0*/ 	.short	0x0101
        /*0ab2*/ 	.byte	0x04
	.zero		1


	//   ....[44]....
        /*0ab4*/ 	.word	0x0000cd90
        /*0ab8*/ 	.word	0x000000ff
        /*0abc*/ 	.word	0x00022850
        /*0ac0*/ 	.short	0x010a
        /*0ac2*/ 	.byte	0x05
	.zero		1


	//   ....[45]....
        /*0ac4*/ 	.word	0x0000cdd0
        /*0ac8*/ 	.word	0x000000ff
        /*0acc*/ 	.word	0x00022850
        /*0ad0*/ 	.short	0x010a
        /*0ad2*/ 	.byte	0x05
	.zero		1


	//   ....[46]....
        /*0ad4*/ 	.word	0x0000d390
        /*0ad8*/ 	.word	0x000000ff
        /*0adc*/ 	.word	0x00000000
        /*0ae0*/ 	.short	0x0101
        /*0ae2*/ 	.byte	0x04
	.zero		1


	//   ....[47]....
        /*0ae4*/ 	.word	0x0000ef00
        /*0ae8*/ 	.word	0x00000002
        /*0aec*/ 	.word	0x00000000
        /*0af0*/ 	.short	0x0101
        /*0af2*/ 	.byte	0x3f
	.zero		1


	//   ....[48]....
        /*0af4*/ 	.word	0x00012080
        /*0af8*/ 	.word	0x00000000
        /*0afc*/ 	.word	0x00022880
        /*0b00*/ 	.short	0x010a
        /*0b02*/ 	.byte	0x3f
	.zero		1


	//   ....[49]....
        /*0b04*/ 	.word	0x00012530
        /*0b08*/ 	.word	0x00000000
        /*0b0c*/ 	.word	0x00022870
        /*0b10*/ 	.short	0x0107
        /*0b12*/ 	.byte	0x3f
	.zero		1


	//   ....[50]....
        /*0b14*/ 	.word	0x000125f0
        /*0b18*/ 	.word	0x00000000
        /*0b1c*/ 	.word	0x00022870
        /*0b20*/ 	.short	0x0101
        /*0b22*/ 	.byte	0x3f
	.zero		1


	//   ....[51]....
        /*0b24*/ 	.word	0x00012620
        /*0b28*/ 	.word	0x00000000
        /*0b2c*/ 	.word	0x00022840
        /*0b30*/ 	.short	0x010a
        /*0b32*/ 	.byte	0x3f
	.zero		1


	//   ....[52]....
        /*0b34*/ 	.word	0x00012ae0
        /*0b38*/ 	.word	0x00000000
        /*0b3c*/ 	.word	0x00022830
        /*0b40*/ 	.short	0x0107
        /*0b42*/ 	.byte	0x3f
	.zero		1


	//   ....[53]....
        /*0b44*/ 	.word	0x00012ba0
        /*0b48*/ 	.word	0x00000000
        /*0b4c*/ 	.word	0x00022830
        /*0b50*/ 	.short	0x0101
        /*0b52*/ 	.byte	0x3f
	.zero		1


	//   ....[54]....
        /*0b54*/ 	.word	0x000134a0
        /*0b58*/ 	.word	0x00000016
        /*0b5c*/ 	.word	0x00022800
        /*0b60*/ 	.short	0x0107
        /*0b62*/ 	.byte	0x3f
	.zero		1


	//   ....[55]....
        /*0b64*/ 	.word	0x000135a0
        /*0b68*/ 	.word	0x00000016
        /*0b6c*/ 	.word	0x00022800
        /*0b70*/ 	.short	0x0101
        /*0b72*/ 	.byte	0x3f
	.zero		1


	//   ....[56]....
        /*0b74*/ 	.word	0x000135c0
        /*0b78*/ 	.word	0x00000016
        /*0b7c*/ 	.word	0x00022820
        /*0b80*/ 	.short	0x010a
        /*0b82*/ 	.byte	0x3f
	.zero		1


	//   ....[57]....
        /*0b84*/ 	.word	0x00013930
        /*0b88*/ 	.word	0x00000000
        /*0b8c*/ 	.word	0x00022880
        /*0b90*/ 	.short	0x010a
        /*0b92*/ 	.byte	0x3f
	.zero		1


	//   ....[58]....
        /*0b94*/ 	.word	0x00013cc0
        /*0b98*/ 	.word	0x00000000
        /*0b9c*/ 	.word	0x00022870
        /*0ba0*/ 	.short	0x0107
        /*0ba2*/ 	.byte	0x3f
	.zero		1


	//   ....[59]....
        /*0ba4*/ 	.word	0x00013d80
        /*0ba8*/ 	.word	0x00000000
        /*0bac*/ 	.word	0x00022870
        /*0bb0*/ 	.short	0x0101
        /*0bb2*/ 	.byte	0x3f
	.zero		1


	//   ....[60]....
        /*0bb4*/ 	.word	0x00013db0
        /*0bb8*/ 	.word	0x00000000
        /*0bbc*/ 	.word	0x00022840
        /*0bc0*/ 	.short	0x010a
        /*0bc2*/ 	.byte	0x3f
	.zero		1


	//   ....[61]....
        /*0bc4*/ 	.word	0x00014180
        /*0bc8*/ 	.word	0x00000000
        /*0bcc*/ 	.word	0x00022830
        /*0bd0*/ 	.short	0x0107
        /*0bd2*/ 	.byte	0x3f
	.zero		1


	//   ....[62]....
        /*0bd4*/ 	.word	0x00014240
        /*0bd8*/ 	.word	0x00000000
        /*0bdc*/ 	.word	0x00022830
        /*0be0*/ 	.short	0x0101
        /*0be2*/ 	.byte	0x3f
	.zero		1


	//   ....[63]....
        /*0be4*/ 	.word	0x000142d0
        /*0be8*/ 	.word	0x00000000
        /*0bec*/ 	.word	0x00022870
        /*0bf0*/ 	.short	0x010a
        /*0bf2*/ 	.byte	0x3f
	.zero		1


	//   ....[64]....
        /*0bf4*/ 	.word	0x00014360
        /*0bf8*/ 	.word	0x00000000
        /*0bfc*/ 	.word	0x00022860
        /*0c00*/ 	.short	0x010a
        /*0c02*/ 	.byte	0x3f
	.zero		1


	//   ....[65]....
        /*0c04*/ 	.word	0x000147c0
        /*0c08*/ 	.word	0x00000000
        /*0c0c*/ 	.word	0x00022850
        /*0c10*/ 	.short	0x0101
        /*0c12*/ 	.byte	0x3f
	.zero		1


	//   ....[66]....
        /*0c14*/ 	.word	0x00014840
        /*0c18*/ 	.word	0x00000000
        /*0c1c*/ 	.word	0x00000000
        /*0c20*/ 	.short	0x0101
        /*0c22*/ 	.byte	0x3f
	.zero		1


	//   ....[67]....
        /*0c24*/ 	.word	0x00014a00
        /*0c28*/ 	.word	0x00000011
        /*0c2c*/ 	.word	0x00022870
        /*0c30*/ 	.short	0x010a
        /*0c32*/ 	.byte	0x3f
	.zero		1


	//   ....[68]....
        /*0c34*/ 	.word	0x00014a80
        /*0c38*/ 	.word	0x00000011
        /*0c3c*/ 	.word	0x00022860
        /*0c40*/ 	.short	0x010a
        /*0c42*/ 	.byte	0x3f
	.zero		1


	//   ....[69]....
        /*0c44*/ 	.word	0x00014ef0
        /*0c48*/ 	.word	0x00000011
        /*0c4c*/ 	.word	0x00022850
        /*0c50*/ 	.short	0x0101
        /*0c52*/ 	.byte	0x3f
	.zero		1


	//   ....[70]....
        /*0c54*/ 	.word	0x00014f70
        /*0c58*/ 	.word	0x00000000
        /*0c5c*/ 	.word	0x00000000
        /*0c60*/ 	.short	0x0101
        /*0c62*/ 	.byte	0x3f
	.zero		1


	//   ....[71]....
        /*0c64*/ 	.word	0x00015b90
        /*0c68*/ 	.word	0x00000005
        /*0c6c*/ 	.word	0x00022820
        /*0c70*/ 	.short	0x010a
        /*0c72*/ 	.byte	0x3f
	.zero		1


	//   ....[72]....
        /*0c74*/ 	.word	0x00015d10
        /*0c78*/ 	.word	0x00000003
        /*0c7c*/ 	.word	0x00022840
        /*0c80*/ 	.short	0x010a
        /*0c82*/ 	.byte	0x3f
	.zero		1


	//   ....[73]....
        /*0c84*/ 	.word	0x00015db0
        /*0c88*/ 	.word	0x00000017
        /*0c8c*/ 	.word	0x00022840
        /*0c90*/ 	.short	0x010a
        /*0c92*/ 	.byte	0x3f
	.zero		1


	//   ....[74]....
        /*0c94*/ 	.word	0x00015df0
        /*0c98*/ 	.word	0x00000003
        /*0c9c*/ 	.word	0x00022860
        /*0ca0*/ 	.short	0x010a
        /*0ca2*/ 	.byte	0x3f
	.zero		1


	//   ....[75]....
        /*0ca4*/ 	.word	0x00015e30
        /*0ca8*/ 	.word	0x00000017
        /*0cac*/ 	.word	0x00022860
        /*0cb0*/ 	.short	0x010a
        /*0cb2*/ 	.byte	0x3f
	.zero		1


	//   ....[76]....
        /*0cb4*/ 	.word	0x00015e70
        /*0cb8*/ 	.word	0x00000003
        /*0cbc*/ 	.word	0x00022880
        /*0cc0*/ 	.short	0x010a
        /*0cc2*/ 	.byte	0x3f
	.zero		1


	//   ....[77]....
        /*0cc4*/ 	.word	0x00015eb0
        /*0cc8*/ 	.word	0x00000017
        /*0ccc*/ 	.word	0x00022880
        /*0cd0*/ 	.short	0x010a
        /*0cd2*/ 	.byte	0x3f
	.zero		1


	//   ....[78]....
        /*0cd4*/ 	.word	0x00015f20
        /*0cd8*/ 	.word	0x00000003
        /*0cdc*/ 	.word	0x00022800
        /*0ce0*/ 	.short	0x010a
        /*0ce2*/ 	.byte	0x3f
	.zero		1


	//   ....[79]....
        /*0ce4*/ 	.word	0x00015f70
        /*0ce8*/ 	.word	0x00000003
        /*0cec*/ 	.word	0x00022830
        /*0cf0*/ 	.short	0x010a
        /*0cf2*/ 	.byte	0x3f
	.zero		1


	//   ....[80]....
        /*0cf4*/ 	.word	0x00015fd0
        /*0cf8*/ 	.word	0x00000005
        /*0cfc*/ 	.word	0x00022830
        /*0d00*/ 	.short	0x010a
        /*0d02*/ 	.byte	0x3f
	.zero		1


	//   ....[81]....
        /*0d04*/ 	.word	0x00016030
        /*0d08*/ 	.word	0x00000005
        /*0d0c*/ 	.word	0x00022850
        /*0d10*/ 	.short	0x010a
        /*0d12*/ 	.byte	0x3f
	.zero		1


	//   ....[82]....
        /*0d14*/ 	.word	0x00016090
        /*0d18*/ 	.word	0x00000005
        /*0d1c*/ 	.word	0x00022830
        /*0d20*/ 	.short	0x010a
        /*0d22*/ 	.byte	0x3f
	.zero		1


	//   ....[83]....
        /*0d24*/ 	.word	0x000160f0
        /*0d28*/ 	.word	0x00000005
        /*0d2c*/ 	.word	0x00022850
        /*0d30*/ 	.short	0x010a
        /*0d32*/ 	.byte	0x3f
	.zero		1


	//   ....[84]....
        /*0d34*/ 	.word	0x00016150
        /*0d38*/ 	.word	0x00000005
        /*0d3c*/ 	.word	0x00022830
        /*0d40*/ 	.short	0x010a
        /*0d42*/ 	.byte	0x3f
	.zero		1


	//   ....[85]....
        /*0d44*/ 	.word	0x000161b0
        /*0d48*/ 	.word	0x00000005
        /*0d4c*/ 	.word	0x00022850
        /*0d50*/ 	.short	0x010a
        /*0d52*/ 	.byte	0x3f
	.zero		1


	//   ....[86]....
        /*0d54*/ 	.word	0x00016210
        /*0d58*/ 	.word	0x00000007
        /*0d5c*/ 	.word	0x00022850
        /*0d60*/ 	.short	0x010a
        /*0d62*/ 	.byte	0x3f
	.zero		1


	//   ....[87]....
        /*0d64*/ 	.word	0x00016310
        /*0d68*/ 	.word	0x00000000
        /*0d6c*/ 	.word	0x00022880
        /*0d70*/ 	.short	0x010a
        /*0d72*/ 	.byte	0x3f
	.zero		1


	//   ....[88]....
        /*0d74*/ 	.word	0x000168e0
        /*0d78*/ 	.word	0x00000000
        /*0d7c*/ 	.word	0x00022840
        /*0d80*/ 	.short	0x010a
        /*0d82*/ 	.byte	0x3f
	.zero		1


	//   ....[89]....
        /*0d84*/ 	.word	0x000174a0
        /*0d88*/ 	.word	0x00000016
        /*0d8c*/ 	.word	0x00022820
        /*0d90*/ 	.short	0x010a
        /*0d92*/ 	.byte	0x3f
	.zero		1


	//   ....[90]....
        /*0d94*/ 	.word	0x000174f0
        /*0d98*/ 	.word	0x00000000
        /*0d9c*/ 	.word	0x00022880
        /*0da0*/ 	.short	0x010a
        /*0da2*/ 	.byte	0x3f
	.zero		1


	//   ....[91]....
        /*0da4*/ 	.word	0x000179f0
        /*0da8*/ 	.word	0x00000000
        /*0dac*/ 	.word	0x00022840
        /*0db0*/ 	.short	0x010a
        /*0db2*/ 	.byte	0x3f
	.zero		1


	//   ....[92]....
        /*0db4*/ 	.word	0x00017f10
        /*0db8*/ 	.word	0x00000000
        /*0dbc*/ 	.word	0x00022870
        /*0dc0*/ 	.short	0x010a
        /*0dc2*/ 	.byte	0x3f
	.zero		1


	//   ....[93]....
        /*0dc4*/ 	.word	0x00017f60
        /*0dc8*/ 	.word	0x00000000
        /*0dcc*/ 	.word	0x00022860
        /*0dd0*/ 	.short	0x010a
        /*0dd2*/ 	.byte	0x3f
	.zero		1


	//   ....[94]....
        /*0dd4*/ 	.word	0x00017fb0
        /*0dd8*/ 	.word	0x00000011
        /*0ddc*/ 	.word	0x00022870
        /*0de0*/ 	.short	0x010a
        /*0de2*/ 	.byte	0x3f
	.zero		1


	//   ....[95]....
        /*0de4*/ 	.word	0x00018000
        /*0de8*/ 	.word	0x00000011
        /*0dec*/ 	.word	0x00022860
        /*0df0*/ 	.short	0x010a
        /*0df2*/ 	.byte	0x3f
	.zero		1


	//   ....[96]....
        /*0df4*/ 	.word	0x00018050
        /*0df8*/ 	.word	0x00000005
        /*0dfc*/ 	.word	0x00022820
        /*0e00*/ 	.short	0x010a
        /*0e02*/ 	.byte	0x3f
	.zero		1


	//   ....[97]....
        /*0e04*/ 	.word	0x000181f0
        /*0e08*/ 	.word	0x00000003
        /*0e0c*/ 	.word	0x00022840
        /*0e10*/ 	.short	0x010a
        /*0e12*/ 	.byte	0x3f
	.zero		1


	//   ....[98]....
        /*0e14*/ 	.word	0x00018240
        /*0e18*/ 	.word	0x00000017
        /*0e1c*/ 	.word	0x00022840
        /*0e20*/ 	.short	0x010a
        /*0e22*/ 	.byte	0x3f
	.zero		1


	//   ....[99]....
        /*0e24*/ 	.word	0x00018290
        /*0e28*/ 	.word	0x00000003
        /*0e2c*/ 	.word	0x00022860
        /*0e30*/ 	.short	0x010a
        /*0e32*/ 	.byte	0x3f
	.zero		1


	//   ....[100]....
        /*0e34*/ 	.word	0x000182e0
        /*0e38*/ 	.word	0x00000017
        /*0e3c*/ 	.word	0x00022860
        /*0e40*/ 	.short	0x010a
        /*0e42*/ 	.byte	0x3f
	.zero		1


	//   ....[101]....
        /*0e44*/ 	.word	0x00018330
        /*0e48*/ 	.word	0x00000003
        /*0e4c*/ 	.word	0x00022880
        /*0e50*/ 	.short	0x010a
        /*0e52*/ 	.byte	0x3f
	.zero		1


	//----- nvinfo : EIATTR_NUM_MBARRIERS
	.align		4
.L_215:
        /*0e54*/ 	.byte	0x03, 0x38
        /*0e56*/ 	.short	0x0016


	//----- nvinfo : EIATTR_EXIT_INSTR_OFFSETS
	.align		4
        /*0e58*/ 	.byte	0x04, 0x1c
        /*0e5a*/ 	.short	(.L_217 - .L_216)


	//   ....[0]....
.L_216:
        /*0e5c*/ 	.word	0x000009c0


	//   ....[1]....
        /*0e60*/ 	.word	0x0000fd90


	//   ....[2]....
        /*0e64*/ 	.word	0x00015f00


	//----- nvinfo : EIATTR_MAX_THREADS
	.align		4
.L_217:
        /*0e68*/ 	.byte	0x04, 0x05
        /*0e6a*/ 	.short	(.L_219 - .L_218)
.L_218:
        /*0e6c*/ 	.word	0x00000180
        /*0e70*/ 	.word	0x00000001
        /*0e74*/ 	.word	0x00000001


	//----- nvinfo : EIATTR_CRS_STACK_SIZE
	.align		4
.L_219:
        /*0e78*/ 	.byte	0x04, 0x1e
        /*0e7a*/ 	.short	(.L_221 - .L_220)
.L_220:
        /*0e7c*/ 	.word	0x00000000


	//----- nvinfo : EIATTR_CBANK_PARAM_SIZE
	.align		4
.L_221:
        /*0e80*/ 	.byte	0x03, 0x19
        /*0e82*/ 	.short	0x0af0


	//----- nvinfo : EIATTR_PARAM_CBANK
	.align		4
        /*0e84*/ 	.byte	0x04, 0x0a
        /*0e86*/ 	.short	(.L_223 - .L_222)
	.align		4
.L_222:
        /*0e88*/ 	.word	index@(.nv.constant0._ZN7cutlass13device_kernelIN5flash11enable_sm90INS1_16FlashAttnFwdSm90INS1_25CollectiveMainloopFwdSm90ILi2EN4cute5tupleIJNS5_1CILi1EEES8_S8_EEENS6_IJNS7_ILi128EEESA_NS7_ILi192EEEEEELi128ENS_12float_e4m3_tEfNS_4arch4Sm90ELb0ELb1ELb0ELb1ELb1ELb0ELb0ELb1ELb1ELb1ELb0ELb0EEENS1_21CollectiveEpilogueFwdINS6_IJSA_SA_SA_EEES9_NS_10bfloat16_tESF_Li256ELb1ELb1ELb0ELb1EEENS1_36VarlenDynamicPersistentTileSchedulerILi128ELi128ELi256ELi128ELb0ELb1ELb1ELb1ELb0ELb1EEEEEEEEEvNT_6ParamsE)
        /*0e8c*/ 	.short	0x0210
        /*0e8e*/ 	.short	0x0af0


	//----- nvinfo : EIATTR_SW_WAR
	.align		4
.L_223:
        /*0e90*/ 	.byte	0x04, 0x36
        /*0e92*/ 	.short	(.L_225 - .L_224)
.L_224:
        /*0e94*/ 	.word	0x00000008
.L_225:


//--------------------- .nv.info._ZN7cutlass13device_kernelIN5flash11enable_sm90INS1_16FlashAttnFwdSm90INS1_25CollectiveMainloopFwdSm90ILi2EN4cute5tupleIJNS5_1CILi1EEES8_S8_EEENS6_IJNS7_ILi128EEESA_NS7_ILi192EEEEEELi128ENS_12float_e4m3_tEfNS_4arch4Sm90ELb0ELb1ELb0ELb1ELb1ELb1ELb0ELb1ELb1ELb1ELb0ELb0EEENS1_21CollectiveEpilogueFwdINS6_IJSA_SA_SA_EEES9_NS_10bfloat16_tESF_Li256ELb1ELb1ELb0ELb1EEENS1_36VarlenDynamicPersistentTileSchedulerILi128ELi128ELi256ELi128ELb0ELb1ELb1ELb1ELb0ELb1EEEEEEEEEvNT_6ParamsE --------------------------
	.section	.nv.info._ZN7cutlass13device_kernelIN5flash11enable_sm90INS1_16FlashAttnFwdSm90INS1_25CollectiveMainloopFwdSm90ILi2EN4cute5tupleIJNS5_1CILi1EEES8_S8_EEENS6_IJNS7_ILi128EEESA_NS7_ILi192EEEEEELi128ENS_12float_e4m3_tEfNS_4arch4Sm90ELb0ELb1ELb0ELb1ELb1ELb1ELb0ELb1ELb1ELb1ELb0ELb0EEENS1_21CollectiveEpilogueFwdINS6_IJSA_SA_SA_EEES9_NS_10bfloat16_tESF_Li256ELb1ELb1ELb0ELb1EEENS1_36VarlenDynamicPersistentTileSchedulerILi128ELi128ELi256ELi128ELb0ELb1ELb1ELb1ELb0ELb1EEEEEEEEEvNT_6ParamsE,"",@"SHT_CUDA_INFO"
	.sectionflags	@""
	.align	4


	//----- nvinfo : EIATTR_CUDA_API_VERSION
	.align		4
        /*0000*/ 	.byte	0x04, 0x37
        /*0002*/ 	.short	(.L_227 - .L_226)
.L_226:
        /*0004*/ 	.word	0x00000082


	//----- nvinfo : EIATTR_KPARAM_INFO
	.align		4
.L_227:
        /*0008*/ 	.byte	0x04, 0x17
        /*000a*/ 	.short	(.L_229 - .L_228)
.L_228:
        /*000c*/ 	.word	0x00000000
        /*0010*/ 	.short	0x0000
        /*0012*/ 	.short	0x0070
        /*0014*/ 	.byte	0x00, 0xf0, 0x01, 0x2a


	//----- nvinfo : EIATTR_SPARSE_MMA_MASK
	.align		4
.L_229:
        /*0018*/ 	.byte	0x03, 0x50
        /*001a*/ 	.short	0x0000


	//----- nvinfo : EIATTR_MAXREG_COUNT
	.align		4
        /*001c*/ 	.byte	0x03, 0x1b
        /*001e*/ 	.short	0x00a8


	//----- nvinfo : EIATTR_NUM_BARRIERS
	.align		4
        /*0020*/ 	.byte	0x02, 0x4c
        /*0022*/ 	.byte	0x10
	.zero		1


	//----- nvinfo : EIATTR_EXTERNS
	.align		4
        /*0024*/ 	.byte	0x04, 0x0f
        /*0026*/ 	.short	(.L_231 - .L_230)


	//   ....[0]....
	.align		4
.L_230:
        /*0028*/ 	.word	index@(__assertfail)


	//----- nvinfo : EIATTR_ANNOTATIONS
	.align		4
.L_231:
        /*002c*/ 	.byte	0x04, 0x55
        /*002e*/ 	.short	(.L_233 - .L_232)


	//   ....[0]....
.L_232:
        /* <DEDUP_REMOVED lines=23> */


	//----- nvinfo : EIATTR_MERCURY_ISA_VERSION
	.align		4
.L_233:
        /*0190*/ 	.byte	0x03, 0x5f
        /*0192*/ 	.short	0x0101


	//----- nvinfo : EIATTR_UNUSED_LOAD_BYTE_OFFSET
	.align		4
        /*0194*/ 	.byte	0x04, 0x44
        /*0196*/ 	.short	(.L_235 - .L_234)


	//   ....[0]....
.L_234:
        /*0198*/ 	.word	0x00000a80
        /*019c*/ 	.word	0x0000fff0


	//   ....[1]....
        /*01a0*/ 	.word	0x0001d580
        /*01a4*/ 	.word	0x0000fff0


	//----- nvinfo : EIATTR_INT_WARP_WIDE_INSTR_OFFSETS
	.align		4
.L_235:
        /*01a8*/ 	.byte	0x04, 0x31
        /*01aa*/ 	.short	(.L_237 - .L_236)


	//   ....[0]....
.L_236:
        /*01ac*/ 	.word	0x00000130


	//   ....[1]....
        /*01b0*/ 	.word	0x00000170


	//   ....[2]....
        /*01b4*/ 	.word	0x000001e0


	//   ....[3]....
        /*01b8*/ 	.word	0x000229b0


	//   ....[4]....
        /*01bc*/ 	.word	0x00022a40


	//   ....[5]....
        /*01c0*/ 	.word	0x00025da0


	//   ....[6]....
        /*01c4*/ 	.word	0x00025e30


	//----- nvinfo : EIATTR_COOP_GROUP_MASK_REGIDS
	.align		4
.L_237:
        /*01c8*/ 	.byte	0x04, 0x29
        /*01ca*/ 	.short	(.L_239 - .L_238)


	//   ....[0]....
.L_238:
        /*01cc*/ 	.word	0xffffffff


	//   ....[1]....
        /*01d0*/ 	.word	0xffffffff


	//   ....[2]....
        /*01d4*/ 	.word	0xffffffff


	//   ....[3]....
        /*01d8*/ 	.word	0xffffffff


	//   ....[4]....
        /*01dc*/ 	.word	0xffffffff


	//   ....[5]....
        /*01e0*/ 	.word	0xffffffff


	//   ....[6]....
        /*01e4*/ 	.word	0xffffffff


	//   ....[7]....
        /*01e8*/ 	.word	0xffffffff


	//   ....[8]....
        /*01ec*/ 	.word	0xffffffff


	//   ....[9]....
        /*01f0*/ 	.word	0xffffffff


	//   ....[10]....
        /*01f4*/ 	.word	0xffffffff


	//   ....[11]....
        /*01f8*/ 	.word	0xffffffff


	//   ....[12]....
        /*01fc*/ 	.word	0xffffffff


	//   ....[13]....
        /*0200*/ 	.word	0xffffffff


	//   ....[14]....
        /*0204*/ 	.word	0xffffffff


	//   ....[15]....
        /*0208*/ 	.word	0xffffffff


	//   ....[16]....
        /*020c*/ 	.word	0xffffffff


	//   ....[17]....
        /*0210*/ 	.word	0xffffffff


	//   ....[18]....
        /*0214*/ 	.word	0xffffffff


	//   ....[19]....
        /*0218*/ 	.word	0xffffffff


	//   ....[20]....
        /*021c*/ 	.word	0xffffffff


	//   ....[21]....
        /*0220*/ 	.word	0xffffffff


	//   ....[22]....
        /*0224*/ 	.word	0xffffffff


	//   ....[23]....
        /*0228*/ 	.word	0xffffffff


	//   ....[24]....
        /*022c*/ 	.word	0xffffffff


	//   ....[25]....
        /*0230*/ 	.word	0xffffffff


	//   ....[26]....
        /*0234*/ 	.word	0xffffffff


	//   ....[27]....
        /*0238*/ 	.word	0xffffffff


	//   ....[28]....
        /*023c*/ 	.word	0xffffffff


	//   ....[29]....
        /*0240*/ 	.word	0xffffffff


	//   ....[30]....
        /*0244*/ 	.word	0xffffffff


	//   ....[31]....
        /*0248*/ 	.word	0xffffffff


	//   ....[32]....
        /*024c*/ 	.word	0xffffffff


	//   ....[33]....
        /*0250*/ 	.word	0xffffffff


	//   ....[34]....
        /*0254*/ 	.word	0xffffffff


	//   ....[35]....
        /*0258*/ 	.word	0xffffffff


	//   ....[36]....
        /*025c*/ 	.word	0xffffffff


	//   ....[37]....
        /*0260*/ 	.word	0xffffffff


	//   ....[38]....
        /*0264*/ 	.word	0xffffffff


	//   ....[39]....
        /*0268*/ 	.word	0xffffffff


	//   ....[40]....
        /*026c*/ 	.word	0xffffffff


	//   ....[41]....
        /*0270*/ 	.word	0xffffffff


	//   ....[42]....
        /*0274*/ 	.word	0xffffffff


	//   ....[43]....
        /*0278*/ 	.word	0xffffffff


	//   ....[44]....
        /*027c*/ 	.word	0xffffffff


	//   ....[45]....
        /*0280*/ 	.word	0xffffffff


	//   ....[46]....
        /*0284*/ 	.word	0xffffffff


	//   ....[47]....
        /*0288*/ 	.word	0xffffffff


	//   ....[48]....
        /*028c*/ 	.word	0xffffffff


	//   ....[49]....
        /*0290*/ 	.word	0xffffffff


	//   ....[50]....
        /*0294*/ 	.word	0xffffffff


	//   ....[51]....
        /*0298*/ 	.word	0xffffffff


	//   ....[52]....
        /*029c*/ 	.word	0xffffffff


	//   ....[53]....
        /*02a0*/ 	.word	0xffffffff


	//   ....[54]....
        /*02a4*/ 	.word	0xffffffff


	//   ....[55]....
        /*02a8*/ 	.word	0xffffffff


	//   ....[56]....
        /*02ac*/ 	.word	0xffffffff


	//   ....[57]....
        /*02b0*/ 	.word	0xffffffff


	//   ....[58]....
        /*02b4*/ 	.word	0xffffffff


	//   ....[59]....
        /*02b8*/ 	.word	0xffffffff


	//   ....[60]....
        /*02bc*/ 	.word	0xffffffff


	//   ....[61]....
        /*02c0*/ 	.word	0xffffffff


	//   ....[62]....
        /*02c4*/ 	.word	0xffffffff


	//   ....[63]....
        /*02c8*/ 	.word	0xffffffff


	//   ....[64]....
        /*02cc*/ 	.word	0xffffffff


	//   ....[65]....
        /*02d0*/ 	.word	0xffffffff


	//   ....[66]....
        /*02d4*/ 	.word	0xffffffff


	//   ....[67]....
        /*02d8*/ 	.word	0xffffffff


	//   ....[68]....
        /*02dc*/ 	.word	0xffffffff


	//   ....[69]....
        /*02e0*/ 	.word	0xffffffff


	//   ....[70]....
        /*02e4*/ 	.word	0xffffffff


	//   ....[71]....
        /*02e8*/ 	.word	0xffffffff


	//   ....[72]....
        /*02ec*/ 	.word	0xffffffff


	//   ....[73]....
        /*02f0*/ 	.word	0xffffffff


	//   ....[74]....
        /*02f4*/ 	.word	0xffffffff


	//   ....[75]....
        /*02f8*/ 	.word	0xffffffff


	//   ....[76]....
        /*02fc*/ 	.word	0xffffffff


	//   ....[77]....
        /*0300*/ 	.word	0xffffffff


	//   ....[78]....
        /*0304*/ 	.word	0xffffffff


	//   ....[79]....
        /*0308*/ 	.word	0xffffffff


	//   ....[80]....
        /*030c*/ 	.word	0xffffffff


	//   ....[81]....
        /*0310*/ 	.word	0xffffffff


	//   ....[82]....
        /*0314*/ 	.word	0xffffffff


	//   ....[83]....
        /*0318*/ 	.word	0xffffffff


	//   ....[84]....
        /*031c*/ 	.word	0xffffffff


	//   ....[85]....
        /*0320*/ 	.word	0xffffffff


	//   ....[86]....
        /*0324*/ 	.word	0xffffffff


	//   ....[87]....
        /*0328*/ 	.word	0xffffffff


	//   ....[88]....
        /*032c*/ 	.word	0xffffffff


	//   ....[89]....
        /*0330*/ 	.word	0xffffffff


	//   ....[90]....
        /*0334*/ 	.word	0xffffffff


	//   ....[91]....
        /*0338*/ 	.word	0xffffffff


	//   ....[92]....
        /*033c*/ 	.word	0xffffffff


	//   ....[93]....
        /*0340*/ 	.word	0xffffffff


	//   ....[94]....
        /*0344*/ 	.word	0xffffffff


	//   ....[95]....
        /*0348*/ 	.word	0xffffffff


	//   ....[96]....
        /*034c*/ 	.word	0xffffffff


	//   ....[97]....
        /*0350*/ 	.word	0xffffffff


	//   ....[98]....
        /*0354*/ 	.word	0xffffffff


	//   ....[99]....
        /*0358*/ 	.word	0xffffffff


	//   ....[100]....
        /*035c*/ 	.word	0xffffffff


	//   ....[101]....
        /*0360*/ 	.word	0xffffffff


	//   ....[102]....
        /*0364*/ 	.word	0xffffffff


	//   ....[103]....
        /*0368*/ 	.word	0xffffffff


	//   ....[104]....
        /*036c*/ 	.word	0xffffffff


	//   ....[105]....
        /*0370*/ 	.word	0xffffffff


	//   ....[106]....
        /*0374*/ 	.word	0xffffffff


	//   ....[107]....
        /*0378*/ 	.word	0xffffffff


	//   ....[108]....
        /*037c*/ 	.word	0xffffffff


	//   ....[109]....
        /*0380*/ 	.word	0xffffffff


	//   ....[110]....
        /*0384*/ 	.word	0xffffffff


	//   ....[111]....
        /*0388*/ 	.word	0xffffffff


	//   ....[112]....
        /*038c*/ 	.word	0xffffffff


	//   ....[113]....
        /*0390*/ 	.word	0xffffffff


	//   ....[114]....
        /*0394*/ 	.word	0xffffffff


	//   ....[115]....
        /*0398*/ 	.word	0xffffffff


	//   ....[116]....
        /*039c*/ 	.word	0xffffffff


	//   ....[117]....
        /*03a0*/ 	.word	0xffffffff


	//   ....[118]....
        /*03a4*/ 	.word	0xffffffff


	//   ....[119]....
        /*03a8*/ 	.word	0xffffffff


	//   ....[120]....
        /*03ac*/ 	.word	0xffffffff


	//   ....[121]....
        /*03b0*/ 	.word	0xffffffff


	//   ....[122]....
        /*03b4*/ 	.word	0xffffffff


	//   ....[123]....
        /*03b8*/ 	.word	0xffffffff


	//   ....[124]....
        /*03bc*/ 	.word	0xffffffff


	//   ....[125]....
        /*03c0*/ 	.word	0xffffffff


	//   ....[126]....
        /*03c4*/ 	.word	0xffffffff


	//   ....[127]....
        /*03c8*/ 	.word	0xffffffff


	//   ....[128]....
        /*03cc*/ 	.word	0xffffffff


	//   ....[129]....
        /*03d0*/ 	.word	0xffffffff


	//   ....[130]....
        /*03d4*/ 	.word	0xffffffff


	//   ....[131]....
        /*03d8*/ 	.word	0xffffffff


	//   ....[132]....
        /*03dc*/ 	.word	0xffffffff


	//   ....[133]....
        /*03e0*/ 	.word	0xffffffff


	//   ....[134]....
        /*03e4*/ 	.word	0xffffffff


	//   ....[135]....
        /*03e8*/ 	.word	0xffffffff


	//   ....[136]....
        /*03ec*/ 	.word	0xffffffff


	//   ....[137]....
        /*03f0*/ 	.word	0xffffffff


	//   ....[138]....
        /*03f4*/ 	.word	0xffffffff


	//   ....[139]....
        /*03f8*/ 	.word	0xffffffff


	//   ....[140]....
        /*03fc*/ 	.word	0xffffffff


	//   ....[141]....
        /*0400*/ 	.word	0xffffffff


	//   ....[142]....
        /*0404*/ 	.word	0xffffffff


	//   ....[143]....
        /*0408*/ 	.word	0xffffffff


	//   ....[144]....
        /*040c*/ 	.word	0xffffffff


	//   ....[145]....
        /*0410*/ 	.word	0xffffffff


	//   ....[146]....
        /*0414*/ 	.word	0xffffffff


	//   ....[147]....
        /*0418*/ 	.word	0xffffffff


	//   ....[148]....
        /*041c*/ 	.word	0xffffffff


	//   ....[149]....
        /*0420*/ 	.word	0xffffffff


	//   ....[150]....
        /*0424*/ 	.word	0xffffffff


	//   ....[151]....
        /*0428*/ 	.word	0xffffffff


	//   ....[152]....
        /*042c*/ 	.word	0xffffffff


	//   ....[153]....
        /*0430*/ 	.word	0xffffffff


	//   ....[154]....
        /*0434*/ 	.word	0xffffffff


	//   ....[155]....
        /*0438*/ 	.word	0xffffffff


	//   ....[156]....
        /*043c*/ 	.word	0xffffffff


	//   ....[157]....
        /*0440*/ 	.word	0xffffffff


	//   ....[158]....
        /*0444*/ 	.word	0xffffffff


	//   ....[159]....
        /*0448*/ 	.word	0xffffffff


	//   ....[160]....
        /*044c*/ 	.word	0xffffffff


	//   ....[161]....
        /*0450*/ 	.word	0xffffffff


	//   ....[162]....
        /*0454*/ 	.word	0xffffffff


	//   ....[163]....
        /*0458*/ 	.word	0xffffffff


	//   ....[164]....
        /*045c*/ 	.word	0xffffffff


	//   ....[165]....
        /*0460*/ 	.word	0xffffffff


	//   ....[166]....
        /*0464*/ 	.word	0xffffffff


	//   ....[167]....
        /*0468*/ 	.word	0xffffffff


	//   ....[168]....
        /*046c*/ 	.word	0xffffffff


	//   ....[169]....
        /*0470*/ 	.word	0xffffffff


	//   ....[170]....
        /*0474*/ 	.word	0xffffffff


	//   ....[171]....
        /*0478*/ 	.word	0xffffffff


	//   ....[172]....
        /*047c*/ 	.word	0xffffffff


	//   ....[173]....
        /*0480*/ 	.word	0xffffffff


	//   ....[174]....
        /*0484*/ 	.word	0xffffffff


	//   ....[175]....
        /*0488*/ 	.word	0xffffffff


	//   ....[176]....
        /*048c*/ 	.word	0xffffffff


	//   ....[177]....
        /*0490*/ 	.word	0x0500000f


	//   ....[178]....
        /*0494*/ 	.word	0x0500000f


	//   ....[179]....
        /*0498*/ 	.word	0x0500000f


	//   ....[180]....
        /*049c*/ 	.word	0x0500000f


	//   ....[181]....
        /*04a0*/ 	.word	0x0500000f


	//   ....[182]....
        /*04a4*/ 	.word	0x0500000f


	//   ....[183]....
        /*04a8*/ 	.word	0x0500000f


	//   ....[184]....
        /*04ac*/ 	.word	0x0500000f


	//   ....[185]....
        /*04b0*/ 	.word	0x0500000f


	//   ....[186]....
        /*04b4*/ 	.word	0x0500000f


	//   ....[187]....
        /*04b8*/ 	.word	0x0500000f


	//   ....[188]....
        /*04bc*/ 	.word	0x0500000f


	//   ....[189]....
        /*04c0*/ 	.word	0x0500000f


	//   ....[190]....
        /*04c4*/ 	.word	0x0500000f


	//   ....[191]....
        /*04c8*/ 	.word	0x0500000f


	//   ....[192]....
        /*04cc*/ 	.word	0x0500000f


	//   ....[193]....
        /*04d0*/ 	.word	0x0500000f


	//   ....[194]....
        /*04d4*/ 	.word	0x0500000f


	//   ....[195]....
        /*04d8*/ 	.word	0x0500000f


	//   ....[196]....
        /*04dc*/ 	.word	0x0500000f


	//   ....[197]....
        /*04e0*/ 	.word	0x0500000f


	//   ....[198]....
        /*04e4*/ 	.word	0x0500000f


	//   ....[199]....
        /*04e8*/ 	.word	0x0500000f


	//   ....[200]....
        /*04ec*/ 	.word	0x0500000f


	//   ....[201]....
        /*04f0*/ 	.word	0x0500000f


	//   ....[202]....
        /*04f4*/ 	.word	0x0500000f


	//   ....[203]....
        /*04f8*/ 	.word	0x0500000f


	//   ....[204]....
        /*04fc*/ 	.word	0x0500000f


	//   ....[205]....
        /*0500*/ 	.word	0x0500000f


	//   ....[206]....
        /*0504*/ 	.word	0x0500000f


	//   ....[207]....
        /*0508*/ 	.word	0x0500000f


	//   ....[208]....
        /*050c*/ 	.word	0x0500000f


	//   ....[209]....
        /*0510*/ 	.word	0x0500000f


	//   ....[210]....
        /*0514*/ 	.word	0x0500000f


	//   ....[211]....
        /*0518*/ 	.word	0x0500000f


	//   ....[212]....
        /*051c*/ 	.word	0x0500000f


	//   ....[213]....
        /*0520*/ 	.word	0x0500000f


	//   ....[214]....
        /*0524*/ 	.word	0x0500000f


	//   ....[215]....
        /*0528*/ 	.word	0x0500000f


	//   ....[216]....
        /*052c*/ 	.word	0x0500000f


	//   ....[217]....
        /*0530*/ 	.word	0x0500000f


	//   ....[218]....
        /*0534*/ 	.word	0x0500000f


	//   ....[219]....
        /*0538*/ 	.word	0x0500000f


	//   ....[220]....
        /*053c*/ 	.word	0x0500000f


	//   ....[221]....
        /*0540*/ 	.word	0x0500000f


	//   ....[222]....
        /*0544*/ 	.word	0x0500000f


	//   ....[223]....
        /*0548*/ 	.word	0x0500000f


	//   ....[224]....
        /*054c*/ 	.word	0x0500000f


	//   ....[225]....
        /*0550*/ 	.word	0x0500000f


	//   ....[226]....
        /*0554*/ 	.word	0x0500000f


	//   ....[227]....
        /*0558*/ 	.word	0x0500000f


	//   ....[228]....
        /*055c*/ 	.word	0x0500000f


	//   ....[229]....
        /*0560*/ 	.word	0x0500000f


	//   ....[230]....
        /*0564*/ 	.word	0x0500000f


	//   ....[231]....
        /*0568*/ 	.word	0x0500000f


	//   ....[232]....
        /*056c*/ 	.word	0x0500000f


	//   ....[233]....
        /*0570*/ 	.word	0x0500000f


	//   ....[234]....
        /*0574*/ 	.word	0x0500000f


	//   ....[235]....
        /*0578*/ 	.word	0x0500000f


	//   ....[236]....
        /*057c*/ 	.word	0x0500000f


	//   ....[237]....
        /*0580*/ 	.word	0x0500000f


	//   ....[238]....
        /*0584*/ 	.word	0x0500000f


	//   ....[239]....
        /*0588*/ 	.word	0x0500000f


	//   ....[240]....
        /*058c*/ 	.word	0x0500000f


	//   ....[241]....
        /*0590*/ 	.word	0x0500000f


	//   ....[242]....
        /*0594*/ 	.word	0x0500000f


	//   ....[243]....
        /*0598*/ 	.word	0x0500000f


	//   ....[244]....
        /*059c*/ 	.word	0x0500000f


	//   ....[245]....
        /*05a0*/ 	.word	0x0500000f


	//   ....[246]....
        /*05a4*/ 	.word	0x0500000f


	//   ....[247]....
        /*05a8*/ 	.word	0x0500000f


	//   ....[248]....
        /*05ac*/ 	.word	0x0500000f


	//   ....[249]....
        /*05b0*/ 	.word	0x0500000f


	//   ....[250]....
        /*05b4*/ 	.word	0x0500000f


	//   ....[251]....
        /*05b8*/ 	.word	0x0500000f


	//   ....[252]....
        /*05bc*/ 	.word	0x0500000f


	//   ....[253]....
        /*05c0*/ 	.word	0x0500000f


	//   ....[254]....
        /*05c4*/ 	.word	0x0500000f


	//   ....[255]....
        /*05c8*/ 	.word	0x0500000f


	//   ....[0]....
        /*05cc*/ 	.word	0x0500000f


	//   ....[1]....
        /*05d0*/ 	.word	0x0500000f


	//   ....[2]....
        /*05d4*/ 	.word	0x0500000f


	//   ....[3]....
        /*05d8*/ 	.word	0x0500000f


	//   ....[4]....
        /*05dc*/ 	.word	0x0500000f


	//   ....[5]....
        /*05e0*/ 	.word	0x0500000f


	//   ....[6]....
        /*05e4*/ 	.word	0x0500000f


	//   ....[7]....
        /*05e8*/ 	.word	0x0500000f


	//   ....[8]....
        /*05ec*/ 	.word	0x0500000f


	//   ....[9]....
        /*05f0*/ 	.word	0x0500000f


	//   ....[10]....
        /*05f4*/ 	.word	0x0500000f


	//   ....[11]....
        /*05f8*/ 	.word	0x0500000f


	//   ....[12]....
        /*05fc*/ 	.word	0x0500000f


	//   ....[13]....
        /*0600*/ 	.word	0x0500000f


	//   ....[14]....
        /*0604*/ 	.word	0x0500000f


	//   ....[15]....
        /*0608*/ 	.word	0x0500000f


	//   ....[16]....
        /*060c*/ 	.word	0x0500000f


	//   ....[17]....
        /*0610*/ 	.word	0x0500000f


	//   ....[18]....
        /*0614*/ 	.word	0x0500000f


	//   ....[19]....
        /*0618*/ 	.word	0x0500000f


	//   ....[20]....
        /*061c*/ 	.word	0x0500000f


	//   ....[21]....
        /*0620*/ 	.word	0x0500000f


	//   ....[22]....
        /*0624*/ 	.word	0x0500000f


	//   ....[23]....
        /*0628*/ 	.word	0x0500000f


	//   ....[24]....
        /*062c*/ 	.word	0x0500000f


	//   ....[25]....
        /*0630*/ 	.word	0x0500000f


	//   ....[26]....
        /*0634*/ 	.word	0x0500000f


	//   ....[27]....
        /*0638*/ 	.word	0x0500000f


	//   ....[28]....
        /*063c*/ 	.word	0x0500000f


	//   ....[29]....
        /*0640*/ 	.word	0x0500000f


	//   ....[30]....
        /*0644*/ 	.word	0x0500000f


	//   ....[31]....
        /*0648*/ 	.word	0x0500000f


	//   ....[32]....
        /*064c*/ 	.word	0x0500000f


	//   ....[33]....
        /*0650*/ 	.word	0x0500000f


	//   ....[34]....
        /*0654*/ 	.word	0x0500000f


	//   ....[35]....
        /*0658*/ 	.word	0x0500000f


	//----- nvinfo : EIATTR_COOP_GROUP_INSTR_OFFSETS
	.align		4
.L_239:
        /*065c*/ 	.byte	0x04, 0x28
        /*065e*/ 	.short	(.L_241 - .L_240)


	//   ....[0]....
.L_240:
        /*0660*/ 	.word	0x00000070


	//   ....[1]....
        /*0664*/ 	.word	0x00000140


	//   ....[2]....
        /*0668*/ 	.word	0x00000190


	//   ....[3]....
        /*066c*/ 	.word	0x000003c0


	//   ....[4]....
        /*0670*/ 	.word	0x00000520


	//   ....[5]....
        /*0674*/ 	.word	0x00000640


	//   ....[6]....
        /*0678*/ 	.word	0x000007a0


	//   ....[7]....
        /*067c*/ 	.word	0x000030d0


	//   ....[8]....
        /*0680*/ 	.word	0x000030e0


	//   ....[9]....
        /*0684*/ 	.word	0x000060b0


	//   ....[10]....
        /*0688*/ 	.word	0x000060c0


	//   ....[11]....
        /*068c*/ 	.word	0x00009120


	//   ....[12]....
        /*0690*/ 	.word	0x00009130


	//   ....[13]....
        /*0694*/ 	.word	0x000095e0


	//   ....[14]....
        /*0698*/ 	.word	0x00009600


	//   ....[15]....
        /*069c*/ 	.word	0x0000a400


	//   ....[16]....
        /*06a0*/ 	.word	0x0000aac0


	//   ....[17]....
        /*06a4*/ 	.word	0x0000aad0


	//   ....[18]....
        /*06a8*/ 	.word	0x0000aae0


	//   ....[19]....
        /*06ac*/ 	.word	0x0000aaf0


	//   ....[20]....
        /*06b0*/ 	.word	0x0000e0a0


	//   ....[21]....
        /*06b4*/ 	.word	0x0000e0b0


	//   ....[22]....
        /*06b8*/ 	.word	0x0000e0c0


	//   ....[23]....
        /*06bc*/ 	.word	0x0000e0d0


	//   ....[24]....
        /*06c0*/ 	.word	0x00011ae0


	//   ....[25]....
        /*06c4*/ 	.word	0x000126b0


	//   ....[26]....
        /*06c8*/ 	.word	0x00012d40


	//   ....[27]....
        /*06cc*/ 	.word	0x00012e20


	//   ....[28]....
        /*06d0*/ 	.word	0x000137a0


	//   ....[29]....
        /*06d4*/ 	.word	0x00013810


	//   ....[30]....
        /*06d8*/ 	.word	0x00014f40


	//   ....[31]....
        /*06dc*/ 	.word	0x00015160


	//   ....[32]....
        /*06e0*/ 	.word	0x00015d10


	//   ....[33]....
        /*06e4*/ 	.word	0x00015e10


	//   ....[34]....
        /*06e8*/ 	.word	0x00016680


	//   ....[35]....
        /*06ec*/ 	.word	0x000166f0


	//   ....[36]....
        /*06f0*/ 	.word	0x000185a0


	//   ....[37]....
        /*06f4*/ 	.word	0x000185b0


	//   ....[38]....
        /*06f8*/ 	.word	0x000185e0


	//   ....[39]....
        /*06fc*/ 	.word	0x000185f0


	//   ....[40]....
        /*0700*/ 	.word	0x0001a260


	//   ....[41]....
        /*0704*/ 	.word	0x0001a480


	//   ....[42]....
        /*0708*/ 	.word	0x0001b010


	//   ....[43]....
        /*070c*/ 	.word	0x0001b0c0


	//   ....[44]....
        /*0710*/ 	.word	0x0001b990


	//   ....[45]....
        /*0714*/ 	.word	0x0001ba20


	//   ....[46]....
        /*0718*/ 	.word	0x0001cdd0


	//   ....[47]....
        /*071c*/ 	.word	0x0001cde0


	//   ....[48]....
        /*0720*/ 	.word	0x0001ce60


	//   ....[49]....
        /*0724*/ 	.word	0x0001ce70


	//   ....[50]....
        /*0728*/ 	.word	0x0001dbc0


	//   ....[51]....
        /*072c*/ 	.word	0x0001dbf0


	//   ....[52]....
        /*0730*/ 	.word	0x0001dc20


	//   ....[53]....
        /*0734*/ 	.word	0x0001dc50


	//   ....[54]....
        /*0738*/ 	.word	0x0001dc80


	//   ....[55]....
        /*073c*/ 	.word	0x0001dcb0


	//   ....[56]....
        /*0740*/ 	.word	0x0001dce0


	//   ....[57]....
        /*0744*/ 	.word	0x0001dd10


	//   ....[58]....
        /*0748*/ 	.word	0x0001dd40


	//   ....[59]....
        /*074c*/ 	.word	0x0001dd70


	//   ....[60]....
        /*0750*/ 	.word	0x0001dda0


	//   ....[61]....
        /*0754*/ 	.word	0x0001ddd0


	//   ....[62]....
        /*0758*/ 	.word	0x0001de00


	//   ....[63]....
        /*075c*/ 	.word	0x0001de30


	//   ....[64]....
        /*0760*/ 	.word	0x0001de60


	//   ....[65]....
        /*0764*/ 	.word	0x0001de90


	//   ....[66]....
        /*0768*/ 	.word	0x0001dec0


	//   ....[67]....
        /*076c*/ 	.word	0x0001def0


	//   ....[68]....
        /*0770*/ 	.word	0x0001df20


	//   ....[69]....
        /*0774*/ 	.word	0x0001df50


	//   ....[70]....
        /*0778*/ 	.word	0x0001df80


	//   ....[71]....
        /*077c*/ 	.word	0x0001dfb0


	//   ....[72]....
        /*0780*/ 	.word	0x0001dfe0


	//   ....[73]....
        /*0784*/ 	.word	0x0001e000


	//   ....[74]....
        /*0788*/ 	.word	0x0001e010


	//   ....[75]....
        /*078c*/ 	.word	0x0001e020


	//   ....[76]....
        /*0790*/ 	.word	0x0001e050


	//   ....[77]....
        /*0794*/ 	.word	0x0001e080


	//   ....[78]....
        /*0798*/ 	.word	0x0001e0b0


	//   ....[79]....
        /*079c*/ 	.word	0x0001e0c0


	//   ....[80]....
        /*07a0*/ 	.word	0x0001e0d0


	//   ....[81]....
        /*07a4*/ 	.word	0x0001e0e0


	//   ....[82]....
        /*07a8*/ 	.word	0x0001e690


	//   ....[83]....
        /*07ac*/ 	.word	0x0001e6d0


	//   ....[84]....
        /*07b0*/ 	.word	0x0001e700


	//   ....[85]....
        /*07b4*/ 	.word	0x0001e730


	//   ....[86]....
        /*07b8*/ 	.word	0x0001ecc0


	//   ....[87]....
        /*07bc*/ 	.word	0x0001ed00


	//   ....[88]....
        /*07c0*/ 	.word	0x0001edc0


	//   ....[89]....
        /*07c4*/ 	.word	0x0001ede0


	//   ....[90]....
        /*07c8*/ 	.word	0x0001eea0


	//   ....[91]....
        /*07cc*/ 	.word	0x0001eec0


	//   ....[92]....
        /*07d0*/ 	.word	0x0001ef90


	//   ....[93]....
        /*07d4*/ 	.word	0x0001efb0


	//   ....[94]....
        /*07d8*/ 	.word	0x0001f770


	//   ....[95]....
        /*07dc*/ 	.word	0x0001f780


	//   ....[96]....
        /*07e0*/ 	.word	0x0001f8a0


	//   ....[97]....
        /*07e4*/ 	.word	0x0001f8b0


	//   ....[98]....
        /*07e8*/ 	.word	0x0001f9c0


	//   ....[99]....
        /*07ec*/ 	.word	0x0001f9d0


	//   ....[100]....
        /*07f0*/ 	.word	0x0001fae0


	//   ....[101]....
        /*07f4*/ 	.word	0x0001faf0


	//   ....[102]....
        /*07f8*/ 	.word	0x0001fc50


	//   ....[103]....
        /*07fc*/ 	.word	0x0001fe00


	//   ....[104]....
        /*0800*/ 	.word	0x0001fe30


	//   ....[105]....
        /*0804*/ 	.word	0x0001fe60


	//   ....[106]....
        /*0808*/ 	.word	0x0001fe90


	//   ....[107]....
        /*080c*/ 	.word	0x0001fec0


	//   ....[108]....
        /*0810*/ 	.word	0x0001fef0


	//   ....[109]....
        /*0814*/ 	.word	0x00020060


	//   ....[110]....
        /*0818*/ 	.word	0x00020090


	//   ....[111]....
        /*081c*/ 	.word	0x000200c0


	//   ....[112]....
        /*0820*/ 	.word	0x000200f0


	//   ....[113]....
        /*0824*/ 	.word	0x00020120


	//   ....[114]....
        /*0828*/ 	.word	0x00020150


	//   ....[115]....
        /*082c*/ 	.word	0x000201e0


	//   ....[116]....
        /*0830*/ 	.word	0x00020240


	//   ....[117]....
        /*0834*/ 	.word	0x000202d0


	//   ....[118]....
        /*0838*/ 	.word	0x00021520


	//   ....[119]....
        /*083c*/ 	.word	0x00023680


	//   ....[120]....
        /*0840*/ 	.word	0x000236b0


	//   ....[121]....
        /*0844*/ 	.word	0x000236e0


	//   ....[122]....
        /*0848*/ 	.word	0x00023770


	//   ....[123]....
        /*084c*/ 	.word	0x000237b0


	//   ....[124]....
        /*0850*/ 	.word	0x000237c0


	//   ....[125]....
        /*0854*/ 	.word	0x00023800


	//   ....[126]....
        /*0858*/ 	.word	0x00023810


	//   ....[127]....
        /*085c*/ 	.word	0x00023be0


	//   ....[128]....
        /*0860*/ 	.word	0x00023c10


	//   ....[129]....
        /*0864*/ 	.word	0x00023ce0


	//   ....[130]....
        /*0868*/ 	.word	0x00023d00


	//   ....[131]....
        /*086c*/ 	.word	0x00023d90


	//   ....[132]....
        /*0870*/ 	.word	0x00023da0


	//   ....[133]....
        /*0874*/ 	.word	0x00023db0


	//   ....[134]....
        /*0878*/ 	.word	0x00023e40


	//   ....[135]....
        /*087c*/ 	.word	0x000245c0


	//   ....[136]....
        /*0880*/ 	.word	0x000245f0


	//   ....[137]....
        /*0884*/ 	.word	0x000246b0


	//   ....[138]....
        /*0888*/ 	.word	0x000246d0


	//   ....[139]....
        /*088c*/ 	.word	0x00024770


	//   ....[140]....
        /*0890*/ 	.word	0x00024790


	//   ....[141]....
        /*0894*/ 	.word	0x000247a0


	//   ....[142]....
        /*0898*/ 	.word	0x00024830


	//   ....[143]....
        /*089c*/ 	.word	0x00024f80


	//   ....[144]....
        /*08a0*/ 	.word	0x00024fa0


	//   ....[145]....
        /*08a4*/ 	.word	0x00025010


	//   ....[146]....
        /*08a8*/ 	.word	0x00025020


	//   ....[147]....
        /*08ac*/ 	.word	0x00025070


	//   ....[148]....
        /*08b0*/ 	.word	0x00025080


	//   ....[149]....
        /*08b4*/ 	.word	0x00025090


	//   ....[150]....
        /*08b8*/ 	.word	0x000250e0


	//   ....[151]....
        /*08bc*/ 	.word	0x00025420


	//   ....[152]....
        /*08c0*/ 	.word	0x00025440


	//   ....[153]....
        /*08c4*/ 	.word	0x00025450


	//   ....[154]....
        /*08c8*/ 	.word	0x000254b0


	//   ....[155]....
        /*08cc*/ 	.word	0x000254c0


	//   ....[156]....
        /*08d0*/ 	.word	0x00025520


	//   ....[157]....
        /*08d4*/ 	.word	0x00025550


	//   ....[158]....
        /*08d8*/ 	.word	0x00025590


	//   ....[159]....
        /*08dc*/ 	.word	0x00026610


	//   ....[160]....
        /*08e0*/ 	.word	0x00026640


	//   ....[161]....
        /*08e4*/ 	.word	0x00026680


	//   ....[162]....
        /*08e8*/ 	.word	0x000266b0


	//   ....[163]....
        /*08ec*/ 	.word	0x000266e0


	//   ....[164]....
        /*08f0*/ 	.word	0x00026710


	//   ....[165]....
        /*08f4*/ 	.word	0x00026740


	//   ....[166]....
        /*08f8*/ 	.word	0x00026770


	//   ....[167]....
        /*08fc*/ 	.word	0x000268f0


	//   ....[168]....
        /*0900*/ 	.word	0x00026920


	//   ....[169]....
        /*0904*/ 	.word	0x00026950


	//   ....[170]....
        /*0908*/ 	.word	0x00026980


	//   ....[171]....
        /*090c*/ 	.word	0x000269b0


	//   ....[172]....
        /*0910*/ 	.word	0x000269e0


	//   ....[173]....
        /*0914*/ 	.word	0x00026aa0


	//   ....[174]....
        /*0918*/ 	.word	0x00026ac0


	//   ....[175]....
        /*091c*/ 	.word	0x00026b30


	//   ....[176]....
        /*0920*/ 	.word	0x000271f0


	//   ....[177]....
        /*0924*/ 	.word	0x00027590


	//   ....[178]....
        /*0928*/ 	.word	0x00027620


	//   ....[179]....
        /*092c*/ 	.word	0x00027700


	//   ....[180]....
        /*0930*/ 	.word	0x00027790


	//   ....[181]....
        /*0934*/ 	.word	0x00027870


	//   ....[182]....
        /*0938*/ 	.word	0x00027900


	//   ....[183]....
        /*093c*/ 	.word	0x000279e0


	//   ....[184]....
        /*0940*/ 	.word	0x00027a80


	//   ....[185]....
        /*0944*/ 	.word	0x00027b10


	//   ....[186]....
        /*0948*/ 	.word	0x00027b60


	//   ....[187]....
        /*094c*/ 	.word	0x00027bb0


	//   ....[188]....
        /*0950*/ 	.word	0x00027c80


	//   ....[189]....
        /*0954*/ 	.word	0x00027d10


	//   ....[190]....
        /*0958*/ 	.word	0x00027d60


	//   ....[191]....
        /*095c*/ 	.word	0x00027db0


	//   ....[192]....
        /*0960*/ 	.word	0x00028140


	//   ....[193]....
        /*0964*/ 	.word	0x00028270


	//   ....[194]....
        /*0968*/ 	.word	0x000283a0


	//   ....[195]....
        /*096c*/ 	.word	0x00028420


	//   ....[196]....
        /*0970*/ 	.word	0x00028480


	//   ....[197]....
        /*0974*/ 	.word	0x00028500


	//   ....[198]....
        /*0978*/ 	.word	0x00028560


	//   ....[199]....
        /*097c*/ 	.word	0x000285c0


	//   ....[200]....
        /*0980*/ 	.word	0x00028620


	//   ....[201]....
        /*0984*/ 	.word	0x000286a0


	//   ....[202]....
        /*0988*/ 	.word	0x00028700


	//   ....[203]....
        /*098c*/ 	.word	0x00028780


	//   ....[204]....
        /*0990*/ 	.word	0x000287e0


	//   ....[205]....
        /*0994*/ 	.word	0x00028860


	//   ....[206]....
        /*0998*/ 	.word	0x000288c0


	//   ....[207]....
        /*099c*/ 	.word	0x00028940


	//   ....[208]....
        /*09a0*/ 	.word	0x000289a0


	//   ....[209]....
        /*09a4*/ 	.word	0x00028a20


	//   ....[210]....
        /*09a8*/ 	.word	0x00028a80


	//   ....[211]....
        /*09ac*/ 	.word	0x00028b00


	//   ....[212]....
        /*09b0*/ 	.word	0x00028b60


	//   ....[213]....
        /*09b4*/ 	.word	0x00028bc0


	//   ....[214]....
        /*09b8*/ 	.word	0x00028c20


	//   ....[215]....
        /*09bc*/ 	.word	0x00028c80


	//   ....[216]....
        /*09c0*/ 	.word	0x00028ce0


	//   ....[217]....
        /*09c4*/ 	.word	0x00028d60


	//   ....[218]....
        /*09c8*/ 	.word	0x00028dc0


	//   ....[219]....
        /*09cc*/ 	.word	0x00028e40


	//   ....[220]....
        /*09d0*/ 	.word	0x00028ea0


	//   ....[221]....
        /*09d4*/ 	.word	0x00028f20


	//   ....[222]....
        /*09d8*/ 	.word	0x00028f80


	//   ....[223]....
        /*09dc*/ 	.word	0x00029010


	//   ....[224]....
        /*09e0*/ 	.word	0x00029100


	//   ....[225]....
        /*09e4*/ 	.word	0x00029150


	//   ....[226]....
        /*09e8*/ 	.word	0x000291e0


	//   ....[227]....
        /*09ec*/ 	.word	0x00029270


	//   ....[228]....
        /*09f0*/ 	.word	0x00029300


	//   ....[229]....
        /*09f4*/ 	.word	0x00029390


	//   ....[230]....
        /*09f8*/ 	.word	0x00029420


	//   ....[231]....
        /*09fc*/ 	.word	0x000294b0


	//   ....[232]....
        /*0a00*/ 	.word	0x00029570


	//   ....[233]....
        /*0a04*/ 	.word	0x00029850


	//   ....[234]....
        /*0a08*/ 	.word	0x00029950


	//   ....[235]....
        /*0a0c*/ 	.word	0x00029a10


	//   ....[236]....
        /*0a10*/ 	.word	0x00029a70


	//   ....[237]....
        /*0a14*/ 	.word	0x00029b60


	//   ....[238]....
        /*0a18*/ 	.word	0x00029c00


	//   ....[239]....
        /*0a1c*/ 	.word	0x00029cd0


	//   ....[240]....
        /*0a20*/ 	.word	0x00029d70


	//   ....[241]....
        /*0a24*/ 	.word	0x00029e50


	//   ....[242]....
        /*0a28*/ 	.word	0x00029f90


	//   ....[243]....
        /*0a2c*/ 	.word	0x0002a060


	//   ....[244]....
        /*0a30*/ 	.word	0x0002a170


	//   ....[245]....
        /*0a34*/ 	.word	0x0002a230


	//   ....[246]....
        /*0a38*/ 	.word	0x0002a290


	//   ....[247]....
        /*0a3c*/ 	.word	0x0002a390


	//   ....[248]....
        /*0a40*/ 	.word	0x0002a3f0


	//   ....[249]....
        /*0a44*/ 	.word	0x0002a490


	//   ....[250]....
        /*0a48*/ 	.word	0x0002a5b0


	//   ....[251]....
        /*0a4c*/ 	.word	0x0002a620


	//   ....[252]....
        /*0a50*/ 	.word	0x0002a680


	//   ....[253]....
        /*0a54*/ 	.word	0x0002a790


	//   ....[254]....
        /*0a58*/ 	.word	0x0002a7f0


	//   ....[255]....
        /*0a5c*/ 	.word	0x0002a910


	//   ....[0]....
        /*0a60*/ 	.word	0x0002a970


	//   ....[1]....
        /*0a64*/ 	.word	0x0002aa10


	//   ....[2]....
        /*0a68*/ 	.word	0x0002abb0


	//   ....[3]....
        /*0a6c*/ 	.word	0x0002ac60


	//   ....[4]....
        /*0a70*/ 	.word	0x0002acc0


	//   ....[5]....
        /*0a74*/ 	.word	0x0002ad80


	//   ....[6]....
        /*0a78*/ 	.word	0x0002ade0


	//   ....[7]....
        /*0a7c*/ 	.word	0x0002aea0


	//   ....[8]....
        /*0a80*/ 	.word	0x0002af00


	//   ....[9]....
        /*0a84*/ 	.word	0x0002afc0


	//   ....[10]....
        /*0a88*/ 	.word	0x0002b0b0


	//   ....[11]....
        /*0a8c*/ 	.word	0x0002b150


	//   ....[12]....
        /*0a90*/ 	.word	0x0002b1b0


	//   ....[13]....
        /*0a94*/ 	.word	0x0002b280


	//   ....[14]....
        /*0a98*/ 	.word	0x0002b2e0


	//   ....[15]....
        /*0a9c*/ 	.word	0x0002b3b0


	//   ....[16]....
        /*0aa0*/ 	.word	0x0002b410


	//   ....[17]....
        /*0aa4*/ 	.word	0x0002b4e0


	//   ....[18]....
        /*0aa8*/ 	.word	0x0002b6c0


	//   ....[19]....
        /*0aac*/ 	.word	0x0002b760


	//   ....[20]....
        /*0ab0*/ 	.word	0x0002b880


	//   ....[21]....
        /*0ab4*/ 	.word	0x0002b8f0


	//   ....[22]....
        /*0ab8*/ 	.word	0x0002b960


	//   ....[23]....
        /*0abc*/ 	.word	0x0002b9d0


	//   ....[24]....
        /*0ac0*/ 	.word	0x0002ba40


	//   ....[25]....
        /*0ac4*/ 	.word	0x0002bac0


	//   ....[26]....
        /*0ac8*/ 	.word	0x0002bb50


	//   ....[27]....
        /*0acc*/ 	.word	0x0002bbe0


	//   ....[28]....
        /*0ad0*/ 	.word	0x0002bc50


	//   ....[29]....
        /*0ad4*/ 	.word	0x0002bcc0


	//   ....[30]....
        /*0ad8*/ 	.word	0x0002bd30


	//   ....[31]....
        /*0adc*/ 	.word	0x0002bdb0


	//   ....[32]....
        /*0ae0*/ 	.word	0x0002be20


	//   ....[33]....
        /*0ae4*/ 	.word	0x0002bec0


	//   ....[34]....
        /*0ae8*/ 	.word	0x0002bf50


	//   ....[35]....
        /*0aec*/ 	.word	0x0002c080


	//----- nvinfo : EIATTR_REG_RECONFIG
	.align		4
.L_241:
        /*0af0*/ 	.byte	0x01, 0x54
	.zero		2


	//----- nvinfo : EIATTR_SYSCALL_OFFSETS
	.align		4
        /*0af4*/ 	.byte	0x04, 0x46
        /*0af6*/ 	.short	(.L_243 - .L_242)


	//   ....[0]....
.L_242:
        /*0af8*/ 	.word	0x00001e70


	//   ....[1]....
        /*0afc*/ 	.word	0x00001fc0


	//   ....[2]....
        /*0b00*/ 	.word	0x0000a590


	//   ....[3]....
        /*0b04*/ 	.word	0x0000a8a0


	//   ....[4]....
        /*0b08*/ 	.word	0x00022ba0


	//   ....[5]....
        /*0b0c*/ 	.word	0x00022d10


	//   ....[6]....
        /*0b10*/ 	.word	0x00022e60


	//   ....[7]....
        /*0b14*/ 	.word	0x00022fa0


	//   ....[8]....
        /*0b18*/ 	.word	0x00024230


	//----- nvinfo : EIATTR_MBARRIER_INSTR_OFFSETS
	.align		4
.L_243:
        /*0b1c*/ 	.byte	0x04, 0x39
        /*0b1e*/ 	.short	(.L_245 - .L_244)


	//   ....[0]....
.L_244:
        /*0b20*/ 	.word	0x00000270
        /*0b24*/ 	.word	0x000000ff
        /*0b28*/ 	.word	0x00022800
        /*0b2c*/ 	.short	0x0100
        /*0b2e*/ 	.byte	0x08
	.zero		1


	//   ....[1]....
        /*0b30*/ 	.word	0x00000280
        /*0b34*/ 	.word	0x000000ff
        /*0b38*/ 	.word	0x00022820
        /*0b3c*/ 	.short	0x0100
        /*0b3e*/ 	.byte	0x08
	.zero		1


	//   ....[2]....
        /*0b40*/ 	.word	0x00000370
        /*0b44*/ 	.word	0x000000ff
        /*0b48*/ 	.word	0x00022830
        /*0b4c*/ 	.short	0x0100
        /*0b4e*/ 	.byte	0x08
	.zero		1


	//   ....[3]....
        /*0b50*/ 	.word	0x00000380
        /*0b54*/ 	.word	0x000000ff
        /*0b58*/ 	.word	0x00022840
        /*0b5c*/ 	.short	0x0100
        /*0b5e*/ 	.byte	0x08
	.zero		1


	//   ....[4]....
        /*0b60*/ 	.word	0x00000390
        /*0b64*/ 	.word	0x000000ff
        /*0b68*/ 	.word	0x00022838
        /*0b6c*/ 	.short	0x0100
        /*0b6e*/ 	.byte	0x08
	.zero		1


	//   ....[5]....
        /*0b70*/ 	.word	0x000003a0
        /*0b74*/ 	.word	0x000000ff
        /*0b78*/ 	.word	0x00022848
        /*0b7c*/ 	.short	0x0100
        /*0b7e*/ 	.byte	0x08
	.zero		1


	//   ....[6]....
        /*0b80*/ 	.word	0x000004d0
        /*0b84*/ 	.word	0x000000ff
        /*0b88*/ 	.word	0x00022850
        /*0b8c*/ 	.short	0x0100
        /*0b8e*/ 	.byte	0x08
	.zero		1


	//   ....[7]....
        /*0b90*/ 	.word	0x000004e0
        /*0b94*/ 	.word	0x000000ff
        /*0b98*/ 	.word	0x00022860
        /*0b9c*/ 	.short	0x0100
        /*0b9e*/ 	.byte	0x08
	.zero		1


	//   ....[8]....
        /*0ba0*/ 	.word	0x000004f0
        /*0ba4*/ 	.word	0x000000ff
        /*0ba8*/ 	.word	0x00022858
        /*0bac*/ 	.short	0x0100
        /*0bae*/ 	.byte	0x08
	.zero		1


	//   ....[9]....
        /*0bb0*/ 	.word	0x00000500
        /*0bb4*/ 	.word	0x000000ff
        /*0bb8*/ 	.word	0x00022868
        /*0bbc*/ 	.short	0x0100
        /*0bbe*/ 	.byte	0x08
	.zero		1


	//   ....[10]....
        /*0bc0*/ 	.word	0x000005f0
        /*0bc4*/ 	.word	0x000000ff
        /*0bc8*/ 	.word	0x00022870
        /*0bcc*/ 	.short	0x0100
        /*0bce*/ 	.byte	0x06
	.zero		1


	//   ....[11]....
        /*0bd0*/ 	.word	0x00000600
        /*0bd4*/ 	.word	0x000000ff
        /*0bd8*/ 	.word	0x00022880
        /*0bdc*/ 	.short	0x0100
        /*0bde*/ 	.byte	0x06
	.zero		1


	//   ....[12]....
        /*0be0*/ 	.word	0x00000610
        /*0be4*/ 	.word	0x000000ff
        /*0be8*/ 	.word	0x00022878
        /*0bec*/ 	.short	0x0100
        /*0bee*/ 	.byte	0x06
	.zero		1


	//   ....[13]....
        /*0bf0*/ 	.word	0x00000620
        /*0bf4*/ 	.word	0x000000ff
        /*0bf8*/ 	.word	0x00022888
        /*0bfc*/ 	.short	0x0100
        /*0bfe*/ 	.byte	0x06
	.zero		1


	//   ....[14]....
        /*0c00*/ 	.word	0x00000750
        /*0c04*/ 	.word	0x000000ff
        /*0c08*/ 	.word	0x00022890
        /*0c0c*/ 	.short	0x0100
        /*0c0e*/ 	.byte	0x08
	.zero		1


	//   ....[15]....
        /*0c10*/ 	.word	0x00000760
        /*0c14*/ 	.word	0x000000ff
        /*0c18*/ 	.word	0x000228a0
        /*0c1c*/ 	.short	0x0100
        /*0c1e*/ 	.byte	0x08
	.zero		1


	//   ....[16]....
        /*0c20*/ 	.word	0x00000770
        /*0c24*/ 	.word	0x000000ff
        /*0c28*/ 	.word	0x00022898
        /*0c2c*/ 	.short	0x0100
        /*0c2e*/ 	.byte	0x08
	.zero		1


	//   ....[17]....
        /*0c30*/ 	.word	0x00000780
        /*0c34*/ 	.word	0x000000ff
        /*0c38*/ 	.word	0x000228a8
        /*0c3c*/ 	.short	0x0100
        /*0c3e*/ 	.byte	0x08
	.zero		1


	//   ....[18]....
        /*0c40*/ 	.word	0x000008c0
        /*0c44*/ 	.word	0x000000ff
        /*0c48*/ 	.word	0x000228b0
        /*0c4c*/ 	.short	0x0100
        /*0c4e*/ 	.byte	0x08
	.zero		1


	//   ....[19]....
        /*0c50*/ 	.word	0x000008d0
        /*0c54*/ 	.word	0x000000ff
        /*0c58*/ 	.word	0x000228c0
        /*0c5c*/ 	.short	0x0100
        /*0c5e*/ 	.byte	0x08
	.zero		1


	//   ....[20]....
        /*0c60*/ 	.word	0x000008e0
        /*0c64*/ 	.word	0x000000ff
        /*0c68*/ 	.word	0x000228b8
        /*0c6c*/ 	.short	0x0100
        /*0c6e*/ 	.byte	0x08
	.zero		1


	//   ....[21]....
        /*0c70*/ 	.word	0x000008f0
        /*0c74*/ 	.word	0x000000ff
        /*0c78*/ 	.word	0x000228c8
        /*0c7c*/ 	.short	0x0100
        /*0c7e*/ 	.byte	0x08
	.zero		1


	//   ....[22]....
        /*0c80*/ 	.word	0x00003080
        /*0c84*/ 	.word	0x00000054
        /*0c88*/ 	.word	0x00022890
        /*0c8c*/ 	.short	0x010a
        /*0c8e*/ 	.byte	0x3f
	.zero		1


	//   ....[23]....
        /*0c90*/ 	.word	0x00006060
        /*0c94*/ 	.word	0x00000054
        /*0c98*/ 	.word	0x00022890
        /*0c9c*/ 	.short	0x010a
        /*0c9e*/ 	.byte	0x3f
	.zero		1


	//   ....[24]....
        /*0ca0*/ 	.word	0x00008f80
        /*0ca4*/ 	.word	0x00000054
        /*0ca8*/ 	.word	0x00022890
        /*0cac*/ 	.short	0x010a
        /*0cae*/ 	.byte	0x3f
	.zero		1


	//   ....[25]....
        /*0cb0*/ 	.word	0x00009440
        /*0cb4*/ 	.word	0x00000004
        /*0cb8*/ 	.word	0x00000000
        /*0cbc*/ 	.short	0x0101
        /*0cbe*/ 	.byte	0x3f
	.zero		1


	//   ....[26]....
        /*0cc0*/ 	.word	0x00009480
        /*0cc4*/ 	.word	0x00000054
        /*0cc8*/ 	.word	0x000228b0
        /*0ccc*/ 	.short	0x010a
        /*0cce*/ 	.byte	0x3f
	.zero		1


	//   ....[27]....
        /*0cd0*/ 	.word	0x00009a00
        /*0cd4*/ 	.word	0x00000054
        /*0cd8*/ 	.word	0x00000000
        /*0cdc*/ 	.short	0x0101
        /*0cde*/ 	.byte	0x3f
	.zero		1


	//   ....[28]....
        /*0ce0*/ 	.word	0x0000a620
        /*0ce4*/ 	.word	0x00000010
        /*0ce8*/ 	.word	0x00022800
        /*0cec*/ 	.short	0x010a
        /*0cee*/ 	.byte	0x3f
	.zero		1


	//   ....[29]....
        /*0cf0*/ 	.word	0x0000a670
        /*0cf4*/ 	.word	0x00000010
        /*0cf8*/ 	.word	0x00022800
        /*0cfc*/ 	.short	0x010a
        /*0cfe*/ 	.byte	0x3f
	.zero		1


	//   ....[30]....
        /*0d00*/ 	.word	0x0000b010
        /*0d04*/ 	.word	0x00000010
        /*0d08*/ 	.word	0x00022800
        /*0d0c*/ 	.short	0x010a
        /*0d0e*/ 	.byte	0x3f
	.zero		1


	//   ....[31]....
        /*0d10*/ 	.word	0x0000e500
        /*0d14*/ 	.word	0x00000010
        /*0d18*/ 	.word	0x00022800
        /*0d1c*/ 	.short	0x010a
        /*0d1e*/ 	.byte	0x3f
	.zero		1


	//   ....[32]....
        /*0d20*/ 	.word	0x000115a0
        /*0d24*/ 	.word	0x0000000b
        /*0d28*/ 	.word	0x00022830
        /*0d2c*/ 	.short	0x010a
        /*0d2e*/ 	.byte	0x3f
	.zero		1


	//   ....[33]....
        /*0d30*/ 	.word	0x000115e0
        /*0d34*/ 	.word	0x0000000b
        /*0d38*/ 	.word	0x00022830
        /*0d3c*/ 	.short	0x010a
        /*0d3e*/ 	.byte	0x3f
	.zero		1


	//   ....[34]....
        /*0d40*/ 	.word	0x00011b20
        /*0d44*/ 	.word	0x00000000
        /*0d48*/ 	.word	0x00000000
        /*0d4c*/ 	.short	0x0101
        /*0d4e*/ 	.byte	0x3f
	.zero		1


	//   ....[35]....
        /*0d50*/ 	.word	0x00014800
        /*0d54*/ 	.word	0x00000009
        /*0d58*/ 	.word	0x00022830
        /*0d5c*/ 	.short	0x010a
        /*0d5e*/ 	.byte	0x3f
	.zero		1


	//   ....[36]....
        /*0d60*/ 	.word	0x00014850
        /*0d64*/ 	.word	0x00000009
        /*0d68*/ 	.word	0x00022830
        /*0d6c*/ 	.short	0x010a
        /*0d6e*/ 	.byte	0x3f
	.zero		1


	//   ....[37]....
        /*0d70*/ 	.word	0x00014bc0
        /*0d74*/ 	.word	0x00000009
        /*0d78*/ 	.word	0x00022850
        /*0d7c*/ 	.short	0x010a
        /*0d7e*/ 	.byte	0x3f
	.zero		1


	//   ....[38]....
        /*0d80*/ 	.word	0x00014c00
        /*0d84*/ 	.word	0x00000009
        /*0d88*/ 	.word	0x00022850
        /*0d8c*/ 	.short	0x010a
        /*0d8e*/ 	.byte	0x3f
	.zero		1


	//   ....[39]....
        /*0d90*/ 	.word	0x00014f70
        /*0d94*/ 	.word	0x00000008
        /*0d98*/ 	.word	0x00000000
        /*0d9c*/ 	.short	0x0101
        /*0d9e*/ 	.byte	0x3f
	.zero		1


	//   ....[40]....
        /*0da0*/ 	.word	0x000171d0
        /*0da4*/ 	.word	0x00000005
        /*0da8*/ 	.word	0x00000000
        /*0dac*/ 	.short	0x0101
        /*0dae*/ 	.byte	0x3f
	.zero		1


	//   ....[41]....
        /*0db0*/ 	.word	0x00017ae0
        /*0db4*/ 	.word	0x00000005
        /*0db8*/ 	.word	0x00022830
        /*0dbc*/ 	.short	0x010a
        /*0dbe*/ 	.byte	0x3f
	.zero		1


	//   ....[42]....
        /*0dc0*/ 	.word	0x00017b30
        /*0dc4*/ 	.word	0x00000005
        /*0dc8*/ 	.word	0x00022830
        /*0dcc*/ 	.short	0x010a
        /*0dce*/ 	.byte	0x3f
	.zero		1


	//   ....[43]....
        /*0dd0*/ 	.word	0x00017ed0
        /*0dd4*/ 	.word	0x00000005
        /*0dd8*/ 	.word	0x00022850
        /*0ddc*/ 	.short	0x010a
        /*0dde*/ 	.byte	0x3f
	.zero		1


	//   ....[44]....
        /*0de0*/ 	.word	0x00017f10
        /*0de4*/ 	.word	0x00000005
        /*0de8*/ 	.word	0x00022850
        /*0dec*/ 	.short	0x010a
        /*0dee*/ 	.byte	0x3f
	.zero		1


	//   ....[45]....
        /*0df0*/ 	.word	0x00019120
        /*0df4*/ 	.word	0x00000003
        /*0df8*/ 	.word	0x00000000
        /*0dfc*/ 	.short	0x0101
        /*0dfe*/ 	.byte	0x3f
	.zero		1


	//   ....[46]....
        /*0e00*/ 	.word	0x00019440
        /*0e04*/ 	.word	0x0000000a
        /*0e08*/ 	.word	0x00000000
        /*0e0c*/ 	.short	0x0101
        /*0e0e*/ 	.byte	0x3f
	.zero		1


	//   ....[47]....
        /*0e10*/ 	.word	0x00019b00
        /*0e14*/ 	.word	0x00000005
        /*0e18*/ 	.word	0x00022830
        /*0e1c*/ 	.short	0x010a
        /*0e1e*/ 	.byte	0x3f
	.zero		1


	//   ....[48]....
        /*0e20*/ 	.word	0x00019b50
        /*0e24*/ 	.word	0x00000005
        /*0e28*/ 	.word	0x00022830
        /*0e2c*/ 	.short	0x010a
        /*0e2e*/ 	.byte	0x3f
	.zero		1


	//   ....[49]....
        /*0e30*/ 	.word	0x00019ef0
        /*0e34*/ 	.word	0x00000005
        /*0e38*/ 	.word	0x00022850
        /*0e3c*/ 	.short	0x010a
        /*0e3e*/ 	.byte	0x3f
	.zero		1


	//   ....[50]....
        /*0e40*/ 	.word	0x00019f30
        /*0e44*/ 	.word	0x00000005
        /*0e48*/ 	.word	0x00022850
        /*0e4c*/ 	.short	0x010a
        /*0e4e*/ 	.byte	0x3f
	.zero		1


	//   ....[51]....
        /*0e50*/ 	.word	0x0001a290
        /*0e54*/ 	.word	0x00000009
        /*0e58*/ 	.word	0x00000000
        /*0e5c*/ 	.short	0x0101
        /*0e5e*/ 	.byte	0x3f
	.zero		1


	//   ....[52]....
        /*0e60*/ 	.word	0x0001c4d0
        /*0e64*/ 	.word	0x00000008
        /*0e68*/ 	.word	0x00000000
        /*0e6c*/ 	.short	0x0101
        /*0e6e*/ 	.byte	0x3f
	.zero		1


	//   ....[53]....
        /*0e70*/ 	.word	0x0001cac0
        /*0e74*/ 	.word	0x0000000f
        /*0e78*/ 	.word	0x00022850
        /*0e7c*/ 	.short	0x010a
        /*0e7e*/ 	.byte	0x3f
	.zero		1


	//   ....[54]....
        /*0e80*/ 	.word	0x0001cb40
        /*0e84*/ 	.word	0x0000000f
        /*0e88*/ 	.word	0x00022850
        /*0e8c*/ 	.short	0x010a
        /*0e8e*/ 	.byte	0x3f
	.zero		1


	//   ....[55]....
        /*0e90*/ 	.word	0x0001d110
        /*0e94*/ 	.word	0x00000000
        /*0e98*/ 	.word	0x00000000
        /*0e9c*/ 	.short	0x0101
        /*0e9e*/ 	.byte	0x3f
	.zero		1


	//   ....[56]....
        /*0ea0*/ 	.word	0x0001ecf0
        /*0ea4*/ 	.word	0x00000000
        /*0ea8*/ 	.word	0x00000000
        /*0eac*/ 	.short	0x0101
        /*0eae*/ 	.byte	0x3f
	.zero		1


	//   ....[57]....
        /*0eb0*/ 	.word	0x00021600
        /*0eb4*/ 	.word	0x00000017
        /*0eb8*/ 	.word	0x00022820
        /*0ebc*/ 	.short	0x010a
        /*0ebe*/ 	.byte	0x3f
	.zero		1


	//   ....[58]....
        /*0ec0*/ 	.word	0x00021690
        /*0ec4*/ 	.word	0x0000000a
        /*0ec8*/ 	.word	0x000228a0
        /*0ecc*/ 	.short	0x010a
        /*0ece*/ 	.byte	0x3f
	.zero		1


	//   ....[59]....
        /*0ed0*/ 	.word	0x00021ac0
        /*0ed4*/ 	.word	0x0000000a
        /*0ed8*/ 	.word	0x000228c0
        /*0edc*/ 	.short	0x010a
        /*0ede*/ 	.byte	0x3f
	.zero		1


	//   ....[60]....
        /*0ee0*/ 	.word	0x00021e00
        /*0ee4*/ 	.word	0x00000009
        /*0ee8*/ 	.word	0x000228a0
        /*0eec*/ 	.short	0x010a
        /*0eee*/ 	.byte	0x3f
	.zero		1


	//   ....[61]....
        /*0ef0*/ 	.word	0x00022220
        /*0ef4*/ 	.word	0x00000009
        /*0ef8*/ 	.word	0x000228c0
        /*0efc*/ 	.short	0x010a
        /*0efe*/ 	.byte	0x3f
	.zero		1


	//   ....[62]....
        /*0f00*/ 	.word	0x00023480
        /*0f04*/ 	.word	0x00000004
        /*0f08*/ 	.word	0x00022880
        /*0f0c*/ 	.short	0x010a
        /*0f0e*/ 	.byte	0x3f
	.zero		1


	//   ....[63]....
        /*0f10*/ 	.word	0x00023930
        /*0f14*/ 	.word	0x00000004
        /*0f18*/ 	.word	0x00022870
        /*0f1c*/ 	.short	0x0107
        /*0f1e*/ 	.byte	0x3f
	.zero		1


	//   ....[64]....
        /*0f20*/ 	.word	0x000239f0
        /*0f24*/ 	.word	0x00000004
        /*0f28*/ 	.word	0x00022870
        /*0f2c*/ 	.short	0x0101
        /*0f2e*/ 	.byte	0x3f
	.zero		1


	//   ....[65]....
        /*0f30*/ 	.word	0x00023a40
        /*0f34*/ 	.word	0x00000004
        /*0f38*/ 	.word	0x00022840
        /*0f3c*/ 	.short	0x010a
        /*0f3e*/ 	.byte	0x3f
	.zero		1


	//   ....[66]....
        /*0f40*/ 	.word	0x00023f10
        /*0f44*/ 	.word	0x00000004
        /*0f48*/ 	.word	0x00022830
        /*0f4c*/ 	.short	0x0107
        /*0f4e*/ 	.byte	0x3f
	.zero		1


	//   ....[67]....
        /*0f50*/ 	.word	0x00023fe0
        /*0f54*/ 	.word	0x00000004
        /*0f58*/ 	.word	0x00022830
        /*0f5c*/ 	.short	0x0101
        /*0f5e*/ 	.byte	0x3f
	.zero		1


	//   ....[68]....
        /*0f60*/ 	.word	0x00024910
        /*0f64*/ 	.word	0x00000017
        /*0f68*/ 	.word	0x00022800
        /*0f6c*/ 	.short	0x0107
        /*0f6e*/ 	.byte	0x3f
	.zero		1


	//   ....[69]....
        /*0f70*/ 	.word	0x00024a10
        /*0f74*/ 	.word	0x00000017
        /*0f78*/ 	.word	0x00022800
        /*0f7c*/ 	.short	0x0101
        /*0f7e*/ 	.byte	0x3f
	.zero		1


	//   ....[70]....
        /*0f80*/ 	.word	0x00024a30
        /*0f84*/ 	.word	0x00000017
        /*0f88*/ 	.word	0x00022820
        /*0f8c*/ 	.short	0x010a
        /*0f8e*/ 	.byte	0x3f
	.zero		1


	//   ....[71]....
        /*0f90*/ 	.word	0x00024db0
        /*0f94*/ 	.word	0x00000000
        /*0f98*/ 	.word	0x00022880
        /*0f9c*/ 	.short	0x010a
        /*0f9e*/ 	.byte	0x3f
	.zero		1


	//   ....[72]....
        /*0fa0*/ 	.word	0x00025170
        /*0fa4*/ 	.word	0x00000000
        /*0fa8*/ 	.word	0x00022870
        /*0fac*/ 	.short	0x0107
        /*0fae*/ 	.byte	0x3f
	.zero		1


	//   ....[73]....
        /*0fb0*/ 	.word	0x00025230
        /*0fb4*/ 	.word	0x00000000
        /*0fb8*/ 	.word	0x00022870
        /*0fbc*/ 	.short	0x0101
        /*0fbe*/ 	.byte	0x3f
	.zero		1


	//   ....[74]....
        /*0fc0*/ 	.word	0x00025260
        /*0fc4*/ 	.word	0x00000000
        /*0fc8*/ 	.word	0x00022840
        /*0fcc*/ 	.short	0x010a
        /*0fce*/ 	.byte	0x3f
	.zero		1


	//   ....[75]....
        /*0fd0*/ 	.word	0x00025630
        /*0fd4*/ 	.word	0x00000000
        /*0fd8*/ 	.word	0x00022830
        /*0fdc*/ 	.short	0x0107
        /*0fde*/ 	.byte	0x3f
	.zero		1


	//   ....[76]....
        /*0fe0*/ 	.word	0x000256f0
        /*0fe4*/ 	.word	0x00000000
        /*0fe8*/ 	.word	0x00022830
        /*0fec*/ 	.short	0x0101
        /*0fee*/ 	.byte	0x3f
	.zero		1


	//   ....[77]....
        /*0ff0*/ 	.word	0x00025780
        /*0ff4*/ 	.word	0x00000000
        /*0ff8*/ 	.word	0x00022870
        /*0ffc*/ 	.short	0x010a
        /*0ffe*/ 	.byte	0x3f
	.zero		1


	//   ....[78]....
        /*1000*/ 	.word	0x00025810
        /*1004*/ 	.word	0x00000000
        /*1008*/ 	.word	0x00022860
        /*100c*/ 	.short	0x010a
        /*100e*/ 	.byte	0x3f
	.zero		1


	//   ....[79]....
        /*1010*/ 	.word	0x00025c70
        /*1014*/ 	.word	0x00000000
        /*1018*/ 	.word	0x00022850
        /*101c*/ 	.short	0x0101
        /*101e*/ 	.byte	0x3f
	.zero		1


	//   ....[80]....
        /*1020*/ 	.word	0x00025d00
        /*1024*/ 	.word	0x00000000
        /*1028*/ 	.word	0x00000000
        /*102c*/ 	.short	0x0101
        /*102e*/ 	.byte	0x3f
	.zero		1


	//   ....[81]....
        /*1030*/ 	.word	0x00025ec0
        /*1034*/ 	.word	0x00000011
        /*1038*/ 	.word	0x00022870
        /*103c*/ 	.short	0x010a
        /*103e*/ 	.byte	0x3f
	.zero		1


	//   ....[82]....
        /*1040*/ 	.word	0x00025f40
        /*1044*/ 	.word	0x00000011
        /*1048*/ 	.word	0x00022860
        /*104c*/ 	.short	0x010a
        /*104e*/ 	.byte	0x3f
	.zero		1


	//   ....[83]....
        /*1050*/ 	.word	0x000263b0
        /*1054*/ 	.word	0x00000011
        /*1058*/ 	.word	0x00022850
        /*105c*/ 	.short	0x0101
        /*105e*/ 	.byte	0x3f
	.zero		1


	//   ....[84]....
        /*1060*/ 	.word	0x00026470
        /*1064*/ 	.word	0x00000011
        /*1068*/ 	.word	0x00000000
        /*106c*/ 	.short	0x0101
        /*106e*/ 	.byte	0x3f
	.zero		1


	//   ....[85]....
        /*1070*/ 	.word	0x00027170
        /*1074*/ 	.word	0x00000007
        /*1078*/ 	.word	0x00022820
        /*107c*/ 	.short	0x010a
        /*107e*/ 	.byte	0x3f
	.zero		1


	//   ....[86]....
        /*1080*/ 	.word	0x000272e0
        /*1084*/ 	.word	0x00000005
        /*1088*/ 	.word	0x00022840
        /*108c*/ 	.short	0x010a
        /*108e*/ 	.byte	0x3f
	.zero		1


	//   ....[87]....
        /*1090*/ 	.word	0x00027380
        /*1094*/ 	.word	0x00000003
        /*1098*/ 	.word	0x00022840
        /*109c*/ 	.short	0x010a
        /*109e*/ 	.byte	0x3f
	.zero		1


	//   ....[88]....
        /*10a0*/ 	.word	0x000273c0
        /*10a4*/ 	.word	0x00000005
        /*10a8*/ 	.word	0x00022860
        /*10ac*/ 	.short	0x010a
        /*10ae*/ 	.byte	0x3f
	.zero		1


	//   ....[89]....
        /*10b0*/ 	.word	0x00027400
        /*10b4*/ 	.word	0x00000003
        /*10b8*/ 	.word	0x00022860
        /*10bc*/ 	.short	0x010a
        /*10be*/ 	.byte	0x3f
	.zero		1


	//   ....[90]....
        /*10c0*/ 	.word	0x00027440
        /*10c4*/ 	.word	0x00000005
        /*10c8*/ 	.word	0x00022880
        /*10cc*/ 	.short	0x010a
        /*10ce*/ 	.byte	0x3f
	.zero		1


	//   ....[91]....
        /*10d0*/ 	.word	0x00027480
        /*10d4*/ 	.word	0x00000003
        /*10d8*/ 	.word	0x00022880
        /*10dc*/ 	.short	0x010a
        /*10de*/ 	.byte	0x3f
	.zero		1


	//   ....[92]....
        /*10e0*/ 	.word	0x000274e0
        /*10e4*/ 	.word	0x00000054
        /*10e8*/ 	.word	0x00022890
        /*10ec*/ 	.short	0x010a
        /*10ee*/ 	.byte	0x3f
	.zero		1


	//   ....[93]....
        /*10f0*/ 	.word	0x00027650
        /*10f4*/ 	.word	0x00000054
        /*10f8*/ 	.word	0x00022890
        /*10fc*/ 	.short	0x010a
        /*10fe*/ 	.byte	0x3f
	.zero		1


	//   ....[94]....
        /*1100*/ 	.word	0x000277d0
        /*1104*/ 	.word	0x00000054
        /*1108*/ 	.word	0x00022890
        /*110c*/ 	.short	0x010a
        /*110e*/ 	.byte	0x3f
	.zero		1


	//   ....[95]....
        /*1110*/ 	.word	0x00027930
        /*1114*/ 	.word	0x00000054
        /*1118*/ 	.word	0x000228b0
        /*111c*/ 	.short	0x010a
        /*111e*/ 	.byte	0x3f
	.zero		1


	//   ....[96]....
        /*1120*/ 	.word	0x00027be0
        /*1124*/ 	.word	0x00000010
        /*1128*/ 	.word	0x00022800
        /*112c*/ 	.short	0x010a
        /*112e*/ 	.byte	0x3f
	.zero		1


	//   ....[97]....
        /*1130*/ 	.word	0x00027df0
        /*1134*/ 	.word	0x00000010
        /*1138*/ 	.word	0x00022800
        /*113c*/ 	.short	0x010a
        /*113e*/ 	.byte	0x3f
	.zero		1


	//   ....[98]....
        /*1140*/ 	.word	0x00027e40
        /*1144*/ 	.word	0x0000000b
        /*1148*/ 	.word	0x00022830
        /*114c*/ 	.short	0x010a
        /*114e*/ 	.byte	0x3f
	.zero		1


	//   ....[99]....
        /*1150*/ 	.word	0x00027e90
        /*1154*/ 	.word	0x00000009
        /*1158*/ 	.word	0x00022830
        /*115c*/ 	.short	0x010a
        /*115e*/ 	.byte	0x3f
	.zero		1


	//   ....[100]....
        /*1160*/ 	.word	0x00027ee0
        /*1164*/ 	.word	0x00000009
        /*1168*/ 	.word	0x00022850
        /*116c*/ 	.short	0x010a
        /*116e*/ 	.byte	0x3f
	.zero		1


	//   ....[101]....
        /*1170*/ 	.word	0x00027f30
        /*1174*/ 	.word	0x00000005
        /*1178*/ 	.word	0x00022830
        /*117c*/ 	.short	0x010a
        /*117e*/ 	.byte	0x3f
	.zero		1


	//   ....[102]....
        /*1180*/ 	.word	0x00027f80
        /*1184*/ 	.word	0x00000005
        /*1188*/ 	.word	0x00022850
        /*118c*/ 	.short	0x010a
        /*118e*/ 	.byte	0x3f
	.zero		1


	//   ....[103]....
        /*1190*/ 	.word	0x00027fd0
        /*1194*/ 	.word	0x00000005
        /*1198*/ 	.word	0x00022830
        /*119c*/ 	.short	0x010a
        /*119e*/ 	.byte	0x3f
	.zero		1


	//   ....[104]....
        /*11a0*/ 	.word	0x00028020
        /*11a4*/ 	.word	0x00000005
        /*11a8*/ 	.word	0x00022850
        /*11ac*/ 	.short	0x010a
        /*11ae*/ 	.byte	0x3f
	.zero		1


	//   ....[105]....
        /*11b0*/ 	.word	0x00028070
        /*11b4*/ 	.word	0x0000000f
        /*11b8*/ 	.word	0x00022850
        /*11bc*/ 	.short	0x010a
        /*11be*/ 	.byte	0x3f
	.zero		1


	//   ....[106]....
        /*11c0*/ 	.word	0x00029630
        /*11c4*/ 	.word	0x00000017
        /*11c8*/ 	.word	0x00022820
        /*11cc*/ 	.short	0x010a
        /*11ce*/ 	.byte	0x3f
	.zero		1


	//   ....[107]....
        /*11d0*/ 	.word	0x00029680
        /*11d4*/ 	.word	0x0000000a
        /*11d8*/ 	.word	0x000228a0
        /*11dc*/ 	.short	0x010a
        /*11de*/ 	.byte	0x3f
	.zero		1


	//   ....[108]....
        /*11e0*/ 	.word	0x000296d0
        /*11e4*/ 	.word	0x0000000a
        /*11e8*/ 	.word	0x000228c0
        /*11ec*/ 	.short	0x010a
        /*11ee*/ 	.byte	0x3f
	.zero		1


	//   ....[109]....
        /*11f0*/ 	.word	0x00029720
        /*11f4*/ 	.word	0x00000009
        /*11f8*/ 	.word	0x000228a0
        /*11fc*/ 	.short	0x010a
        /*11fe*/ 	.byte	0x3f
	.zero		1


	//   ....[110]....
        /*1200*/ 	.word	0x00029770
        /*1204*/ 	.word	0x00000009
        /*1208*/ 	.word	0x000228c0
        /*120c*/ 	.short	0x010a
        /*120e*/ 	.byte	0x3f
	.zero		1


	//   ....[111]....
        /*1210*/ 	.word	0x000298a0
        /*1214*/ 	.word	0x00000004
        /*1218*/ 	.word	0x00022880
        /*121c*/ 	.short	0x010a
        /*121e*/ 	.byte	0x3f
	.zero		1


	//   ....[112]....
        /*1220*/ 	.word	0x00029ee0
        /*1224*/ 	.word	0x00000004
        /*1228*/ 	.word	0x00022840
        /*122c*/ 	.short	0x010a
        /*122e*/ 	.byte	0x3f
	.zero		1


	//   ....[113]....
        /*1230*/ 	.word	0x0002aab0
        /*1234*/ 	.word	0x00000017
        /*1238*/ 	.word	0x00022820
        /*123c*/ 	.short	0x010a
        /*123e*/ 	.byte	0x3f
	.zero		1


	//   ....[114]....
        /*1240*/ 	.word	0x0002ab00
        /*1244*/ 	.word	0x00000000
        /*1248*/ 	.word	0x00022880
        /*124c*/ 	.short	0x010a
        /*124e*/ 	.byte	0x3f
	.zero		1


	//   ....[115]....
        /*1250*/ 	.word	0x0002b000
        /*1254*/ 	.word	0x00000000
        /*1258*/ 	.word	0x00022840
        /*125c*/ 	.short	0x010a
        /*125e*/ 	.byte	0x3f
	.zero		1


	//   ....[116]....
        /*1260*/ 	.word	0x0002b520
        /*1264*/ 	.word	0x00000000
        /*1268*/ 	.word	0x00022870
        /*126c*/ 	.short	0x010a
        /*126e*/ 	.byte	0x3f
	.zero		1


	//   ....[117]....
        /*1270*/ 	.word	0x0002b570
        /*1274*/ 	.word	0x00000000
        /*1278*/ 	.word	0x00022860
        /*127c*/ 	.short	0x010a
        /*127e*/ 	.byte	0x3f
	.zero		1


	//   ....[118]....
        /*1280*/ 	.word	0x0002b5c0
        /*1284*/ 	.word	0x00000011
        /*1288*/ 	.word	0x00022870
        /*128c*/ 	.short	0x010a
        /*128e*/ 	.byte	0x3f
	.zero		1


	//   ....[119]....
        /*1290*/ 	.word	0x0002b610
        /*1294*/ 	.word	0x00000011
        /*1298*/ 	.word	0x00022860
        /*129c*/ 	.short	0x010a
        /*129e*/ 	.byte	0x3f
	.zero		1


	//   ....[120]....
        /*12a0*/ 	.word	0x0002bfa0
        /*12a4*/ 	.word	0x00000007
        /*12a8*/ 	.word	0x00022820
        /*12ac*/ 	.short	0x010a
        /*12ae*/ 	.byte	0x3f
	.zero		1


	//   ....[121]....
        /*12b0*/ 	.word	0x0002c140
        /*12b4*/ 	.word	0x00000005
        /*12b8*/ 	.word	0x00022840
        /*12bc*/ 	.short	0x010a
        /*12be*/ 	.byte	0x3f
	.zero		1


	//   ....[122]....
        /*12c0*/ 	.word	0x0002c190
        /*12c4*/ 	.word	0x00000003
        /*12c8*/ 	.word	0x00022840
        /*12cc*/ 	.short	0x010a
        /*12ce*/ 	.byte	0x3f
	.zero		1


	//   ....[123]....
        /*12d0*/ 	.word	0x0002c1e0
        /*12d4*/ 	.word	0x00000005
        /*12d8*/ 	.word	0x00022860
        /*12dc*/ 	.short	0x010a
        /*12de*/ 	.byte	0x3f
	.zero		1


	//   ....[124]....
        /*12e0*/ 	.word	0x0002c230
        /*12e4*/ 	.word	0x00000003
        /*12e8*/ 	.word	0x00022860
        /*12ec*/ 	.short	0x010a
        /*12ee*/ 	.byte	0x3f
	.zero		1


	//   ....[125]....
        /*12f0*/ 	.word	0x0002c280
        /*12f4*/ 	.word	0x00000005
        /*12f8*/ 	.word	0x00022880
        /*12fc*/ 	.short	0x010a
        /*12fe*/ 	.byte	0x3f
	.zero		1


	//----- nvinfo : EIATTR_NUM_MBARRIERS
	.align		4
.L_245:
        /*1300*/ 	.byte	0x03, 0x38
        /*1302*/ 	.short	0x0016


	//----- nvinfo : EIATTR_EXIT_INSTR_OFFSETS
	.align		4
        /*1304*/ 	.byte	0x04, 0x1c
        /*1306*/ 	.short	(.L_247 - .L_246)


	//   ....[0]....
.L_246:
        /*1308*/ 	.word	0x000274d0


	//----- nvinfo : EIATTR_MAX_THREADS
	.align		4
.L_247:
        /*130c*/ 	.byte	0x04, 0x05
        /*130e*/ 	.short	(.L_249 - .L_248)
.L_248:
        /*1310*/ 	.word	0x00000180
        /*1314*/ 	.word	0x00000001
        /*1318*/ 	.word	0x00000001


	//----- nvinfo : EIATTR_CRS_STACK_SIZE
	.align		4
.L_249:
        /*131c*/ 	.byte	0x04, 0x1e
        /*131e*/ 	.short	(.L_251 - .L_250)
.L_250:
        /*1320*/ 	.word	0x00000000


	//----- nvinfo : EIATTR_CBANK_PARAM_SIZE
	.align		4
.L_251:
        /*1324*/ 	.byte	0x03, 0x19
        /*1326*/ 	.short	0x0af0


	//----- nvinfo : EIATTR_PARAM_CBANK
	.align		4
        /*1328*/ 	.byte	0x04, 0x0a
        /*132a*/ 	.short	(.L_253 - .L_252)
	.align		4
.L_252:
        /*132c*/ 	.word	index@(.nv.constant0._ZN7cutlass13device_kernelIN5flash11enable_sm90INS1_16FlashAttnFwdSm90INS1_25CollectiveMainloopFwdSm90ILi2EN4cute5tupleIJNS5_1CILi1EEES8_S8_EEENS6_IJNS7_ILi128EEESA_NS7_ILi192EEEEEELi128ENS_12float_e4m3_tEfNS_4arch4Sm90ELb0ELb1ELb0ELb1ELb1ELb1ELb0ELb1ELb1ELb1ELb0ELb0EEENS1_21CollectiveEpilogueFwdINS6_IJSA_SA_SA_EEES9_NS_10bfloat16_tESF_Li256ELb1ELb1ELb0ELb1EEENS1_36VarlenDynamicPersistentTileSchedulerILi128ELi128ELi256ELi128ELb0ELb1ELb1ELb1ELb0ELb1EEEEEEEEEvNT_6ParamsE)
        /*1330*/ 	.short	0x0210
        /*1332*/ 	.short	0x0af0


	//----- nvinfo : EIATTR_SW_WAR
	.align		4
.L_253:
        /*1334*/ 	.byte	0x04, 0x36
        /*1336*/ 	.short	(.L_255 - .L_254)
.L_254:
        /*1338*/ 	.word	0x00000008
.L_255:


//--------------------- .nv.info._ZN7cutlass13device_kernelIN5flash11enable_sm90INS1_16FlashAttnFwdSm90INS1_25CollectiveMainloopFwdSm90ILi2EN4cute5tupleIJNS5_1CILi1EEES8_S8_EEENS6_IJNS7_ILi128EEENS7_ILi160EEENS7_ILi192EEEEEELi128ENS_12float_e4m3_tEfNS_4arch4Sm90ELb1ELb0ELb0ELb0ELb1ELb0ELb0ELb1ELb1ELb1ELb0ELb0EEENS1_21CollectiveEpilogueFwdINS6_IJSA_SA_SB_EEES9_NS_10bfloat16_tESG_Li256ELb0ELb1ELb0ELb1EEENS1_30DynamicPersistentTileSchedulerILi256ELi128ELb0ELb1ELb1EEEEEEEEEvNT_6ParamsE --------------------------
	.section	.nv.info._ZN7cutlass13device_kernelIN5flash11enable_sm90INS1_16FlashAttnFwdSm90INS1_25CollectiveMainloopFwdSm90ILi2EN4cute5tupleIJNS5_1CILi1EEES8_S8_EEENS6_IJNS7_ILi128EEENS7_ILi160EEENS7_ILi192EEEEEELi128ENS_12float_e4m3_tEfNS_4arch4Sm90ELb1ELb0ELb0ELb0ELb1ELb0ELb0ELb1ELb1ELb1ELb0ELb0EEENS1_21CollectiveEpilogueFwdINS6_IJSA_SA_SB_EEES9_NS_10bfloat16_tESG_Li256ELb0ELb1ELb0ELb1EEENS1_30DynamicPersistentTileSchedulerILi256ELi128ELb0ELb1ELb1EEEEEEEEEvNT_6ParamsE,"",@"SHT_CUDA_INFO"
	.sectionflags	@""
	.align	4


	//----- nvinfo : EIATTR_CUDA_API_VERSION
	.align		4
        /*0000*/ 	.byte	0x04, 0x37
        /*0002*/ 	.short	(.L_257 - .L_256)
.L_256:
        /*0004*/ 	.word	0x00000082


	//----- nvinfo : EIATTR_KPARAM_INFO
	.align		4
.L_257:
        /*0008*/ 	.byte	0x04, 0x17
        /*000a*/ 	.short	(.L_259 - .L_258)
.L_258:
        /*000c*/ 	.word	0x00000000
        /*0010*/ 	.short	0x0000
        /*0012*/ 	.short	0x0070
        /*0014*/ 	.byte	0x00, 0xf0, 0x01, 0x2a


	//----- nvinfo : EIATTR_SPARSE_MMA_MASK
	.align		4
.L_259:
        /*0018*/ 	.byte	0x03, 0x50
        /*001a*/ 	.short	0x0000


	//----- nvinfo : EIATTR_MAXREG_COUNT
	.align		4
        /*001c*/ 	.byte	0x03, 0x1b
        /*001e*/ 	.short	0x00a8


	//----- nvinfo : EIATTR_NUM_BARRIERS
	.align		4
        /*0020*/ 	.byte	0x02, 0x4c
        /*0022*/ 	.byte	0x10
	.zero		1


	//----- nvinfo : EIATTR_EXTERNS
	.align		4
        /*0024*/ 	.byte	0x04, 0x0f
        /*0026*/ 	.short	(.L_261 - .L_260)


	//   ....[0]....
	.align		4
.L_260:
        /*0028*/ 	.word	index@(__assertfail)


	//----- nvinfo : EIATTR_ANNOTATIONS
	.align		4
.L_261:
        /*002c*/ 	.byte	0x04, 0x55
        /*002e*/ 	.short	(.L_263 - .L_262)


	//   ....[0]....
.L_262:
        /* <DEDUP_REMOVED lines=18> */


	//----- nvinfo : EIATTR_MERCURY_ISA_VERSION
	.align		4
.L_263:
        /*0138*/ 	.byte	0x03, 0x5f
        /*013a*/ 	.short	0x0101


	//----- nvinfo : EIATTR_INT_WARP_WIDE_INSTR_OFFSETS
	.align		4
        /*013c*/ 	.byte	0x04, 0x31
        /*013e*/ 	.short	(.L_265 - .L_264)


	//   ....[0]....
.L_264:
        /*0140*/ 	.word	0x000000c0


	//   ....[1]....
        /*0144*/ 	.word	0x000000d0


	//   ....[2]....
        /*0148*/ 	.word	0x00000170


	//   ....[3]....
        /*014c*/ 	.word	0x0000ecd0


	//   ....[4]....
        /*0150*/ 	.word	0x0000ed60


	//   ....[5]....
        /*0154*/ 	.word	0x000127f0


	//   ....[6]....
        /*0158*/ 	.word	0x00012880


	//----- nvinfo : EIATTR_COOP_GROUP_MASK_REGIDS
	.align		4
.L_265:
        /*015c*/ 	.byte	0x04, 0x29
        /*015e*/ 	.short	(.L_267 - .L_266)


	//   ....[0]....
.L_266:
        /*0160*/ 	.word	0xffffffff


	//   ....[1]....
        /*0164*/ 	.word	0xffffffff


	//   ....[2]....
        /*0168*/ 	.word	0xffffffff


	//   ....[3]....
        /*016c*/ 	.word	0xffffffff


	//   ....[4]....
        /*0170*/ 	.word	0xffffffff


	//   ....[5]....
        /*0174*/ 	.word	0xffffffff


	//   ....[6]....
        /*0178*/ 	.word	0xffffffff


	//   ....[7]....
        /*017c*/ 	.word	0xffffffff


	//   ....[8]....
        /*0180*/ 	.word	0xffffffff


	//   ....[9]....
        /*0184*/ 	.word	0xffffffff


	//   ....[10]....
        /*0188*/ 	.word	0xffffffff


	//   ....[11]....
        /*018c*/ 	.word	0xffffffff


	//   ....[12]....
        /*0190*/ 	.word	0xffffffff


	//   ....[13]....
        /*0194*/ 	.word	0xffffffff


	//   ....[14]....
        /*0198*/ 	.word	0xffffffff


	//   ....[15]....
        /*019c*/ 	.word	0xffffffff


	//   ....[16]....
        /*01a0*/ 	.word	0xffffffff


	//   ....[17]....
        /*01a4*/ 	.word	0xffffffff


	//   ....[18]....
        /*01a8*/ 	.word	0xffffffff


	//   ....[19]....
        /*01ac*/ 	.word	0xffffffff


	//   ....[20]....
        /*01b0*/ 	.word	0xffffffff


	//   ....[21]....
        /*01b4*/ 	.word	0xffffffff


	//   ....[22]....
        /*01b8*/ 	.word	0xffffffff


	//   ....[23]....
        /*01bc*/ 	.word	0xffffffff


	//   ....[24]....
        /*01c0*/ 	.word	0xffffffff


	//   ....[25]....
        /*01c4*/ 	.word	0xffffffff


	//   ....[26]....
        /*01c8*/ 	.word	0xffffffff


	//   ....[27]....
        /*01cc*/ 	.word	0xffffffff


	//   ....[28]....
        /*01d0*/ 	.word	0xffffffff


	//   ....[29]....
        /*01d4*/ 	.word	0xffffffff


	//   ....[30]....
        /*01d8*/ 	.word	0xffffffff


	//   ....[31]....
        /*01dc*/ 	.word	0xffffffff


	//   ....[32]....
        /*01e0*/ 	.word	0xffffffff


	//   ....[33]....
        /*01e4*/ 	.word	0xffffffff


	//   ....[34]....
        /*01e8*/ 	.word	0xffffffff


	//   ....[35]....
        /*01ec*/ 	.word	0xffffffff


	//   ....[36]....
        /*01f0*/ 	.word	0xffffffff


	//   ....[37]....
        /*01f4*/ 	.word	0xffffffff


	//   ....[38]....
        /*01f8*/ 	.word	0xffffffff


	//   ....[39]....
        /*01fc*/ 	.word	0xffffffff


	//   ....[40]....
        /*0200*/ 	.word	0xffffffff


	//   ....[41]....
        /*0204*/ 	.word	0xffffffff


	//   ....[42]....
        /*0208*/ 	.word	0xffffffff


	//   ....[43]....
        /*020c*/ 	.word	0xffffffff


	//   ....[44]....
        /*0210*/ 	.word	0xffffffff


	//   ....[45]....
        /*0214*/ 	.word	0xffffffff


	//   ....[46]....
        /*0218*/ 	.word	0xffffffff


	//   ....[47]....
        /*021c*/ 	.word	0xffffffff


	//   ....[48]....
        /*0220*/ 	.word	0xffffffff


	//   ....[49]....
        /*0224*/ 	.word	0xffffffff


	//   ....[50]....
        /*0228*/ 	.word	0xffffffff


	//   ....[51]....
        /*022c*/ 	.word	0xffffffff


	//   ....[52]....
        /*0230*/ 	.word	0xffffffff


	//   ....[53]....
        /*0234*/ 	.word	0xffffffff


	//   ....[54]....
        /*0238*/ 	.word	0xffffffff


	//   ....[55]....
        /*023c*/ 	.word	0xffffffff


	//   ....[56]....
        /*0240*/ 	.word	0xffffffff


	//   ....[57]....
        /*0244*/ 	.word	0xffffffff


	//   ....[58]....
        /*0248*/ 	.word	0xffffffff


	//   ....[59]....
        /*024c*/ 	.word	0xffffffff


	//   ....[60]....
        /*0250*/ 	.word	0xffffffff


	//   ....[61]....
        /*0254*/ 	.word	0xffffffff


	//   ....[62]....
        /*0258*/ 	.word	0xffffffff


	//   ....[63]....
        /*025c*/ 	.word	0xffffffff


	//   ....[64]....
        /*0260*/ 	.word	0xffffffff


	//   ....[65]....
        /*0264*/ 	.word	0xffffffff


	//   ....[66]....
        /*0268*/ 	.word	0xffffffff


	//   ....[67]....
        /*026c*/ 	.word	0xffffffff


	//   ....[68]....
        /*0270*/ 	.word	0xffffffff


	//   ....[69]....
        /*0274*/ 	.word	0xffffffff


	//   ....[70]....
        /*0278*/ 	.word	0xffffffff


	//   ....[71]....
        /*027c*/ 	.word	0xffffffff


	//   ....[72]....
        /*0280*/ 	.word	0xffffffff


	//   ....[73]....
        /*0284*/ 	.word	0xffffffff


	//   ....[74]....
        /*0288*/ 	.word	0xffffffff


	//   ....[75]....
        /*028c*/ 	.word	0xffffffff


	//   ....[76]....
        /*0290*/ 	.word	0xffffffff


	//   ....[77]....
        /*0294*/ 	.word	0xffffffff


	//   ....[78]....
        /*0298*/ 	.word	0xffffffff


	//   ....[79]....
        /*029c*/ 	.word	0xffffffff


	//   ....[80]....
        /*02a0*/ 	.word	0xffffffff


	//   ....[81]....
        /*02a4*/ 	.word	0xffffffff


	//   ....[82]....
        /*02a8*/ 	.word	0xffffffff


	//   ....[83]....
        /*02ac*/ 	.word	0xffffffff


	//   ....[84]....
        /*02b0*/ 	.word	0xffffffff


	//   ....[85]....
        /*02b4*/ 	.word	0xffffffff


	//   ....[86]....
        /*02b8*/ 	.word	0xffffffff


	//   ....[87]....
        /*02bc*/ 	.word	0xffffffff


	//   ....[88]....
        /*02c0*/ 	.word	0xffffffff


	//   ....[89]....
        /*02c4*/ 	.word	0xffffffff


	//   ....[90]....
        /*02c8*/ 	.word	0xffffffff


	//   ....[91]....
        /*02cc*/ 	.word	0xffffffff


	//   ....[92]....
        /*02d0*/ 	.word	0xffffffff


	//   ....[93]....
        /*02d4*/ 	.word	0xffffffff


	//   ....[94]....
        /*02d8*/ 	.word	0xffffffff


	//   ....[95]....
        /*02dc*/ 	.word	0xffffffff


	//   ....[96]....
        /*02e0*/ 	.word	0xffffffff


	//   ....[97]....
        /*02e4*/ 	.word	0xffffffff


	//   ....[98]....
        /*02e8*/ 	.word	0xffffffff


	//   ....[99]....
        /*02ec*/ 	.word	0xffffffff


	//   ....[100]....
        /*02f0*/ 	.word	0xffffffff


	//   ....[101]....
        /*02f4*/ 	.word	0xffffffff


	//   ....[102]....
        /*02f8*/ 	.word	0xffffffff


	//   ....[103]....
        /*02fc*/ 	.word	0xffffffff


	//   ....[104]....
        /*0300*/ 	.word	0xffffffff


	//   ....[105]....
        /*0304*/ 	.word	0xffffffff


	//   ....[106]....
        /*0308*/ 	.word	0xffffffff


	//   ....[107]....
        /*030c*/ 	.word	0xffffffff


	//   ....[108]....
        /*0310*/ 	.word	0xffffffff


	//   ....[109]....
        /*0314*/ 	.word	0xffffffff


	//   ....[110]....
        /*0318*/ 	.word	0xffffffff


	//   ....[111]....
        /*031c*/ 	.word	0xffffffff


	//   ....[112]....
        /*0320*/ 	.word	0xffffffff


	//   ....[113]....
        /*0324*/ 	.word	0xffffffff


	//   ....[114]....
        /*0328*/ 	.word	0xffffffff


	//   ....[115]....
        /*032c*/ 	.word	0xffffffff


	//   ....[116]....
        /*0330*/ 	.word	0xffffffff


	//   ....[117]....
        /*0334*/ 	.word	0xffffffff


	//   ....[118]....
        /*0338*/ 	.word	0xffffffff


	//   ....[119]....
        /*033c*/ 	.word	0xffffffff


	//   ....[120]....
        /*0340*/ 	.word	0xffffffff


	//   ....[121]....
        /*0344*/ 	.word	0xffffffff


	//   ....[122]....
        /*0348*/ 	.word	0xffffffff


	//   ....[123]....
        /*034c*/ 	.word	0xffffffff


	//   ....[124]....
        /*0350*/ 	.word	0xffffffff


	//   ....[125]....
        /*0354*/ 	.word	0xffffffff


	//   ....[126]....
        /*0358*/ 	.word	0xffffffff


	//   ....[127]....
        /*035c*/ 	.word	0xffffffff


	//   ....[128]....
        /*0360*/ 	.word	0xffffffff


	//   ....[129]....
        /*0364*/ 	.word	0xffffffff


	//   ....[130]....
        /*0368*/ 	.word	0x0500000f


	//   ....[131]....
        /*036c*/ 	.word	0x0500000f


	//   ....[132]....
        /*0370*/ 	.word	0x0500000f


	//   ....[133]....
        /*0374*/ 	.word	0x0500000f


	//   ....[134]....
        /*0378*/ 	.word	0x0500000f


	//   ....[135]....
        /*037c*/ 	.word	0x0500000f


	//   ....[136]....
        /*0380*/ 	.word	0x0500000f


	//   ....[137]....
        /*0384*/ 	.word	0x0500000f


	//   ....[138]....
        /*0388*/ 	.word	0x0500000f


	//   ....[139]....
        /*038c*/ 	.word	0x0500000f


	//   ....[140]....
        /*0390*/ 	.word	0x0500000f


	//   ....[141]....
        /*0394*/ 	.word	0x0500000f


	//   ....[142]....
        /*0398*/ 	.word	0x0500000f


	//   ....[143]....
        /*039c*/ 	.word	0x0500000f


	//   ....[144]....
        /*03a0*/ 	.word	0x0500000f


	//   ....[145]....
        /*03a4*/ 	.word	0x0500000f


	//   ....[146]....
        /*03a8*/ 	.word	0x0500000f


	//   ....[147]....
        /*03ac*/ 	.word	0x0500000f


	//   ....[148]....
        /*03b0*/ 	.word	0x0500000f


	//   ....[149]....
        /*03b4*/ 	.word	0x0500000f


	//   ....[150]....
        /*03b8*/ 	.word	0x0500000f


	//   ....[151]....
        /*03bc*/ 	.word	0x0500000f


	//   ....[152]....
        /*03c0*/ 	.word	0x0500000f


	//   ....[153]....
        /*03c4*/ 	.word	0x0500000f


	//   ....[154]....
        /*03c8*/ 	.word	0x0500000f


	//   ....[155]....
        /*03cc*/ 	.word	0x0500000f


	//   ....[156]....
        /*03d0*/ 	.word	0x0500000f


	//   ....[157]....
        /*03d4*/ 	.word	0x0500000f


	//   ....[158]....
        /*03d8*/ 	.word	0x0500000f


	//   ....[159]....
        /*03dc*/ 	.word	0x0500000f


	//   ....[160]....
        /*03e0*/ 	.word	0x0500000f


	//   ....[161]....
        /*03e4*/ 	.word	0x0500000f


	//   ....[162]....
        /*03e8*/ 	.word	0x0500000f


	//   ....[163]....
        /*03ec*/ 	.word	0x0500000f


	//   ....[164]....
        /*03f0*/ 	.word	0x0500000f


	//   ....[165]....
        /*03f4*/ 	.word	0x0500000f


	//   ....[166]....
        /*03f8*/ 	.word	0x0500000f


	//   ....[167]....
        /*03fc*/ 	.word	0x0500000f


	//   ....[168]....
        /*0400*/ 	.word	0x0500000f


	//   ....[169]....
        /*0404*/ 	.word	0x0500000f


	//   ....[170]....
        /*0408*/ 	.word	0x0500000f


	//   ....[171]....
        /*040c*/ 	.word	0x0500000f


	//   ....[172]....
        /*0410*/ 	.word	0x0500000f


	//   ....[173]....
        /*0414*/ 	.word	0x0500000f


	//   ....[174]....
        /*0418*/ 	.word	0x0500000f


	//   ....[175]....
        /*041c*/ 	.word	0x0500000f


	//   ....[176]....
        /*0420*/ 	.word	0x0500000f


	//   ....[177]....
        /*0424*/ 	.word	0x0500000f


	//   ....[178]....
        /*0428*/ 	.word	0x0500000f


	//   ....[179]....
        /*042c*/ 	.word	0x0500000f


	//----- nvinfo : EIATTR_COOP_GROUP_INSTR_OFFSETS
	.align		4
.L_267:
        /*0430*/ 	.byte	0x04, 0x28
        /*0432*/ 	.short	(.L_269 - .L_268)


	//   ....[0]....
.L_268:
        /*0434*/ 	.word	0x00000080


	//   ....[1]....
        /*0438*/ 	.word	0x00000090


	//   ....[2]....
        /*043c*/ 	.word	0x000002d0


	//   ....[3]....
        /*0440*/ 	.word	0x00000430


	//   ....[4]....
        /*0444*/ 	.word	0x00000550


	//   ....[5]....
        /*0448*/ 	.word	0x000006b0


	//   ....[6]....
        /*044c*/ 	.word	0x000016e0


	//   ....[7]....
        /*0450*/ 	.word	0x000027e0


	//   ....[8]....
        /*0454*/ 	.word	0x00002810


	//   ....[9]....
        /*0458*/ 	.word	0x00003100


	//   ....[10]....
        /*045c*/ 	.word	0x00003120


	//   ....[11]....
        /*0460*/ 	.word	0x00003d50


	//   ....[12]....
        /*0464*/ 	.word	0x00003db0


	//   ....[13]....
        /*0468*/ 	.word	0x00005e10


	//   ....[14]....
        /*046c*/ 	.word	0x00006620


	//   ....[15]....
        /*0470*/ 	.word	0x00006640


	//   ....[16]....
        /*0474*/ 	.word	0x000066b0


	//   ....[17]....
        /*0478*/ 	.word	0x000072b0


	//   ....[18]....
        /*047c*/ 	.word	0x00007320


	//   ....[19]....
        /*0480*/ 	.word	0x00009b30


	//   ....[20]....
        /*0484*/ 	.word	0x00009b40


	//   ....[21]....
        /*0488*/ 	.word	0x00009b70


	//   ....[22]....
        /*048c*/ 	.word	0x00009b80


	//   ....[23]....
        /*0490*/ 	.word	0x0000b650


	//   ....[24]....
        /*0494*/ 	.word	0x0000b660


	//   ....[25]....
        /*0498*/ 	.word	0x0000b6e0


	//   ....[26]....
        /*049c*/ 	.word	0x0000b6f0


	//   ....[27]....
        /*04a0*/ 	.word	0x0000ca40


	//   ....[28]....
        /*04a4*/ 	.word	0x0000ca50


	//   ....[29]....
        /*04a8*/ 	.word	0x0000ca60


	//   ....[30]....
        /*04ac*/ 	.word	0x0000ca70


	//   ....[31]....
        /*04b0*/ 	.word	0x0000ca80


	//   ....[32]....
        /*04b4*/ 	.word	0x0000ca90


	//   ....[33]....
        /*04b8*/ 	.word	0x0000caa0


	//   ....[34]....
        /*04bc*/ 	.word	0x0000cab0


	//   ....[35]....
        /*04c0*/ 	.word	0x0000cac0


	//   ....[36]....
        /*04c4*/ 	.word	0x0000cad0


	//   ....[37]....
        /*04c8*/ 	.word	0x0000cb00


	//   ....[38]....
        /*04cc*/ 	.word	0x0000cb10


	//   ....[39]....
        /*04d0*/ 	.word	0x0000cb20


	//   ....[40]....
        /*04d4*/ 	.word	0x0000cb30


	//   ....[41]....
        /*04d8*/ 	.word	0x0000cb50


	//   ....[42]....
        /*04dc*/ 	.word	0x0000cb60


	//   ....[43]....
        /*04e0*/ 	.word	0x0000cb90


	//   ....[44]....
        /*04e4*/ 	.word	0x0000cba0


	//   ....[45]....
        /*04e8*/ 	.word	0x0000cbc0


	//   ....[46]....
        /*04ec*/ 	.word	0x0000cbd0


	//   ....[47]....
        /*04f0*/ 	.word	0x0000cbe0


	//   ....[48]....
        /*04f4*/ 	.word	0x0000cbf0


	//   ....[49]....
        /*04f8*/ 	.word	0x0000cc00


	//   ....[50]....
        /*04fc*/ 	.word	0x0000cc10


	//   ....[51]....
        /*0500*/ 	.word	0x0000cc30


	//   ....[52]....
        /*0504*/ 	.word	0x0000cc60


	//   ....[53]....
        /*0508*/ 	.word	0x0000cca0


	//   ....[54]....
        /*050c*/ 	.word	0x0000cce0


	//   ....[55]....
        /*0510*/ 	.word	0x0000cd20


	//   ....[56]....
        /*0514*/ 	.word	0x0000cd60


	//   ....[57]....
        /*0518*/ 	.word	0x0000cd70


	//   ....[58]....
        /*051c*/ 	.word	0x0000cd80


	//   ....[59]....
        /*0520*/ 	.word	0x0000ce70


	//   ....[60]....
        /*0524*/ 	.word	0x0000cea0


	//   ....[61]....
        /*0528*/ 	.word	0x0000ced0


	//   ....[62]....
        /*052c*/ 	.word	0x0000cf30


	//   ....[63]....
        /*0530*/ 	.word	0x0000d3b0


	//   ....[64]....
        /*0534*/ 	.word	0x0000d3f0


	//   ....[65]....
        /*0538*/ 	.word	0x0000d4b0


	//   ....[66]....
        /*053c*/ 	.word	0x0000d4d0


	//   ....[67]....
        /*0540*/ 	.word	0x0000d590


	//   ....[68]....
        /*0544*/ 	.word	0x0000d5b0


	//   ....[69]....
        /*0548*/ 	.word	0x0000d680


	//   ....[70]....
        /*054c*/ 	.word	0x0000d6a0


	//   ....[71]....
        /*0550*/ 	.word	0x0000dd40


	//   ....[72]....
        /*0554*/ 	.word	0x0000dd60


	//   ....[73]....
        /*0558*/ 	.word	0x0000de20


	//   ....[74]....
        /*055c*/ 	.word	0x0000de40


	//   ....[75]....
        /*0560*/ 	.word	0x0000df00


	//   ....[76]....
        /*0564*/ 	.word	0x0000df20


	//   ....[77]....
        /*0568*/ 	.word	0x0000dff0


	//   ....[78]....
        /*056c*/ 	.word	0x0000e010


	//   ....[79]....
        /*0570*/ 	.word	0x0000e1a0


	//   ....[80]....
        /*0574*/ 	.word	0x0000fbb0


	//   ....[81]....
        /*0578*/ 	.word	0x0000fbe0


	//   ....[82]....
        /*057c*/ 	.word	0x0000fc20


	//   ....[83]....
        /*0580*/ 	.word	0x0000fcb0


	//   ....[84]....
        /*0584*/ 	.word	0x0000fcc0


	//   ....[85]....
        /*0588*/ 	.word	0x0000fd30


	//   ....[86]....
        /*058c*/ 	.word	0x0000fd40


	//   ....[87]....
        /*0590*/ 	.word	0x0000fd50


	//   ....[88]....
        /*0594*/ 	.word	0x0000fdc0


	//   ....[89]....
        /*0598*/ 	.word	0x0000fe40


	//   ....[90]....
        /*059c*/ 	.word	0x00010240


	//   ....[91]....
        /*05a0*/ 	.word	0x00010280


	//   ....[92]....
        /*05a4*/ 	.word	0x000102a0


	//   ....[93]....
        /*05a8*/ 	.word	0x000102c0


	//   ....[94]....
        /*05ac*/ 	.word	0x00010350


	//   ....[95]....
        /*05b0*/ 	.word	0x00010360


	//   ....[96]....
        /*05b4*/ 	.word	0x000103c0


	//   ....[97]....
        /*05b8*/ 	.word	0x00010400


	//   ....[98]....
        /*05bc*/ 	.word	0x00010410


	//   ....[99]....
        /*05c0*/ 	.word	0x000104d0


	//   ....[100]....
        /*05c4*/ 	.word	0x00010be0


	//   ....[101]....
        /*05c8*/ 	.word	0x00010c00


	//   ....[102]....
        /*05cc*/ 	.word	0x00010c20


	//   ....[103]....
        /*05d0*/ 	.word	0x00010c80


	//   ....[104]....
        /*05d4*/ 	.word	0x00010d00


	//   ....[105]....
        /*05d8*/ 	.word	0x00010d30


	//   ....[106]....
        /*05dc*/ 	.word	0x00010d80


	//   ....[107]....
        /*05e0*/ 	.word	0x00010dd0


	//   ....[108]....
        /*05e4*/ 	.word	0x00011780


	//   ....[109]....
        /*05e8*/ 	.word	0x000117a0


	//   ....[110]....
        /*05ec*/ 	.word	0x000117c0


	//   ....[111]....
        /*05f0*/ 	.word	0x00011810


	//   ....[112]....
        /*05f4*/ 	.word	0x00011820


	//   ....[113]....
        /*05f8*/ 	.word	0x00011870


	//   ....[114]....
        /*05fc*/ 	.word	0x00011880


	//   ....[115]....
        /*0600*/ 	.word	0x00011890


	//   ....[116]....
        /*0604*/ 	.word	0x000118e0


	//   ....[117]....
        /*0608*/ 	.word	0x00011930


	//   ....[118]....
        /*060c*/ 	.word	0x00011d30


	//   ....[119]....
        /*0610*/ 	.word	0x00011d50


	//   ....[120]....
        /*0614*/ 	.word	0x00011d60


	//   ....[121]....
        /*0618*/ 	.word	0x00011d70


	//   ....[122]....
        /*061c*/ 	.word	0x00011d80


	//   ....[123]....
        /*0620*/ 	.word	0x00011de0


	//   ....[124]....
        /*0624*/ 	.word	0x00011df0


	//   ....[125]....
        /*0628*/ 	.word	0x00011e50


	//   ....[126]....
        /*062c*/ 	.word	0x00011e80


	//   ....[127]....
        /*0630*/ 	.word	0x00011ec0


	//   ....[128]....
        /*0634*/ 	.word	0x00013120


	//   ....[129]....
        /*0638*/ 	.word	0x000132c0


	//   ....[130]....
        /*063c*/ 	.word	0x000138d0


	//   ....[131]....
        /*0640*/ 	.word	0x000139b0


	//   ....[132]....
        /*0644*/ 	.word	0x00013aa0


	//   ....[133]....
        /*0648*/ 	.word	0x00013b00


	//   ....[134]....
        /*064c*/ 	.word	0x00013be0


	//   ....[135]....
        /*0650*/ 	.word	0x00013c40


	//   ....[136]....
        /*0654*/ 	.word	0x00013d20


	//   ....[137]....
        /*0658*/ 	.word	0x00013d80


	//   ....[138]....
        /*065c*/ 	.word	0x00013e50


	//   ....[139]....
        /*0660*/ 	.word	0x00013ef0


	//   ....[140]....
        /*0664*/ 	.word	0x00013fd0


	//   ....[141]....
        /*0668*/ 	.word	0x00014120


	//   ....[142]....
        /*066c*/ 	.word	0x000141d0


	//   ....[143]....
        /*0670*/ 	.word	0x000142d0


	//   ....[144]....
        /*0674*/ 	.word	0x00014380


	//   ....[145]....
        /*0678*/ 	.word	0x00014460


	//   ....[146]....
        /*067c*/ 	.word	0x00014510


	//   ....[147]....
        /*0680*/ 	.word	0x00014570


	//   ....[148]....
        /*0684*/ 	.word	0x00014660


	//   ....[149]....
        /*0688*/ 	.word	0x000146d0


	//   ....[150]....
        /*068c*/ 	.word	0x000147a0


	//   ....[151]....
        /*0690*/ 	.word	0x00014830


	//   ....[152]....
        /*0694*/ 	.word	0x000148b0


	//   ....[153]....
        /*0698*/ 	.word	0x00014930


	//   ....[154]....
        /*069c*/ 	.word	0x000149f0


	//   ....[155]....
        /*06a0*/ 	.word	0x00014a60


	//   ....[156]....
        /*06a4*/ 	.word	0x00014b50


	//   ....[157]....
        /*06a8*/ 	.word	0x00014bc0


	//   ....[158]....
        /*06ac*/ 	.word	0x00014c90


	//   ....[159]....
        /*06b0*/ 	.word	0x00014dc0


	//   ....[160]....
        /*06b4*/ 	.word	0x00014e70


	//   ....[161]....
        /*06b8*/ 	.word	0x00014ed0


	//   ....[162]....
        /*06bc*/ 	.word	0x00014f90


	//   ....[163]....
        /*06c0*/ 	.word	0x00014ff0


	//   ....[164]....
        /*06c4*/ 	.word	0x000150b0


	//   ....[165]....
        /*06c8*/ 	.word	0x00015110


	//   ....[166]....
        /*06cc*/ 	.word	0x000151d0


	//   ....[167]....
        /*06d0*/ 	.word	0x00015230


	//   ....[168]....
        /*06d4*/ 	.word	0x000152f0


	//   ....[169]....
        /*06d8*/ 	.word	0x000153e0


	//   ....[170]....
        /*06dc*/ 	.word	0x00015480


	//   ....[171]....
        /*06e0*/ 	.word	0x000154e0


	//   ....[172]....
        /*06e4*/ 	.word	0x000155b0


	//   ....[173]....
        /*06e8*/ 	.word	0x00015610


	//   ....[174]....
        /*06ec*/ 	.word	0x000156e0


	//   ....[175]....
        /*06f0*/ 	.word	0x00015740


	//   ....[176]....
        /*06f4*/ 	.word	0x00015810


	//   ....[177]....
        /*06f8*/ 	.word	0x00015870


	//   ....[178]....
        /*06fc*/ 	.word	0x00015940


	//   ....[179]....
        /*0700*/ 	.word	0x00015b90


	//----- nvinfo : EIATTR_REG_RECONFIG
	.align		4
.L_269:
        /*0704*/ 	.byte	0x01, 0x54
	.zero		2


	//----- nvinfo : EIATTR_SYSCALL_OFFSETS
	.align		4
        /*0708*/ 	.byte	0x04, 0x46
        /*070a*/ 	.short	(.L_271 - .L_270)


	//   ....[0]....
.L_270:
        /*070c*/ 	.word	0x000018c0


	//   ....[1]....
        /*0710*/ 	.word	0x0000eed0


	//   ....[2]....
        /*0714*/ 	.word	0x0000f040


	//   ....[3]....
        /*0718*/ 	.word	0x0000f190


	//   ....[4]....
        /*071c*/ 	.word	0x0000f2d0


	//   ....[5]....
        /*0720*/ 	.word	0x00010840


	//----- nvinfo : EIATTR_MBARRIER_INSTR_OFFSETS
	.align		4
.L_271:
        /*0724*/ 	.byte	0x04, 0x39
        /*0726*/ 	.short	(.L_273 - .L_272)


	//   ....[0]....
.L_272:
        /*0728*/ 	.word	0x00000180
        /*072c*/ 	.word	0x000000ff
        /*0730*/ 	.word	0x00029800
        /*0734*/ 	.short	0x0100
        /*0736*/ 	.byte	0x08
	.zero		1


	//   ....[1]....
        /*0738*/ 	.word	0x00000190
        /*073c*/ 	.word	0x000000ff
        /*0740*/ 	.word	0x00029820
        /*0744*/ 	.short	0x0100
        /*0746*/ 	.byte	0x08
	.zero		1


	//   ....[2]....
        /*0748*/ 	.word	0x00000280
        /*074c*/ 	.word	0x000000ff
        /*0750*/ 	.word	0x00029830
        /*0754*/ 	.short	0x0100
        /*0756*/ 	.byte	0x08
	.zero		1


	//   ....[3]....
        /*0758*/ 	.word	0x00000290
        /*075c*/ 	.word	0x000000ff
        /*0760*/ 	.word	0x00029840
        /*0764*/ 	.short	0x0100
        /*0766*/ 	.byte	0x08
	.zero		1


	//   ....[4]....
        /*0768*/ 	.word	0x000002a0
        /*076c*/ 	.word	0x000000ff
        /*0770*/ 	.word	0x00029838
        /*0774*/ 	.short	0x0100
        /*0776*/ 	.byte	0x08
	.zero		1


	//   ....[5]....
        /*0778*/ 	.word	0x000002b0
        /*077c*/ 	.word	0x000000ff
        /*0780*/ 	.word	0x00029848
        /*0784*/ 	.short	0x0100
        /*0786*/ 	.byte	0x08
	.zero		1


	//   ....[6]....
        /*0788*/ 	.word	0x000003e0
        /*078c*/ 	.word	0x000000ff
        /*0790*/ 	.word	0x00029850
        /*0794*/ 	.short	0x0100
        /*0796*/ 	.byte	0x08
	.zero		1


	//   ....[7]....
        /*0798*/ 	.word	0x000003f0
        /*079c*/ 	.word	0x000000ff
        /*07a0*/ 	.word	0x00029860
        /*07a4*/ 	.short	0x0100
        /*07a6*/ 	.byte	0x08
	.zero		1


	//   ....[8]....
        /*07a8*/ 	.word	0x00000400
        /*07ac*/ 	.word	0x000000ff
        /*07b0*/ 	.word	0x00029858
        /*07b4*/ 	.short	0x0100
        /*07b6*/ 	.byte	0x08
	.zero		1


	//   ....[9]....
        /*07b8*/ 	.word	0x00000410
        /*07bc*/ 	.word	0x000000ff
        /*07c0*/ 	.word	0x00029868
        /*07c4*/ 	.short	0x0100
        /*07c6*/ 	.byte	0x08
	.zero		1


	//   ....[10]....
        /*07c8*/ 	.word	0x00000500
        /*07cc*/ 	.word	0x000000ff
        /*07d0*/ 	.word	0x00029870
        /*07d4*/ 	.short	0x0100
        /*07d6*/ 	.byte	0x06
	.zero		1


	//   ....[11]....
        /*07d8*/ 	.word	0x00000510
        /*07dc*/ 	.word	0x000000ff
        /*07e0*/ 	.word	0x00029880
        /*07e4*/ 	.short	0x0100
        /*07e6*/ 	.byte	0x06
	.zero		1


	//   ....[12]....
        /*07e8*/ 	.word	0x00000520
        /*07ec*/ 	.word	0x000000ff
        /*07f0*/ 	.word	0x00029878
        /*07f4*/ 	.short	0x0100
        /*07f6*/ 	.byte	0x06
	.zero		1


	//   ....[13]....
        /*07f8*/ 	.word	0x00000530
        /*07fc*/ 	.word	0x000000ff
        /*0800*/ 	.word	0x00029888
        /*0804*/ 	.short	0x0100
        /*0806*/ 	.byte	0x06
	.zero		1


	//   ....[14]....
        /*0808*/ 	.word	0x00000660
        /*080c*/ 	.word	0x000000ff
        /*0810*/ 	.word	0x00029890
        /*0814*/ 	.short	0x0100
        /*0816*/ 	.byte	0x08
	.zero		1


	//   ....[15]....
        /*0818*/ 	.word	0x00000670
        /*081c*/ 	.word	0x000000ff
        /*0820*/ 	.word	0x000298a0
        /*0824*/ 	.short	0x0100
        /*0826*/ 	.byte	0x08
	.zero		1


	//   ....[16]....
        /*0828*/ 	.word	0x00000680
        /*082c*/ 	.word	0x000000ff
        /*0830*/ 	.word	0x00029898
        /*0834*/ 	.short	0x0100
        /*0836*/ 	.byte	0x08
	.zero		1


	//   ....[17]....
        /*0838*/ 	.word	0x00000690
        /*083c*/ 	.word	0x000000ff
        /*0840*/ 	.word	0x000298a8
        /*0844*/ 	.short	0x0100
        /*0846*/ 	.byte	0x08
	.zero		1


	//   ....[18]....
        /*0848*/ 	.word	0x000007e0
        /*084c*/ 	.word	0x000000ff
        /*0850*/ 	.word	0x000298b0
        /*0854*/ 	.short	0x0100
        /*0856*/ 	.byte	0x08
	.zero		1


	//   ....[19]....
        /*0858*/ 	.word	0x000007f0
        /*085c*/ 	.word	0x000000ff
        /*0860*/ 	.word	0x000298c0
        /*0864*/ 	.short	0x0100
        /*0866*/ 	.byte	0x08
	.zero		1


	//   ....[20]....
        /*0868*/ 	.word	0x00000800
        /*086c*/ 	.word	0x000000ff
        /*0870*/ 	.word	0x000298b8
        /*0874*/ 	.short	0x0100
        /*0876*/ 	.byte	0x08
	.zero		1


	//   ....[21]....
        /*0878*/ 	.word	0x00000810
        /*087c*/ 	.word	0x000000ff
        /*0880*/ 	.word	0x000298c8
        /*0884*/ 	.short	0x0100
        /*0886*/ 	.byte	0x08
	.zero		1


	//   ....[22]....
        /*0888*/ 	.word	0x00001940
        /*088c*/ 	.word	0x000000ff
        /*0890*/ 	.word	0x00029800
        /*0894*/ 	.short	0x010a
        /*0896*/ 	.byte	0x29
	.zero		1


	//   ....[23]....
        /*0898*/ 	.word	0x000019c0
        /*089c*/ 	.word	0x00000000
        /*08a0*/ 	.word	0x00029830
        /*08a4*/ 	.short	0x010a
        /*08a6*/ 	.byte	0x3f
	.zero		1


	//   ....[24]....
        /*08a8*/ 	.word	0x00001a00
        /*08ac*/ 	.word	0x00000000
        /*08b0*/ 	.word	0x00029830
        /*08b4*/ 	.short	0x010a
        /*08b6*/ 	.byte	0x3f
	.zero		1


	//   ....[25]....
        /*08b8*/ 	.word	0x00002a20
        /*08bc*/ 	.word	0x000000ff
        /*08c0*/ 	.word	0x00000000
        /*08c4*/ 	.short	0x0101
        /*08c6*/ 	.byte	0x06
	.zero		1


	//   ....[26]....
        /*08c8*/ 	.word	0x00004e30
        /*08cc*/ 	.word	0x000000ff
        /*08d0*/ 	.word	0x00029830
        /*08d4*/ 	.short	0x010a
        /*08d6*/ 	.byte	0x06
	.zero		1


	//   ....[27]....
        /*08d8*/ 	.word	0x00004e70
        /*08dc*/ 	.word	0x000000ff
        /*08e0*/ 	.word	0x00029830
        /*08e4*/ 	.short	0x010a
        /*08e6*/ 	.byte	0x06
	.zero		1


	//   ....[28]....
        /*08e8*/ 	.word	0x00005ab0
        /*08ec*/ 	.word	0x000000ff
        /*08f0*/ 	.word	0x00029850
        /*08f4*/ 	.short	0x010a
        /*08f6*/ 	.byte	0x06
	.zero		1


	//   ....[29]....
        /*08f8*/ 	.word	0x00005af0
        /*08fc*/ 	.word	0x000000ff
        /*0900*/ 	.word	0x00029850
        /*0904*/ 	.short	0x010a
        /*0906*/ 	.byte	0x06
	.zero		1


	//   ....[30]....
        /*0908*/ 	.word	0x00005e80
        /*090c*/ 	.word	0x000000ff
        /*0910*/ 	.word	0x00000000
        /*0914*/ 	.short	0x0101
        /*0916*/ 	.byte	0x06
	.zero		1


	//   ....[31]....
        /*0918*/ 	.word	0x00007f90
        /*091c*/ 	.word	0x000000ff
        /*0920*/ 	.word	0x00000000
        /*0924*/ 	.short	0x0101
        /*0926*/ 	.byte	0x06
	.zero		1


	//   ....[32]....
        /*0928*/ 	.word	0x000086c0
        /*092c*/ 	.word	0x000000ff
        /*0930*/ 	.word	0x00029830
        /*0934*/ 	.short	0x010a
        /*0936*/ 	.byte	0x06
	.zero		1


	//   ....[33]....
        /*0938*/ 	.word	0x00008700
        /*093c*/ 	.word	0x000000ff
        /*0940*/ 	.word	0x00029830
        /*0944*/ 	.short	0x010a
        /*0946*/ 	.byte	0x06
	.zero		1


	//   ....[34]....
        /*0948*/ 	.word	0x00009340
        /*094c*/ 	.word	0x000000ff
        /*0950*/ 	.word	0x00029850
        /*0954*/ 	.short	0x010a
        /*0956*/ 	.byte	0x06
	.zero		1


	//   ....[35]....
        /*0958*/ 	.word	0x00009380
        /*095c*/ 	.word	0x000000ff
        /*0960*/ 	.word	0x00029850
        /*0964*/ 	.short	0x010a
        /*0966*/ 	.byte	0x06
	.zero		1


	//   ....[36]....
        /*0968*/ 	.word	0x000096d0
        /*096c*/ 	.word	0x000000ff
        /*0970*/ 	.word	0x00000000
        /*0974*/ 	.short	0x0101
        /*0976*/ 	.byte	0x06
	.zero		1


	//   ....[37]....
        /*0978*/ 	.word	0x0000ac80
        /*097c*/ 	.word	0x000000ff
        /*0980*/ 	.word	0x00000000
        /*0984*/ 	.short	0x0101
        /*0986*/ 	.byte	0x06
	.zero		1


	//   ....[38]....
        /*0988*/ 	.word	0x0000b300
        /*098c*/ 	.word	0x000000ff
        /*0990*/ 	.word	0x00029850
        /*0994*/ 	.short	0x010a
        /*0996*/ 	.byte	0x09
	.zero		1


	//   ....[39]....
        /*0998*/ 	.word	0x0000b340
        /*099c*/ 	.word	0x000000ff
        /*09a0*/ 	.word	0x00029850
        /*09a4*/ 	.short	0x010a
        /*09a6*/ 	.byte	0x09
	.zero		1


	//   ....[40]....
        /*09a8*/ 	.word	0x0000b9e0
        /*09ac*/ 	.word	0x000000ff
        /*09b0*/ 	.word	0x00000000
        /*09b4*/ 	.short	0x0101
        /*09b6*/ 	.byte	0x04
	.zero		1


	//   ....[41]....
        /*09b8*/ 	.word	0x0000d3e0
        /*09bc*/ 	.word	0x00000003
        /*09c0*/ 	.word	0x00000000
        /*09c4*/ 	.short	0x0101
        /*09c6*/ 	.byte	0x3f
	.zero		1


	//   ....[42]....
        /*09c8*/ 	.word	0x0000f8c0
        /*09cc*/ 	.word	0x00000000
        /*09d0*/ 	.word	0x00029880
        /*09d4*/ 	.short	0x010a
        /*09d6*/ 	.byte	0x3f
	.zero		1


	//   ....[43]....
        /*09d8*/ 	.word	0x0000ff10
        /*09dc*/ 	.word	0x00000000
        /*09e0*/ 	.word	0x00029870
        /*09e4*/ 	.short	0x0107
        /*09e6*/ 	.byte	0x3f
	.zero		1


	//   ....[44]....
        /*09e8*/ 	.word	0x0000ffd0
        /*09ec*/ 	.word	0x00000000
        /*09f0*/ 	.word	0x00029870
        /*09f4*/ 	.short	0x0101
        /*09f6*/ 	.byte	0x3f
	.zero		1


	//   ....[45]....
        /*09f8*/ 	.word	0x00010000
        /*09fc*/ 	.word	0x00000000
        /*0a00*/ 	.word	0x00029840
        /*0a04*/ 	.short	0x010a
        /*0a06*/ 	.byte	0x3f
	.zero		1


	//   ....[46]....
        /*0a08*/ 	.word	0x00010610
        /*0a0c*/ 	.word	0x00000000
        /*0a10*/ 	.word	0x00029830
        /*0a14*/ 	.short	0x0107
        /*0a16*/ 	.byte	0x3f
	.zero		1


	//   ....[47]....
        /*0a18*/ 	.word	0x000106e0
        /*0a1c*/ 	.word	0x00000000
        /*0a20*/ 	.word	0x00029830
        /*0a24*/ 	.short	0x0101
        /*0a26*/ 	.byte	0x3f
	.zero		1


	//   ....[48]....
        /*0a28*/ 	.word	0x00010ec0
        /*0a2c*/ 	.word	0x00000011
        /*0a30*/ 	.word	0x00029800
        /*0a34*/ 	.short	0x0107
        /*0a36*/ 	.byte	0x3f
	.zero		1


	//   ....[49]....
        /*0a38*/ 	.word	0x00010fb0
        /*0a3c*/ 	.word	0x00000011
        /*0a40*/ 	.word	0x00029800
        /*0a44*/ 	.short	0x0101
        /*0a46*/ 	.byte	0x3f
	.zero		1


	//   ....[50]....
        /*0a48*/ 	.word	0x00010fd0
        /*0a4c*/ 	.word	0x00000011
        /*0a50*/ 	.word	0x00029820
        /*0a54*/ 	.short	0x010a
        /*0a56*/ 	.byte	0x3f
	.zero		1


	//   ....[51]....
        /*0a58*/ 	.word	0x000114e0
        /*0a5c*/ 	.word	0x00000000
        /*0a60*/ 	.word	0x00029880
        /*0a64*/ 	.short	0x010a
        /*0a66*/ 	.byte	0x3f
	.zero		1


	//   ....[52]....
        /*0a68*/ 	.word	0x000119c0
        /*0a6c*/ 	.word	0x00000000
        /*0a70*/ 	.word	0x00029870
        /*0a74*/ 	.short	0x0107
        /*0a76*/ 	.byte	0x3f
	.zero		1


	//   ....[53]....
        /*0a78*/ 	.word	0x00011a80
        /*0a7c*/ 	.word	0x00000000
        /*0a80*/ 	.word	0x00029870
        /*0a84*/ 	.short	0x0101
        /*0a86*/ 	.byte	0x3f
	.zero		1


	//   ....[54]....
        /*0a88*/ 	.word	0x00011ab0
        /*0a8c*/ 	.word	0x00000000
        /*0a90*/ 	.word	0x00029840
        /*0a94*/ 	.short	0x010a
        /*0a96*/ 	.byte	0x3f
	.zero		1


	//   ....[55]....
        /*0a98*/ 	.word	0x00011fb0
        /*0a9c*/ 	.word	0x00000000
        /*0aa0*/ 	.word	0x00029830
        /*0aa4*/ 	.short	0x0107
        /*0aa6*/ 	.byte	0x3f
	.zero		1


	//   ....[56]....
        /*0aa8*/ 	.word	0x00012070
        /*0aac*/ 	.word	0x00000000
        /*0ab0*/ 	.word	0x00029830
        /*0ab4*/ 	.short	0x0101
        /*0ab6*/ 	.byte	0x3f
	.zero		1


	//   ....[57]....
        /*0ab8*/ 	.word	0x00012100
        /*0abc*/ 	.word	0x00000000
        /*0ac0*/ 	.word	0x00029870
        /*0ac4*/ 	.short	0x010a
        /*0ac6*/ 	.byte	0x3f
	.zero		1


	//   ....[58]....
        /*0ac8*/ 	.word	0x00012190
        /*0acc*/ 	.word	0x00000000
        /*0ad0*/ 	.word	0x00029860
        /*0ad4*/ 	.short	0x010a
        /*0ad6*/ 	.byte	0x3f
	.zero		1


	//   ....[59]....
        /*0ad8*/ 	.word	0x000126d0
        /*0adc*/ 	.word	0x00000000
        /*0ae0*/ 	.word	0x00029850
        /*0ae4*/ 	.short	0x0101
        /*0ae6*/ 	.byte	0x3f
	.zero		1


	//   ....[60]....
        /*0ae8*/ 	.word	0x00012760
        /*0aec*/ 	.word	0x00000000
        /*0af0*/ 	.word	0x00000000
        /*0af4*/ 	.short	0x0101
        /*0af6*/ 	.byte	0x3f
	.zero		1


	//   ....[61]....
        /*0af8*/ 	.word	0x00012930
        /*0afc*/ 	.word	0x00000012
        /*0b00*/ 	.word	0x00029870
        /*0b04*/ 	.short	0x010a
        /*0b06*/ 	.byte	0x3f
	.zero		1


	//   ....[62]....
        /*0b08*/ 	.word	0x000129b0
        /*0b0c*/ 	.word	0x00000012
        /*0b10*/ 	.word	0x00029860
        /*0b14*/ 	.short	0x010a
        /*0b16*/ 	.byte	0x3f
	.zero		1


	//   ....[63]....
        /*0b18*/ 	.word	0x00012f00
        /*0b1c*/ 	.word	0x00000012
        /*0b20*/ 	.word	0x00029850
        /*0b24*/ 	.short	0x0101
        /*0b26*/ 	.byte	0x3f
	.zero		1


	//   ....[64]....
        /*0b28*/ 	.word	0x00012fc0
        /*0b2c*/ 	.word	0x00000012
        /*0b30*/ 	.word	0x00000000
        /*0b34*/ 	.short	0x0101
        /*0b36*/ 	.byte	0x3f
	.zero		1


	//   ....[65]....
        /*0b38*/ 	.word	0x00013240
        /*0b3c*/ 	.word	0x00000004
        /*0b40*/ 	.word	0x00029820
        /*0b44*/ 	.short	0x010a
        /*0b46*/ 	.byte	0x3f
	.zero		1


	//   ....[66]....
        /*0b48*/ 	.word	0x000133c0
        /*0b4c*/ 	.word	0x00000005
        /*0b50*/ 	.word	0x00029840
        /*0b54*/ 	.short	0x010a
        /*0b56*/ 	.byte	0x3f
	.zero		1


	//   ....[67]....
        /*0b58*/ 	.word	0x00013460
        /*0b5c*/ 	.word	0x00000013
        /*0b60*/ 	.word	0x00029840
        /*0b64*/ 	.short	0x010a
        /*0b66*/ 	.byte	0x3f
	.zero		1


	//   ....[68]....
        /*0b68*/ 	.word	0x000134a0
        /*0b6c*/ 	.word	0x00000005
        /*0b70*/ 	.word	0x00029860
        /*0b74*/ 	.short	0x010a
        /*0b76*/ 	.byte	0x3f
	.zero		1


	//   ....[69]....
        /*0b78*/ 	.word	0x000134e0
        /*0b7c*/ 	.word	0x00000013
        /*0b80*/ 	.word	0x00029860
        /*0b84*/ 	.short	0x010a
        /*0b86*/ 	.byte	0x3f
	.zero		1


	//   ....[70]....
        /*0b88*/ 	.word	0x00013520
        /*0b8c*/ 	.word	0x00000005
        /*0b90*/ 	.word	0x00029880
        /*0b94*/ 	.short	0x010a
        /*0b96*/ 	.byte	0x3f
	.zero		1


	//   ....[71]....
        /*0b98*/ 	.word	0x00013560
        /*0b9c*/ 	.word	0x00000013
        /*0ba0*/ 	.word	0x00029880
        /*0ba4*/ 	.short	0x010a
        /*0ba6*/ 	.byte	0x3f
	.zero		1


	//   ....[72]....
        /*0ba8*/ 	.word	0x000135d0
        /*0bac*/ 	.word	0x00000003
        /*0bb0*/ 	.word	0x00029800
        /*0bb4*/ 	.short	0x010a
        /*0bb6*/ 	.byte	0x3f
	.zero		1


	//   ....[73]....
        /*0bb8*/ 	.word	0x00013620
        /*0bbc*/ 	.word	0x00000000
        /*0bc0*/ 	.word	0x00029830
        /*0bc4*/ 	.short	0x010a
        /*0bc6*/ 	.byte	0x3f
	.zero		1


	//   ....[74]....
        /*0bc8*/ 	.word	0x00013680
        /*0bcc*/ 	.word	0x00000004
        /*0bd0*/ 	.word	0x00029830
        /*0bd4*/ 	.short	0x010a
        /*0bd6*/ 	.byte	0x3f
	.zero		1


	//   ....[75]....
        /*0bd8*/ 	.word	0x000136e0
        /*0bdc*/ 	.word	0x00000004
        /*0be0*/ 	.word	0x00029850
        /*0be4*/ 	.short	0x010a
        /*0be6*/ 	.byte	0x3f
	.zero		1


	//   ....[76]....
        /*0be8*/ 	.word	0x00013740
        /*0bec*/ 	.word	0x00000004
        /*0bf0*/ 	.word	0x00029830
        /*0bf4*/ 	.short	0x010a
        /*0bf6*/ 	.byte	0x3f
	.zero		1


	//   ....[77]....
        /*0bf8*/ 	.word	0x000137a0
        /*0bfc*/ 	.word	0x00000004
        /*0c00*/ 	.word	0x00029850
        /*0c04*/ 	.short	0x010a
        /*0c06*/ 	.byte	0x3f
	.zero		1


	//   ....[78]....
        /*0c08*/ 	.word	0x00013800
        /*0c0c*/ 	.word	0x00000006
        /*0c10*/ 	.word	0x00029850
        /*0c14*/ 	.short	0x010a
        /*0c16*/ 	.byte	0x3f
	.zero		1


	//   ....[79]....
        /*0c18*/ 	.word	0x00013900
        /*0c1c*/ 	.word	0x00000000
        /*0c20*/ 	.word	0x00029880
        /*0c24*/ 	.short	0x010a
        /*0c26*/ 	.byte	0x3f
	.zero		1


	//   ....[80]....
        /*0c28*/ 	.word	0x00014070
        /*0c2c*/ 	.word	0x00000000
        /*0c30*/ 	.word	0x00029840
        /*0c34*/ 	.short	0x010a
        /*0c36*/ 	.byte	0x3f
	.zero		1


	//   ....[81]....
        /*0c38*/ 	.word	0x00014cc0
        /*0c3c*/ 	.word	0x00000011
        /*0c40*/ 	.word	0x00029820
        /*0c44*/ 	.short	0x010a
        /*0c46*/ 	.byte	0x3f
	.zero		1


	//   ....[82]....
        /*0c48*/ 	.word	0x00014d10
        /*0c4c*/ 	.word	0x00000000
        /*0c50*/ 	.word	0x00029880
        /*0c54*/ 	.short	0x010a
        /*0c56*/ 	.byte	0x3f
	.zero		1


	//   ....[83]....
        /*0c58*/ 	.word	0x00015330
        /*0c5c*/ 	.word	0x00000000
        /*0c60*/ 	.word	0x00029840
        /*0c64*/ 	.short	0x010a
        /*0c66*/ 	.byte	0x3f
	.zero		1


	//   ....[84]....
        /*0c68*/ 	.word	0x00015970
        /*0c6c*/ 	.word	0x00000000
        /*0c70*/ 	.word	0x00029870
        /*0c74*/ 	.short	0x010a
        /*0c76*/ 	.byte	0x3f
	.zero		1


	//   ....[85]....
        /*0c78*/ 	.word	0x000159c0
        /*0c7c*/ 	.word	0x00000000
        /*0c80*/ 	.word	0x00029860
        /*0c84*/ 	.short	0x010a
        /*0c86*/ 	.byte	0x3f
	.zero		1


	//   ....[86]....
        /*0c88*/ 	.word	0x00015a10
        /*0c8c*/ 	.word	0x00000012
        /*0c90*/ 	.word	0x00029870
        /*0c94*/ 	.short	0x010a
        /*0c96*/ 	.byte	0x3f
	.zero		1


	//   ....[87]....
        /*0c98*/ 	.word	0x00015a60
        /*0c9c*/ 	.word	0x00000012
        /*0ca0*/ 	.word	0x00029860
        /*0ca4*/ 	.short	0x010a
        /*0ca6*/ 	.byte	0x3f
	.zero		1


	//   ....[88]....
        /*0ca8*/ 	.word	0x00015ab0
        /*0cac*/ 	.word	0x00000004
        /*0cb0*/ 	.word	0x00029820
        /*0cb4*/ 	.short	0x010a
        /*0cb6*/ 	.byte	0x3f
	.zero		1


	//   ....[89]....
        /*0cb8*/ 	.word	0x00015c50
        /*0cbc*/ 	.word	0x00000005
        /*0cc0*/ 	.word	0x00029840
        /*0cc4*/ 	.short	0x010a
        /*0cc6*/ 	.byte	0x3f
	.zero		1


	//   ....[90]....
        /*0cc8*/ 	.word	0x00015ca0
        /*0ccc*/ 	.word	0x00000013
        /*0cd0*/ 	.word	0x00029840
        /*0cd4*/ 	.short	0x010a
        /*0cd6*/ 	.byte	0x3f
	.zero		1


	//   ....[91]....
        /*0cd8*/ 	.word	0x00015cf0
        /*0cdc*/ 	.word	0x00000005
        /*0ce0*/ 	.word	0x00029860
        /*0ce4*/ 	.short	0x010a
        /*0ce6*/ 	.byte	0x3f
	.zero		1


	//   ....[92]....
        /*0ce8*/ 	.word	0x00015d40
        /*0cec*/ 	.word	0x00000013
        /*0cf0*/ 	.word	0x00029860
        /*0cf4*/ 	.short	0x010a
        /*0cf6*/ 	.byte	0x3f
	.zero		1


	//   ....[93]....
        /*0cf8*/ 	.word	0x00015d90
        /*0cfc*/ 	.word	0x00000005
        /*0d00*/ 	.word	0x00029880
        /*0d04*/ 	.short	0x010a
        /*0d06*/ 	.byte	0x3f
	.zero		1


	//----- nvinfo : EIATTR_NUM_MBARRIERS
	.align		4
.L_273:
        /*0d08*/ 	.byte	0x03, 0x38
        /*0d0a*/ 	.short	0x0016


	//----- nvinfo : EIATTR_EXIT_INSTR_OFFSETS
	.align		4
        /*0d0c*/ 	.byte	0x04, 0x1c
        /*0d0e*/ 	.short	(.L_275 - .L_274)


	//   ....[0]....
.L_274:
        /*0d10*/ 	.word	0x000009a0


	//   ....[1]....
        /*0d14*/ 	.word	0x0000e110


	//   ....[2]....
        /*0d18*/ 	.word	0x000135b0


	//----- nvinfo : EIATTR_MAX_THREADS
	.align		4
.L_275:
        /*0d1c*/ 	.byte	0x04, 0x05
        /*0d1e*/ 	.short	(.L_277 - .L_276)
.L_276:
        /*0d20*/ 	.word	0x00000180
        /*0d24*/ 	.word	0x00000001
        /*0d28*/ 	.word	0x00000001


	//----- nvinfo : EIATTR_CRS_STACK_SIZE
	.align		4
.L_277:
        /*0d2c*/ 	.byte	0x04, 0x1e
        /*0d2e*/ 	.short	(.L_279 - .L_278)
.L_278:
        /*0d30*/ 	.word	0x00000000


	//----- nvinfo : EIATTR_CBANK_PARAM_SIZE
	.align		4
.L_279:
        /*0d34*/ 	.byte	0x03, 0x19
        /*0d36*/ 	.short	0x0af0


	//----- nvinfo : EIATTR_PARAM_CBANK
	.align		4
        /*0d38*/ 	.byte	0x04, 0x0a
        /*0d3a*/ 	.short	(.L_281 - .L_280)
	.align		4
.L_280:
        /*0d3c*/ 	.word	index@(.nv.constant0._ZN7cutlass13device_kernelIN5flash11enable_sm90INS1_16FlashAttnFwdSm90INS1_25CollectiveMainloopFwdSm90ILi2EN4cute5tupleIJNS5_1CILi1EEES8_S8_EEENS6_IJNS7_ILi128EEENS7_ILi160EEENS7_ILi192EEEEEELi128ENS_12float_e4m3_tEfNS_4arch4Sm90ELb1ELb0ELb0ELb0ELb1ELb0ELb0ELb1ELb1ELb1ELb0ELb0EEENS1_21CollectiveEpilogueFwdINS6_IJSA_SA_SB_EEES9_NS_10bfloat16_tESG_Li256ELb0ELb1ELb0ELb1EEENS1_30DynamicPersistentTileSchedulerILi256ELi128ELb0ELb1ELb1EEEEEEEEEvNT_6ParamsE)
        /*0d40*/ 	.short	0x0210
        /*0d42*/ 	.short	0x0af0


	//----- nvinfo : EIATTR_SW_WAR
	.align		4
.L_281:
        /*0d44*/ 	.byte	0x04, 0x36
        /*0d46*/ 	.short	(.L_283 - .L_282)
.L_282:
        /*0d48*/ 	.word	0x00000008
.L_283:


//--------------------- .nv.info._ZN7cutlass13device_kernelIN5flash11enable_sm90INS1_16FlashAttnFwdSm90INS1_25CollectiveMainloopFwdSm90ILi2EN4cute5tupleIJNS5_1CILi1EEES8_S8_EEENS6_IJNS7_ILi128EEENS7_ILi160EEENS7_ILi192EEEEEELi128ENS_12float_e4m3_tEfNS_4arch4Sm90ELb1ELb0ELb0ELb1ELb1ELb0ELb0ELb1ELb1ELb1ELb0ELb0EEENS1_21CollectiveEpilogueFwdINS6_IJSA_SA_SB_EEES9_NS_10bfloat16_tESG_Li256ELb1ELb1ELb0ELb1EEENS1_36VarlenDynamicPersistentTileSchedulerILi128ELi160ELi256ELi128ELb0ELb1ELb1ELb1ELb1ELb1EEEEEEEEEvNT_6ParamsE --------------------------
	.section	.nv.info._ZN7cutlass13device_kernelIN5flash11enable_sm90INS1_16FlashAttnFwdSm90INS1_25CollectiveMainloopFwdSm90ILi2EN4cute5tupleIJNS5_1CILi1EEES8_S8_EEENS6_IJNS7_ILi128EEENS7_ILi160EEENS7_ILi192EEEEEELi128ENS_12float_e4m3_tEfNS_4arch4Sm90ELb1ELb0ELb0ELb1ELb1ELb0ELb0ELb1ELb1ELb1ELb0ELb0EEENS1_21CollectiveEpilogueFwdINS6_IJSA_SA_SB_EEES9_NS_10bfloat16_tESG_Li256ELb1ELb1ELb0ELb1EEENS1_36VarlenDynamicPersistentTileSchedulerILi128ELi160ELi256ELi128ELb0ELb1ELb1ELb1ELb1ELb1EEEEEEEEEvNT_6ParamsE,"",@"SHT_CUDA_INFO"
	.sectionflags	@""
	.align	4


	//----- nvinfo : EIATTR_CUDA_API_VERSION
	.align		4
        /*0000*/ 	.byte	0x04, 0x37
        /*0002*/ 	.short	(.L_285 - .L_284)
.L_284:
        /*0004*/ 	.word	0x00000082


	//----- nvinfo : EIATTR_KPARAM_INFO
	.align		4
.L_285:
        /*0008*/ 	.byte	0x04, 0x17
        /*000a*/ 	.short	(.L_287 - .L_286)
.L_286:
        /*000c*/ 	.word	0x00000000
        /*0010*/ 	.short	0x0000
        /*0012*/ 	.short	0x0070
        /*0014*/ 	.byte	0x00, 0xf0, 0x01, 0x2a


	//----- nvinfo : EIATTR_SPARSE_MMA_MASK
	.align		4
.L_287:
        /*0018*/ 	.byte	0x03, 0x50
        /*001a*/ 	.short	0x0000


	//----- nvinfo : EIATTR_MAXREG_COUNT
	.align		4
        /*001c*/ 	.byte	0x03, 0x1b
        /*001e*/ 	.short	0x00a8


	//----- nvinfo : EIATTR_NUM_BARRIERS
	.align		4
        /*0020*/ 	.byte	0x02, 0x4c
        /*0022*/ 	.byte	0x10
	.zero		1


	//----- nvinfo : EIATTR_EXTERNS
	.align		4
        /*0024*/ 	.byte	0x04, 0x0f
        /*0026*/ 	.short	(.L_289 - .L_288)


	//   ....[0]....
	.align		4
.L_288:
        /*0028*/ 	.word	index@(__assertfail)


	//----- nvinfo : EIATTR_ANNOTATIONS
	.align		4
.L_289:
        /*002c*/ 	.byte	0x04, 0x55
        /*002e*/ 	.short	(.L_291 - .L_290)


	//   ....[0]....
.L_290:
        /* <DEDUP_REMOVED lines=15> */


	//----- nvinfo : EIATTR_MERCURY_ISA_VERSION
	.align		4
.L_291:
        /*0108*/ 	.byte	0x03, 0x5f
        /*010a*/ 	.short	0x0101


	//----- nvinfo : EIATTR_UNUSED_LOAD_BYTE_OFFSET
	.align		4
        /*010c*/ 	.byte	0x04, 0x44
        /*010e*/ 	.short	(.L_293 - .L_292)


	//   ....[0]....
.L_292:
        /*0110*/ 	.word	0x00000980
        /*0114*/ 	.word	0x0000fff0


	//   ....[1]....
        /*0118*/ 	.word	0x0000bec0
        /*011c*/ 	.word	0x0000fff0


	//----- nvinfo : EIATTR_INT_WARP_WIDE_INSTR_OFFSETS
	.align		4
.L_293:
        /*0120*/ 	.byte	0x04, 0x31
        /*0122*/ 	.short	(.L_295 - .L_294)


	//   ....[0]....
.L_294:
        /*0124*/ 	.word	0x000000c0


	//   ....[1]....
        /*0128*/ 	.word	0x000000d0


	//   ....[2]....
        /*012c*/ 	.word	0x00000170


	//   ....[3]....
        /*0130*/ 	.word	0x0000fc70


	//   ....[4]....
        /*0134*/ 	.word	0x0000fd00


	//   ....[5]....
        /*0138*/ 	.word	0x000139a0


	//   ....[6]....
        /*013c*/ 	.word	0x00013a30


	//----- nvinfo : EIATTR_COOP_GROUP_MASK_REGIDS
	.align		4
.L_295:
        /*0140*/ 	.byte	0x04, 0x29
        /*0142*/ 	.short	(.L_297 - .L_296)


	//   ....[0]....
.L_296:
        /*0144*/ 	.word	0xffffffff


	//   ....[1]....
        /*0148*/ 	.word	0xffffffff


	//   ....[2]....
        /*014c*/ 	.word	0xffffffff


	//   ....[3]....
        /*0150*/ 	.word	0xffffffff


	//   ....[4]....
        /*0154*/ 	.word	0xffffffff


	//   ....[5]....
        /*0158*/ 	.word	0xffffffff


	//   ....[6]....
        /*015c*/ 	.word	0xffffffff


	//   ....[7]....
        /*0160*/ 	.word	0xffffffff


	//   ....[8]....
        /*0164*/ 	.word	0xffffffff


	//   ....[9]....
        /*0168*/ 	.word	0xffffffff


	//   ....[10]....
        /*016c*/ 	.word	0xffffffff


	//   ....[11]....
        /*0170*/ 	.word	0xffffffff


	//   ....[12]....
        /*0174*/ 	.word	0xffffffff


	//   ....[13]....
        /*0178*/ 	.word	0xffffffff


	//   ....[14]....
        /*017c*/ 	.word	0xffffffff


	//   ....[15]....
        /*0180*/ 	.word	0xffffffff


	//   ....[16]....
        /*0184*/ 	.word	0xffffffff


	//   ....[17]....
        /*0188*/ 	.word	0xffffffff


	//   ....[18]....
        /*018c*/ 	.word	0xffffffff


	//   ....[19]....
        /*0190*/ 	.word	0xffffffff


	//   ....[20]....
        /*0194*/ 	.word	0xffffffff


	//   ....[21]....
        /*0198*/ 	.word	0xffffffff


	//   ....[22]....
        /*019c*/ 	.word	0xffffffff


	//   ....[23]....
        /*01a0*/ 	.word	0xffffffff


	//   ....[24]....
        /*01a4*/ 	.word	0xffffffff


	//   ....[25]....
        /*01a8*/ 	.word	0xffffffff


	//   ....[26]....
        /*01ac*/ 	.word	0xffffffff


	//   ....[27]....
        /*01b0*/ 	.word	0xffffffff


	//   ....[28]....
        /*01b4*/ 	.word	0xffffffff


	//   ....[29]....
        /*01b8*/ 	.word	0xffffffff


	//   ....[30]....
        /*01bc*/ 	.word	0xffffffff


	//   ....[31]....
        /*01c0*/ 	.word	0xffffffff


	//   ....[32]....
        /*01c4*/ 	.word	0xffffffff


	//   ....[33]....
        /*01c8*/ 	.word	0xffffffff


	//   ....[34]....
        /*01cc*/ 	.word	0xffffffff


	//   ....[35]....
        /*01d0*/ 	.word	0xffffffff


	//   ....[36]....
        /*01d4*/ 	.word	0xffffffff


	//   ....[37]....
        /*01d8*/ 	.word	0xffffffff


	//   ....[38]....
        /*01dc*/ 	.word	0xffffffff


	//   ....[39]....
        /*01e0*/ 	.word	0xffffffff


	//   ....[40]....
        /*01e4*/ 	.word	0xffffffff


	//   ....[41]....
        /*01e8*/ 	.word	0xffffffff


	//   ....[42]....
        /*01ec*/ 	.word	0xffffffff


	//   ....[43]....
        /*01f0*/ 	.word	0xffffffff


	//   ....[44]....
        /*01f4*/ 	.word	0xffffffff


	//   ....[45]....
        /*01f8*/ 	.word	0xffffffff


	//   ....[46]....
        /*01fc*/ 	.word	0xffffffff


	//   ....[47]....
        /*0200*/ 	.word	0xffffffff


	//   ....[48]....
        /*0204*/ 	.word	0xffffffff


	//   ....[49]....
        /*0208*/ 	.word	0xffffffff


	//   ....[50]....
        /*020c*/ 	.word	0xffffffff


	//   ....[51]....
        /*0210*/ 	.word	0xffffffff


	//   ....[52]....
        /*0214*/ 	.word	0xffffffff


	//   ....[53]....
        /*0218*/ 	.word	0xffffffff


	//   ....[54]....
        /*021c*/ 	.word	0xffffffff


	//   ....[55]....
        /*0220*/ 	.word	0xffffffff


	//   ....[56]....
        /*0224*/ 	.word	0xffffffff


	//   ....[57]....
        /*0228*/ 	.word	0xffffffff


	//   ....[58]....
        /*022c*/ 	.word	0xffffffff


	//   ....[59]....
        /*0230*/ 	.word	0xffffffff


	//   ....[60]....
        /*0234*/ 	.word	0xffffffff


	//   ....[61]....
        /*0238*/ 	.word	0xffffffff


	//   ....[62]....
        /*023c*/ 	.word	0xffffffff


	//   ....[63]....
        /*0240*/ 	.word	0xffffffff


	//   ....[64]....
        /*0244*/ 	.word	0xffffffff


	//   ....[65]....
        /*0248*/ 	.word	0xffffffff


	//   ....[66]....
        /*024c*/ 	.word	0xffffffff


	//   ....[67]....
        /*0250*/ 	.word	0xffffffff


	//   ....[68]....
        /*0254*/ 	.word	0xffffffff


	//   ....[69]....
        /*0258*/ 	.word	0xffffffff


	//   ....[70]....
        /*025c*/ 	.word	0xffffffff


	//   ....[71]....
        /*0260*/ 	.word	0xffffffff


	//   ....[72]....
        /*0264*/ 	.word	0xffffffff


	//   ....[73]....
        /*0268*/ 	.word	0xffffffff


	//   ....[74]....
        /*026c*/ 	.word	0xffffffff


	//   ....[75]....
        /*0270*/ 	.word	0xffffffff


	//   ....[76]....
        /*0274*/ 	.word	0xffffffff


	//   ....[77]....
        /*0278*/ 	.word	0xffffffff


	//   ....[78]....
        /*027c*/ 	.word	0xffffffff


	//   ....[79]....
        /*0280*/ 	.word	0xffffffff


	//   ....[80]....
        /*0284*/ 	.word	0xffffffff


	//   ....[81]....
        /*0288*/ 	.word	0xffffffff


	//   ....[82]....
        /*028c*/ 	.word	0xffffffff


	//   ....[83]....
        /*0290*/ 	.word	0xffffffff


	//   ....[84]....
        /*0294*/ 	.word	0xffffffff


	//   ....[85]....
        /*0298*/ 	.word	0xffffffff


	//   ....[86]....
        /*029c*/ 	.word	0xffffffff


	//   ....[87]....
        /*02a0*/ 	.word	0xffffffff


	//   ....[88]....
        /*02a4*/ 	.word	0xffffffff


	//   ....[89]....
        /*02a8*/ 	.word	0xffffffff


	//   ....[90]....
        /*02ac*/ 	.word	0xffffffff


	//   ....[91]....
        /*02b0*/ 	.word	0xffffffff


	//   ....[92]....
        /*02b4*/ 	.word	0xffffffff


	//   ....[93]....
        /*02b8*/ 	.word	0xffffffff


	//   ....[94]....
        /*02bc*/ 	.word	0xffffffff


	//   ....[95]....
        /*02c0*/ 	.word	0xffffffff


	//   ....[96]....
        /*02c4*/ 	.word	0xffffffff


	//   ....[97]....
        /*02c8*/ 	.word	0xffffffff


	//   ....[98]....
        /*02cc*/ 	.word	0xffffffff


	//   ....[99]....
        /*02d0*/ 	.word	0xffffffff


	//   ....[100]....
        /*02d4*/ 	.word	0xffffffff


	//   ....[101]....
        /*02d8*/ 	.word	0xffffffff


	//   ....[102]....
        /*02dc*/ 	.word	0xffffffff


	//   ....[103]....
        /*02e0*/ 	.word	0xffffffff


	//   ....[104]....
        /*02e4*/ 	.word	0xffffffff


	//   ....[105]....
        /*02e8*/ 	.word	0xffffffff


	//   ....[106]....
        /*02ec*/ 	.word	0xffffffff


	//   ....[107]....
        /*02f0*/ 	.word	0xffffffff


	//   ....[108]....
        /*02f4*/ 	.word	0xffffffff


	//   ....[109]....
        /*02f8*/ 	.word	0xffffffff


	//   ....[110]....
        /*02fc*/ 	.word	0xffffffff


	//   ....[111]....
        /*0300*/ 	.word	0xffffffff


	//   ....[112]....
        /*0304*/ 	.word	0xffffffff


	//   ....[113]....
        /*0308*/ 	.word	0xffffffff


	//   ....[114]....
        /*030c*/ 	.word	0xffffffff


	//   ....[115]....
        /*0310*/ 	.word	0xffffffff


	//   ....[116]....
        /*0314*/ 	.word	0xffffffff


	//   ....[117]....
        /*0318*/ 	.word	0xffffffff


	//   ....[118]....
        /*031c*/ 	.word	0xffffffff


	//   ....[119]....
        /*0320*/ 	.word	0xffffffff


	//   ....[120]....
        /*0324*/ 	.word	0xffffffff


	//   ....[121]....
        /*0328*/ 	.word	0xffffffff


	//   ....[122]....
        /*032c*/ 	.word	0xffffffff


	//   ....[123]....
        /*0330*/ 	.word	0xffffffff


	//   ....[124]....
        /*0334*/ 	.word	0xffffffff


	//   ....[125]....
        /*0338*/ 	.word	0xffffffff


	//   ....[126]....
        /*033c*/ 	.word	0xffffffff


	//   ....[127]....
        /*0340*/ 	.word	0xffffffff


	//   ....[128]....
        /*0344*/ 	.word	0xffffffff


	//   ....[129]....
        /*0348*/ 	.word	0xffffffff


	//   ....[130]....
        /*034c*/ 	.word	0xffffffff


	//   ....[131]....
        /*0350*/ 	.word	0xffffffff


	//   ....[132]....
        /*0354*/ 	.word	0xffffffff


	//   ....[133]....
        /*0358*/ 	.word	0xffffffff


	//   ....[134]....
        /*035c*/ 	.word	0xffffffff


	//   ....[135]....
        /*0360*/ 	.word	0xffffffff


	//   ....[136]....
        /*0364*/ 	.word	0xffffffff


	//   ....[137]....
        /*0368*/ 	.word	0xffffffff


	//   ....[138]....
        /*036c*/ 	.word	0xffffffff


	//   ....[139]....
        /*0370*/ 	.word	0xffffffff


	//   ....[140]....
        /*0374*/ 	.word	0xffffffff


	//   ....[141]....
        /*0378*/ 	.word	0xffffffff


	//   ....[142]....
        /*037c*/ 	.word	0xffffffff


	//   ....[143]....
        /*0380*/ 	.word	0xffffffff


	//   ....[144]....
        /*0384*/ 	.word	0xffffffff


	//   ....[145]....
        /*0388*/ 	.word	0xffffffff


	//   ....[146]....
        /*038c*/ 	.word	0xffffffff


	//   ....[147]....
        /*0390*/ 	.word	0xffffffff


	//   ....[148]....
        /*0394*/ 	.word	0xffffffff


	//   ....[149]....
        /*0398*/ 	.word	0xffffffff


	//   ....[150]....
        /*039c*/ 	.word	0xffffffff


	//   ....[151]....
        /*03a0*/ 	.word	0xffffffff


	//   ....[152]....
        /*03a4*/ 	.word	0xffffffff


	//   ....[153]....
        /*03a8*/ 	.word	0xffffffff


	//   ....[154]....
        /*03ac*/ 	.word	0xffffffff


	//   ....[155]....
        /*03b0*/ 	.word	0xffffffff


	//   ....[156]....
        /*03b4*/ 	.word	0xffffffff


	//   ....[157]....
        /*03b8*/ 	.word	0xffffffff


	//   ....[158]....
        /*03bc*/ 	.word	0xffffffff


	//   ....[159]....
        /*03c0*/ 	.word	0xffffffff


	//   ....[160]....
        /*03c4*/ 	.word	0xffffffff


	//   ....[161]....
        /*03c8*/ 	.word	0x0500000f


	//   ....[162]....
        /*03cc*/ 	.word	0x0500000f


	//   ....[163]....
        /*03d0*/ 	.word	0x0500000f


	//   ....[164]....
        /*03d4*/ 	.word	0x0500000f


	//   ....[165]....
        /*03d8*/ 	.word	0x0500000f


	//   ....[166]....
        /*03dc*/ 	.word	0x0500000f


	//   ....[167]....
        /*03e0*/ 	.word	0x0500000f


	//   ....[168]....
        /*03e4*/ 	.word	0x0500000f


	//   ....[169]....
        /*03e8*/ 	.word	0x0500000f


	//   ....[170]....
        /*03ec*/ 	.word	0x0500000f


	//   ....[171]....
        /*03f0*/ 	.word	0x0500000f


	//   ....[172]....
        /*03f4*/ 	.word	0x0500000f


	//   ....[173]....
        /*03f8*/ 	.word	0x0500000f


	//   ....[174]....
        /*03fc*/ 	.word	0x0500000f


	//   ....[175]....
        /*0400*/ 	.word	0x0500000f


	//   ....[176]....
        /*0404*/ 	.word	0x0500000f


	//   ....[177]....
        /*0408*/ 	.word	0x0500000f


	//   ....[178]....
        /*040c*/ 	.word	0x0500000f


	//   ....[179]....
        /*0410*/ 	.word	0x0500000f


	//   ....[180]....
        /*0414*/ 	.word	0x0500000f


	//   ....[181]....
        /*0418*/ 	.word	0x0500000f


	//   ....[182]....
        /*041c*/ 	.word	0x0500000f


	//   ....[183]....
        /*0420*/ 	.word	0x0500000f


	//   ....[184]....
        /*0424*/ 	.word	0x0500000f


	//   ....[185]....
        /*0428*/ 	.word	0x0500000f


	//   ....[186]....
        /*042c*/ 	.word	0x0500000f


	//   ....[187]....
        /*0430*/ 	.word	0x0500000f


	//   ....[188]....
        /*0434*/ 	.word	0x0500000f


	//   ....[189]....
        /*0438*/ 	.word	0x0500000f


	//   ....[190]....
        /*043c*/ 	.word	0x0500000f


	//   ....[191]....
        /*0440*/ 	.word	0x0500000f


	//   ....[192]....
        /*0444*/ 	.word	0x0500000f


	//   ....[193]....
        /*0448*/ 	.word	0x0500000f


	//   ....[194]....
        /*044c*/ 	.word	0x0500000f


	//   ....[195]....
        /*0450*/ 	.word	0x0500000f


	//   ....[196]....
        /*0454*/ 	.word	0x0500000f


	//   ....[197]....
        /*0458*/ 	.word	0x0500000f


	//   ....[198]....
        /*045c*/ 	.word	0x0500000f


	//   ....[199]....
        /*0460*/ 	.word	0x0500000f


	//   ....[200]....
        /*0464*/ 	.word	0x0500000f


	//   ....[201]....
        /*0468*/ 	.word	0x0500000f


	//   ....[202]....
        /*046c*/ 	.word	0x0500000f


	//   ....[203]....
        /*0470*/ 	.word	0x0500000f


	//   ....[204]....
        /*0474*/ 	.word	0x0500000f


	//   ....[205]....
        /*0478*/ 	.word	0x0500000f


	//   ....[206]....
        /*047c*/ 	.word	0x0500000f


	//   ....[207]....
        /*0480*/ 	.word	0x0500000f


	//   ....[208]....
        /*0484*/ 	.word	0x0500000f


	//   ....[209]....
        /*0488*/ 	.word	0x0500000f


	//   ....[210]....
        /*048c*/ 	.word	0x0500000f


	//----- nvinfo : EIATTR_COOP_GROUP_INSTR_OFFSETS
	.align		4
.L_297:
        /*0490*/ 	.byte	0x04, 0x28
        /*0492*/ 	.short	(.L_299 - .L_298)


	//   ....[0]....
.L_298:
        /*0494*/ 	.word	0x00000080


	//   ....[1]....
        /*0498*/ 	.word	0x00000090


	//   ....[2]....
        /*049c*/ 	.word	0x000002d0


	//   ....[3]....
        /*04a0*/ 	.word	0x00000430


	//   ....[4]....
        /*04a4*/ 	.word	0x00000550


	//   ....[5]....
        /*04a8*/ 	.word	0x000006b0


	//   ....[6]....
        /*04ac*/ 	.word	0x00001870


	//   ....[7]....
        /*04b0*/ 	.word	0x00002990


	//   ....[8]....
        /*04b4*/ 	.word	0x000029c0


	//   ....[9]....
        /*04b8*/ 	.word	0x00003250


	//   ....[10]....
        /*04bc*/ 	.word	0x00003270


	//   ....[11]....
        /*04c0*/ 	.word	0x00003e90


	//   ....[12]....
        /*04c4*/ 	.word	0x00003ef0


	//   ....[13]....
        /*04c8*/ 	.word	0x00005f30


	//   ....[14]....
        /*04cc*/ 	.word	0x00006750


	//   ....[15]....
        /*04d0*/ 	.word	0x00006770


	//   ....[16]....
        /*04d4*/ 	.word	0x000067e0


	//   ....[17]....
        /*04d8*/ 	.word	0x000073e0


	//   ....[18]....
        /*04dc*/ 	.word	0x00007450


	//   ....[19]....
        /*04e0*/ 	.word	0x00009c20


	//   ....[20]....
        /*04e4*/ 	.word	0x00009c30


	//   ....[21]....
        /*04e8*/ 	.word	0x00009c60


	//   ....[22]....
        /*04ec*/ 	.word	0x00009c70


	//   ....[23]....
        /*04f0*/ 	.word	0x0000b720


	//   ....[24]....
        /*04f4*/ 	.word	0x0000b730


	//   ....[25]....
        /*04f8*/ 	.word	0x0000b7b0


	//   ....[26]....
        /*04fc*/ 	.word	0x0000b7c0


	//   ....[27]....
        /*0500*/ 	.word	0x0000c740


	//   ....[28]....
        /*0504*/ 	.word	0x0000c750


	//   ....[29]....
        /*0508*/ 	.word	0x0000c760


	//   ....[30]....
        /*050c*/ 	.word	0x0000c770


	//   ....[31]....
        /*0510*/ 	.word	0x0000c780


	//   ....[32]....
        /*0514*/ 	.word	0x0000c790


	//   ....[33]....
        /*0518*/ 	.word	0x0000c7a0


	//   ....[34]....
        /*051c*/ 	.word	0x0000c7b0


	//   ....[35]....
        /*0520*/ 	.word	0x0000c7e0


	//   ....[36]....
        /*0524*/ 	.word	0x0000c7f0


	//   ....[37]....
        /*0528*/ 	.word	0x0000c820


	//   ....[38]....
        /*052c*/ 	.word	0x0000c830


	//   ....[39]....
        /*0530*/ 	.word	0x0000c860


	//   ....[40]....
        /*0534*/ 	.word	0x0000c870


	//   ....[41]....
        /*0538*/ 	.word	0x0000c8a0


	//   ....[42]....
        /*053c*/ 	.word	0x0000c8b0


	//   ....[43]....
        /*0540*/ 	.word	0x0000c8e0


	//   ....[44]....
        /*0544*/ 	.word	0x0000c8f0


	//   ....[45]....
        /*0548*/ 	.word	0x0000c920


	//   ....[46]....
        /*054c*/ 	.word	0x0000c930


	//   ....[47]....
        /*0550*/ 	.word	0x0000c950


	//   ....[48]....
        /*0554*/ 	.word	0x0000c960


	//   ....[49]....
        /*0558*/ 	.word	0x0000c990


	//   ....[50]....
        /*055c*/ 	.word	0x0000c9b0


	//   ....[51]....
        /*0560*/ 	.word	0x0000c9c0


	//   ....[52]....
        /*0564*/ 	.word	0x0000c9f0


	//   ....[53]....
        /*0568*/ 	.word	0x0000ca40


	//   ....[54]....
        /*056c*/ 	.word	0x0000ca50


	//   ....[55]....
        /*0570*/ 	.word	0x0000ca80


	//   ....[56]....
        /*0574*/ 	.word	0x0000cab0


	//   ....[57]....
        /*0578*/ 	.word	0x0000cad0


	//   ....[58]....
        /*057c*/ 	.word	0x0000cae0


	//   ....[59]....
        /*0580*/ 	.word	0x0000d080


	//   ....[60]....
        /*0584*/ 	.word	0x0000d0c0


	//   ....[61]....
        /*0588*/ 	.word	0x0000d100


	//   ....[62]....
        /*058c*/ 	.word	0x0000d140


	//   ....[63]....
        /*0590*/ 	.word	0x0000d6b0


	//   ....[64]....
        /*0594*/ 	.word	0x0000d6f0


	//   ....[65]....
        /*0598*/ 	.word	0x0000d7b0


	//   ....[66]....
        /*059c*/ 	.word	0x0000d7d0


	//   ....[67]....
        /*05a0*/ 	.word	0x0000d890


	//   ....[68]....
        /*05a4*/ 	.word	0x0000d8b0


	//   ....[69]....
        /*05a8*/ 	.word	0x0000d980


	//   ....[70]....
        /*05ac*/ 	.word	0x0000d9a0


	//   ....[71]....
        /*05b0*/ 	.word	0x0000e260


	//   ....[72]....
        /*05b4*/ 	.word	0x0000e280


	//   ....[73]....
        /*05b8*/ 	.word	0x0000e340


	//   ....[74]....
        /*05bc*/ 	.word	0x0000e360


	//   ....[75]....
        /*05c0*/ 	.word	0x0000e420


	//   ....[76]....
        /*05c4*/ 	.word	0x0000e440


	//   ....[77]....
        /*05c8*/ 	.word	0x0000e510


	//   ....[78]....
        /*05cc*/ 	.word	0x0000e530


	//   ....[79]....
        /*05d0*/ 	.word	0x0000e670


	//   ....[80]....
        /*05d4*/ 	.word	0x0000e820


	//   ....[81]....
        /*05d8*/ 	.word	0x0000e850


	//   ....[82]....
        /*05dc*/ 	.word	0x0000e880


	//   ....[83]....
        /*05e0*/ 	.word	0x0000e8b0


	//   ....[84]....
        /*05e4*/ 	.word	0x0000e8e0


	//   ....[85]....
        /*05e8*/ 	.word	0x0000e920


	//   ....[86]....
        /*05ec*/ 	.word	0x0000ea70


	//   ....[87]....
        /*05f0*/ 	.word	0x0000eaa0


	//   ....[88]....
        /*05f4*/ 	.word	0x0000ead0


	//   ....[89]....
        /*05f8*/ 	.word	0x0000eb00


	//   ....[90]....
        /*05fc*/ 	.word	0x0000eb30


	//   ....[91]....
        /*0600*/ 	.word	0x0000eb70


	//   ....[92]....
        /*0604*/ 	.word	0x0000ebf0


	//   ....[93]....
        /*0608*/ 	.word	0x0000ec90


	//   ....[94]....
        /*060c*/ 	.word	0x0000ed30


	//   ....[95]....
        /*0610*/ 	.word	0x00010c30


	//   ....[96]....
        /*0614*/ 	.word	0x00010c60


	//   ....[97]....
        /*0618*/ 	.word	0x00010ca0


	//   ....[98]....
        /*061c*/ 	.word	0x00010d30


	//   ....[99]....
        /*0620*/ 	.word	0x00010d40


	//   ....[100]....
        /*0624*/ 	.word	0x00010db0


	//   ....[101]....
        /*0628*/ 	.word	0x00010dc0


	//   ....[102]....
        /*062c*/ 	.word	0x00010dd0


	//   ....[103]....
        /*0630*/ 	.word	0x00010e40


	//   ....[104]....
        /*0634*/ 	.word	0x00010ec0


	//   ....[105]....
        /*0638*/ 	.word	0x000112d0


	//   ....[106]....
        /*063c*/ 	.word	0x00011310


	//   ....[107]....
        /*0640*/ 	.word	0x00011330


	//   ....[108]....
        /*0644*/ 	.word	0x00011340


	//   ....[109]....
        /*0648*/ 	.word	0x000113f0


	//   ....[110]....
        /*064c*/ 	.word	0x00011410


	//   ....[111]....
        /*0650*/ 	.word	0x000114a0


	//   ....[112]....
        /*0654*/ 	.word	0x000114c0


	//   ....[113]....
        /*0658*/ 	.word	0x000114d0


	//   ....[114]....
        /*065c*/ 	.word	0x00011560


	//   ....[115]....
        /*0660*/ 	.word	0x00011d70


	//   ....[116]....
        /*0664*/ 	.word	0x00011da0


	//   ....[117]....
        /*0668*/ 	.word	0x00011dd0


	//   ....[118]....
        /*066c*/ 	.word	0x00011e50


	//   ....[119]....
        /*0670*/ 	.word	0x00011ea0


	//   ....[120]....
        /*0674*/ 	.word	0x00011f00


	//   ....[121]....
        /*0678*/ 	.word	0x00011f20


	//   ....[122]....
        /*067c*/ 	.word	0x00011f60


	//   ....[123]....
        /*0680*/ 	.word	0x00012950


	//   ....[124]....
        /*0684*/ 	.word	0x00012970


	//   ....[125]....
        /*0688*/ 	.word	0x00012990


	//   ....[126]....
        /*068c*/ 	.word	0x000129e0


	//   ....[127]....
        /*0690*/ 	.word	0x000129f0


	//   ....[128]....
        /*0694*/ 	.word	0x00012a40


	//   ....[129]....
        /*0698*/ 	.word	0x00012a50


	//   ....[130]....
        /*069c*/ 	.word	0x00012a60


	//   ....[131]....
        /*06a0*/ 	.word	0x00012ab0


	//   ....[132]....
        /*06a4*/ 	.word	0x00012b00


	//   ....[133]....
        /*06a8*/ 	.word	0x00012f00


	//   ....[134]....
        /*06ac*/ 	.word	0x00012f20


	//   ....[135]....
        /*06b0*/ 	.word	0x00012f30


	//   ....[136]....
        /*06b4*/ 	.word	0x00012f40


	//   ....[137]....
        /*06b8*/ 	.word	0x00012f50


	//   ....[138]....
        /*06bc*/ 	.word	0x00012fb0


	//   ....[139]....
        /*06c0*/ 	.word	0x00012fc0


	//   ....[140]....
        /*06c4*/ 	.word	0x00013020


	//   ....[141]....
        /*06c8*/ 	.word	0x00013050


	//   ....[142]....
        /*06cc*/ 	.word	0x00013090


	//   ....[143]....
        /*06d0*/ 	.word	0x00014300


	//   ....[144]....
        /*06d4*/ 	.word	0x00014330


	//   ....[145]....
        /*06d8*/ 	.word	0x00014360


	//   ....[146]....
        /*06dc*/ 	.word	0x00014390


	//   ....[147]....
        /*06e0*/ 	.word	0x000143a0


	//   ....[148]....
        /*06e4*/ 	.word	0x000143c0


	//   ....[149]....
        /*06e8*/ 	.word	0x000143e0


	//   ....[150]....
        /*06ec*/ 	.word	0x00014420


	//   ....[151]....
        /*06f0*/ 	.word	0x00014560


	//   ....[152]....
        /*06f4*/ 	.word	0x00014590


	//   ....[153]....
        /*06f8*/ 	.word	0x000145d0


	//   ....[154]....
        /*06fc*/ 	.word	0x00014600


	//   ....[155]....
        /*0700*/ 	.word	0x00014630


	//   ....[156]....
        /*0704*/ 	.word	0x00014660


	//   ....[157]....
        /*0708*/ 	.word	0x00014700


	//   ....[158]....
        /*070c*/ 	.word	0x000147a0


	//   ....[159]....
        /*0710*/ 	.word	0x00014850


	//   ....[160]....
        /*0714*/ 	.word	0x00014e30


	//   ....[161]....
        /*0718*/ 	.word	0x00015440


	//   ....[162]....
        /*071c*/ 	.word	0x00015520


	//   ....[163]....
        /*0720*/ 	.word	0x00015610


	//   ....[164]....
        /*0724*/ 	.word	0x00015670


	//   ....[165]....
        /*0728*/ 	.word	0x00015750


	//   ....[166]....
        /*072c*/ 	.word	0x000157b0


	//   ....[167]....
        /*0730*/ 	.word	0x00015890


	//   ....[168]....
        /*0734*/ 	.word	0x000158f0


	//   ....[169]....
        /*0738*/ 	.word	0x000159c0


	//   ....[170]....
        /*073c*/ 	.word	0x00015a60


	//   ....[171]....
        /*0740*/ 	.word	0x00015b40


	//   ....[172]....
        /*0744*/ 	.word	0x00015c90


	//   ....[173]....
        /*0748*/ 	.word	0x00015d40


	//   ....[174]....
        /*074c*/ 	.word	0x00015e70


	//   ....[175]....
        /*0750*/ 	.word	0x00015f20


	//   ....[176]....
        /*0754*/ 	.word	0x00016020


	//   ....[177]....
        /*0758*/ 	.word	0x000160e0


	//   ....[178]....
        /*075c*/ 	.word	0x00016140


	//   ....[179]....
        /*0760*/ 	.word	0x000161e0


	//   ....[180]....
        /*0764*/ 	.word	0x000162a0


	//   ....[181]....
        /*0768*/ 	.word	0x00016370


	//   ....[182]....
        /*076c*/ 	.word	0x00016410


	//   ....[183]....
        /*0770*/ 	.word	0x00016480


	//   ....[184]....
        /*0774*/ 	.word	0x000164e0


	//   ....[185]....
        /*0778*/ 	.word	0x000165d0


	//   ....[186]....
        /*077c*/ 	.word	0x00016650


	//   ....[187]....
        /*0780*/ 	.word	0x00016730


	//   ....[188]....
        /*0784*/ 	.word	0x000167b0


	//   ....[189]....
        /*0788*/ 	.word	0x00016870


	//   ....[190]....
        /*078c*/ 	.word	0x000169a0


	//   ....[191]....
        /*0790*/ 	.word	0x00016a50


	//   ....[192]....
        /*0794*/ 	.word	0x00016ab0


	//   ....[193]....
        /*0798*/ 	.word	0x00016b70


	//   ....[194]....
        /*079c*/ 	.word	0x00016bd0


	//   ....[195]....
        /*07a0*/ 	.word	0x00016c90


	//   ....[196]....
        /*07a4*/ 	.word	0x00016cf0


	//   ....[197]....
        /*07a8*/ 	.word	0x00016db0


	//   ....[198]....
        /*07ac*/ 	.word	0x00016e10


	//   ....[199]....
        /*07b0*/ 	.word	0x00016ed0


	//   ....[200]....
        /*07b4*/ 	.word	0x00016fc0


	//   ....[201]....
        /*07b8*/ 	.word	0x00017060


	//   ....[202]....
        /*07bc*/ 	.word	0x000170c0


	//   ....[203]....
        /*07c0*/ 	.word	0x00017190


	//   ....[204]....
        /*07c4*/ 	.word	0x000171f0


	//   ....[205]....
        /*07c8*/ 	.word	0x000172c0


	//   ....[206]....
        /*07cc*/ 	.word	0x00017320


	//   ....[207]....
        /*07d0*/ 	.word	0x000173f0


	//   ....[208]....
        /*07d4*/ 	.word	0x00017450


	//   ....[209]....
        /*07d8*/ 	.word	0x00017520


	//   ....[210]....
        /*07dc*/ 	.word	0x00017770


	//----- nvinfo : EIATTR_REG_RECONFIG
	.align		4
.L_299:
        /*07e0*/ 	.byte	0x01, 0x54
	.zero		2


	//----- nvinfo : EIATTR_SYSCALL_OFFSETS
	.align		4
        /*07e4*/ 	.byte	0x04, 0x46
        /*07e6*/ 	.short	(.L_301 - .L_300)


	//   ....[0]....
.L_300:
        /*07e8*/ 	.word	0x00001a50


	//   ....[1]....
        /*07ec*/ 	.word	0x0000fe60


	//   ....[2]....
        /*07f0*/ 	.word	0x0000ffd0


	//   ....[3]....
        /*07f4*/ 	.word	0x00010120


	//   ....[4]....
        /*07f8*/ 	.word	0x00010260


	//   ....[5]....
        /*07fc*/ 	.word	0x000119a0


	//----- nvinfo : EIATTR_MBARRIER_INSTR_OFFSETS
	.align		4
.L_301:
        /*0800*/ 	.byte	0x04, 0x39
        /*0802*/ 	.short	(.L_303 - .L_302)


	//   ....[0]....
.L_302:
        /*0804*/ 	.word	0x00000180
        /*0808*/ 	.word	0x000000ff
        /*080c*/ 	.word	0x00029800
        /*0810*/ 	.short	0x0100
        /*0812*/ 	.byte	0x08
	.zero		1


	//   ....[1]....
        /*0814*/ 	.word	0x00000190
        /*0818*/ 	.word	0x000000ff
        /*081c*/ 	.word	0x00029820
        /*0820*/ 	.short	0x0100
        /*0822*/ 	.byte	0x08
	.zero		1


	//   ....[2]....
        /*0824*/ 	.word	0x00000280
        /*0828*/ 	.word	0x000000ff
        /*082c*/ 	.word	0x00029830
        /*0830*/ 	.short	0x0100
        /*0832*/ 	.byte	0x08
	.zero		1


	//   ....[3]....
        /*0834*/ 	.word	0x00000290
        /*0838*/ 	.word	0x000000ff
        /*083c*/ 	.word	0x00029840
        /*0840*/ 	.short	0x0100
        /*0842*/ 	.byte	0x08
	.zero		1


	//   ....[4]....
        /*0844*/ 	.word	0x000002a0
        /*0848*/ 	.word	0x000000ff
        /*084c*/ 	.word	0x00029838
        /*0850*/ 	.short	0x0100
        /*0852*/ 	.byte	0x08
	.zero		1


	//   ....[5]....
        /*0854*/ 	.word	0x000002b0
        /*0858*/ 	.word	0x000000ff
        /*085c*/ 	.word	0x00029848
        /*0860*/ 	.short	0x0100
        /*0862*/ 	.byte	0x08
	.zero		1


	//   ....[6]....
        /*0864*/ 	.word	0x000003e0
        /*0868*/ 	.word	0x000000ff
        /*086c*/ 	.word	0x00029850
        /*0870*/ 	.short	0x0100
        /*0872*/ 	.byte	0x08
	.zero		1


	//   ....[7]....
        /*0874*/ 	.word	0x000003f0
        /*0878*/ 	.word	0x000000ff
        /*087c*/ 	.word	0x00029860
        /*0880*/ 	.short	0x0100
        /*0882*/ 	.byte	0x08
	.zero		1


	//   ....[8]....
        /*0884*/ 	.word	0x00000400
        /*0888*/ 	.word	0x000000ff
        /*088c*/ 	.word	0x00029858
        /*0890*/ 	.short	0x0100
        /*0892*/ 	.byte	0x08
	.zero		1


	//   ....[9]....
        /*0894*/ 	.word	0x00000410
        /*0898*/ 	.word	0x000000ff
        /*089c*/ 	.word	0x00029868
        /*08a0*/ 	.short	0x0100
        /*08a2*/ 	.byte	0x08
	.zero		1


	//   ....[10]....
        /*08a4*/ 	.word	0x00000500
        /*08a8*/ 	.word	0x000000ff
        /*08ac*/ 	.word	0x00029870
        /*08b0*/ 	.short	0x0100
        /*08b2*/ 	.byte	0x06
	.zero		1


	//   ....[11]....
        /*08b4*/ 	.word	0x00000510
        /*08b8*/ 	.word	0x000000ff
        /*08bc*/ 	.word	0x00029880
        /*08c0*/ 	.short	0x0100
        /*08c2*/ 	.byte	0x06
	.zero		1


	//   ....[12]....
        /*08c4*/ 	.word	0x00000520
        /*08c8*/ 	.word	0x000000ff
        /*08cc*/ 	.word	0x00029878
        /*08d0*/ 	.short	0x0100
        /*08d2*/ 	.byte	0x06
	.zero		1


	//   ....[13]....
        /*08d4*/ 	.word	0x00000530
        /*08d8*/ 	.word	0x000000ff
        /*08dc*/ 	.word	0x00029888
        /*08e0*/ 	.short	0x0100
        /*08e2*/ 	.byte	0x06
	.zero		1


	//   ....[14]....
        /*08e4*/ 	.word	0x00000660
        /*08e8*/ 	.word	0x000000ff
        /*08ec*/ 	.word	0x00029890
        /*08f0*/ 	.short	0x0100
        /*08f2*/ 	.byte	0x08
	.zero		1


	//   ....[15]....
        /*08f4*/ 	.word	0x00000670
        /*08f8*/ 	.word	0x000000ff
        /*08fc*/ 	.word	0x000298a0
        /*0900*/ 	.short	0x0100
        /*0902*/ 	.byte	0x08
	.zero		1


	//   ....[16]....
        /*0904*/ 	.word	0x00000680
        /*0908*/ 	.word	0x000000ff
        /*090c*/ 	.word	0x00029898
        /*0910*/ 	.short	0x0100
        /*0912*/ 	.byte	0x08
	.zero		1


	//   ....[17]....
        /*0914*/ 	.word	0x00000690
        /*0918*/ 	.word	0x000000ff
        /*091c*/ 	.word	0x000298a8
        /*0920*/ 	.short	0x0100
        /*0922*/ 	.byte	0x08
	.zero		1


	//   ....[18]....
        /*0924*/ 	.word	0x000007e0
        /*0928*/ 	.word	0x000000ff
        /*092c*/ 	.word	0x000298b0
        /*0930*/ 	.short	0x0100
        /*0932*/ 	.byte	0x08
	.zero		1


	//   ....[19]....
        /*0934*/ 	.word	0x000007f0
        /*0938*/ 	.word	0x000000ff
        /*093c*/ 	.word	0x000298c0
        /*0940*/ 	.short	0x0100
        /*0942*/ 	.byte	0x08
	.zero		1


	//   ....[20]....
        /*0944*/ 	.word	0x00000800
        /*0948*/ 	.word	0x000000ff
        /*094c*/ 	.word	0x000298b8
        /*0950*/ 	.short	0x0100
        /*0952*/ 	.byte	0x08
	.zero		1


	//   ....[21]....
        /*0954*/ 	.word	0x00000810
        /*0958*/ 	.word	0x000000ff
        /*095c*/ 	.word	0x000298c8
        /*0960*/ 	.short	0x0100
        /*0962*/ 	.byte	0x08
	.zero		1


	//   ....[22]....
        /*0964*/ 	.word	0x00001ad0
        /*0968*/ 	.word	0x000000ff
        /*096c*/ 	.word	0x00029800
        /*0970*/ 	.short	0x010a
        /*0972*/ 	.byte	0x29
	.zero		1


	//   ....[23]....
        /*0974*/ 	.word	0x00001b50
        /*0978*/ 	.word	0x00000000
        /*097c*/ 	.word	0x00029830
        /*0980*/ 	.short	0x010a
        /*0982*/ 	.byte	0x3f
	.zero		1


	//   ....[24]....
        /*0984*/ 	.word	0x00001b90
        /*0988*/ 	.word	0x00000000
        /*098c*/ 	.word	0x00029830
        /*0990*/ 	.short	0x010a
        /*0992*/ 	.byte	0x3f
	.zero		1


	//   ....[25]....
        /*0994*/ 	.word	0x00002b80
        /*0998*/ 	.word	0x000000ff
        /*099c*/ 	.word	0x00000000
        /*09a0*/ 	.short	0x0101
        /*09a2*/ 	.byte	0x06
	.zero		1


	//   ....[26]....
        /*09a4*/ 	.word	0x00004f60
        /*09a8*/ 	.word	0x000000ff
        /*09ac*/ 	.word	0x00029830
        /*09b0*/ 	.short	0x010a
        /*09b2*/ 	.byte	0x06
	.zero		1


	//   ....[27]....
        /*09b4*/ 	.word	0x00004fa0
        /*09b8*/ 	.word	0x000000ff
        /*09bc*/ 	.word	0x00029830
        /*09c0*/ 	.short	0x010a
        /*09c2*/ 	.byte	0x06
	.zero		1


	//   ....[28]....
        /*09c4*/ 	.word	0x00005be0
        /*09c8*/ 	.word	0x000000ff
        /*09cc*/ 	.word	0x00029850
        /*09d0*/ 	.short	0x010a
        /*09d2*/ 	.byte	0x06
	.zero		1


	//   ....[29]....
        /*09d4*/ 	.word	0x00005c20
        /*09d8*/ 	.word	0x000000ff
        /*09dc*/ 	.word	0x00029850
        /*09e0*/ 	.short	0x010a
        /*09e2*/ 	.byte	0x06
	.zero		1


	//   ....[30]....
        /*09e4*/ 	.word	0x00005fb0
        /*09e8*/ 	.word	0x000000ff
        /*09ec*/ 	.word	0x00000000
        /*09f0*/ 	.short	0x0101
        /*09f2*/ 	.byte	0x06
	.zero		1


	//   ....[31]....
        /*09f4*/ 	.word	0x000080c0
        /*09f8*/ 	.word	0x000000ff
        /*09fc*/ 	.word	0x00000000
        /*0a00*/ 	.short	0x0101
        /*0a02*/ 	.byte	0x06
	.zero		1


	//   ....[32]....
        /*0a04*/ 	.word	0x000087e0
        /*0a08*/ 	.word	0x000000ff
        /*0a0c*/ 	.word	0x00029830
        /*0a10*/ 	.short	0x010a
        /*0a12*/ 	.byte	0x06
	.zero		1


	//   ....[33]....
        /*0a14*/ 	.word	0x00008820
        /*0a18*/ 	.word	0x000000ff
        /*0a1c*/ 	.word	0x00029830
        /*0a20*/ 	.short	0x010a
        /*0a22*/ 	.byte	0x06
	.zero		1


	//   ....[34]....
        /*0a24*/ 	.word	0x00009430
        /*0a28*/ 	.word	0x000000ff
        /*0a2c*/ 	.word	0x00029850
        /*0a30*/ 	.short	0x010a
        /*0a32*/ 	.byte	0x06
	.zero		1


	//   ....[35]....
        /*0a34*/ 	.word	0x00009470
        /*0a38*/ 	.word	0x000000ff
        /*0a3c*/ 	.word	0x00029850
        /*0a40*/ 	.short	0x010a
        /*0a42*/ 	.byte	0x06
	.zero		1


	//   ....[36]....
        /*0a44*/ 	.word	0x000097c0
        /*0a48*/ 	.word	0x000000ff
        /*0a4c*/ 	.word	0x00000000
        /*0a50*/ 	.short	0x0101
        /*0a52*/ 	.byte	0x06
	.zero		1


	//   ....[37]....
        /*0a54*/ 	.word	0x0000ad70
        /*0a58*/ 	.word	0x000000ff
        /*0a5c*/ 	.word	0x00000000
        /*0a60*/ 	.short	0x0101
        /*0a62*/ 	.byte	0x06
	.zero		1


	//   ....[38]....
        /*0a64*/ 	.word	0x0000b3f0
        /*0a68*/ 	.word	0x000000ff
        /*0a6c*/ 	.word	0x00029850
        /*0a70*/ 	.short	0x010a
        /*0a72*/ 	.byte	0x09
	.zero		1


	//   ....[39]....
        /*0a74*/ 	.word	0x0000b430
        /*0a78*/ 	.word	0x000000ff
        /*0a7c*/ 	.word	0x00029850
        /*0a80*/ 	.short	0x010a
        /*0a82*/ 	.byte	0x09
	.zero		1


	//   ....[40]....
        /*0a84*/ 	.word	0x0000bac0
        /*0a88*/ 	.word	0x000000ff
        /*0a8c*/ 	.word	0x00000000
        /*0a90*/ 	.short	0x0101
        /*0a92*/ 	.byte	0x04
	.zero		1


	//   ....[41]....
        /*0a94*/ 	.word	0x0000d6e0
        /*0a98*/ 	.word	0x00000003
        /*0a9c*/ 	.word	0x00000000
        /*0aa0*/ 	.short	0x0101
        /*0aa2*/ 	.byte	0x3f
	.zero		1


	//   ....[42]....
        /*0aa4*/ 	.word	0x00010940
        /*0aa8*/ 	.word	0x00000000
        /*0aac*/ 	.word	0x00029880
        /*0ab0*/ 	.short	0x010a
        /*0ab2*/ 	.byte	0x3f
	.zero		1


	//   ....[43]....
        /*0ab4*/ 	.word	0x00010f90
        /*0ab8*/ 	.word	0x00000000
        /*0abc*/ 	.word	0x00029870
        /*0ac0*/ 	.short	0x0107
        /*0ac2*/ 	.byte	0x3f
	.zero		1


	//   ....[44]....
        /*0ac4*/ 	.word	0x00011050
        /*0ac8*/ 	.word	0x00000000
        /*0acc*/ 	.word	0x00029870
        /*0ad0*/ 	.short	0x0101
        /*0ad2*/ 	.byte	0x3f
	.zero		1


	//   ....[45]....
        /*0ad4*/ 	.word	0x00011080
        /*0ad8*/ 	.word	0x00000000
        /*0adc*/ 	.word	0x00029840
        /*0ae0*/ 	.short	0x010a
        /*0ae2*/ 	.byte	0x3f
	.zero		1


	//   ....[46]....
        /*0ae4*/ 	.word	0x000116c0
        /*0ae8*/ 	.word	0x00000000
        /*0aec*/ 	.word	0x00029830
        /*0af0*/ 	.short	0x0107
        /*0af2*/ 	.byte	0x3f
	.zero		1


	//   ....[47]....
        /*0af4*/ 	.word	0x00011790
        /*0af8*/ 	.word	0x00000000
        /*0afc*/ 	.word	0x00029830
        /*0b00*/ 	.short	0x0101
        /*0b02*/ 	.byte	0x3f
	.zero		1


	//   ....[48]....
        /*0b04*/ 	.word	0x00012070
        /*0b08*/ 	.word	0x00000016
        /*0b0c*/ 	.word	0x00029800
        /*0b10*/ 	.short	0x0107
        /*0b12*/ 	.byte	0x3f
	.zero		1


	//   ....[49]....
        /*0b14*/ 	.word	0x00012170
        /*0b18*/ 	.word	0x00000016
        /*0b1c*/ 	.word	0x00029800
        /*0b20*/ 	.short	0x0101
        /*0b22*/ 	.byte	0x3f
	.zero		1


	//   ....[50]....
        /*0b24*/ 	.word	0x00012190
        /*0b28*/ 	.word	0x00000016
        /*0b2c*/ 	.word	0x00029820
        /*0b30*/ 	.short	0x010a
        /*0b32*/ 	.byte	0x3f
	.zero		1


	//   ....[51]....
        /*0b34*/ 	.word	0x000126b0
        /*0b38*/ 	.word	0x00000000
        /*0b3c*/ 	.word	0x00029880
        /*0b40*/ 	.short	0x010a
        /*0b42*/ 	.byte	0x3f
	.zero		1


	//   ....[52]....
        /*0b44*/ 	.word	0x00012b90
        /*0b48*/ 	.word	0x00000000
        /*0b4c*/ 	.word	0x00029870
        /*0b50*/ 	.short	0x0107
        /*0b52*/ 	.byte	0x3f
	.zero		1


	//   ....[53]....
        /*0b54*/ 	.word	0x00012c50
        /*0b58*/ 	.word	0x00000000
        /*0b5c*/ 	.word	0x00029870
        /*0b60*/ 	.short	0x0101
        /*0b62*/ 	.byte	0x3f
	.zero		1


	//   ....[54]....
        /*0b64*/ 	.word	0x00012c80
        /*0b68*/ 	.word	0x00000000
        /*0b6c*/ 	.word	0x00029840
        /*0b70*/ 	.short	0x010a
        /*0b72*/ 	.byte	0x3f
	.zero		1


	//   ....[55]....
        /*0b74*/ 	.word	0x00013180
        /*0b78*/ 	.word	0x00000000
        /*0b7c*/ 	.word	0x00029830
        /*0b80*/ 	.short	0x0107
        /*0b82*/ 	.byte	0x3f
	.zero		1


	//   ....[56]....
        /*0b84*/ 	.word	0x00013240
        /*0b88*/ 	.word	0x00000000
        /*0b8c*/ 	.word	0x00029830
        /*0b90*/ 	.short	0x0101
        /*0b92*/ 	.byte	0x3f
	.zero		1


	//   ....[57]....
        /*0b94*/ 	.word	0x000132d0
        /*0b98*/ 	.word	0x00000003
        /*0b9c*/ 	.word	0x00029870
        /*0ba0*/ 	.short	0x010a
        /*0ba2*/ 	.byte	0x3f
	.zero		1


	//   ....[58]....
        /*0ba4*/ 	.word	0x00013360
        /*0ba8*/ 	.word	0x00000003
        /*0bac*/ 	.word	0x00029860
        /*0bb0*/ 	.short	0x010a
        /*0bb2*/ 	.byte	0x3f
	.zero		1


	//   ....[59]....
        /*0bb4*/ 	.word	0x00013870
        /*0bb8*/ 	.word	0x00000003
        /*0bbc*/ 	.word	0x00029850
        /*0bc0*/ 	.short	0x0101
        /*0bc2*/ 	.byte	0x3f
	.zero		1


	//   ....[60]....
        /*0bc4*/ 	.word	0x00013900
        /*0bc8*/ 	.word	0x00000003
        /*0bcc*/ 	.word	0x00000000
        /*0bd0*/ 	.short	0x0101
        /*0bd2*/ 	.byte	0x3f
	.zero		1


	//   ....[61]....
        /*0bd4*/ 	.word	0x00013ac0
        /*0bd8*/ 	.word	0x00000011
        /*0bdc*/ 	.word	0x00029870
        /*0be0*/ 	.short	0x010a
        /*0be2*/ 	.byte	0x3f
	.zero		1


	//   ....[62]....
        /*0be4*/ 	.word	0x00013b40
        /*0be8*/ 	.word	0x00000011
        /*0bec*/ 	.word	0x00029860
        /*0bf0*/ 	.short	0x010a
        /*0bf2*/ 	.byte	0x3f
	.zero		1


	//   ....[63]....
        /*0bf4*/ 	.word	0x00014060
        /*0bf8*/ 	.word	0x00000011
        /*0bfc*/ 	.word	0x00029850
        /*0c00*/ 	.short	0x0101
        /*0c02*/ 	.byte	0x3f
	.zero		1


	//   ....[64]....
        /*0c04*/ 	.word	0x00014110
        /*0c08*/ 	.word	0x00000011
        /*0c0c*/ 	.word	0x00000000
        /*0c10*/ 	.short	0x0101
        /*0c12*/ 	.byte	0x3f
	.zero		1


	//   ....[65]....
        /*0c14*/ 	.word	0x00014db0
        /*0c18*/ 	.word	0x00000005
        /*0c1c*/ 	.word	0x00029820
        /*0c20*/ 	.short	0x010a
        /*0c22*/ 	.byte	0x3f
	.zero		1


	//   ....[66]....
        /*0c24*/ 	.word	0x00014f30
        /*0c28*/ 	.word	0x00000003
        /*0c2c*/ 	.word	0x00029840
        /*0c30*/ 	.short	0x010a
        /*0c32*/ 	.byte	0x3f
	.zero		1


	//   ....[67]....
        /*0c34*/ 	.word	0x00014fd0
        /*0c38*/ 	.word	0x00000005
        /*0c3c*/ 	.word	0x00029840
        /*0c40*/ 	.short	0x010a
        /*0c42*/ 	.byte	0x3f
	.zero		1


	//   ....[68]....
        /*0c44*/ 	.word	0x00015010
        /*0c48*/ 	.word	0x00000003
        /*0c4c*/ 	.word	0x00029860
        /*0c50*/ 	.short	0x010a
        /*0c52*/ 	.byte	0x3f
	.zero		1


	//   ....[69]....
        /*0c54*/ 	.word	0x00015050
        /*0c58*/ 	.word	0x00000005
        /*0c5c*/ 	.word	0x00029860
        /*0c60*/ 	.short	0x010a
        /*0c62*/ 	.byte	0x3f
	.zero		1


	//   ....[70]....
        /*0c64*/ 	.word	0x00015090
        /*0c68*/ 	.word	0x00000003
        /*0c6c*/ 	.word	0x00029880
        /*0c70*/ 	.short	0x010a
        /*0c72*/ 	.byte	0x3f
	.zero		1


	//   ....[71]....
        /*0c74*/ 	.word	0x000150d0
        /*0c78*/ 	.word	0x00000005
        /*0c7c*/ 	.word	0x00029880
        /*0c80*/ 	.short	0x010a
        /*0c82*/ 	.byte	0x3f
	.zero		1


	//   ....[72]....
        /*0c84*/ 	.word	0x00015140
        /*0c88*/ 	.word	0x00000003
        /*0c8c*/ 	.word	0x00029800
        /*0c90*/ 	.short	0x010a
        /*0c92*/ 	.byte	0x3f
	.zero		1


	//   ....[73]....
        /*0c94*/ 	.word	0x00015190
        /*0c98*/ 	.word	0x00000000
        /*0c9c*/ 	.word	0x00029830
        /*0ca0*/ 	.short	0x010a
        /*0ca2*/ 	.byte	0x3f
	.zero		1


	//   ....[74]....
        /*0ca4*/ 	.word	0x000151f0
        /*0ca8*/ 	.word	0x00000004
        /*0cac*/ 	.word	0x00029830
        /*0cb0*/ 	.short	0x010a
        /*0cb2*/ 	.byte	0x3f
	.zero		1


	//   ....[75]....
        /*0cb4*/ 	.word	0x00015250
        /*0cb8*/ 	.word	0x00000004
        /*0cbc*/ 	.word	0x00029850
        /*0cc0*/ 	.short	0x010a
        /*0cc2*/ 	.byte	0x3f
	.zero		1


	//   ....[76]....
        /*0cc4*/ 	.word	0x000152b0
        /*0cc8*/ 	.word	0x00000004
        /*0ccc*/ 	.word	0x00029830
        /*0cd0*/ 	.short	0x010a
        /*0cd2*/ 	.byte	0x3f
	.zero		1


	//   ....[77]....
        /*0cd4*/ 	.word	0x00015310
        /*0cd8*/ 	.word	0x00000004
        /*0cdc*/ 	.word	0x00029850
        /*0ce0*/ 	.short	0x010a
        /*0ce2*/ 	.byte	0x3f
	.zero		1


	//   ....[78]....
        /*0ce4*/ 	.word	0x00015370
        /*0ce8*/ 	.word	0x00000006
        /*0cec*/ 	.word	0x00029850
        /*0cf0*/ 	.short	0x010a
        /*0cf2*/ 	.byte	0x3f
	.zero		1


	//   ....[79]....
        /*0cf4*/ 	.word	0x00015470
        /*0cf8*/ 	.word	0x00000000
        /*0cfc*/ 	.word	0x00029880
        /*0d00*/ 	.short	0x010a
        /*0d02*/ 	.byte	0x3f
	.zero		1


	//   ....[80]....
        /*0d04*/ 	.word	0x00015be0
        /*0d08*/ 	.word	0x00000000
        /*0d0c*/ 	.word	0x00029840
        /*0d10*/ 	.short	0x010a
        /*0d12*/ 	.byte	0x3f
	.zero		1


	//   ....[81]....
        /*0d14*/ 	.word	0x000168a0
        /*0d18*/ 	.word	0x00000016
        /*0d1c*/ 	.word	0x00029820
        /*0d20*/ 	.short	0x010a
        /*0d22*/ 	.byte	0x3f
	.zero		1


	//   ....[82]....
        /*0d24*/ 	.word	0x000168f0
        /*0d28*/ 	.word	0x00000000
        /*0d2c*/ 	.word	0x00029880
        /*0d30*/ 	.short	0x010a
        /*0d32*/ 	.byte	0x3f
	.zero		1


	//   ....[83]....
        /*0d34*/ 	.word	0x00016f10
        /*0d38*/ 	.word	0x00000000
        /*0d3c*/ 	.word	0x00029840
        /*0d40*/ 	.short	0x010a
        /*0d42*/ 	.byte	0x3f
	.zero		1


	//   ....[84]....
        /*0d44*/ 	.word	0x00017550
        /*0d48*/ 	.word	0x00000003
        /*0d4c*/ 	.word	0x00029870
        /*0d50*/ 	.short	0x010a
        /*0d52*/ 	.byte	0x3f
	.zero		1


	//   ....[85]....
        /*0d54*/ 	.word	0x000175a0
        /*0d58*/ 	.word	0x00000003
        /*0d5c*/ 	.word	0x00029860
        /*0d60*/ 	.short	0x010a
        /*0d62*/ 	.byte	0x3f
	.zero		1


	//   ....[86]....
        /*0d64*/ 	.word	0x000175f0
        /*0d68*/ 	.word	0x00000011
        /*0d6c*/ 	.word	0x00029870
        /*0d70*/ 	.short	0x010a
        /*0d72*/ 	.byte	0x3f
	.zero		1


	//   ....[87]....
        /*0d74*/ 	.word	0x00017640
        /*0d78*/ 	.word	0x00000011
        /*0d7c*/ 	.word	0x00029860
        /*0d80*/ 	.short	0x010a
        /*0d82*/ 	.byte	0x3f
	.zero		1


	//   ....[88]....
        /*0d84*/ 	.word	0x00017690
        /*0d88*/ 	.word	0x00000005
        /*0d8c*/ 	.word	0x00029820
        /*0d90*/ 	.short	0x010a
        /*0d92*/ 	.byte	0x3f
	.zero		1


	//   ....[89]....
        /*0d94*/ 	.word	0x00017830
        /*0d98*/ 	.word	0x00000003
        /*0d9c*/ 	.word	0x00029840
        /*0da0*/ 	.short	0x010a
        /*0da2*/ 	.byte	0x3f
	.zero		1


	//   ....[90]....
        /*0da4*/ 	.word	0x00017880
        /*0da8*/ 	.word	0x00000005
        /*0dac*/ 	.word	0x00029840
        /*0db0*/ 	.short	0x010a
        /*0db2*/ 	.byte	0x3f
	.zero		1


	//   ....[91]....
        /*0db4*/ 	.word	0x000178d0
        /*0db8*/ 	.word	0x00000003
        /*0dbc*/ 	.word	0x00029860
        /*0dc0*/ 	.short	0x010a
        /*0dc2*/ 	.byte	0x3f
	.zero		1


	//   ....[92]....
        /*0dc4*/ 	.word	0x00017920
        /*0dc8*/ 	.word	0x00000005
        /*0dcc*/ 	.word	0x00029860
        /*0dd0*/ 	.short	0x010a
        /*0dd2*/ 	.byte	0x3f
	.zero		1


	//   ....[93]....
        /*0dd4*/ 	.word	0x00017970
        /*0dd8*/ 	.word	0x00000003
        /*0ddc*/ 	.word	0x00029880
        /*0de0*/ 	.short	0x010a
        /*0de2*/ 	.byte	0x3f
	.zero		1


	//----- nvinfo : EIATTR_NUM_MBARRIERS
	.align		4
.L_303:
        /*0de4*/ 	.byte	0x03, 0x38
        /*0de6*/ 	.short	0x0016


	//----- nvinfo : EIATTR_EXIT_INSTR_OFFSETS
	.align		4
        /*0de8*/ 	.byte	0x04, 0x1c
        /*0dea*/ 	.short	(.L_305 - .L_304)


	//   ....[0]....
.L_304:
        /*0dec*/ 	.word	0x000009c0


	//   ....[1]....
        /*0df0*/ 	.word	0x0000e620


	//   ....[2]....
        /*0df4*/ 	.word	0x00015120


	//----- nvinfo : EIATTR_MAX_THREADS
	.align		4
.L_305:
        /*0df8*/ 	.byte	0x04, 0x05
        /*0dfa*/ 	.short	(.L_307 - .L_306)
.L_306:
        /*0dfc*/ 	.word	0x00000180
        /*0e00*/ 	.word	0x00000001
        /*0e04*/ 	.word	0x00000001


	//----- nvinfo : EIATTR_CRS_STACK_SIZE
	.align		4
.L_307:
        /*0e08*/ 	.byte	0x04, 0x1e
        /*0e0a*/ 	.short	(.L_309 - .L_308)
.L_308:
        /*0e0c*/ 	.word	0x00000000


	//----- nvinfo : EIATTR_CBANK_PARAM_SIZE
	.align		4
.L_309:
        /*0e10*/ 	.byte	0x03, 0x19
        /*0e12*/ 	.short	0x0af0


	//----- nvinfo : EIATTR_PARAM_CBANK
	.align		4
        /*0e14*/ 	.byte	0x04, 0x0a
        /*0e16*/ 	.short	(.L_311 - .L_310)
	.align		4
.L_310:
        /*0e18*/ 	.word	index@(.nv.constant0._ZN7cutlass13device_kernelIN5flash11enable_sm90INS1_16FlashAttnFwdSm90INS1_25CollectiveMainloopFwdSm90ILi2EN4cute5tupleIJNS5_1CILi1EEES8_S8_EEENS6_IJNS7_ILi128EEENS7_ILi160EEENS7_ILi192EEEEEELi128ENS_12float_e4m3_tEfNS_4arch4Sm90ELb1ELb0ELb0ELb1ELb1ELb0ELb0ELb1ELb1ELb1ELb0ELb0EEENS1_21CollectiveEpilogueFwdINS6_IJSA_SA_SB_EEES9_NS_10bfloat16_tESG_Li256ELb1ELb1ELb0ELb1EEENS1_36VarlenDynamicPersistentTileSchedulerILi128ELi160ELi256ELi128ELb0ELb1ELb1ELb1ELb1ELb1EEEEEEEEEvNT_6ParamsE)
        /*0e1c*/ 	.short	0x0210
        /*0e1e*/ 	.short	0x0af0


	//----- nvinfo : EIATTR_SW_WAR
	.align		4
.L_311:
        /*0e20*/ 	.byte	0x04, 0x36
        /*0e22*/ 	.short	(.L_313 - .L_312)
.L_312:
        /*0e24*/ 	.word	0x00000008
.L_313:


//--------------------- .nv.info._ZN7cutlass13device_kernelIN5flash11enable_sm90INS1_16FlashAttnFwdSm90INS1_25CollectiveMainloopFwdSm90ILi2EN4cute5tupleIJNS5_1CILi1EEES8_S8_EEENS6_IJNS7_ILi128EEENS7_ILi160EEENS7_ILi192EEEEEELi128ENS_12float_e4m3_tEfNS_4arch4Sm90ELb1ELb0ELb0ELb1ELb1ELb1ELb0ELb1ELb1ELb1ELb0ELb0EEENS1_21CollectiveEpilogueFwdINS6_IJSA_SA_SB_EEES9_NS_10bfloat16_tESG_Li256ELb1ELb1ELb0ELb1EEENS1_36VarlenDynamicPersistentTileSchedulerILi128ELi160ELi256ELi128ELb0ELb1ELb1ELb1ELb1ELb1EEEEEEEEEvNT_6ParamsE --------------------------
	.section	.nv.info._ZN7cutlass13device_kernelIN5flash11enable_sm90INS1_16FlashAttnFwdSm90INS1_25CollectiveMainloopFwdSm90ILi2EN4cute5tupleIJNS5_1CILi1EEES8_S8_EEENS6_IJNS7_ILi128EEENS7_ILi160EEENS7_ILi192EEEEEELi128ENS_12float_e4m3_tEfNS_4arch4Sm90ELb1ELb0ELb0ELb1ELb1ELb1ELb0ELb1ELb1ELb1ELb0ELb0EEENS1_21CollectiveEpilogueFwdINS6_IJSA_SA_SB_EEES9_NS_10bfloat16_tESG_Li256ELb1ELb1ELb0ELb1EEENS1_36VarlenDynamicPersistentTileSchedulerILi128ELi160ELi256ELi128ELb0ELb1ELb1ELb1ELb1ELb1EEEEEEEEEvNT_6ParamsE,"",@"SHT_CUDA_INFO"
	.sectionflags	@""
	.align	4


	//----- nvinfo : EIATTR_CUDA_API_VERSION
	.align		4
        /*0000*/ 	.byte	0x04, 0x37
        /*0002*/ 	.short	(.L_315 - .L_314)
.L_314:
        /*0004*/ 	.word	0x00000082


	//----- nvinfo : EIATTR_KPARAM_INFO
	.align		4
.L_315:
        /*0008*/ 	.byte	0x04, 0x17
        /*000a*/ 	.short	(.L_317 - .L_316)
.L_316:
        /*000c*/ 	.word	0x00000000
        /*0010*/ 	.short	0x0000
        /*0012*/ 	.short	0x0070
        /*0014*/ 	.byte	0x00, 0xf0, 0x01, 0x2a


	//----- nvinfo : EIATTR_SPARSE_MMA_MASK
	.align		4
.L_317:
        /*0018*/ 	.byte	0x03, 0x50
        /*001a*/ 	.short	0x0000


	//----- nvinfo : EIATTR_MAXREG_COUNT
	.align		4
        /*001c*/ 	.byte	0x03, 0x1b
        /*001e*/ 	.short	0x00a8


	//----- nvinfo : EIATTR_NUM_BARRIERS
	.align		4
        /*0020*/ 	.byte	0x02, 0x4c
        /*0022*/ 	.byte	0x10
	.zero		1


	//----- nvinfo : EIATTR_EXTERNS
	.align		4
        /*0024*/ 	.byte	0x04, 0x0f
        /*0026*/ 	.short	(.L_319 - .L_318)


	//   ....[0]....
	.align		4
.L_318:
        /*0028*/ 	.word	index@(__assertfail)


	//----- nvinfo : EIATTR_ANNOTATIONS
	.align		4
.L_319:
        /*002c*/ 	.byte	0x04, 0x55
        /*002e*/ 	.short	(.L_321 - .L_320)


	//   ....[0]....
.L_320:
        /* <DEDUP_REMOVED lines=48> */


	//----- nvinfo : EIATTR_MERCURY_ISA_VERSION
	.align		4
.L_321:
        /*0320*/ 	.byte	0x03, 0x5f
        /*0322*/ 	.short	0x0101


	//----- nvinfo : EIATTR_UNUSED_LOAD_BYTE_OFFSET
	.align		4
        /*0324*/ 	.byte	0x04, 0x44
        /*0326*/ 	.short	(.L_323 - .L_322)


	//   ....[0]....
.L_322:
        /*0328*/ 	.word	0x00000a90
        /*032c*/ 	.word	0x0000fff0


	//   ....[1]....
        /*0330*/ 	.word	0x00022c80
        /*0334*/ 	.word	0x0000fff0


	//----- nvinfo : EIATTR_INT_WARP_WIDE_INSTR_OFFSETS
	.align		4
.L_323:
        /*0338*/ 	.byte	0x04, 0x31
        /*033a*/ 	.short	(.L_325 - .L_324)


	//   ....[0]....
.L_324:
        /*033c*/ 	.word	0x00000130


	//   ....[1]....
        /*0340*/ 	.word	0x00000170


	//   ....[2]....
        /*0344*/ 	.word	0x000001e0


	//   ....[3]....
        /*0348*/ 	.word	0x00027be0


	//   ....[4]....
        /*034c*/ 	.word	0x00027c70


	//   ....[5]....
        /*0350*/ 	.word	0x0002bbc0


	//   ....[6]....
        /*0354*/ 	.word	0x0002bc50


	//----- nvinfo : EIATTR_COOP_GROUP_MASK_REGIDS
	.align		4
.L_325:
        /*0358*/ 	.byte	0x04, 0x29
        /*035a*/ 	.short	(.L_327 - .L_326)


	//   ....[0]....
.L_326:
        /*035c*/ 	.word	0xffffffff


	//   ....[1]....
        /*0360*/ 	.word	0xffffffff


	//   ....[2]....
        /*0364*/ 	.word	0xffffffff


	//   ....[3]....
        /*0368*/ 	.word	0xffffffff


	//   ....[4]....
        /*036c*/ 	.word	0xffffffff


	//   ....[5]....
        /*0370*/ 	.word	0xffffffff


	//   ....[6]....
        /*0374*/ 	.word	0xffffffff


	//   ....[7]....
        /*0378*/ 	.word	0xffffffff


	//   ....[8]....
        /*037c*/ 	.word	0xffffffff


	//   ....[9]....
        /*0380*/ 	.word	0xffffffff


	//   ....[10]....
        /*0384*/ 	.word	0xffffffff


	//   ....[11]....
        /*0388*/ 	.word	0xffffffff


	//   ....[12]....
        /*038c*/ 	.word	0xffffffff


	//   ....[13]....
        /*0390*/ 	.word	0xffffffff


	//   ....[14]....
        /*0394*/ 	.word	0xffffffff


	//   ....[15]....
        /*0398*/ 	.word	0xffffffff


	//   ....[16]....
        /*039c*/ 	.word	0xffffffff


	//   ....[17]....
        /*03a0*/ 	.word	0xffffffff


	//   ....[18]....
        /*03a4*/ 	.word	0xffffffff


	//   ....[19]....
        /*03a8*/ 	.word	0xffffffff


	//   ....[20]....
        /*03ac*/ 	.word	0xffffffff


	//   ....[21]....
        /*03b0*/ 	.word	0xffffffff


	//   ....[22]....
        /*03b4*/ 	.word	0xffffffff


	//   ....[23]....
        /*03b8*/ 	.word	0xffffffff


	//   ....[24]....
        /*03bc*/ 	.word	0xffffffff


	//   ....[25]....
        /*03c0*/ 	.word	0xffffffff


	//   ....[26]....
        /*03c4*/ 	.word	0xffffffff


	//   ....[27]....
        /*03c8*/ 	.word	0xffffffff


	//   ....[28]....
        /*03cc*/ 	.word	0xffffffff


	//   ....[29]....
        /*03d0*/ 	.word	0xffffffff


	//   ....[30]....
        /*03d4*/ 	.word	0xffffffff


	//   ....[31]....
        /*03d8*/ 	.word	0xffffffff


	//   ....[32]....
        /*03dc*/ 	.word	0xffffffff


	//   ....[33]....
        /*03e0*/ 	.word	0xffffffff


	//   ....[34]....
        /*03e4*/ 	.word	0xffffffff


	//   ....[35]....
        /*03e8*/ 	.word	0xffffffff


	//   ....[36]....
        /*03ec*/ 	.word	0xffffffff


	//   ....[37]....
        /*03f0*/ 	.word	0xffffffff


	//   ....[38]....
        /*03f4*/ 	.word	0xffffffff


	//   ....[39]....
        /*03f8*/ 	.word	0xffffffff


	//   ....[40]....
        /*03fc*/ 	.word	0xffffffff


	//   ....[41]....
        /*0400*/ 	.word	0xffffffff


	//   ....[42]....
        /*0404*/ 	.word	0xffffffff


	//   ....[43]....
        /*0408*/ 	.word	0xffffffff


	//   ....[44]....
        /*040c*/ 	.word	0xffffffff


	//   ....[45]....
        /*0410*/ 	.word	0xffffffff


	//   ....[46]....
        /*0414*/ 	.word	0xffffffff


	//   ....[47]....
        /*0418*/ 	.word	0xffffffff


	//   ....[48]....
        /*041c*/ 	.word	0xffffffff


	//   ....[49]....
        /*0420*/ 	.word	0xffffffff


	//   ....[50]....
        /*0424*/ 	.word	0xffffffff


	//   ....[51]....
        /*0428*/ 	.word	0xffffffff


	//   ....[52]....
        /*042c*/ 	.word	0xffffffff


	//   ....[53]....
        /*0430*/ 	.word	0xffffffff


	//   ....[54]....
        /*0434*/ 	.word	0xffffffff


	//   ....[55]....
        /*0438*/ 	.word	0xffffffff


	//   ....[56]....
        /*043c*/ 	.word	0xffffffff


	//   ....[57]....
        /*0440*/ 	.word	0xffffffff


	//   ....[58]....
        /*0444*/ 	.word	0xffffffff


	//   ....[59]....
        /*0448*/ 	.word	0xffffffff


	//   ....[60]....
        /*044c*/ 	.word	0xffffffff


	//   ....[61]....
        /*0450*/ 	.word	0xffffffff


	//   ....[62]....
        /*0454*/ 	.word	0xffffffff


	//   ....[63]....
        /*0458*/ 	.word	0xffffffff


	//   ....[64]....
        /*045c*/ 	.word	0xffffffff


	//   ....[65]....
        /*0460*/ 	.word	0xffffffff


	//   ....[66]....
        /*0464*/ 	.word	0xffffffff


	//   ....[67]....
        /*0468*/ 	.word	0xffffffff


	//   ....[68]....
        /*046c*/ 	.word	0xffffffff


	//   ....[69]....
        /*0470*/ 	.word	0xffffffff


	//   ....[70]....
        /*0474*/ 	.word	0xffffffff


	//   ....[71]....
        /*0478*/ 	.word	0xffffffff


	//   ....[72]....
        /*047c*/ 	.word	0xffffffff


	//   ....[73]....
        /*0480*/ 	.word	0xffffffff


	//   ....[74]....
        /*0484*/ 	.word	0xffffffff


	//   ....[75]....
        /*0488*/ 	.word	0xffffffff


	//   ....[76]....
        /*048c*/ 	.word	0xffffffff


	//   ....[77]....
        /*0490*/ 	.word	0xffffffff


	//   ....[78]....
        /*0494*/ 	.word	0xffffffff


	//   ....[79]....
        /*0498*/ 	.word	0xffffffff


	//   ....[80]....
        /*049c*/ 	.word	0xffffffff


	//   ....[81]....
        /*04a0*/ 	.word	0xffffffff


	//   ....[82]....
        /*04a4*/ 	.word	0xffffffff


	//   ....[83]....
        /*04a8*/ 	.word	0xffffffff


	//   ....[84]....
        /*04ac*/ 	.word	0xffffffff


	//   ....[85]....
        /*04b0*/ 	.word	0xffffffff


	//   ....[86]....
        /*04b4*/ 	.word	0xffffffff


	//   ....[87]....
        /*04b8*/ 	.word	0xffffffff


	//   ....[88]....
        /*04bc*/ 	.word	0xffffffff


	//   ....[89]....
        /*04c0*/ 	.word	0xffffffff


	//   ....[90]....
        /*04c4*/ 	.word	0xffffffff


	//   ....[91]....
        /*04c8*/ 	.word	0xffffffff


	//   ....[92]....
        /*04cc*/ 	.word	0xffffffff


	//   ....[93]....
        /*04d0*/ 	.word	0xffffffff


	//   ....[94]....
        /*04d4*/ 	.word	0xffffffff


	//   ....[95]....
        /*04d8*/ 	.word	0xffffffff


	//   ....[96]....
        /*04dc*/ 	.word	0xffffffff


	//   ....[97]....
        /*04e0*/ 	.word	0xffffffff


	//   ....[98]....
        /*04e4*/ 	.word	0xffffffff


	//   ....[99]....
        /*04e8*/ 	.word	0xffffffff


	//   ....[100]....
        /*04ec*/ 	.word	0xffffffff


	//   ....[101]....
        /*04f0*/ 	.word	0xffffffff


	//   ....[102]....
        /*04f4*/ 	.word	0xffffffff


	//   ....[103]....
        /*04f8*/ 	.word	0xffffffff


	//   ....[104]....
        /*04fc*/ 	.word	0xffffffff


	//   ....[105]....
        /*0500*/ 	.word	0xffffffff


	//   ....[106]....
        /*0504*/ 	.word	0xffffffff


	//   ....[107]....
        /*0508*/ 	.word	0xffffffff


	//   ....[108]....
        /*050c*/ 	.word	0xffffffff


	//   ....[109]....
        /*0510*/ 	.word	0xffffffff


	//   ....[110]....
        /*0514*/ 	.word	0xffffffff


	//   ....[111]....
        /*0518*/ 	.word	0xffffffff


	//   ....[112]....
        /*051c*/ 	.word	0xffffffff


	//   ....[113]....
        /*0520*/ 	.word	0xffffffff


	//   ....[114]....
        /*0524*/ 	.word	0xffffffff


	//   ....[115]....
        /*0528*/ 	.word	0xffffffff


	//   ....[116]....
        /*052c*/ 	.word	0xffffffff


	//   ....[117]....
        /*0530*/ 	.word	0xffffffff


	//   ....[118]....
        /*0534*/ 	.word	0xffffffff


	//   ....[119]....
        /*0538*/ 	.word	0xffffffff


	//   ....[120]....
        /*053c*/ 	.word	0xffffffff


	//   ....[121]....
        /*0540*/ 	.word	0xffffffff


	//   ....[122]....
        /*0544*/ 	.word	0xffffffff


	//   ....[123]....
        /*0548*/ 	.word	0xffffffff


	//   ....[124]....
        /*054c*/ 	.word	0xffffffff


	//   ....[125]....
        /*0550*/ 	.word	0xffffffff


	//   ....[126]....
        /*0554*/ 	.word	0xffffffff


	//   ....[127]....
        /*0558*/ 	.word	0xffffffff


	//   ....[128]....
        /*055c*/ 	.word	0xffffffff


	//   ....[129]....
        /*0560*/ 	.word	0xffffffff


	//   ....[130]....
        /*0564*/ 	.word	0xffffffff


	//   ....[131]....
        /*0568*/ 	.word	0xffffffff


	//   ....[132]....
        /*056c*/ 	.word	0xffffffff


	//   ....[133]....
        /*0570*/ 	.word	0xffffffff


	//   ....[134]....
        /*0574*/ 	.word	0xffffffff


	//   ....[135]....
        /*0578*/ 	.word	0xffffffff


	//   ....[136]....
        /*057c*/ 	.word	0xffffffff


	//   ....[137]....
        /*0580*/ 	.word	0xffffffff


	//   ....[138]....
        /*0584*/ 	.word	0xffffffff


	//   ....[139]....
        /*0588*/ 	.word	0xffffffff


	//   ....[140]....
        /*058c*/ 	.word	0xffffffff


	//   ....[141]....
        /*0590*/ 	.word	0xffffffff


	//   ....[142]....
        /*0594*/ 	.word	0xffffffff


	//   ....[143]....
        /*0598*/ 	.word	0xffffffff


	//   ....[144]....
        /*059c*/ 	.word	0xffffffff


	//   ....[145]....
        /*05a0*/ 	.word	0xffffffff


	//   ....[146]....
        /*05a4*/ 	.word	0xffffffff


	//   ....[147]....
        /*05a8*/ 	.word	0xffffffff


	//   ....[148]....
        /*05ac*/ 	.word	0xffffffff


	//   ....[149]....
        /*05b0*/ 	.word	0xffffffff


	//   ....[150]....
        /*05b4*/ 	.word	0xffffffff


	//   ....[151]....
        /*05b8*/ 	.word	0xffffffff


	//   ....[152]....
        /*05bc*/ 	.word	0xffffffff


	//   ....[153]....
        /*05c0*/ 	.word	0xffffffff


	//   ....[154]....
        /*05c4*/ 	.word	0xffffffff


	//   ....[155]....
        /*05c8*/ 	.word	0xffffffff


	//   ....[156]....
        /*05cc*/ 	.word	0xffffffff


	//   ....[157]....
        /*05d0*/ 	.word	0xffffffff


	//   ....[158]....
        /*05d4*/ 	.word	0xffffffff


	//   ....[159]....
        /*05d8*/ 	.word	0xffffffff


	//   ....[160]....
        /*05dc*/ 	.word	0xffffffff


	//   ....[161]....
        /*05e0*/ 	.word	0xffffffff


	//   ....[162]....
        /*05e4*/ 	.word	0xffffffff


	//   ....[163]....
        /*05e8*/ 	.word	0xffffffff


	//   ....[164]....
        /*05ec*/ 	.word	0xffffffff


	//   ....[165]....
        /*05f0*/ 	.word	0xffffffff


	//   ....[166]....
        /*05f4*/ 	.word	0xffffffff


	//   ....[167]....
        /*05f8*/ 	.word	0xffffffff


	//   ....[168]....
        /*05fc*/ 	.word	0xffffffff


	//   ....[169]....
        /*0600*/ 	.word	0xffffffff


	//   ....[170]....
        /*0604*/ 	.word	0xffffffff


	//   ....[171]....
        /*0608*/ 	.word	0xffffffff


	//   ....[172]....
        /*060c*/ 	.word	0xffffffff


	//   ....[173]....
        /*0610*/ 	.word	0xffffffff


	//   ....[174]....
        /*0614*/ 	.word	0xffffffff


	//   ....[175]....
        /*0618*/ 	.word	0xffffffff


	//   ....[176]....
        /*061c*/ 	.word	0xffffffff


	//   ....[177]....
        /*0620*/ 	.word	0xffffffff


	//   ....[178]....
        /*0624*/ 	.word	0xffffffff


	//   ....[179]....
        /*0628*/ 	.word	0xffffffff


	//   ....[180]....
        /*062c*/ 	.word	0xffffffff


	//   ....[181]....
        /*0630*/ 	.word	0xffffffff


	//   ....[182]....
        /*0634*/ 	.word	0xffffffff


	//   ....[183]....
        /*0638*/ 	.word	0xffffffff


	//   ....[184]....
        /*063c*/ 	.word	0xffffffff


	//   ....[185]....
        /*0640*/ 	.word	0xffffffff


	//   ....[186]....
        /*0644*/ 	.word	0xffffffff


	//   ....[187]....
        /*0648*/ 	.word	0x0500000f


	//   ....[188]....
        /*064c*/ 	.word	0x0500000f


	//   ....[189]....
        /*0650*/ 	.word	0x0500000f


	//   ....[190]....
        /*0654*/ 	.word	0x0500000f


	//   ....[191]....
        /*0658*/ 	.word	0x0500000f


	//   ....[192]....
        /*065c*/ 	.word	0x0500000f


	//   ....[193]....
        /*0660*/ 	.word	0x0500000f


	//   ....[194]....
        /*0664*/ 	.word	0x0500000f


	//   ....[195]....
        /*0668*/ 	.word	0x0500000f


	//   ....[196]....
        /*066c*/ 	.word	0x0500000f


	//   ....[197]....
        /*0670*/ 	.word	0x0500000f


	//   ....[198]....
        /*0674*/ 	.word	0x0500000f


	//   ....[199]....
        /*0678*/ 	.word	0x0500000f


	//   ....[200]....
        /*067c*/ 	.word	0x0500000f


	//   ....[201]....
        /*0680*/ 	.word	0x0500000f


	//   ....[202]....
        /*0684*/ 	.word	0x0500000f


	//   ....[203]....
        /*0688*/ 	.word	0x0500000f


	//   ....[204]....
        /*068c*/ 	.word	0x0500000f


	//   ....[205]....
        /*0690*/ 	.word	0x0500000f


	//   ....[206]....
        /*0694*/ 	.word	0x0500000f


	//   ....[207]....
        /*0698*/ 	.word	0x0500000f


	//   ....[208]....
        /*069c*/ 	.word	0x0500000f


	//   ....[209]....
        /*06a0*/ 	.word	0x0500000f


	//   ....[210]....
        /*06a4*/ 	.word	0x0500000f


	//   ....[211]....
        /*06a8*/ 	.word	0x0500000f


	//   ....[212]....
        /*06ac*/ 	.word	0x0500000f


	//   ....[213]....
        /*06b0*/ 	.word	0x0500000f


	//   ....[214]....
        /*06b4*/ 	.word	0x0500000f


	//   ....[215]....
        /*06b8*/ 	.word	0x0500000f


	//   ....[216]....
        /*06bc*/ 	.word	0x0500000f


	//   ....[217]....
        /*06c0*/ 	.word	0x0500000f


	//   ....[218]....
        /*06c4*/ 	.word	0x0500000f


	//   ....[219]....
        /*06c8*/ 	.word	0x0500000f


	//   ....[220]....
        /*06cc*/ 	.word	0x0500000f


	//   ....[221]....
        /*06d0*/ 	.word	0x0500000f


	//   ....[222]....
        /*06d4*/ 	.word	0x0500000f


	//   ....[223]....
        /*06d8*/ 	.word	0x0500000f


	//   ....[224]....
        /*06dc*/ 	.word	0x0500000f


	//   ....[225]....
        /*06e0*/ 	.word	0x0500000f


	//   ....[226]....
        /*06e4*/ 	.word	0x0500000f


	//   ....[227]....
        /*06e8*/ 	.word	0x0500000f


	//   ....[228]....
        /*06ec*/ 	.word	0x0500000f


	//   ....[229]....
        /*06f0*/ 	.word	0x0500000f


	//   ....[230]....
        /*06f4*/ 	.word	0x0500000f


	//   ....[231]....
        /*06f8*/ 	.word	0x0500000f


	//   ....[232]....
        /*06fc*/ 	.word	0x0500000f


	//   ....[233]....
        /*0700*/ 	.word	0x0500000f


	//   ....[234]....
        /*0704*/ 	.word	0x0500000f


	//   ....[235]....
        /*0708*/ 	.word	0x0500000f


	//   ....[236]....
        /*070c*/ 	.word	0x0500000f


	//   ....[237]....
        /*0710*/ 	.word	0x0500000f


	//   ....[238]....
        /*0714*/ 	.word	0x0500000f


	//   ....[239]....
        /*0718*/ 	.word	0x0500000f


	//   ....[240]....
        /*071c*/ 	.word	0x0500000f


	//   ....[241]....
        /*0720*/ 	.word	0x0500000f


	//   ....[242]....
        /*0724*/ 	.word	0x0500000f


	//   ....[243]....
        /*0728*/ 	.word	0x0500000f


	//   ....[244]....
        /*072c*/ 	.word	0x0500000f


	//   ....[245]....
        /*0730*/ 	.word	0x0500000f


	//   ....[246]....
        /*0734*/ 	.word	0x0500000f


	//   ....[247]....
        /*0738*/ 	.word	0x0500000f


	//   ....[248]....
        /*073c*/ 	.word	0x0500000f


	//   ....[249]....
        /*0740*/ 	.word	0x0500000f


	//   ....[250]....
        /*0744*/ 	.word	0x0500000f


	//   ....[251]....
        /*0748*/ 	.word	0x0500000f


	//   ....[252]....
        /*074c*/ 	.word	0x0500000f


	//   ....[253]....
        /*0750*/ 	.word	0x0500000f


	//   ....[254]....
        /*0754*/ 	.word	0x0500000f


	//   ....[255]....
        /*0758*/ 	.word	0x0500000f


	//   ....[0]....
        /*075c*/ 	.word	0x0500000f


	//   ....[1]....
        /*0760*/ 	.word	0x0500000f


	//   ....[2]....
        /*0764*/ 	.word	0x0500000f


	//   ....[3]....
        /*0768*/ 	.word	0x0500000f


	//   ....[4]....
        /*076c*/ 	.word	0x0500000f


	//   ....[5]....
        /*0770*/ 	.word	0x0500000f


	//   ....[6]....
        /*0774*/ 	.word	0x0500000f


	//   ....[7]....
        /*0778*/ 	.word	0x0500000f


	//   ....[8]....
        /*077c*/ 	.word	0x0500000f


	//   ....[9]....
        /*0780*/ 	.word	0x0500000f


	//   ....[10]....
        /*0784*/ 	.word	0x0500000f


	//   ....[11]....
        /*0788*/ 	.word	0x0500000f


	//   ....[12]....
        /*078c*/ 	.word	0x0500000f


	//   ....[13]....
        /*0790*/ 	.word	0x0500000f


	//   ....[14]....
        /*0794*/ 	.word	0x0500000f


	//   ....[15]....
        /*0798*/ 	.word	0x0500000f


	//   ....[16]....
        /*079c*/ 	.word	0x0500000f


	//   ....[17]....
        /*07a0*/ 	.word	0x0500000f


	//   ....[18]....
        /*07a4*/ 	.word	0x0500000f


	//   ....[19]....
        /*07a8*/ 	.word	0x0500000f


	//   ....[20]....
        /*07ac*/ 	.word	0x0500000f


	//   ....[21]....
        /*07b0*/ 	.word	0x0500000f


	//   ....[22]....
        /*07b4*/ 	.word	0x0500000f


	//   ....[23]....
        /*07b8*/ 	.word	0x0500000f


	//   ....[24]....
        /*07bc*/ 	.word	0x0500000f


	//   ....[25]....
        /*07c0*/ 	.word	0x0500000f


	//   ....[26]....
        /*07c4*/ 	.word	0x0500000f


	//   ....[27]....
        /*07c8*/ 	.word	0x0500000f


	//   ....[28]....
        /*07cc*/ 	.word	0x0500000f


	//   ....[29]....
        /*07d0*/ 	.word	0x0500000f


	//   ....[30]....
        /*07d4*/ 	.word	0x0500000f


	//   ....[31]....
        /*07d8*/ 	.word	0x0500000f


	//   ....[32]....
        /*07dc*/ 	.word	0x0500000f


	//   ....[33]....
        /*07e0*/ 	.word	0x0500000f


	//   ....[34]....
        /*07e4*/ 	.word	0x0500000f


	//   ....[35]....
        /*07e8*/ 	.word	0x0500000f


	//   ....[36]....
        /*07ec*/ 	.word	0x0500000f


	//   ....[37]....
        /*07f0*/ 	.word	0x0500000f


	//   ....[38]....
        /*07f4*/ 	.word	0x0500000f


	//   ....[39]....
        /*07f8*/ 	.word	0x0500000f


	//   ....[40]....
        /*07fc*/ 	.word	0x0500000f


	//   ....[41]....
        /*0800*/ 	.word	0x0500000f


	//   ....[42]....
        /*0804*/ 	.word	0x0500000f


	//   ....[43]....
        /*0808*/ 	.word	0x0500000f


	//   ....[44]....
        /*080c*/ 	.word	0x0500000f


	//   ....[45]....
        /*0810*/ 	.word	0x0500000f


	//   ....[46]....
        /*0814*/ 	.word	0x0500000f


	//   ....[47]....
        /*0818*/ 	.word	0x0500000f


	//   ....[48]....
        /*081c*/ 	.word	0x0500000f


	//   ....[49]....
        /*0820*/ 	.word	0x0500000f


	//   ....[50]....
        /*0824*/ 	.word	0x0500000f


	//   ....[51]....
        /*0828*/ 	.word	0x0500000f


	//   ....[52]....
        /*082c*/ 	.word	0x0500000f


	//   ....[53]....
        /*0830*/ 	.word	0x0500000f


	//   ....[54]....
        /*0834*/ 	.word	0x0500000f


	//   ....[55]....
        /*0838*/ 	.word	0x0500000f


	//   ....[56]....
        /*083c*/ 	.word	0x0500000f


	//   ....[57]....
        /*0840*/ 	.word	0x0500000f


	//   ....[58]....
        /*0844*/ 	.word	0x0500000f


	//   ....[59]....
        /*0848*/ 	.word	0x0500000f


	//----- nvinfo : EIATTR_COOP_GROUP_INSTR_OFFSETS
	.align		4
.L_327:
        /*084c*/ 	.byte	0x04, 0x28
        /*084e*/ 	.short	(.L_329 - .L_328)


	//   ....[0]....
.L_328:
        /*0850*/ 	.word	0x00000070


	//   ....[1]....
        /*0854*/ 	.word	0x00000140


	//   ....[2]....
        /*0858*/ 	.word	0x00000190


	//   ....[3]....
        /*085c*/ 	.word	0x000003c0


	//   ....[4]....
        /*0860*/ 	.word	0x00000520


	//   ....[5]....
        /*0864*/ 	.word	0x00000640


	//   ....[6]....
        /*0868*/ 	.word	0x000007a0


	//   ....[7]....
        /*086c*/ 	.word	0x000036e0


	//   ....[8]....
        /*0870*/ 	.word	0x000036f0


	//   ....[9]....
        /*0874*/ 	.word	0x00006340


	//   ....[10]....
        /*0878*/ 	.word	0x00006350


	//   ....[11]....
        /*087c*/ 	.word	0x000096f0


	//   ....[12]....
        /*0880*/ 	.word	0x00009700


	//   ....[13]....
        /*0884*/ 	.word	0x0000c4e0


	//   ....[14]....
        /*0888*/ 	.word	0x0000c4f0


	//   ....[15]....
        /*088c*/ 	.word	0x0000f510


	//   ....[16]....
        /*0890*/ 	.word	0x0000f520


	//   ....[17]....
        /*0894*/ 	.word	0x0000f790


	//   ....[18]....
        /*0898*/ 	.word	0x0000f7a0


	//   ....[19]....
        /*089c*/ 	.word	0x0000fca0


	//   ....[20]....
        /*08a0*/ 	.word	0x0000fce0


	//   ....[21]....
        /*08a4*/ 	.word	0x0000fe80


	//   ....[22]....
        /*08a8*/ 	.word	0x0000fea0


	//   ....[23]....
        /*08ac*/ 	.word	0x000107e0


	//   ....[24]....
        /*08b0*/ 	.word	0x00010ea0


	//   ....[25]....
        /*08b4*/ 	.word	0x00010eb0


	//   ....[26]....
        /*08b8*/ 	.word	0x00010ec0


	//   ....[27]....
        /*08bc*/ 	.word	0x00010ed0


	//   ....[28]....
        /*08c0*/ 	.word	0x000144d0


	//   ....[29]....
        /*08c4*/ 	.word	0x000144e0


	//   ....[30]....
        /*08c8*/ 	.word	0x000144f0


	//   ....[31]....
        /*08cc*/ 	.word	0x00014500


	//   ....[32]....
        /*08d0*/ 	.word	0x00018c90


	//   ....[33]....
        /*08d4*/ 	.word	0x00019190


	//   ....[34]....
        /*08d8*/ 	.word	0x000194a0


	//   ....[35]....
        /*08dc*/ 	.word	0x000194f0


	//   ....[36]....
        /*08e0*/ 	.word	0x0001a0a0


	//   ....[37]....
        /*08e4*/ 	.word	0x0001a1c0


	//   ....[38]....
        /*08e8*/ 	.word	0x0001c740


	//   ....[39]....
        /*08ec*/ 	.word	0x0001cf30


	//   ....[40]....
        /*08f0*/ 	.word	0x0001cf50


	//   ....[41]....
        /*08f4*/ 	.word	0x0001cf60


	//   ....[42]....
        /*08f8*/ 	.word	0x0001db70


	//   ....[43]....
        /*08fc*/ 	.word	0x0001dbc0


	//   ....[44]....
        /*0900*/ 	.word	0x00020950


	//   ....[45]....
        /*0904*/ 	.word	0x00020960


	//   ....[46]....
        /*0908*/ 	.word	0x00020990


	//   ....[47]....
        /*090c*/ 	.word	0x000209a0


	//   ....[48]....
        /*0910*/ 	.word	0x000224d0


	//   ....[49]....
        /*0914*/ 	.word	0x000224e0


	//   ....[50]....
        /*0918*/ 	.word	0x00022560


	//   ....[51]....
        /*091c*/ 	.word	0x00022570


	//   ....[52]....
        /*0920*/ 	.word	0x000232d0


	//   ....[53]....
        /*0924*/ 	.word	0x00023300


	//   ....[54]....
        /*0928*/ 	.word	0x00023330


	//   ....[55]....
        /*092c*/ 	.word	0x00023360


	//   ....[56]....
        /*0930*/ 	.word	0x00023390


	//   ....[57]....
        /*0934*/ 	.word	0x000233c0


	//   ....[58]....
        /*0938*/ 	.word	0x000233f0


	//   ....[59]....
        /*093c*/ 	.word	0x00023420


	//   ....[60]....
        /*0940*/ 	.word	0x00023450


	//   ....[61]....
        /*0944*/ 	.word	0x00023480


	//   ....[62]....
        /*0948*/ 	.word	0x000234b0


	//   ....[63]....
        /*094c*/ 	.word	0x000234e0


	//   ....[64]....
        /*0950*/ 	.word	0x00023510


	//   ....[65]....
        /*0954*/ 	.word	0x00023540


	//   ....[66]....
        /*0958*/ 	.word	0x00023570


	//   ....[67]....
        /*095c*/ 	.word	0x000235a0


	//   ....[68]....
        /*0960*/ 	.word	0x000235d0


	//   ....[69]....
        /*0964*/ 	.word	0x00023600


	//   ....[70]....
        /*0968*/ 	.word	0x00023630


	//   ....[71]....
        /*096c*/ 	.word	0x00023650


	//   ....[72]....
        /*0970*/ 	.word	0x00023680


	//   ....[73]....
        /*0974*/ 	.word	0x000236b0


	//   ....[74]....
        /*0978*/ 	.word	0x000236e0


	//   ....[75]....
        /*097c*/ 	.word	0x00023710


	//   ....[76]....
        /*0980*/ 	.word	0x00023720


	//   ....[77]....
        /*0984*/ 	.word	0x00023730


	//   ....[78]....
        /*0988*/ 	.word	0x00023760


	//   ....[79]....
        /*098c*/ 	.word	0x00023790


	//   ....[80]....
        /*0990*/ 	.word	0x000237c0


	//   ....[81]....
        /*0994*/ 	.word	0x000237d0


	//   ....[82]....
        /*0998*/ 	.word	0x000237e0


	//   ....[83]....
        /*099c*/ 	.word	0x000237f0


	//   ....[84]....
        /*09a0*/ 	.word	0x00023da0


	//   ....[85]....
        /*09a4*/ 	.word	0x00023de0


	//   ....[86]....
        /*09a8*/ 	.word	0x00023e10


	//   ....[87]....
        /*09ac*/ 	.word	0x00023e40


	//   ....[88]....
        /*09b0*/ 	.word	0x00024460


	//   ....[89]....
        /*09b4*/ 	.word	0x00024490


	//   ....[90]....
        /*09b8*/ 	.word	0x00024550


	//   ....[91]....
        /*09bc*/ 	.word	0x00024570


	//   ....[92]....
        /*09c0*/ 	.word	0x00024630


	//   ....[93]....
        /*09c4*/ 	.word	0x00024650


	//   ....[94]....
        /*09c8*/ 	.word	0x00024720


	//   ....[95]....
        /*09cc*/ 	.word	0x00024740


	//   ....[96]....
        /*09d0*/ 	.word	0x00024f10


	//   ....[97]....
        /*09d4*/ 	.word	0x00024f20


	//   ....[98]....
        /*09d8*/ 	.word	0x00025060


	//   ....[99]....
        /*09dc*/ 	.word	0x00025070


	//   ....[100]....
        /*09e0*/ 	.word	0x000251a0


	//   ....[101]....
        /*09e4*/ 	.word	0x000251b0


	//   ....[102]....
        /*09e8*/ 	.word	0x000252e0


	//   ....[103]....
        /*09ec*/ 	.word	0x000252f0


	//   ....[104]....
        /*09f0*/ 	.word	0x00025470


	//   ....[105]....
        /*09f4*/ 	.word	0x00025640


	//   ....[106]....
        /*09f8*/ 	.word	0x00025670


	//   ....[107]....
        /*09fc*/ 	.word	0x000256a0


	//   ....[108]....
        /*0a00*/ 	.word	0x000256d0


	//   ....[109]....
        /*0a04*/ 	.word	0x00025700


	//   ....[110]....
        /*0a08*/ 	.word	0x00025730


	//   ....[111]....
        /*0a0c*/ 	.word	0x000258a0


	//   ....[112]....
        /*0a10*/ 	.word	0x000258d0


	//   ....[113]....
        /*0a14*/ 	.word	0x00025900


	//   ....[114]....
        /*0a18*/ 	.word	0x00025930


	//   ....[115]....
        /*0a1c*/ 	.word	0x00025960


	//   ....[116]....
        /*0a20*/ 	.word	0x00025990


	//   ....[117]....
        /*0a24*/ 	.word	0x00025a20


	//   ....[118]....
        /*0a28*/ 	.word	0x00025a80


	//   ....[119]....
        /*0a2c*/ 	.word	0x00025b10


	//   ....[120]....
        /*0a30*/ 	.word	0x00026ac0


	//   ....[121]....
        /*0a34*/ 	.word	0x00028c70


	//   ....[122]....
        /*0a38*/ 	.word	0x00028c90


	//   ....[123]....
        /*0a3c*/ 	.word	0x00028ce0


	//   ....[124]....
        /*0a40*/ 	.word	0x00028d80


	//   ....[125]....
        /*0a44*/ 	.word	0x00028de0


	//   ....[126]....
        /*0a48*/ 	.word	0x00028e00


	//   ....[127]....
        /*0a4c*/ 	.word	0x00028e10


	//   ....[128]....
        /*0a50*/ 	.word	0x00028e20


	//   ....[129]....
        /*0a54*/ 	.word	0x00028f20


	//   ....[130]....
        /*0a58*/ 	.word	0x00028f30


	//   ....[131]....
        /*0a5c*/ 	.word	0x00029400


	//   ....[132]....
        /*0a60*/ 	.word	0x00029410


	//   ....[133]....
        /*0a64*/ 	.word	0x00029500


	//   ....[134]....
        /*0a68*/ 	.word	0x00029520


	//   ....[135]....
        /*0a6c*/ 	.word	0x000295b0


	//   ....[136]....
        /*0a70*/ 	.word	0x000295d0


	//   ....[137]....
        /*0a74*/ 	.word	0x000295e0


	//   ....[138]....
        /*0a78*/ 	.word	0x00029670


	//   ....[139]....
        /*0a7c*/ 	.word	0x000296d0


	//   ....[140]....
        /*0a80*/ 	.word	0x000296e0


	//   ....[141]....
        /*0a84*/ 	.word	0x00029ec0


	//   ....[142]....
        /*0a88*/ 	.word	0x00029ef0


	//   ....[143]....
        /*0a8c*/ 	.word	0x00029fb0


	//   ....[144]....
        /*0a90*/ 	.word	0x00029fd0


	//   ....[145]....
        /*0a94*/ 	.word	0x0002a070


	//   ....[146]....
        /*0a98*/ 	.word	0x0002a090


	//   ....[147]....
        /*0a9c*/ 	.word	0x0002a0a0


	//   ....[148]....
        /*0aa0*/ 	.word	0x0002a130


	//   ....[149]....
        /*0aa4*/ 	.word	0x0002aad0


	//   ....[150]....
        /*0aa8*/ 	.word	0x0002ab00


	//   ....[151]....
        /*0aac*/ 	.word	0x0002ab60


	//   ....[152]....
        /*0ab0*/ 	.word	0x0002ab90


	//   ....[153]....
        /*0ab4*/ 	.word	0x0002aba0


	//   ....[154]....
        /*0ab8*/ 	.word	0x0002abf0


	//   ....[155]....
        /*0abc*/ 	.word	0x0002ac00


	//   ....[156]....
        /*0ac0*/ 	.word	0x0002ac50


	//   ....[157]....
        /*0ac4*/ 	.word	0x0002ac60


	//   ....[158]....
        /*0ac8*/ 	.word	0x0002acb0


	//   ....[159]....
        /*0acc*/ 	.word	0x0002b120


	//   ....[160]....
        /*0ad0*/ 	.word	0x0002b140


	//   ....[161]....
        /*0ad4*/ 	.word	0x0002b150


	//   ....[162]....
        /*0ad8*/ 	.word	0x0002b160


	//   ....[163]....
        /*0adc*/ 	.word	0x0002b1c0


	//   ....[164]....
        /*0ae0*/ 	.word	0x0002b1d0


	//   ....[165]....
        /*0ae4*/ 	.word	0x0002b230


	//   ....[166]....
        /*0ae8*/ 	.word	0x0002b260


	//   ....[167]....
        /*0aec*/ 	.word	0x0002b2a0


	//   ....[168]....
        /*0af0*/ 	.word	0x0002b300


	//   ....[169]....
        /*0af4*/ 	.word	0x0002c4f0


	//   ....[170]....
        /*0af8*/ 	.word	0x0002c520


	//   ....[171]....
        /*0afc*/ 	.word	0x0002c560


	//   ....[172]....
        /*0b00*/ 	.word	0x0002c590


	//   ....[173]....
        /*0b04*/ 	.word	0x0002c5c0


	//   ....[174]....
        /*0b08*/ 	.word	0x0002c5f0


	//   ....[175]....
        /*0b0c*/ 	.word	0x0002c620


	//   ....[176]....
        /*0b10*/ 	.word	0x0002c650


	//   ....[177]....
        /*0b14*/ 	.word	0x0002c7d0


	//   ....[178]....
        /*0b18*/ 	.word	0x0002c800


	//   ....[179]....
        /*0b1c*/ 	.word	0x0002c830


	//   ....[180]....
        /*0b20*/ 	.word	0x0002c860


	//   ....[181]....
        /*0b24*/ 	.word	0x0002c890


	//   ....[182]....
        /*0b28*/ 	.word	0x0002c8c0


	//   ....[183]....
        /*0b2c*/ 	.word	0x0002c980


	//   ....[184]....
        /*0b30*/ 	.word	0x0002c9a0


	//   ....[185]....
        /*0b34*/ 	.word	0x0002ca10


	//   ....[186]....
        /*0b38*/ 	.word	0x0002d0d0


	//   ....[187]....
        /*0b3c*/ 	.word	0x0002d470


	//   ....[188]....
        /*0b40*/ 	.word	0x0002d500


	//   ....[189]....
        /*0b44*/ 	.word	0x0002d5a0


	//   ....[190]....
        /*0b48*/ 	.word	0x0002d630


	//   ....[191]....
        /*0b4c*/ 	.word	0x0002d720


	//   ....[192]....
        /*0b50*/ 	.word	0x0002d7b0


	//   ....[193]....
        /*0b54*/ 	.word	0x0002d850


	//   ....[194]....
        /*0b58*/ 	.word	0x0002d8e0


	//   ....[195]....
        /*0b5c*/ 	.word	0x0002d9d0


	//   ....[196]....
        /*0b60*/ 	.word	0x0002da60


	//   ....[197]....
        /*0b64*/ 	.word	0x0002db00


	//   ....[198]....
        /*0b68*/ 	.word	0x0002db90


	//   ....[199]....
        /*0b6c*/ 	.word	0x0002dcd0


	//   ....[200]....
        /*0b70*/ 	.word	0x0002dd70


	//   ....[201]....
        /*0b74*/ 	.word	0x0002de00


	//   ....[202]....
        /*0b78*/ 	.word	0x0002de50


	//   ....[203]....
        /*0b7c*/ 	.word	0x0002dea0


	//   ....[204]....
        /*0b80*/ 	.word	0x0002df70


	//   ....[205]....
        /*0b84*/ 	.word	0x0002e000


	//   ....[206]....
        /*0b88*/ 	.word	0x0002e050


	//   ....[207]....
        /*0b8c*/ 	.word	0x0002e0a0


	//   ....[208]....
        /*0b90*/ 	.word	0x0002e390


	//   ....[209]....
        /*0b94*/ 	.word	0x0002e4b0


	//   ....[210]....
        /*0b98*/ 	.word	0x0002e5d0


	//   ....[211]....
        /*0b9c*/ 	.word	0x0002e670


	//   ....[212]....
        /*0ba0*/ 	.word	0x0002e6d0


	//   ....[213]....
        /*0ba4*/ 	.word	0x0002e750


	//   ....[214]....
        /*0ba8*/ 	.word	0x0002e7b0


	//   ....[215]....
        /*0bac*/ 	.word	0x0002e810


	//   ....[216]....
        /*0bb0*/ 	.word	0x0002e870


	//   ....[217]....
        /*0bb4*/ 	.word	0x0002e8f0


	//   ....[218]....
        /*0bb8*/ 	.word	0x0002e950


	//   ....[219]....
        /*0bbc*/ 	.word	0x0002e9d0


	//   ....[220]....
        /*0bc0*/ 	.word	0x0002ea30


	//   ....[221]....
        /*0bc4*/ 	.word	0x0002eab0


	//   ....[222]....
        /*0bc8*/ 	.word	0x0002eb10


	//   ....[223]....
        /*0bcc*/ 	.word	0x0002eb90


	//   ....[224]....
        /*0bd0*/ 	.word	0x0002ebf0


	//   ....[225]....
        /*0bd4*/ 	.word	0x0002ec70


	//   ....[226]....
        /*0bd8*/ 	.word	0x0002ecd0


	//   ....[227]....
        /*0bdc*/ 	.word	0x0002ed50


	//   ....[228]....
        /*0be0*/ 	.word	0x0002edb0


	//   ....[229]....
        /*0be4*/ 	.word	0x0002ee10


	//   ....[230]....
        /*0be8*/ 	.word	0x0002ee70


	//   ....[231]....
        /*0bec*/ 	.word	0x0002eed0


	//   ....[232]....
        /*0bf0*/ 	.word	0x0002ef30


	//   ....[233]....
        /*0bf4*/ 	.word	0x0002efb0


	//   ....[234]....
        /*0bf8*/ 	.word	0x0002f010


	//   ....[235]....
        /*0bfc*/ 	.word	0x0002f090


	//   ....[236]....
        /*0c00*/ 	.word	0x0002f0f0


	//   ....[237]....
        /*0c04*/ 	.word	0x0002f170


	//   ....[238]....
        /*0c08*/ 	.word	0x0002f1d0


	//   ....[239]....
        /*0c0c*/ 	.word	0x0002f260


	//   ....[240]....
        /*0c10*/ 	.word	0x0002f350


	//   ....[241]....
        /*0c14*/ 	.word	0x0002f3a0


	//   ....[242]....
        /*0c18*/ 	.word	0x0002f430


	//   ....[243]....
        /*0c1c*/ 	.word	0x0002f4c0


	//   ....[244]....
        /*0c20*/ 	.word	0x0002f550


	//   ....[245]....
        /*0c24*/ 	.word	0x0002f5e0


	//   ....[246]....
        /*0c28*/ 	.word	0x0002f670


	//   ....[247]....
        /*0c2c*/ 	.word	0x0002f700


	//   ....[248]....
        /*0c30*/ 	.word	0x0002f7c0


	//   ....[249]....
        /*0c34*/ 	.word	0x0002fa90


	//   ....[250]....
        /*0c38*/ 	.word	0x0002fb90


	//   ....[251]....
        /*0c3c*/ 	.word	0x0002fc40


	//   ....[252]....
        /*0c40*/ 	.word	0x0002fd90


	//   ....[253]....
        /*0c44*/ 	.word	0x0002fdf0


	//   ....[254]....
        /*0c48*/ 	.word	0x0002fea0


	//   ....[255]....
        /*0c4c*/ 	.word	0x0002ff60


	//   ....[0]....
        /*0c50*/ 	.word	0x00030080


	//   ....[1]....
        /*0c54*/ 	.word	0x000300e0


	//   ....[2]....
        /*0c58*/ 	.word	0x00030190


	//   ....[3]....
        /*0c5c*/ 	.word	0x00030250


	//   ....[4]....
        /*0c60*/ 	.word	0x000303b0


	//   ....[5]....
        /*0c64*/ 	.word	0x00030470


	//   ....[6]....
        /*0c68*/ 	.word	0x000305c0


	//   ....[7]....
        /*0c6c*/ 	.word	0x00030670


	//   ....[8]....
        /*0c70*/ 	.word	0x00030770


	//   ....[9]....
        /*0c74*/ 	.word	0x00030830


	//   ....[10]....
        /*0c78*/ 	.word	0x00030890


	//   ....[11]....
        /*0c7c*/ 	.word	0x00030930


	//   ....[12]....
        /*0c80*/ 	.word	0x000309f0


	//   ....[13]....
        /*0c84*/ 	.word	0x00030ac0


	//   ....[14]....
        /*0c88*/ 	.word	0x00030b70


	//   ....[15]....
        /*0c8c*/ 	.word	0x00030be0


	//   ....[16]....
        /*0c90*/ 	.word	0x00030c40


	//   ....[17]....
        /*0c94*/ 	.word	0x00030d50


	//   ....[18]....
        /*0c98*/ 	.word	0x00030db0


	//   ....[19]....
        /*0c9c*/ 	.word	0x00030ed0


	//   ....[20]....
        /*0ca0*/ 	.word	0x00030f30


	//   ....[21]....
        /*0ca4*/ 	.word	0x00030fd0


	//   ....[22]....
        /*0ca8*/ 	.word	0x00031170


	//   ....[23]....
        /*0cac*/ 	.word	0x00031230


	//   ....[24]....
        /*0cb0*/ 	.word	0x000312e0


	//   ....[25]....
        /*0cb4*/ 	.word	0x000313a0


	//   ....[26]....
        /*0cb8*/ 	.word	0x00031450


	//   ....[27]....
        /*0cbc*/ 	.word	0x00031500


	//   ....[28]....
        /*0cc0*/ 	.word	0x000315b0


	//   ....[29]....
        /*0cc4*/ 	.word	0x00031660


	//   ....[30]....
        /*0cc8*/ 	.word	0x000316c0


	//   ....[31]....
        /*0ccc*/ 	.word	0x000317a0


	//   ....[32]....
        /*0cd0*/ 	.word	0x00031890


	//   ....[33]....
        /*0cd4*/ 	.word	0x00031930


	//   ....[34]....
        /*0cd8*/ 	.word	0x00031990


	//   ....[35]....
        /*0cdc*/ 	.word	0x00031a60


	//   ....[36]....
        /*0ce0*/ 	.word	0x00031ac0


	//   ....[37]....
        /*0ce4*/ 	.word	0x00031b90


	//   ....[38]....
        /*0ce8*/ 	.word	0x00031bf0


	//   ....[39]....
        /*0cec*/ 	.word	0x00031cc0


	//   ....[40]....
        /*0cf0*/ 	.word	0x00031d20


	//   ....[41]....
        /*0cf4*/ 	.word	0x00031df0


	//   ....[42]....
        /*0cf8*/ 	.word	0x00031fd0


	//   ....[43]....
        /*0cfc*/ 	.word	0x00032070


	//   ....[44]....
        /*0d00*/ 	.word	0x00032190


	//   ....[45]....
        /*0d04*/ 	.word	0x00032200


	//   ....[46]....
        /*0d08*/ 	.word	0x00032270


	//   ....[47]....
        /*0d0c*/ 	.word	0x000322e0


	//   ....[48]....
        /*0d10*/ 	.word	0x00032350


	//   ....[49]....
        /*0d14*/ 	.word	0x000323d0


	//   ....[50]....
        /*0d18*/ 	.word	0x00032460


	//   ....[51]....
        /*0d1c*/ 	.word	0x000324f0


	//   ....[52]....
        /*0d20*/ 	.word	0x00032560


	//   ....[53]....
        /*0d24*/ 	.word	0x000325d0


	//   ....[54]....
        /*0d28*/ 	.word	0x00032640


	//   ....[55]....
        /*0d2c*/ 	.word	0x000326c0


	//   ....[56]....
        /*0d30*/ 	.word	0x00032730


	//   ....[57]....
        /*0d34*/ 	.word	0x000327d0


	//   ....[58]....
        /*0d38*/ 	.word	0x00032860


	//   ....[59]....
        /*0d3c*/ 	.word	0x00032990


	//----- nvinfo : EIATTR_REG_RECONFIG
	.align		4
.L_329:
        /*0d40*/ 	.byte	0x01, 0x54
	.zero		2


	//----- nvinfo : EIATTR_SYSCALL_OFFSETS
	.align		4
        /*0d44*/ 	.byte	0x04, 0x46
        /*0d46*/ 	.short	(.L_331 - .L_330)


	//   ....[0]....
.L_330:
        /*0d48*/ 	.word	0x00001d40


	//   ....[1]....
        /*0d4c*/ 	.word	0x00001e90


	//   ....[2]....
        /*0d50*/ 	.word	0x00010970


	//   ....[3]....
        /*0d54*/ 	.word	0x00010c80


	//   ....[4]....
        /*0d58*/ 	.word	0x00027dd0


	//   ....[5]....
        /*0d5c*/ 	.word	0x00027f60


	//   ....[6]....
        /*0d60*/ 	.word	0x000280b0


	//   ....[7]....
        /*0d64*/ 	.word	0x000281f0


	//   ....[8]....
        /*0d68*/ 	.word	0x00029b10


	//----- nvinfo : EIATTR_MBARRIER_INSTR_OFFSETS
	.align		4
.L_331:
        /*0d6c*/ 	.byte	0x04, 0x39
        /*0d6e*/ 	.short	(.L_333 - .L_332)


	//   ....[0]....
.L_332:
        /*0d70*/ 	.word	0x00000270
        /*0d74*/ 	.word	0x000000ff
        /*0d78*/ 	.word	0x00029800
        /*0d7c*/ 	.short	0x0100
        /*0d7e*/ 	.byte	0x08
	.zero		1


	//   ....[1]....
        /*0d80*/ 	.word	0x00000280
        /*0d84*/ 	.word	0x000000ff
        /*0d88*/ 	.word	0x00029820
        /*0d8c*/ 	.short	0x0100
        /*0d8e*/ 	.byte	0x08
	.zero		1


	//   ....[2]....
        /*0d90*/ 	.word	0x00000370
        /*0d94*/ 	.word	0x000000ff
        /*0d98*/ 	.word	0x00029830
        /*0d9c*/ 	.short	0x0100
        /*0d9e*/ 	.byte	0x08
	.zero		1


	//   ....[3]....
        /*0da0*/ 	.word	0x00000380
        /*0da4*/ 	.word	0x000000ff
        /*0da8*/ 	.word	0x00029840
        /*0dac*/ 	.short	0x0100
        /*0dae*/ 	.byte	0x08
	.zero		1


	//   ....[4]....
        /*0db0*/ 	.word	0x00000390
        /*0db4*/ 	.word	0x000000ff
        /*0db8*/ 	.word	0x00029838
        /*0dbc*/ 	.short	0x0100
        /*0dbe*/ 	.byte	0x08
	.zero		1


	//   ....[5]....
        /*0dc0*/ 	.word	0x000003a0
        /*0dc4*/ 	.word	0x000000ff
        /*0dc8*/ 	.word	0x00029848
        /*0dcc*/ 	.short	0x0100
        /*0dce*/ 	.byte	0x08
	.zero		1


	//   ....[6]....
        /*0dd0*/ 	.word	0x000004d0
        /*0dd4*/ 	.word	0x000000ff
        /*0dd8*/ 	.word	0x00029850
        /*0ddc*/ 	.short	0x0100
        /*0dde*/ 	.byte	0x08
	.zero		1


	//   ....[7]....
        /*0de0*/ 	.word	0x000004e0
        /*0de4*/ 	.word	0x000000ff
        /*0de8*/ 	.word	0x00029860
        /*0dec*/ 	.short	0x0100
        /*0dee*/ 	.byte	0x08
	.zero		1


	//   ....[8]....
        /*0df0*/ 	.word	0x000004f0
        /*0df4*/ 	.word	0x000000ff
        /*0df8*/ 	.word	0x00029858
        /*0dfc*/ 	.short	0x0100
        /*0dfe*/ 	.byte	0x08
	.zero		1


	//   ....[9]....
        /*0e00*/ 	.word	0x00000500
        /*0e04*/ 	.word	0x000000ff
        /*0e08*/ 	.word	0x00029868
        /*0e0c*/ 	.short	0x0100
        /*0e0e*/ 	.byte	0x08
	.zero		1


	//   ....[10]....
        /*0e10*/ 	.word	0x000005f0
        /*0e14*/ 	.word	0x000000ff
        /*0e18*/ 	.word	0x00029870
        /*0e1c*/ 	.short	0x0100
        /*0e1e*/ 	.byte	0x06
	.zero		1


	//   ....[11]....
        /*0e20*/ 	.word	0x00000600
        /*0e24*/ 	.word	0x000000ff
        /*0e28*/ 	.word	0x00029880
        /*0e2c*/ 	.short	0x0100
        /*0e2e*/ 	.byte	0x06
	.zero		1


	//   ....[12]....
        /*0e30*/ 	.word	0x00000610
        /*0e34*/ 	.word	0x000000ff
        /*0e38*/ 	.word	0x00029878
        /*0e3c*/ 	.short	0x0100
        /*0e3e*/ 	.byte	0x06
	.zero		1


	//   ....[13]....
        /*0e40*/ 	.word	0x00000620
        /*0e44*/ 	.word	0x000000ff
        /*0e48*/ 	.word	0x00029888
        /*0e4c*/ 	.short	0x0100
        /*0e4e*/ 	.byte	0x06
	.zero		1


	//   ....[14]....
        /*0e50*/ 	.word	0x00000750
        /*0e54*/ 	.word	0x000000ff
        /*0e58*/ 	.word	0x00029890
        /*0e5c*/ 	.short	0x0100
        /*0e5e*/ 	.byte	0x08
	.zero		1


	//   ....[15]....
        /*0e60*/ 	.word	0x00000760
        /*0e64*/ 	.word	0x000000ff
        /*0e68*/ 	.word	0x000298a0
        /*0e6c*/ 	.short	0x0100
        /*0e6e*/ 	.byte	0x08
	.zero		1


	//   ....[16]....
        /*0e70*/ 	.word	0x00000770
        /*0e74*/ 	.word	0x000000ff
        /*0e78*/ 	.word	0x00029898
        /*0e7c*/ 	.short	0x0100
        /*0e7e*/ 	.byte	0x08
	.zero		1


	//   ....[17]....
        /*0e80*/ 	.word	0x00000780
        /*0e84*/ 	.word	0x000000ff
        /*0e88*/ 	.word	0x000298a8
        /*0e8c*/ 	.short	0x0100
        /*0e8e*/ 	.byte	0x08
	.zero		1


	//   ....[18]....
        /*0e90*/ 	.word	0x000008c0
        /*0e94*/ 	.word	0x000000ff
        /*0e98*/ 	.word	0x000298b0
        /*0e9c*/ 	.short	0x0100
        /*0e9e*/ 	.byte	0x08
	.zero		1


	//   ....[19]....
        /*0ea0*/ 	.word	0x000008d0
        /*0ea4*/ 	.word	0x000000ff
        /*0ea8*/ 	.word	0x000298c0
        /*0eac*/ 	.short	0x0100
        /*0eae*/ 	.byte	0x08
	.zero		1


	//   ....[20]....
        /*0eb0*/ 	.word	0x000008e0
        /*0eb4*/ 	.word	0x000000ff
        /*0eb8*/ 	.word	0x000298b8
        /*0ebc*/ 	.short	0x0100
        /*0ebe*/ 	.byte	0x08
	.zero		1


	//   ....[21]....
        /*0ec0*/ 	.word	0x000008f0
        /*0ec4*/ 	.word	0x000000ff
        /*0ec8*/ 	.word	0x000298c8
        /*0ecc*/ 	.short	0x0100
        /*0ece*/ 	.byte	0x08
	.zero		1


	//   ....[22]....
        /*0ed0*/ 	.word	0x00003690
        /*0ed4*/ 	.word	0x0000005e
        /*0ed8*/ 	.word	0x00029890
        /*0edc*/ 	.short	0x010a
        /*0ede*/ 	.byte	0x3f
	.zero		1


	//   ....[23]....
        /*0ee0*/ 	.word	0x00009690
        /*0ee4*/ 	.word	0x0000005e
        /*0ee8*/ 	.word	0x00029890
        /*0eec*/ 	.short	0x010a
        /*0eee*/ 	.byte	0x3f
	.zero		1


	//   ....[24]....
        /*0ef0*/ 	.word	0x0000f360
        /*0ef4*/ 	.word	0x0000005e
        /*0ef8*/ 	.word	0x00029890
        /*0efc*/ 	.short	0x010a
        /*0efe*/ 	.byte	0x3f
	.zero		1


	//   ....[25]....
        /*0f00*/ 	.word	0x0000fac0
        /*0f04*/ 	.word	0x0000000b
        /*0f08*/ 	.word	0x00000000
        /*0f0c*/ 	.short	0x0101
        /*0f0e*/ 	.byte	0x3f
	.zero		1


	//   ....[26]....
        /*0f10*/ 	.word	0x0000fb00
        /*0f14*/ 	.word	0x0000005e
        /*0f18*/ 	.word	0x000298b0
        /*0f1c*/ 	.short	0x010a
        /*0f1e*/ 	.byte	0x3f
	.zero		1


	//   ....[27]....
        /*0f20*/ 	.word	0x00010120
        /*0f24*/ 	.word	0x0000005e
        /*0f28*/ 	.word	0x00000000
        /*0f2c*/ 	.short	0x0101
        /*0f2e*/ 	.byte	0x3f
	.zero		1


	//   ....[28]....
        /*0f30*/ 	.word	0x00010a00
        /*0f34*/ 	.word	0x00000012
        /*0f38*/ 	.word	0x00029800
        /*0f3c*/ 	.short	0x010a
        /*0f3e*/ 	.byte	0x3f
	.zero		1


	//   ....[29]....
        /*0f40*/ 	.word	0x00010a50
        /*0f44*/ 	.word	0x00000012
        /*0f48*/ 	.word	0x00029800
        /*0f4c*/ 	.short	0x010a
        /*0f4e*/ 	.byte	0x3f
	.zero		1


	//   ....[30]....
        /*0f50*/ 	.word	0x00011440
        /*0f54*/ 	.word	0x00000012
        /*0f58*/ 	.word	0x00029800
        /*0f5c*/ 	.short	0x010a
        /*0f5e*/ 	.byte	0x3f
	.zero		1


	//   ....[31]....
        /*0f60*/ 	.word	0x00014920
        /*0f64*/ 	.word	0x00000012
        /*0f68*/ 	.word	0x00029800
        /*0f6c*/ 	.short	0x010a
        /*0f6e*/ 	.byte	0x3f
	.zero		1


	//   ....[32]....
        /*0f70*/ 	.word	0x00017a40
        /*0f74*/ 	.word	0x00000000
        /*0f78*/ 	.word	0x00029830
        /*0f7c*/ 	.short	0x010a
        /*0f7e*/ 	.byte	0x3f
	.zero		1


	//   ....[33]....
        /*0f80*/ 	.word	0x00017a80
        /*0f84*/ 	.word	0x00000000
        /*0f88*/ 	.word	0x00029830
        /*0f8c*/ 	.short	0x010a
        /*0f8e*/ 	.byte	0x3f
	.zero		1


	//   ....[34]....
        /*0f90*/ 	.word	0x0001a520
        /*0f94*/ 	.word	0x0000004e
        /*0f98*/ 	.word	0x00000000
        /*0f9c*/ 	.short	0x0101
        /*0f9e*/ 	.byte	0x3f
	.zero		1


	//   ....[35]....
        /*0fa0*/ 	.word	0x0001b250
        /*0fa4*/ 	.word	0x00000005
        /*0fa8*/ 	.word	0x00029830
        /*0fac*/ 	.short	0x010a
        /*0fae*/ 	.byte	0x3f
	.zero		1


	//   ....[36]....
        /*0fb0*/ 	.word	0x0001b2a0
        /*0fb4*/ 	.word	0x00000005
        /*0fb8*/ 	.word	0x00029830
        /*0fbc*/ 	.short	0x010a
        /*0fbe*/ 	.byte	0x3f
	.zero		1


	//   ....[37]....
        /*0fc0*/ 	.word	0x0001c3a0
        /*0fc4*/ 	.word	0x00000005
        /*0fc8*/ 	.word	0x00029850
        /*0fcc*/ 	.short	0x010a
        /*0fce*/ 	.byte	0x3f
	.zero		1


	//   ....[38]....
        /*0fd0*/ 	.word	0x0001c3e0
        /*0fd4*/ 	.word	0x00000005
        /*0fd8*/ 	.word	0x00029850
        /*0fdc*/ 	.short	0x010a
        /*0fde*/ 	.byte	0x3f
	.zero		1


	//   ....[39]....
        /*0fe0*/ 	.word	0x0001dd30
        /*0fe4*/ 	.word	0x0000009c
        /*0fe8*/ 	.word	0x00000000
        /*0fec*/ 	.short	0x0101
        /*0fee*/ 	.byte	0x3f
	.zero		1


	//   ....[40]....
        /*0ff0*/ 	.word	0x0001e8b0
        /*0ff4*/ 	.word	0x00000007
        /*0ff8*/ 	.word	0x00000000
        /*0ffc*/ 	.short	0x0101
        /*0ffe*/ 	.byte	0x3f
	.zero		1


	//   ....[41]....
        /*1000*/ 	.word	0x0001eff0
        /*1004*/ 	.word	0x00000004
        /*1008*/ 	.word	0x00029830
        /*100c*/ 	.short	0x010a
        /*100e*/ 	.byte	0x3f
	.zero		1


	//   ....[42]....
        /*1010*/ 	.word	0x0001f040
        /*1014*/ 	.word	0x00000004
        /*1018*/ 	.word	0x00029830
        /*101c*/ 	.short	0x010a
        /*101e*/ 	.byte	0x3f
	.zero		1


	//   ....[43]....
        /*1020*/ 	.word	0x00020110
        /*1024*/ 	.word	0x00000005
        /*1028*/ 	.word	0x00029850
        /*102c*/ 	.short	0x010a
        /*102e*/ 	.byte	0x3f
	.zero		1


	//   ....[44]....
        /*1030*/ 	.word	0x00020150
        /*1034*/ 	.word	0x00000005
        /*1038*/ 	.word	0x00029850
        /*103c*/ 	.short	0x010a
        /*103e*/ 	.byte	0x3f
	.zero		1


	//   ....[45]....
        /*1040*/ 	.word	0x00021040
        /*1044*/ 	.word	0x000000a2
        /*1048*/ 	.word	0x00000000
        /*104c*/ 	.short	0x0101
        /*104e*/ 	.byte	0x3f
	.zero		1


	//   ....[46]....
        /*1050*/ 	.word	0x00021ab0
        /*1054*/ 	.word	0x00000009
        /*1058*/ 	.word	0x00000000
        /*105c*/ 	.short	0x0101
        /*105e*/ 	.byte	0x3f
	.zero		1


	//   ....[47]....
        /*1060*/ 	.word	0x00022160
        /*1064*/ 	.word	0x0000000f
        /*1068*/ 	.word	0x00029850
        /*106c*/ 	.short	0x010a
        /*106e*/ 	.byte	0x3f
	.zero		1


	//   ....[48]....
        /*1070*/ 	.word	0x000221e0
        /*1074*/ 	.word	0x0000000f
        /*1078*/ 	.word	0x00029850
        /*107c*/ 	.short	0x010a
        /*107e*/ 	.byte	0x3f
	.zero		1


	//   ....[49]....
        /*1080*/ 	.word	0x00022810
        /*1084*/ 	.word	0x00000000
        /*1088*/ 	.word	0x00000000
        /*108c*/ 	.short	0x0101
        /*108e*/ 	.byte	0x3f
	.zero		1


	//   ....[50]....
        /*1090*/ 	.word	0x00024480
        /*1094*/ 	.word	0x00000000
        /*1098*/ 	.word	0x00000000
        /*109c*/ 	.short	0x0101
        /*109e*/ 	.byte	0x3f
	.zero		1


	//   ....[51]....
        /*10a0*/ 	.word	0x00026ba0
        /*10a4*/ 	.word	0x00000016
        /*10a8*/ 	.word	0x00029820
        /*10ac*/ 	.short	0x010a
        /*10ae*/ 	.byte	0x3f
	.zero		1


	//   ....[52]....
        /*10b0*/ 	.word	0x00026c30
        /*10b4*/ 	.word	0x00000009
        /*10b8*/ 	.word	0x000298a0
        /*10bc*/ 	.short	0x010a
        /*10be*/ 	.byte	0x3f
	.zero		1


	//   ....[53]....
        /*10c0*/ 	.word	0x00027060
        /*10c4*/ 	.word	0x00000009
        /*10c8*/ 	.word	0x000298c0
        /*10cc*/ 	.short	0x010a
        /*10ce*/ 	.byte	0x3f
	.zero		1


	//   ....[54]....
        /*10d0*/ 	.word	0x000273a0
        /*10d4*/ 	.word	0x00000008
        /*10d8*/ 	.word	0x000298a0
        /*10dc*/ 	.short	0x010a
        /*10de*/ 	.byte	0x3f
	.zero		1


	//   ....[55]....
        /*10e0*/ 	.word	0x000277c0
        /*10e4*/ 	.word	0x00000008
        /*10e8*/ 	.word	0x000298c0
        /*10ec*/ 	.short	0x010a
        /*10ee*/ 	.byte	0x3f
	.zero		1


	//   ....[56]....
        /*10f0*/ 	.word	0x00028910
        /*10f4*/ 	.word	0x00000000
        /*10f8*/ 	.word	0x00029880
        /*10fc*/ 	.short	0x010a
        /*10fe*/ 	.byte	0x3f
	.zero		1


	//   ....[57]....
        /*1100*/ 	.word	0x00029040
        /*1104*/ 	.word	0x00000000
        /*1108*/ 	.word	0x00029870
        /*110c*/ 	.short	0x0107
        /*110e*/ 	.byte	0x3f
	.zero		1


	//   ....[58]....
        /*1110*/ 	.word	0x00029100
        /*1114*/ 	.word	0x00000000
        /*1118*/ 	.word	0x00029870
        /*111c*/ 	.short	0x0101
        /*111e*/ 	.byte	0x3f
	.zero		1


	//   ....[59]....
        /*1120*/ 	.word	0x00029150
        /*1124*/ 	.word	0x00000000
        /*1128*/ 	.word	0x00029840
        /*112c*/ 	.short	0x010a
        /*112e*/ 	.byte	0x3f
	.zero		1


	//   ....[60]....
        /*1130*/ 	.word	0x00029820
        /*1134*/ 	.word	0x00000000
        /*1138*/ 	.word	0x00029830
        /*113c*/ 	.short	0x0107
        /*113e*/ 	.byte	0x3f
	.zero		1


	//   ....[61]....
        /*1140*/ 	.word	0x00029900
        /*1144*/ 	.word	0x00000000
        /*1148*/ 	.word	0x00029830
        /*114c*/ 	.short	0x0101
        /*114e*/ 	.byte	0x3f
	.zero		1


	//   ....[62]....
        /*1150*/ 	.word	0x0002a210
        /*1154*/ 	.word	0x00000016
        /*1158*/ 	.word	0x00029800
        /*115c*/ 	.short	0x0107
        /*115e*/ 	.byte	0x3f
	.zero		1


	//   ....[63]....
        /*1160*/ 	.word	0x0002a310
        /*1164*/ 	.word	0x00000016
        /*1168*/ 	.word	0x00029800
        /*116c*/ 	.short	0x0101
        /*116e*/ 	.byte	0x3f
	.zero		1


	//   ....[64]....
        /*1170*/ 	.word	0x0002a330
        /*1174*/ 	.word	0x00000016
        /*1178*/ 	.word	0x00029820
        /*117c*/ 	.short	0x010a
        /*117e*/ 	.byte	0x3f
	.zero		1


	//   ....[65]....
        /*1180*/ 	.word	0x0002a800
        /*1184*/ 	.word	0x00000000
        /*1188*/ 	.word	0x00029880
        /*118c*/ 	.short	0x010a
        /*118e*/ 	.byte	0x3f
	.zero		1


	//   ....[66]....
        /*1190*/ 	.word	0x0002ad70
        /*1194*/ 	.word	0x00000000
        /*1198*/ 	.word	0x00029870
        /*119c*/ 	.short	0x0107
        /*119e*/ 	.byte	0x3f
	.zero		1


	//   ....[67]....
        /*11a0*/ 	.word	0x0002ae30
        /*11a4*/ 	.word	0x00000000
        /*11a8*/ 	.word	0x00029870
        /*11ac*/ 	.short	0x0101
        /*11ae*/ 	.byte	0x3f
	.zero		1


	//   ....[68]....
        /*11b0*/ 	.word	0x0002ae60
        /*11b4*/ 	.word	0x00000000
        /*11b8*/ 	.word	0x00029840
        /*11bc*/ 	.short	0x010a
        /*11be*/ 	.byte	0x3f
	.zero		1


	//   ....[69]....
        /*11c0*/ 	.word	0x0002b3a0
        /*11c4*/ 	.word	0x00000000
        /*11c8*/ 	.word	0x00029830
        /*11cc*/ 	.short	0x0107
        /*11ce*/ 	.byte	0x3f
	.zero		1


	//   ....[70]....
        /*11d0*/ 	.word	0x0002b460
        /*11d4*/ 	.word	0x00000000
        /*11d8*/ 	.word	0x00029830
        /*11dc*/ 	.short	0x0101
        /*11de*/ 	.byte	0x3f
	.zero		1


	//   ....[71]....
        /*11e0*/ 	.word	0x0002b4f0
        /*11e4*/ 	.word	0x00000003
        /*11e8*/ 	.word	0x00029870
        /*11ec*/ 	.short	0x010a
        /*11ee*/ 	.byte	0x3f
	.zero		1


	//   ....[72]....
        /*11f0*/ 	.word	0x0002b580
        /*11f4*/ 	.word	0x00000003
        /*11f8*/ 	.word	0x00029860
        /*11fc*/ 	.short	0x010a
        /*11fe*/ 	.byte	0x3f
	.zero		1


	//   ....[73]....
        /*1200*/ 	.word	0x0002ba90
        /*1204*/ 	.word	0x00000003
        /*1208*/ 	.word	0x00029850
        /*120c*/ 	.short	0x0101
        /*120e*/ 	.byte	0x3f
	.zero		1


	//   ....[74]....
        /*1210*/ 	.word	0x0002bb20
        /*1214*/ 	.word	0x00000003
        /*1218*/ 	.word	0x00000000
        /*121c*/ 	.short	0x0101
        /*121e*/ 	.byte	0x3f
	.zero		1


	//   ....[75]....
        /*1220*/ 	.word	0x0002bce0
        /*1224*/ 	.word	0x00000011
        /*1228*/ 	.word	0x00029870
        /*122c*/ 	.short	0x010a
        /*122e*/ 	.byte	0x3f
	.zero		1


	//   ....[76]....
        /*1230*/ 	.word	0x0002bd60
        /*1234*/ 	.word	0x00000011
        /*1238*/ 	.word	0x00029860
        /*123c*/ 	.short	0x010a
        /*123e*/ 	.byte	0x3f
	.zero		1


	//   ....[77]....
        /*1240*/ 	.word	0x0002c280
        /*1244*/ 	.word	0x00000011
        /*1248*/ 	.word	0x00029850
        /*124c*/ 	.short	0x0101
        /*124e*/ 	.byte	0x3f
	.zero		1


	//   ....[78]....
        /*1250*/ 	.word	0x0002c340
        /*1254*/ 	.word	0x00000011
        /*1258*/ 	.word	0x00000000
        /*125c*/ 	.short	0x0101
        /*125e*/ 	.byte	0x3f
	.zero		1


	//   ....[79]....
        /*1260*/ 	.word	0x0002d050
        /*1264*/ 	.word	0x00000004
        /*1268*/ 	.word	0x00029820
        /*126c*/ 	.short	0x010a
        /*126e*/ 	.byte	0x3f
	.zero		1


	//   ....[80]....
        /*1270*/ 	.word	0x0002d1c0
        /*1274*/ 	.word	0x00000005
        /*1278*/ 	.word	0x00029840
        /*127c*/ 	.short	0x010a
        /*127e*/ 	.byte	0x3f
	.zero		1


	//   ....[81]....
        /*1280*/ 	.word	0x0002d260
        /*1284*/ 	.word	0x00000017
        /*1288*/ 	.word	0x00029840
        /*128c*/ 	.short	0x010a
        /*128e*/ 	.byte	0x3f
	.zero		1


	//   ....[82]....
        /*1290*/ 	.word	0x0002d2a0
        /*1294*/ 	.word	0x00000005
        /*1298*/ 	.word	0x00029860
        /*129c*/ 	.short	0x010a
        /*129e*/ 	.byte	0x3f
	.zero		1


	//   ....[83]....
        /*12a0*/ 	.word	0x0002d2e0
        /*12a4*/ 	.word	0x00000017
        /*12a8*/ 	.word	0x00029860
        /*12ac*/ 	.short	0x010a
        /*12ae*/ 	.byte	0x3f
	.zero		1


	//   ....[84]....
        /*12b0*/ 	.word	0x0002d320
        /*12b4*/ 	.word	0x00000005
        /*12b8*/ 	.word	0x00029880
        /*12bc*/ 	.short	0x010a
        /*12be*/ 	.byte	0x3f
	.zero		1


	//   ....[85]....
        /*12c0*/ 	.word	0x0002d360
        /*12c4*/ 	.word	0x00000017
        /*12c8*/ 	.word	0x00029880
        /*12cc*/ 	.short	0x010a
        /*12ce*/ 	.byte	0x3f
	.zero		1


	//   ....[86]....
        /*12d0*/ 	.word	0x0002d3c0
        /*12d4*/ 	.word	0x0000005e
        /*12d8*/ 	.word	0x00029890
        /*12dc*/ 	.short	0x010a
        /*12de*/ 	.byte	0x3f
	.zero		1


	//   ....[87]....
        /*12e0*/ 	.word	0x0002d670
        /*12e4*/ 	.word	0x0000005e
        /*12e8*/ 	.word	0x00029890
        /*12ec*/ 	.short	0x010a
        /*12ee*/ 	.byte	0x3f
	.zero		1


	//   ....[88]....
        /*12f0*/ 	.word	0x0002d920
        /*12f4*/ 	.word	0x0000005e
        /*12f8*/ 	.word	0x00029890
        /*12fc*/ 	.short	0x010a
        /*12fe*/ 	.byte	0x3f
	.zero		1


	//   ....[89]....
        /*1300*/ 	.word	0x0002dbd0
        /*1304*/ 	.word	0x0000005e
        /*1308*/ 	.word	0x000298b0
        /*130c*/ 	.short	0x010a
        /*130e*/ 	.byte	0x3f
	.zero		1


	//   ....[90]....
        /*1310*/ 	.word	0x0002ded0
        /*1314*/ 	.word	0x00000012
        /*1318*/ 	.word	0x00029800
        /*131c*/ 	.short	0x010a
        /*131e*/ 	.byte	0x3f
	.zero		1


	//   ....[91]....
        /*1320*/ 	.word	0x0002e0e0
        /*1324*/ 	.word	0x00000012
        /*1328*/ 	.word	0x00029800
        /*132c*/ 	.short	0x010a
        /*132e*/ 	.byte	0x3f
	.zero		1


	//   ....[92]....
        /*1330*/ 	.word	0x0002e130
        /*1334*/ 	.word	0x00000000
        /*1338*/ 	.word	0x00029830
        /*133c*/ 	.short	0x010a
        /*133e*/ 	.byte	0x3f
	.zero		1


	//   ....[93]....
        /*1340*/ 	.word	0x0002e180
        /*1344*/ 	.word	0x00000005
        /*1348*/ 	.word	0x00029830
        /*134c*/ 	.short	0x010a
        /*134e*/ 	.byte	0x3f
	.zero		1


	//   ....[94]....
        /*1350*/ 	.word	0x0002e1d0
        /*1354*/ 	.word	0x00000005
        /*1358*/ 	.word	0x00029850
        /*135c*/ 	.short	0x010a
        /*135e*/ 	.byte	0x3f
	.zero		1


	//   ....[95]....
        /*1360*/ 	.word	0x0002e220
        /*1364*/ 	.word	0x00000004
        /*1368*/ 	.word	0x00029830
        /*136c*/ 	.short	0x010a
        /*136e*/ 	.byte	0x3f
	.zero		1


	//   ....[96]....
        /*1370*/ 	.word	0x0002e270
        /*1374*/ 	.word	0x00000005
        /*1378*/ 	.word	0x00029850
        /*137c*/ 	.short	0x010a
        /*137e*/ 	.byte	0x3f
	.zero		1


	//   ....[97]....
        /*1380*/ 	.word	0x0002e2c0
        /*1384*/ 	.word	0x0000000f
        /*1388*/ 	.word	0x00029850
        /*138c*/ 	.short	0x010a
        /*138e*/ 	.byte	0x3f
	.zero		1


	//   ....[98]....
        /*1390*/ 	.word	0x0002f880
        /*1394*/ 	.word	0x00000016
        /*1398*/ 	.word	0x00029820
        /*139c*/ 	.short	0x010a
        /*139e*/ 	.byte	0x3f
	.zero		1


	//   ....[99]....
        /*13a0*/ 	.word	0x0002f8d0
        /*13a4*/ 	.word	0x00000009
        /*13a8*/ 	.word	0x000298a0
        /*13ac*/ 	.short	0x010a
        /*13ae*/ 	.byte	0x3f
	.zero		1


	//   ....[100]....
        /*13b0*/ 	.word	0x0002f920
        /*13b4*/ 	.word	0x00000009
        /*13b8*/ 	.word	0x000298c0
        /*13bc*/ 	.short	0x010a
        /*13be*/ 	.byte	0x3f
	.zero		1


	//   ....[101]....
        /*13c0*/ 	.word	0x0002f970
        /*13c4*/ 	.word	0x00000008
        /*13c8*/ 	.word	0x000298a0
        /*13cc*/ 	.short	0x010a
        /*13ce*/ 	.byte	0x3f
	.zero		1


	//   ....[102]....
        /*13d0*/ 	.word	0x0002f9c0
        /*13d4*/ 	.word	0x00000008
        /*13d8*/ 	.word	0x000298c0
        /*13dc*/ 	.short	0x010a
        /*13de*/ 	.byte	0x3f
	.zero		1


	//   ....[103]....
        /*13e0*/ 	.word	0x0002fae0
        /*13e4*/ 	.word	0x00000000
        /*13e8*/ 	.word	0x00029880
        /*13ec*/ 	.short	0x010a
        /*13ee*/ 	.byte	0x3f
	.zero		1


	//   ....[104]....
        /*13f0*/ 	.word	0x00030300
        /*13f4*/ 	.word	0x00000000
        /*13f8*/ 	.word	0x00029840
        /*13fc*/ 	.short	0x010a
        /*13fe*/ 	.byte	0x3f
	.zero		1


	//   ....[105]....
        /*1400*/ 	.word	0x00031070
        /*1404*/ 	.word	0x00000016
        /*1408*/ 	.word	0x00029820
        /*140c*/ 	.short	0x010a
        /*140e*/ 	.byte	0x3f
	.zero		1


	//   ....[106]....
        /*1410*/ 	.word	0x000310c0
        /*1414*/ 	.word	0x00000000
        /*1418*/ 	.word	0x00029880
        /*141c*/ 	.short	0x010a
        /*141e*/ 	.byte	0x3f
	.zero		1


	//   ....[107]....
        /*1420*/ 	.word	0x000317e0
        /*1424*/ 	.word	0x00000000
        /*1428*/ 	.word	0x00029840
        /*142c*/ 	.short	0x010a
        /*142e*/ 	.byte	0x3f
	.zero		1


	//   ....[108]....
        /*1430*/ 	.word	0x00031e30
        /*1434*/ 	.word	0x00000003
        /*1438*/ 	.word	0x00029870
        /*143c*/ 	.short	0x010a
        /*143e*/ 	.byte	0x3f
	.zero		1


	//   ....[109]....
        /*1440*/ 	.word	0x00031e80
        /*1444*/ 	.word	0x00000003
        /*1448*/ 	.word	0x00029860
        /*144c*/ 	.short	0x010a
        /*144e*/ 	.byte	0x3f
	.zero		1


	//   ....[110]....
        /*1450*/ 	.word	0x00031ed0
        /*1454*/ 	.word	0x00000011
        /*1458*/ 	.word	0x00029870
        /*145c*/ 	.short	0x010a
        /*145e*/ 	.byte	0x3f
	.zero		1


	//   ....[111]....
        /*1460*/ 	.word	0x00031f20
        /*1464*/ 	.word	0x00000011
        /*1468*/ 	.word	0x00029860
        /*146c*/ 	.short	0x010a
        /*146e*/ 	.byte	0x3f
	.zero		1


	//   ....[112]....
        /*1470*/ 	.word	0x000328b0
        /*1474*/ 	.word	0x00000004
        /*1478*/ 	.word	0x00029820
        /*147c*/ 	.short	0x010a
        /*147e*/ 	.byte	0x3f
	.zero		1


	//   ....[113]....
        /*1480*/ 	.word	0x00032a50
        /*1484*/ 	.word	0x00000005
        /*1488*/ 	.word	0x00029840
        /*148c*/ 	.short	0x010a
        /*148e*/ 	.byte	0x3f
	.zero		1


	//   ....[114]....
        /*1490*/ 	.word	0x00032aa0
        /*1494*/ 	.word	0x00000017
        /*1498*/ 	.word	0x00029840
        /*149c*/ 	.short	0x010a
        /*149e*/ 	.byte	0x3f
	.zero		1


	//   ....[115]....
        /*14a0*/ 	.word	0x00032af0
        /*14a4*/ 	.word	0x00000005
        /*14a8*/ 	.word	0x00029860
        /*14ac*/ 	.short	0x010a
        /*14ae*/ 	.byte	0x3f
	.zero		1


	//   ....[116]....
        /*14b0*/ 	.word	0x00032b40
        /*14b4*/ 	.word	0x00000017
        /*14b8*/ 	.word	0x00029860
        /*14bc*/ 	.short	0x010a
        /*14be*/ 	.byte	0x3f
	.zero		1


	//   ....[117]....
        /*14c0*/ 	.word	0x00032b90
        /*14c4*/ 	.word	0x00000005
        /*14c8*/ 	.word	0x00029880
        /*14cc*/ 	.short	0x010a
        /*14ce*/ 	.byte	0x3f
	.zero		1


	//----- nvinfo : EIATTR_NUM_MBARRIERS
	.align		4
.L_333:
        /*14d0*/ 	.byte	0x03, 0x38
        /*14d2*/ 	.short	0x0016


	//----- nvinfo : EIATTR_EXIT_INSTR_OFFSETS
	.align		4
        /*14d4*/ 	.byte	0x04, 0x1c
        /*14d6*/ 	.short	(.L_335 - .L_334)


	//   ....[0]....
.L_334:
        /*14d8*/ 	.word	0x0002d3b0


	//----- nvinfo : EIATTR_MAX_THREADS
	.align		4
.L_335:
        /*14dc*/ 	.byte	0x04, 0x05
        /*14de*/ 	.short	(.L_337 - .L_336)
.L_336:
        /*14e0*/ 	.word	0x00000180
        /*14e4*/ 	.word	0x00000001
        /*14e8*/ 	.word	0x00000001


	//----- nvinfo : EIATTR_CRS_STACK_SIZE
	.align		4
.L_337:
        /*14ec*/ 	.byte	0x04, 0x1e
        /*14ee*/ 	.short	(.L_339 - .L_338)
.L_338:
        /*14f0*/ 	.word	0x00000000


	//----- nvinfo : EIATTR_CBANK_PARAM_SIZE
	.align		4
.L_339:
        /*14f4*/ 	.byte	0x03, 0x19
        /*14f6*/ 	.short	0x0af0


	//----- nvinfo : EIATTR_PARAM_CBANK
	.align		4
        /*14f8*/ 	.byte	0x04, 0x0a
        /*14fa*/ 	.short	(.L_341 - .L_340)
	.align		4
.L_340:
        /*14fc*/ 	.word	index@(.nv.constant0._ZN7cutlass13device_kernelIN5flash11enable_sm90INS1_16FlashAttnFwdSm90INS1_25CollectiveMainloopFwdSm90ILi2EN4cute5tupleIJNS5_1CILi1EEES8_S8_EEENS6_IJNS7_ILi128EEENS7_ILi160EEENS7_ILi192EEEEEELi128ENS_12float_e4m3_tEfNS_4arch4Sm90ELb1ELb0ELb0ELb1ELb1ELb1ELb0ELb1ELb1ELb1ELb0ELb0EEENS1_21CollectiveEpilogueFwdINS6_IJSA_SA_SB_EEES9_NS_10bfloat16_tESG_Li256ELb1ELb1ELb0ELb1EEENS1_36VarlenDynamicPersistentTileSchedulerILi128ELi160ELi256ELi128ELb0ELb1ELb1ELb1ELb1ELb1EEEEEEEEEvNT_6ParamsE)
        /*1500*/ 	.short	0x0210
        /*1502*/ 	.short	0x0af0


	//----- nvinfo : EIATTR_SW_WAR
	.align		4
.L_341:
        /*1504*/ 	.byte	0x04, 0x36
        /*1506*/ 	.short	(.L_343 - .L_342)
.L_342:
        /*1508*/ 	.word	0x00000008
.L_343:


//--------------------- .nv.callgraph             --------------------------
	.section	.nv.callgraph,"",@"SHT_CUDA_CALLGRAPH"
	.align	4
	.sectionentsize	8
	.align		4
        /*0000*/ 	.word	0x00000000
	.align		4
        /*0004*/ 	.word	0xffffffff
	.align		4
        /*0008*/ 	.word	index@(_ZN7cutlass13device_kernelIN5flash11enable_sm90INS1_16FlashAttnFwdSm90INS1_25CollectiveMainloopFwdSm90ILi2EN4cute5tupleIJNS5_1CILi1EEES8_S8_EEENS6_IJNS7_ILi128EEENS7_ILi160EEENS7_ILi192EEEEEELi128ENS_12float_e4m3_tEfNS_4arch4Sm90ELb0ELb0ELb0ELb0ELb1ELb0ELb0ELb1ELb1ELb1ELb0ELb0EEENS1_21CollectiveEpilogueFwdINS6_IJSA_SA_SB_EEES9_NS_10bfloat16_tESG_Li256ELb0ELb1ELb0ELb1EEENS1_29StaticPersistentTileSchedulerILb0EEEEEEEEEvNT_6ParamsE)
	.align		4
        /*000c*/ 	.word	index@(__assertfail)
	.align		4
        /*0010*/ 	.word	index@(_ZN7cutlass13device_kernelIN5flash11enable_sm90INS1_16FlashAttnFwdSm90INS1_25CollectiveMainloopFwdSm90ILi2EN4cute5tupleIJNS5_1CILi1EEES8_S8_EEENS6_IJNS7_ILi128EEENS7_ILi160EEENS7_ILi192EEEEEELi128ENS_12float_e4m3_tEfNS_4arch4Sm90ELb0ELb0ELb0ELb1ELb1ELb0ELb0ELb1ELb1ELb1ELb0ELb0EEENS1_21CollectiveEpilogueFwdINS6_IJSA_SA_SB_EEES9_NS_10bfloat16_tESG_Li256ELb1ELb1ELb0ELb1EEENS1_36VarlenDynamicPersistentTileSchedulerILi128ELi160ELi256ELi128ELb0ELb1ELb1ELb0ELb1ELb1EEEEEEEEEvNT_6ParamsE)
	.align		4
        /*0014*/ 	.word	index@(__assertfail)
	.align		4
        /*0018*/ 	.word	index@(_ZN7cutlass13device_kernelIN5flash11enable_sm90INS1_16FlashAttnFwdSm90INS1_25CollectiveMainloopFwdSm90ILi2EN4cute5tupleIJNS5_1CILi1EEES8_S8_EEENS6_IJNS7_ILi128EEENS7_ILi160EEENS7_ILi192EEEEEELi128ENS_12float_e4m3_tEfNS_4arch4Sm90ELb0ELb0ELb0ELb1ELb1ELb1ELb0ELb1ELb1ELb1ELb0ELb0EEENS1_21CollectiveEpilogueFwdINS6_IJSA_SA_SB_EEES9_NS_10bfloat16_tESG_Li256ELb1ELb1ELb0ELb1EEENS1_36VarlenDynamicPersistentTileSchedulerILi128ELi160ELi256ELi128ELb0ELb1ELb1ELb0ELb1ELb1EEEEEEEEEvNT_6ParamsE)
	.align		4
        /*001c*/ 	.word	index@(__assertfail)
	.align		4
        /*0020*/ 	.word	index@(_ZN7cutlass13device_kernelIN5flash11enable_sm90INS1_16FlashAttnFwdSm90INS1_25CollectiveMainloopFwdSm90ILi2EN4cute5tupleIJNS5_1CILi1EEES8_S8_EEENS6_IJNS7_ILi128EEESA_NS7_ILi192EEEEEELi128ENS_12float_e4m3_tEfNS_4arch4Sm90ELb0ELb1ELb0ELb0ELb1ELb0ELb0ELb1ELb1ELb1ELb0ELb0EEENS1_21CollectiveEpilogueFwdINS6_IJSA_SA_SA_EEES9_NS_10bfloat16_tESF_Li256ELb0ELb1ELb0ELb1EEENS1_30DynamicPersistentTileSchedulerILi256ELi128ELb0ELb1ELb1EEEEEEEEEvNT_6ParamsE)
	.align		4
        /*0024*/ 	.word	index@(__assertfail)
	.align		4
        /*0028*/ 	.word	index@(_ZN7cutlass13device_kernelIN5flash11enable_sm90INS1_16FlashAttnFwdSm90INS1_25CollectiveMainloopFwdSm90ILi2EN4cute5tupleIJNS5_1CILi1EEES8_S8_EEENS6_IJNS7_ILi128EEESA_NS7_ILi192EEEEEELi128ENS_12float_e4m3_tEfNS_4arch4Sm90ELb0ELb1ELb0ELb1ELb1ELb0ELb0ELb1ELb1ELb1ELb0ELb0EEENS1_21CollectiveEpilogueFwdINS6_IJSA_SA_SA_EEES9_NS_10bfloat16_tESF_Li256ELb1ELb1ELb0ELb1EEENS1_36VarlenDynamicPersistentTileSchedulerILi128ELi128ELi256ELi128ELb0ELb1ELb1ELb1ELb0ELb1EEEEEEEEEvNT_6ParamsE)
	.align		4
        /*002c*/ 	.word	index@(__assertfail)
	.align		4
        /*0030*/ 	.word	index@(_ZN7cutlass13device_kernelIN5flash11enable_sm90INS1_16FlashAttnFwdSm90INS1_25CollectiveMainloopFwdSm90ILi2EN4cute5tupleIJNS5_1CILi1EEES8_S8_EEENS6_IJNS7_ILi128EEESA_NS7_ILi192EEEEEELi128ENS_12float_e4m3_tEfNS_4arch4Sm90ELb0ELb1ELb0ELb1ELb1ELb1ELb0ELb1ELb1ELb1ELb0ELb0EEENS1_21CollectiveEpilogueFwdINS6_IJSA_SA_SA_EEES9_NS_10bfloat16_tESF_Li256ELb1ELb1ELb0ELb1EEENS1_36VarlenDynamicPersistentTileSchedulerILi128ELi128ELi256ELi128ELb0ELb1ELb1ELb1ELb0ELb1EEEEEEEEEvNT_6ParamsE)
	.align		4
        /*0034*/ 	.word	index@(__assertfail)
	.align		4
        /*0038*/ 	.word	index@(_ZN7cutlass13device_kernelIN5flash11enable_sm90INS1_16FlashAttnFwdSm90INS1_25CollectiveMainloopFwdSm90ILi2EN4cute5tupleIJNS5_1CILi1EEES8_S8_EEENS6_IJNS7_ILi128EEENS7_ILi160EEENS7_ILi192EEEEEELi128ENS_12float_e4m3_tEfNS_4arch4Sm90ELb1ELb0ELb0ELb0ELb1ELb0ELb0ELb1ELb1ELb1ELb0ELb0EEENS1_21CollectiveEpilogueFwdINS6_IJSA_SA_SB_EEES9_NS_10bfloat16_tESG_Li256ELb0ELb1ELb0ELb1EEENS1_30DynamicPersistentTileSchedulerILi256ELi128ELb0ELb1ELb1EEEEEEEEEvNT_6ParamsE)
	.align		4
        /*003c*/ 	.word	index@(__assertfail)
	.align		4
        /*0040*/ 	.word	index@(_ZN7cutlass13device_kernelIN5flash11enable_sm90INS1_16FlashAttnFwdSm90INS1_25CollectiveMainloopFwdSm90ILi2EN4cute5tupleIJNS5_1CILi1EEES8_S8_EEENS6_IJNS7_ILi128EEENS7_ILi160EEENS7_ILi192EEEEEELi128ENS_12float_e4m3_tEfNS_4arch4Sm90ELb1ELb0ELb0ELb1ELb1ELb0ELb0ELb1ELb1ELb1ELb0ELb0EEENS1_21CollectiveEpilogueFwdINS6_IJSA_SA_SB_EEES9_NS_10bfloat16_tESG_Li256ELb1ELb1ELb0ELb1EEENS1_36VarlenDynamicPersistentTileSchedulerILi128ELi160ELi256ELi128ELb0ELb1ELb1ELb1ELb1ELb1EEEEEEEEEvNT_6ParamsE)
	.align		4
        /*0044*/ 	.word	index@(__assertfail)
	.align		4
        /*0048*/ 	.word	index@(_ZN7cutlass13device_kernelIN5flash11enable_sm90INS1_16FlashAttnFwdSm90INS1_25CollectiveMainloopFwdSm90ILi2EN4cute5tupleIJNS5_1CILi1EEES8_S8_EEENS6_IJNS7_ILi128EEENS7_ILi160EEENS7_ILi192EEEEEELi128ENS_12float_e4m3_tEfNS_4arch4Sm90ELb1ELb0ELb0ELb1ELb1ELb1ELb0ELb1ELb1ELb1ELb0ELb0EEENS1_21CollectiveEpilogueFwdINS6_IJSA_SA_SB_EEES9_NS_10bfloat16_tESG_Li256ELb1ELb1ELb0ELb1EEENS1_36VarlenDynamicPersistentTileSchedulerILi128ELi160ELi256ELi128ELb0ELb1ELb1ELb1ELb1ELb1EEEEEEEEEvNT_6ParamsE)
	.align		4
        /*004c*/ 	.word	index@(__assertfail)
	.align		4
        /*0050*/ 	.word	0x00000000
	.align		4
        /*0054*/ 	.word	0xfffffffe
	.align		4
        /*0058*/ 	.word	0x00000000
	.align		4
        /*005c*/ 	.word	0xfffffffd
	.align		4
        /*0060*/ 	.word	0x00000000
	.align		4
        /*0064*/ 	.word	0xfffffffc


//--------------------- .nv.constant4             --------------------------
	.section	.nv.constant4,"a",@progbits
	.align	8
	.align		8
.nv.constant4:
        /*0000*/ 	.dword	__assertfail
	.align		8
        /*0008*/ 	.dword	__unnamed_1
	.align		8
        /*0010*/ 	.dword	__unnamed_2
	.align		8
        /*0018*/ 	.dword	__unnamed_3
	.align		8
        /*0020*/ 	.dword	__unnamed_4
	.align		8
        /*0028*/ 	.dword	__unnamed_5
	.align		8
        /*0030*/ 	.dword	__unnamed_6
	.align		8
        /*0038*/ 	.dword	__unnamed_7
	.align		8
        /*0040*/ 	.dword	_ZZN5flash28permute_output_fp8_VcolmajorIN4cute6TensorINS1_11ArrayEngineIN7cutlass10bfloat16_tELm64EEENS1_6LayoutINS1_5tupleIJNS8_IJNS1_1CILi2EEESA_NS9_ILi16EEEEEENS9_ILi1EEESD_EEENS8_IJNS8_IJSD_SA_NS9_ILi4EEEEEENS9_ILi0EEESH_EEEEEEEEEvRT_E9upper_map
	.align		8
        /*0048*/ 	.dword	__unnamed_8
	.align		8
        /*0050*/ 	.dword	__unnamed_9
	.align		8
        /*0058*/ 	.dword	__unnamed_10
	.align		8
        /*0060*/ 	.dword	__unnamed_11
	.align		8
        /*0068*/ 	.dword	__unnamed_12
	.align		8
        /*0070*/ 	.dword	_ZN76_INTERNAL_106b6b89_40_flash_fwd_hdim192_128_e4m3_paged_sm90_cu_49158569_30684cuda3std3__45__cpo5beginE
	.align		8
        /*0078*/ 	.dword	_ZN76_INTERNAL_106b6b89_40_flash_fwd_hdim192_128_e4m3_paged_sm90_cu_49158569_30684cuda3std3__45__cpo3endE
	.align		8
        /*0080*/ 	.dword	_ZN76_INTERNAL_106b6b89_40_flash_fwd_hdim192_128_e4m3_paged_sm90_cu_49158569_30684cuda3std3__45__cpo6cbeginE
	.align		8
        /*0088*/ 	.dword	_ZN76_INTERNAL_106b6b89_40_flash_fwd_hdim192_128_e4m3_paged_sm90_cu_49158569_30684cuda3std3__45__cpo4cendE
	.align		8
        /*0090*/ 	.dword	_ZN76_INTERNAL_106b6b89_40_flash_fwd_hdim192_128_e4m3_paged_sm90_cu_49158569_30684cuda3std3__478_GLOBAL__N__106b6b89_40_flash_fwd_hdim192_128_e4m3_paged_sm90_cu_49158569_30686ignoreE
	.align		8
        /*0098*/ 	.dword	_ZN76_INTERNAL_106b6b89_40_flash_fwd_hdim192_128_e4m3_paged_sm90_cu_49158569_30684cuda3std3__419piecewise_constructE
	.align		8
        /*00a0*/ 	.dword	_ZN76_INTERNAL_106b6b89_40_flash_fwd_hdim192_128_e4m3_paged_sm90_cu_49158569_30684cuda3std3__48in_placeE
	.align		8
        /*00a8*/ 	.dword	_ZN76_INTERNAL_106b6b89_40_flash_fwd_hdim192_128_e4m3_paged_sm90_cu_49158569_30684cuda3std6ranges3__45__cpo4swapE
	.align		8
        /*00b0*/ 	.dword	_ZN76_INTERNAL_106b6b89_40_flash_fwd_hdim192_128_e4m3_paged_sm90_cu_49158569_30684cuda3std6ranges3__45__cpo9iter_moveE
	.align		8
        /*00b8*/ 	.dword	_ZN76_INTERNAL_106b6b89_40_flash_fwd_hdim192_128_e4m3_paged_sm90_cu_49158569_30684cute7productE
	.align		8
        /*00c0*/ 	.dword	_ZN76_INTERNAL_106b6b89_40_flash_fwd_hdim192_128_e4m3_paged_sm90_cu_49158569_30684cute1_E
	.align		8
        /*00c8*/ 	.dword	$str$23
	.align		8
        /*00d0*/ 	.dword	$str$24


//--------------------- .text._ZN7cutlass13device_kernelIN5flash11enable_sm90INS1_16FlashAttnFwdSm90INS1_25CollectiveMainloopFwdSm90ILi2EN4cute5tupleIJNS5_1CILi1EEES8_S8_EEENS6_IJNS7_ILi128EEENS7_ILi160EEENS7_ILi192EEEEEELi128ENS_12float_e4m3_tEfNS_4arch4Sm90ELb0ELb0ELb0ELb0ELb1ELb0ELb0ELb1ELb1ELb1ELb0ELb0EEENS1_21CollectiveEpilogueFwdINS6_IJSA_SA_SB_EEES9_NS_10bfloat16_tESG_Li256ELb0ELb1ELb0ELb1EEENS1_29StaticPersistentTileSchedulerILb0EEEEEEEEEvNT_6ParamsE --------------------------
	.section	.text._ZN7cutlass13device_kernelIN5flash11enable_sm90INS1_16FlashAttnFwdSm90INS1_25CollectiveMainloopFwdSm90ILi2EN4cute5tupleIJNS5_1CILi1EEES8_S8_EEENS6_IJNS7_ILi128EEENS7_ILi160EEENS7_ILi192EEEEEELi128ENS_12float_e4m3_tEfNS_4arch4Sm90ELb0ELb0ELb0ELb0ELb1ELb0ELb0ELb1ELb1ELb1ELb0ELb0EEENS1_21CollectiveEpilogueFwdINS6_IJSA_SA_SB_EEES9_NS_10bfloat16_tESG_Li256ELb0ELb1ELb0ELb1EEENS1_29StaticPersistentTileSchedulerILb0EEEEEEEEEvNT_6ParamsE,"ax",@progbits
	.align	128
.text._ZN7cutlass13device_kernelIN5flash11enable_sm90INS1_16FlashAttnFwdSm90INS1_25CollectiveMainloopFwdSm90ILi2EN4cute5tupleIJNS5_1CILi1EEES8_S8_EEENS6_IJNS7_ILi128EEENS7_ILi160EEENS7_ILi192EEEEEELi128ENS_12float_e4m3_tEfNS_4arch4Sm90ELb0ELb0ELb0ELb0ELb1ELb0ELb0ELb1ELb1ELb1ELb0ELb0EEENS1_21CollectiveEpilogueFwdINS6_IJSA_SA_SB_EEES9_NS_10bfloat16_tESG_Li256ELb0ELb1ELb0ELb1EEENS1_29StaticPersistentTileSchedulerILb0EEEEEEEEEvNT_6ParamsE:
        .type           _ZN7cutlass13device_kernelIN5flash11enable_sm90INS1_16FlashAttnFwdSm90INS1_25CollectiveMainloopFwdSm90ILi2EN4cute5tupleIJNS5_1CILi1EEES8_S8_EEENS6_IJNS7_ILi128EEENS7_ILi160EEENS7_ILi192EEEEEELi128ENS_12float_e4m3_tEfNS_4arch4Sm90ELb0ELb0ELb0ELb0ELb1ELb0ELb0ELb1ELb1ELb1ELb0ELb0EEENS1_21CollectiveEpilogueFwdINS6_IJSA_SA_SB_EEES9_NS_10bfloat16_tESG_Li256ELb0ELb1ELb0ELb1EEENS1_29StaticPersistentTileSchedulerILb0EEEEEEEEEvNT_6ParamsE,@function
        .size           _ZN7cutlass13device_kernelIN5flash11enable_sm90INS1_16FlashAttnFwdSm90INS1_25CollectiveMainloopFwdSm90ILi2EN4cute5tupleIJNS5_1CILi1EEES8_S8_EEENS6_IJNS7_ILi128EEENS7_ILi160EEENS7_ILi192EEEEEELi128ENS_12float_e4m3_tEfNS_4arch4Sm90ELb0ELb0ELb0ELb0ELb1ELb0ELb0ELb1ELb1ELb1ELb0ELb0EEENS1_21CollectiveEpilogueFwdINS6_IJSA_SA_SB_EEES9_NS_10bfloat16_tESG_Li256ELb0ELb1ELb0ELb1EEENS1_29StaticPersistentTileSchedulerILb0EEEEEEEEEvNT_6ParamsE,(.L_x_3190 - _ZN7cutlass13device_kernelIN5flash11enable_sm90INS1_16FlashAttnFwdSm90INS1_25CollectiveMainloopFwdSm90ILi2EN4cute5tupleIJNS5_1CILi1EEES8_S8_EEENS6_IJNS7_ILi128EEENS7_ILi160EEENS7_ILi192EEEEEELi128ENS_12float_e4m3_tEfNS_4arch4Sm90ELb0ELb0ELb0ELb0ELb1ELb0ELb0ELb1ELb1ELb1ELb0ELb0EEENS1_21CollectiveEpilogueFwdINS6_IJSA_SA_SB_EEES9_NS_10bfloat16_tESG_Li256ELb0ELb1ELb0ELb1EEENS1_29StaticPersistentTileSchedulerILb0EEEEEEEEEvNT_6ParamsE)
        .other          _ZN7cutlass13device_kernelIN5flash11enable_sm90INS1_16FlashAttnFwdSm90INS1_25CollectiveMainloopFwdSm90ILi2EN4cute5tupleIJNS5_1CILi1EEES8_S8_EEENS6_IJNS7_ILi128EEENS7_ILi160EEENS7_ILi192EEEEEELi128ENS_12float_e4m3_tEfNS_4arch4Sm90ELb0ELb0ELb0ELb0ELb1ELb0ELb0ELb1ELb1ELb1ELb0ELb0EEENS1_21CollectiveEpilogueFwdINS6_IJSA_SA_SB_EEES9_NS_10bfloat16_tESG_Li256ELb0ELb1ELb0ELb1EEENS1_29StaticPersistentTileSchedulerILb0EEEEEEEEEvNT_6ParamsE,@"STO_CUDA_ENTRY STV_DEFAULT"
_ZN7cutlass13device_kernelIN5flash11enable_sm90INS1_16FlashAttnFwdSm90INS1_25CollectiveMainloopFwdSm90ILi2EN4cute5tupleIJNS5_1CILi1EEES8_S8_EEENS6_IJNS7_ILi128EEENS7_ILi160EEENS7_ILi192EEEEEELi128ENS_12float_e4m3_tEfNS_4arch4Sm90ELb0ELb0ELb0ELb0ELb1ELb0ELb0ELb1ELb1ELb1ELb0ELb0EEENS1_21CollectiveEpilogueFwdINS6_IJSA_SA_SB_EEES9_NS_10bfloat16_tESG_Li256ELb0ELb1ELb0ELb1EEENS1_29StaticPersistentTileSchedulerILb0EEEEEEEEEvNT_6ParamsE:
[----:B------:R-:W0:Y:S02]  /*0000*/  LDC R1, c[0x0][0x28] ;  /* 0x00000a00ff017b82 */ /* 0x000e240000000800 */
[----:B0-----:R-:W-:Y:S01]  /*0010*/  VIADD R1, R1, 0xffffffd8 ;  /* 0xffffffd801017836 */ /* 0x001fe20000000000 */
[----:B------:R-:W0:Y:S01]  /*0020*/  S2R R3, SR_TID.X ;  /* 0x0000000000037919 */ /* 0x000e220000002100 */
[----:B------:R-:W-:Y:S01]  /*0030*/  ELECT P0, URZ, PT ;  /* 0x00000000003f782f */ /* 0x000fe20003800000 */
[----:B------:R-:W-:Y:S01]  /*0040*/  UMOV UR4, 0x80 ;  /* 0x0000008000047882 */ /* 0x000fe20000000000 */
[----:B------:R-:W-:Y:S01]  /*0050*/  UMOV UR7, 0x100 ;  /* 0x0000010000077882 */ /* 0x000fe20000000000 */
[--C-:B0-----:R-:W-:Y:S02]  /*0060*/  SHF.R.U32.HI R0, RZ, 0x5, R3.reuse ;  /* 0x00000005ff007819 */ /* 0x101fe40000011603 */
[----:B------:R-:W-:-:S03]  /*0070*/  SHF.R.U32.HI R22, RZ, 0x7, R3 ;  /* 0x00000007ff167819 */ /* 0x000fc60000011603 */
[----:B------:R-:W0:Y:S04]  /*0080*/  SHFL.IDX PT, R2, R0, RZ, 0x1f ;  /* 0x00001fff00027589 */ /* 0x000e2800000e0000 */
[----:B------:R1:W2:Y:S01]  /*0090*/  SHFL.IDX PT, R3, R22, RZ, 0x1f ;  /* 0x00001fff16037589 */ /* 0x0002a200000e0000 */
[C---:B0-----:R-:W-:Y:S02]  /*00a0*/  ISETP.NE.OR P0, PT, R2.reuse, RZ, !P0 ;  /* 0x000000ff0200720c */ /* 0x041fe40004705670 */
[----:B------:R-:W-:-:S11]  /*00b0*/  ISETP.NE.AND P1, PT, R2, RZ, PT ;  /* 0x000000ff0200720c */ /* 0x000fd60003f25270 */
[----:B------:R-:W-:Y:S01]  /*00c0*/  VOTEU.ALL UP0, P0 ;  /* 0x00000000003f7886 */ /* 0x000fe20000000000 */
[----:B------:R-:W-:-:S04]  /*00d0*/  VOTEU.ALL UP1, P0 ;  /* 0x00000000003f7886 */ /* 0x000fc80000020000 */
[----:B------:R-:W0:Y:S01]  /*00e0*/  @!UP0 S2UR UR8, SR_CgaCtaId ;  /* 0x00000000000889c3 */ /* 0x000e220000008800 */
[----:B------:R-:W-:Y:S01]  /*00f0*/  @!UP0 UMOV UR6, 0x400 ;  /* 0x0000040000068882 */ /* 0x000fe20000000000 */
[----:B------:R-:W-:-:S04]  /*0100*/  @!UP0 UIADD3 UR4, -UR4, 0x100000, URZ ;  /* 0x0010000004048890 */ /* 0x000fc8000fffe13f */
[----:B------:R-:W-:Y:S02]  /*0110*/  @!UP0 USHF.L.U32 UR5, UR4, 0xb, URZ ;  /* 0x0000000b04058899 */ /* 0x000fe4000800063f */
[----:B------:R-:W-:Y:S02]  /*0120*/  @!UP0 USHF.L.U32 UR4, UR4, 0x1, URZ ;  /* 0x0000000104048899 */ /* 0x000fe4000800063f */
[----:B0-----:R-:W-:Y:S02]  /*0130*/  @!UP0 ULEA UR8, UR8, UR6, 0x18 ;  /* 0x0000000608088291 */ /* 0x001fe4000f8ec03f */
[----:B------:R-:W-:-:S04]  /*0140*/  @!UP0 UIADD3 UR6, -UR7, 0x100000, URZ ;  /* 0x0010000007068890 */ /* 0x000fc8000fffe13f */
[----:B------:R-:W-:Y:S02]  /*0150*/  @!UP0 USHF.L.U32 UR7, UR6, 0xb, URZ ;  /* 0x0000000b06078899 */ /* 0x000fe4000800063f */
[----:B------:R-:W-:Y:S01]  /*0160*/  @!UP0 USHF.L.U32 UR6, UR6, 0x1, URZ ;  /* 0x0000000106068899 */ /* 0x000fe2000800063f */
[----:B------:R-:W-:-:S05]  /*0170*/  VOTEU.ALL UP0, P0 ;  /* 0x00000000003f7886 */ /* 0x000fca0000000000 */
[----:B------:R1:W0:Y:S06]  /*0180*/  @!UP0 SYNCS.EXCH.64 URZ, [UR8+0x29800], UR4 ;  /* 0x02980004083f85b2 */ /* 0x00022c0008000100 */
[----:B------:R1:W3:Y:S02]  /*0190*/  @!UP1 SYNCS.EXCH.64 URZ, [UR8+0x29820], UR6 ;  /* 0x02982006083f95b2 */ /* 0x0002e40008000100 */
[----:B-12---:R-:W-:Y:S05]  /*01a0*/  @P1 BRA `(.L_x_0) ;  /* 0x0000000000481947 */ /* 0x006fea0003800000 */
[----:B------:R-:W1:Y:S01]  /*01b0*/  S2UR UR5, SR_CgaCtaId ;  /* 0x00000000000579c3 */ /* 0x000e620000008800 */
[----:B------:R-:W-:Y:S01]  /*01c0*/  UMOV UR4, 0x400 ;  /* 0x0000040000047882 */ /* 0x000fe20000000000 */
[----:B------:R-:W-:Y:S01]  /*01d0*/  UMOV UR6, 0x80 ;  /* 0x0000008000067882 */ /* 0x000fe20000000000 */
[----:B------:R-:W-:Y:S01]  /*01e0*/  UMOV UR7, 0x100 ;  /* 0x0000010000077882 */ /* 0x000fe20000000000 */
[----:B------:R-:W-:Y:S01]  /*01f0*/  ELECT P0, URZ, PT ;  /* 0x00000000003f782f */ /* 0x000fe20003800000 */
[----:B-1----:R-:W-:Y:S02]  /*0200*/  ULEA UR8, UR5, UR4, 0x18 ;  /* 0x0000000405087291 */ /* 0x002fe4000f8ec03f */
[----:B------:R-:W-:-:S04]  /*0210*/  UIADD3 UR4, -UR6, 0x100000, URZ ;  /* 0x0010000006047890 */ /* 0x000fc8000fffe13f */
[----:B------:R-:W-:Y:S02]  /*0220*/  USHF.L.U32 UR5, UR4, 0xb, URZ ;  /* 0x0000000b04057899 */ /* 0x000fe4000800063f */
[----:B------:R-:W-:Y:S02]  /*0230*/  USHF.L.U32 UR4, UR4, 0x1, URZ ;  /* 0x0000000104047899 */ /* 0x000fe4000800063f */
[----:B------:R-:W-:-:S04]  /*0240*/  UIADD3 UR6, -UR7, 0x100000, URZ ;  /* 0x0010000007067890 */ /* 0x000fc8000fffe13f */
[----:B------:R-:W-:Y:S02]  /*0250*/  USHF.L.U32 UR7, UR6, 0xb, URZ ;  /* 0x0000000b06077899 */ /* 0x000fe4000800063f */
[----:B------:R-:W-:Y:S01]  /*0260*/  USHF.L.U32 UR6, UR6, 0x1, URZ ;  /* 0x0000000106067899 */ /* 0x000fe2000800063f */
[----:B------:R-:W1:Y:S03]  /*0270*/  FENCE.VIEW.ASYNC.S ;  /* 0x00000000000073c6 */ /* 0x000e660000000000 */
[----:B-1----:R1:W2:Y:S08]  /*0280*/  SYNCS.EXCH.64 URZ, [UR8+0x29830], UR4 ;  /* 0x02983004083f75b2 */ /* 0x0022b00008000100 */
[----:B------:R1:W4:Y:S01]  /*0290*/  SYNCS.EXCH.64 URZ, [UR8+0x29840], UR6 ;  /* 0x02984006083f75b2 */ /* 0x0003220008000100 */
[----:B------:R1:W0:Y:S01]  /*02a0*/  SYNCS.EXCH.64 URZ, [UR8+0x29838], UR4 ;  /* 0x02983804083f75b2 */ /* 0x0002220008000100 */
[----:B------:R1:W0:Y:S01]  /*02b0*/  SYNCS.EXCH.64 URZ, [UR8+0x29848], UR6 ;  /* 0x02984806083f75b2 */ /* 0x0002220008000100 */
[----:B------:R-:W-:Y:S01]  /*02c0*/  NOP ;  /* 0x0000000000007918 */ /* 0x000fe20000000000 */
.L_x_0:
[----:B------:R-:W5:Y:S01]  /*02d0*/  SHFL.IDX PT, R2, R0, RZ, 0x1f ;  /* 0x00001fff00027589 */ /* 0x000f6200000e0000 */
[----:B------:R-:W-:Y:S01]  /*02e0*/  NOP ;  /* 0x0000000000007918 */ /* 0x000fe20000000000 */
[----:B-----5:R-:W-:-:S13]  /*02f0*/  ISETP.NE.AND P0, PT, R2, RZ, PT ;  /* 0x000000ff0200720c */ /* 0x020fda0003f05270 */
[----:B------:R-:W-:Y:S05]  /*0300*/  @P0 BRA `(.L_x_1) ;  /* 0x0000000000480947 */ /* 0x000fea0003800000 */
[----:B-1----:R-:W1:Y:S01]  /*0310*/  S2UR UR5, SR_CgaCtaId ;  /* 0x00000000000579c3 */ /* 0x002e620000008800 */
        /* <DEDUP_REMOVED lines=12> */
[----:B-1----:R1:W0:Y:S08]  /*03e0*/  SYNCS.EXCH.64 URZ, [UR8+0x29850], UR4 ;  /* 0x02985004083f75b2 */ /* 0x0022300008000100 */
[----:B------:R1:W0:Y:S01]  /*03f0*/  SYNCS.EXCH.64 URZ, [UR8+0x29860], UR6 ;  /* 0x02986006083f75b2 */ /* 0x0002220008000100 */
[----:B------:R1:W0:Y:S01]  /*0400*/  SYNCS.EXCH.64 URZ, [UR8+0x29858], UR4 ;  /* 0x02985804083f75b2 */ /* 0x0002220008000100 */
[----:B------:R1:W0:Y:S01]  /*0410*/  SYNCS.EXCH.64 URZ, [UR8+0x29868], UR6 ;  /* 0x02986806083f75b2 */ /* 0x0002220008000100 */
[----:B------:R-:W-:Y:S01]  /*0420*/  NOP ;  /* 0x0000000000007918 */ /* 0x000fe20000000000 */
.L_x_1:
[----:B------:R-:W5:Y:S01]  /*0430*/  SHFL.IDX PT, R2, R0, RZ, 0x1f ;  /* 0x00001fff00027589 */ /* 0x000f6200000e0000 */
[----:B------:R-:W-:Y:S01]  /*0440*/  NOP ;  /* 0x0000000000007918 */ /* 0x000fe20000000000 */
[----:B-----5:R-:W-:-:S13]  /*0450*/  ISETP.NE.AND P0, PT, R2, RZ, PT ;  /* 0x000000ff0200720c */ /* 0x020fda0003f05270 */
[----:B------:R-:W-:Y:S05]  /*0460*/  @P0 BRA `(.L_x_2) ;  /* 0x0000000000380947 */ /* 0x000fea0003800000 */
[----:B-1----:R-:W1:Y:S01]  /*0470*/  S2UR UR5, SR_CgaCtaId ;  /* 0x00000000000579c3 */ /* 0x002e620000008800 */
[----:B------:R-:W-:Y:S01]  /*0480*/  UMOV UR4, 0x400 ;  /* 0x0000040000047882 */ /* 0x000fe20000000000 */
[----:B------:R-:W-:Y:S01]  /*0490*/  UMOV UR7, 0x80 ;  /* 0x0000008000077882 */ /* 0x000fe20000000000 */
[----:B------:R-:W-:Y:S01]  /*04a0*/  ELECT P0, URZ, PT ;  /* 0x00000000003f782f */ /* 0x000fe20003800000 */
[----:B-1----:R-:W-:Y:S02]  /*04b0*/  ULEA UR6, UR5, UR4, 0x18 ;  /* 0x0000000405067291 */ /* 0x002fe4000f8ec03f */
[----:B------:R-:W-:-:S04]  /*04c0*/  UIADD3 UR4, -UR7, 0x100000, URZ ;  /* 0x0010000007047890 */ /* 0x000fc8000fffe13f */
[----:B------:R-:W-:Y:S02]  /*04d0*/  USHF.L.U32 UR5, UR4, 0xb, URZ ;  /* 0x0000000b04057899 */ /* 0x000fe4000800063f */
[----:B------:R-:W-:Y:S01]  /*04e0*/  USHF.L.U32 UR4, UR4, 0x1, URZ ;  /* 0x0000000104047899 */ /* 0x000fe2000800063f */
[----:B------:R-:W1:Y:S11]  /*04f0*/  FENCE.VIEW.ASYNC.S ;  /* 0x00000000000073c6 */ /* 0x000e760000000000 */
[----:B-1----:R1:W0:Y:S01]  /*0500*/  SYNCS.EXCH.64 URZ, [UR6+0x29870], UR4 ;  /* 0x02987004063f75b2 */ /* 0x0022220008000100 */
[----:B------:R1:W0:Y:S01]  /*0510*/  SYNCS.EXCH.64 URZ, [UR6+0x29880], UR4 ;  /* 0x02988004063f75b2 */ /* 0x0002220008000100 */
[----:B------:R1:W0:Y:S01]  /*0520*/  SYNCS.EXCH.64 URZ, [UR6+0x29878], UR4 ;  /* 0x02987804063f75b2 */ /* 0x0002220008000100 */
[----:B------:R1:W0:Y:S01]  /*0530*/  SYNCS.EXCH.64 URZ, [UR6+0x29888], UR4 ;  /* 0x02988804063f75b2 */ /* 0x0002220008000100 */
[----:B------:R-:W-:Y:S01]  /*0540*/  NOP ;  /* 0x0000000000007918 */ /* 0x000fe20000000000 */
.L_x_2:
        /* <DEDUP_REMOVED lines=22> */
.L_x_3:
[----:B------:R-:W5:Y:S01]  /*06b0*/  SHFL.IDX PT, R2, R0, RZ, 0x1f ;  /* 0x00001fff00027589 */ /* 0x000f6200000e0000 */
[----:B------:R-:W0:Y:S01]  /*06c0*/  S2UR UR45, SR_CgaCtaId ;  /* 0x00000000002d79c3 */ /* 0x000e220000008800 */
[----:B------:R-:W-:Y:S01]  /*06d0*/  R2UR UR9, R3 ;  /* 0x00000000030972ca */ /* 0x000fe200000e0000 */
[----:B------:R-:W-:Y:S01]  /*06e0*/  NOP ;  /* 0x0000000000007918 */ /* 0x000fe20000000000 */
[----:B-----5:R-:W-:-:S13]  /*06f0*/  ISETP.NE.AND P0, PT, R2, RZ, PT ;  /* 0x000000ff0200720c */ /* 0x020fda0003f05270 */
[----:B0-----:R-:W-:Y:S05]  /*0700*/  @P0 BRA `(.L_x_4) ;  /* 0x0000000000480947 */ /* 0x001fea0003800000 */
[----:B-1----:R-:W0:Y:S01]  /*0710*/  S2UR UR5, SR_CgaCtaId ;  /* 0x00000000000579c3 */ /* 0x002e220000008800 */
[----:B------:R-:W-:Y:S01]  /*0720*/  UMOV UR4, 0x400 ;  /* 0x0000040000047882 */ /* 0x000fe20000000000 */
[----:B------:R-:W-:Y:S01]  /*0730*/  UMOV UR6, 0x1 ;  /* 0x0000000100067882 */ /* 0x000fe20000000000 */
[----:B------:R-:W-:Y:S01]  /*0740*/  UMOV UR7, 0x2 ;  /* 0x0000000200077882 */ /* 0x000fe20000000000 */
[----:B------:R-:W-:Y:S01]  /*0750*/  ELECT P0, URZ, PT ;  /* 0x00000000003f782f */ /* 0x000fe20003800000 */
[----:B0-----:R-:W-:Y:S02]  /*0760*/  ULEA UR8, UR5, UR4, 0x18 ;  /* 0x0000000405087291 */ /* 0x001fe4000f8ec03f */
[----:B------:R-:W-:-:S04]  /*0770*/  UIADD3 UR4, -UR6, 0x100000, URZ ;  /* 0x0010000006047890 */ /* 0x000fc8000fffe13f */
[----:B------:R-:W-:Y:S02]  /*0780*/  USHF.L.U32 UR5, UR4, 0xb, URZ ;  /* 0x0000000b04057899 */ /* 0x000fe4000800063f */
[----:B------:R-:W-:Y:S02]  /*0790*/  USHF.L.U32 UR4, UR4, 0x1, URZ ;  /* 0x0000000104047899 */ /* 0x000fe4000800063f */
[----:B------:R-:W-:-:S04]  /*07a0*/  UIADD3 UR6, -UR7, 0x100000, URZ ;  /* 0x0010000007067890 */ /* 0x000fc8000fffe13f */
[----:B------:R-:W-:Y:S02]  /*07b0*/  USHF.L.U32 UR7, UR6, 0xb, URZ ;  /* 0x0000000b06077899 */ /* 0x000fe4000800063f */
[----:B------:R-:W-:Y:S01]  /*07c0*/  USHF.L.U32 UR6, UR6, 0x1, URZ ;  /* 0x0000000106067899 */ /* 0x000fe2000800063f */
[----:B------:R-:W0:Y:S03]  /*07d0*/  FENCE.VIEW.ASYNC.S ;  /* 0x00000000000073c6 */ /* 0x000e260000000000 */
[----:B0-----:R0:W1:Y:S08]  /*07e0*/  SYNCS.EXCH.64 URZ, [UR8+0x298b0], UR4 ;  /* 0x0298b004083f75b2 */ /* 0x0010700008000100 */
[----:B------:R0:W0:Y:S01]  /*07f0*/  SYNCS.EXCH.64 URZ, [UR8+0x298c0], UR6 ;  /* 0x0298c006083f75b2 */ /* 0x0000220008000100 */
[----:B------:R0:W0:Y:S01]  /*0800*/  SYNCS.EXCH.64 URZ, [UR8+0x298b8], UR4 ;  /* 0x0298b804083f75b2 */ /* 0x0000220008000100 */
[----:B------:R0:W0:Y:S01]  /*0810*/  SYNCS.EXCH.64 URZ, [UR8+0x298c8], UR6 ;  /* 0x0298c806083f75b2 */ /* 0x0000220008000100 */
[----:B------:R-:W-:Y:S01]  /*0820*/  NOP ;  /* 0x0000000000007918 */ /* 0x000fe20000000000 */
.L_x_4:
[----:B------:R-:W-:Y:S01]  /*0830*/  UISETP.NE.AND UP0, UPT, UR9, URZ, UPT ;  /* 0x0000003f0900728c */ /* 0x000fe2000bf05270 */
[----:B------:R-:W-:Y:S01]  /*0840*/  NOP ;  /* 0x0000000000007918 */ /* 0x000fe20000000000 */
[----:B------:R-:W-:Y:S01]  /*0850*/  UMOV UR36, 0x1 ;  /* 0x0000000100247882 */ /* 0x000fe20000000000 */
[----:B------:R-:W-:Y:S01]  /*0860*/  ULDC.64 UR50, c[0x0][0x208] ;  /* 0x0000820000327ab9 */ /* 0x000fe20000000a00 */
[----:B------:R-:W-:Y:S01]  /*0870*/  USEL UR36, UR36, 0x2, !UP0 ;  /* 0x0000000224247887 */ /* 0x000fe2000c000000 */
[----:B01234-:R-:W-:Y:S01]  /*0880*/  BAR.SYNC.DEFER_BLOCKING 0x0 ;  /* 0x0000000000007b1d */ /* 0x01ffe20000010000 */
[----:B------:R-:W-:-:S13]  /*0890*/  PLOP3.LUT P0, PT, PT, PT, UP0, 0x80, 0x0 ;  /* 0x000000000000781c */ /* 0x000fda0003f0f008 */
[----:B------:R-:W-:Y:S05]  /*08a0*/  @!P0 BRA `(.L_x_5) ;  /* 0x0000009000208947 */ /* 0x000fea0003800000 */
.L_x_6:
[----:B------:R-:W-:-:S08]  /*08b0*/  NOP ;  /* 0x0000000000007918 */ /* 0x000fd00000000000 */
[----:B------:R-:W0:Y:S02]  /*08c0*/  USETMAXREG.TRY_ALLOC.CTAPOOL UP0, 0xe8 ;  /* 0x000000e8000079c8 */ /* 0x000e240008000600 */
[----:B0-----:R-:W-:-:S13]  /*08d0*/  PLOP3.LUT P0, PT, PT, PT, UP0, 0x80, 0x0 ;  /* 0x000000000000781c */ /* 0x001fda0003f0f008 */
[----:B------:R-:W-:Y:S05]  /*08e0*/  @!P0 BRA `(.L_x_6) ;  /* 0xfffffffc00f08947 */ /* 0x000fea000383ffff */
[----:B------:R-:W0:Y:S01]  /*08f0*/  S2R R2, SR_TID.X ;  /* 0x0000000000027919 */ /* 0x000e220000002100 */
[----:B------:R-:W1:Y:S08]  /*0900*/  S2UR UR41, SR_CTAID.X ;  /* 0x00000000002979c3 */ /* 0x000e700000002500 */
[----:B------:R-:W-:Y:S06]  /*0910*/  BAR.ARV 0x8, 0x180 ;  /* 0x0206000000007b1d */ /* 0x000fec0000002000 */
[----:B0-----:R-:W-:-:S04]  /*0920*/  LOP3.LUT R0, R2, 0xffffff80, RZ, 0xc0, !PT ;  /* 0xffffff8002007812 */ /* 0x001fc800078ec0ff */
[----:B------:R-:W-:Y:S02]  /*0930*/  ISETP.NE.AND P0, PT, R0, 0x80, PT ;  /* 0x000000800000780c */ /* 0x000fe40003f05270 */
[----:B------:R-:W1:Y:S11]  /*0940*/  LDC R0, c[0x0][0xc34] ;  /* 0x00030d00ff007b82 */ /* 0x000e760000000800 */
[----:B------:R-:W-:Y:S06]  /*0950*/  @!P0 BAR.ARV 0x9, 0x100 ;  /* 0x0244000000008b1d */ /* 0x000fec0000002000 */
[----:B-1----:R-:W-:-:S13]  /*0960*/  ISETP.LE.AND P0, PT, R0, UR41, PT ;  /* 0x0000002900007c0c */ /* 0x002fda000bf03270 */
[----:B------:R-:W-:Y:S05]  /*0970*/  @P0 EXIT ;  /* 0x000000000000094d */ /* 0x000fea0003800000 */
[----:B------:R-:W-:Y:S01]  /*0980*/  VIADD R17, R2, 0xffffff80 ;  /* 0xffffff8002117836 */ /* 0x000fe20000000000 */
[----:B------:R-:W-:Y:S01]  /*0990*/  ULOP3.LUT UR47, UR36, 0x1, URZ, 0xfc, !UPT ;  /* 0x00000001242f7892 */ /* 0x000fe2000f8efc3f */
[----:B------:R-:W-:Y:S01]  /*09a0*/  IMAD.MOV.U32 R171, RZ, RZ, -0x2 ;  /* 0xfffffffeffab7424 */ /* 0x000fe200078e00ff */
[----:B------:R-:W-:Y:S01]  /*09b0*/  UMOV UR46, URZ ;  /* 0x0000003f002e7c82 */ /* 0x000fe20008000000 */
[----:B------:R-:W-:Y:S01]  /*09c0*/  UMOV UR45, URZ ;  /* 0x0000003f002d7c82 */ /* 0x000fe20008000000 */
[----:B------:R-:W-:Y:S01]  /*09d0*/  SHF.R.S32.HI R0, RZ, 0x1f, R17 ;  /* 0x0000001fff007819 */ /* 0x000fe20000011411 */
[----:B------:R-:W-:-:S03]  /*09e0*/  UMOV UR44, URZ ;  /* 0x0000003f002c7c82 */ /* 0x000fc60008000000 */
[CC--:B------:R-:W-:Y:S02]  /*09f0*/  LEA.HI R2, R0.reuse, R17.reuse, RZ, 0x7 ;  /* 0x0000001100027211 */ /* 0x0c0fe400078f38ff */
[-C--:B------:R-:W-:Y:S02]  /*0a00*/  LEA.HI R3, R0, R17.reuse, RZ, 0x5 ;  /* 0x0000001100037211 */ /* 0x080fe400078f28ff */
[----:B------:R-:W-:Y:S02]  /*0a10*/  LOP3.LUT R4, R2, 0xffffff80, RZ, 0xc0, !PT ;  /* 0xffffff8002047812 */ /* 0x000fe400078ec0ff */
[CC--:B------:R-:W-:Y:S01]  /*0a20*/  LEA.HI R5, R0.reuse, R17.reuse, RZ, 0x4 ;  /* 0x0000001100057211 */ /* 0x0c0fe200078f20ff */
[----:B------:R-:W-:Y:S01]  /*0a30*/  IMAD.SHL.U32 R3, R3, 0x20, RZ ;  /* 0x0000002003037824 */ /* 0x000fe200078e00ff */
[----:B------:R-:W-:Y:S01]  /*0a40*/  LEA.HI R9, R0, R17, RZ, 0x2 ;  /* 0x0000001100097211 */ /* 0x000fe200078f10ff */
[----:B------:R-:W-:Y:S01]  /*0a50*/  IMAD.IADD R19, R17, 0x1, -R4 ;  /* 0x0000000111137824 */ /* 0x000fe200078e0a04 */
[----:B------:R-:W-:-:S02]  /*0a60*/  LOP3.LUT R6, R5, 0x3fffff0, RZ, 0xc0, !PT ;  /* 0x03fffff005067812 */ /* 0x000fc400078ec0ff */
[----:B------:R-:W-:Y:S02]  /*0a70*/  SHF.R.S32.HI R8, RZ, 0x4, R5 ;  /* 0x00000004ff087819 */ /* 0x000fe40000011405 */
[----:B------:R-:W-:Y:S01]  /*0a80*/  SHF.R.S32.HI R4, RZ, 0x1f, R19 ;  /* 0x0000001fff047819 */ /* 0x000fe20000011413 */
[----:B------:R-:W-:Y:S01]  /*0a90*/  IMAD.IADD R6, R17, 0x1, -R6 ;  /* 0x0000000111067824 */ /* 0x000fe200078e0a06 */
[----:B------:R-:W-:Y:S02]  /*0aa0*/  LOP3.LUT R7, R3, 0xfffffc00, RZ, 0xc0, !PT ;  /* 0xfffffc0003077812 */ /* 0x000fe400078ec0ff */
[----:B------:R-:W-:Y:S02]  /*0ab0*/  LEA.HI R3, R4, R19, RZ, 0x2 ;  /* 0x0000001304037211 */ /* 0x000fe400078f10ff */
[----:B------:R-:W-:Y:S01]  /*0ac0*/  LEA.HI R5, R5, R8, RZ, 0x1 ;  /* 0x0000000805057211 */ /* 0x000fe200078f08ff */
[----:B------:R-:W-:Y:S01]  /*0ad0*/  IMAD R6, R6, 0x40, R7 ;  /* 0x0000004006067824 */ /* 0x000fe200078e0207 */
[----:B------:R-:W-:-:S02]  /*0ae0*/  SHF.R.S32.HI R7, RZ, 0x2, R3 ;  /* 0x00000002ff077819 */ /* 0x000fc40000011403 */
[----:B------:R-:W-:Y:S02]  /*0af0*/  SHF.R.S32.HI R10, RZ, 0x1f, R3 ;  /* 0x0000001fff0a7819 */ /* 0x000fe40000011403 */
[----:B------:R-:W-:Y:S02]  /*0b00*/  LEA.HI R18, R0, R17, RZ, 0x3 ;  /* 0x0000001100127211 */ /* 0x000fe400078f18ff */
[----:B------:R-:W-:Y:S02]  /*0b10*/  LOP3.LUT R5, R5, 0x1ffffffe, RZ, 0xc0, !PT ;  /* 0x1ffffffe05057812 */ /* 0x000fe400078ec0ff */
[----:B------:R-:W-:Y:S02]  /*0b20*/  LOP3.LUT R0, R9, 0xfffffffc, RZ, 0xc0, !PT ;  /* 0xfffffffc09007812 */ /* 0x000fe400078ec0ff */
[----:B------:R-:W-:Y:S01]  /*0b30*/  SHF.R.S32.HI R23, RZ, 0x7, R2 ;  /* 0x00000007ff177819 */ /* 0x000fe20000011402 */
[----:B------:R-:W-:Y:S01]  /*0b40*/  IMAD.IADD R5, R8, 0x1, -R5 ;  /* 0x0000000108057824 */ /* 0x000fe200078e0a05 */
[----:B------:R-:W-:Y:S01]  /*0b50*/  LEA.HI R10, R10, R7, RZ, 0x3 ;  /* 0x000000070a0a7211 */ /* 0x000fe200078f18ff */
[----:B------:R-:W-:Y:S01]  /*0b60*/  IMAD.IADD R8, R17, 0x1, -R0 ;  /* 0x0000000111087824 */ /* 0x000fe200078e0a00 */
[----:B------:R-:W-:Y:S01]  /*0b70*/  LEA.HI R2, R2, R23, RZ, 0x1 ;  /* 0x0000001702027211 */ /* 0x000fe200078f08ff */
[----:B------:R-:W-:Y:S01]  /*0b80*/  IMAD R170, R5, 0x8, R6 ;  /* 0x0000000805aa7824 */ /* 0x000fe200078e0206 */
[----:B------:R-:W-:-:S02]  /*0b90*/  LOP3.LUT R12, R18, 0xfffffff8, RZ, 0xc0, !PT ;  /* 0xfffffff8120c7812 */ /* 0x000fc400078ec0ff */
[----:B------:R-:W-:Y:S02]  /*0ba0*/  LOP3.LUT R10, R10, 0xfffffff8, RZ, 0xc0, !PT ;  /* 0xfffffff80a0a7812 */ /* 0x000fe400078ec0ff */
[----:B------:R-:W-:Y:S01]  /*0bb0*/  LEA.HI R4, R4, R19, RZ, 0x5 ;  /* 0x0000001304047211 */ /* 0x000fe200078f28ff */
[----:B------:R-:W-:Y:S01]  /*0bc0*/  IMAD.IADD R17, R17, 0x1, -R12 ;  /* 0x0000000111117824 */ /* 0x000fe200078e0a0c */
[----:B------:R-:W-:Y:S01]  /*0bd0*/  LOP3.LUT R2, R2, 0x3fffffe, RZ, 0xc0, !PT ;  /* 0x03fffffe02027812 */ /* 0x000fe200078ec0ff */
[----:B------:R-:W-:Y:S01]  /*0be0*/  IMAD.IADD R7, R7, 0x1, -R10 ;  /* 0x0000000107077824 */ /* 0x000fe200078e0a0a */
[----:B------:R-:W-:Y:S02]  /*0bf0*/  LEA.HI R5, R8, R8, RZ, 0x1 ;  /* 0x0000000808057211 */ /* 0x000fe400078f08ff */
[----:B------:R-:W-:Y:S01]  /*0c00*/  SHF.R.S32.HI R4, RZ, 0x5, R4 ;  /* 0x00000005ff047819 */ /* 0x000fe20000011404 */
[----:B------:R-:W-:Y:S01]  /*0c10*/  IMAD.IADD R168, R23, 0x1, -R2 ;  /* 0x0000000117a87824 */ /* 0x000fe200078e0a02 */
[----:B------:R-:W-:Y:S01]  /*0c20*/  LOP3.LUT R0, R3, 0x7ffffffc, RZ, 0xc0, !PT ;  /* 0x7ffffffc03007812 */ /* 0x000fe200078ec0ff */
[----:B------:R-:W-:Y:S01]  /*0c30*/  IMAD.SHL.U32 R2, R17, 0x8, RZ ;  /* 0x0000000811027824 */ /* 0x000fe200078e00ff */
[----:B------:R-:W-:Y:S01]  /*0c40*/  LOP3.LUT R5, R5, 0x1ffffffe, RZ, 0xc0, !PT ;  /* 0x1ffffffe05057812 */ /* 0x000fe200078ec0ff */
[----:B------:R-:W-:Y:S01]  /*0c50*/  IMAD R7, R4, 0x10, R7 ;  /* 0x0000001004077824 */ /* 0x000fe200078e0207 */
[----:B------:R-:W-:Y:S01]  /*0c60*/  SHF.R.S32.HI R18, RZ, 0x3, R18 ;  /* 0x00000003ff127819 */ /* 0x000fe20000011412 */
[----:B------:R-:W-:-:S02]  /*0c70*/  VIADD R16, R2, 0x40 ;  /* 0x0000004002107836 */ /* 0x000fc40000000000 */
[----:B------:R-:W-:Y:S02]  /*0c80*/  IMAD.IADD R0, R19, 0x1, -R0 ;  /* 0x0000000113007824 */ /* 0x000fe400078e0a00 */
[----:B------:R-:W-:Y:S01]  /*0c90*/  IMAD.IADD R5, R8, 0x1, -R5 ;  /* 0x0000000108057824 */ /* 0x000fe200078e0a05 */
[----:B------:R-:W-:Y:S01]  /*0ca0*/  SHF.R.S32.HI R192, RZ, 0x1f, R16 ;  /* 0x0000001fffc07819 */ /* 0x000fe20000011410 */
[----:B------:R-:W-:Y:S02]  /*0cb0*/  IMAD R168, R168, 0x40, R7 ;  /* 0x00000040a8a87824 */ /* 0x000fe400078e0207 */
[----:B------:R-:W-:Y:S02]  /*0cc0*/  IMAD R171, R0, R171, 0xa0 ;  /* 0x000000a000ab7424 */ /* 0x000fe400078e02ab */
[----:B------:R-:W-:-:S07]  /*0cd0*/  IMAD R169, R5, 0x8, R168 ;  /* 0x0000000805a97824 */ /* 0x000fce00078e02a8 */
.L_x_39:
[----:B------:R-:W-:Y:S01]  /*0ce0*/  ULDC UR4, c[0x0][0xc38] ;  /* 0x00030e0000047ab9 */ /* 0x000fe20000000800 */
[----:B------:R-:W-:Y:S01]  /*0cf0*/  ULDC UR15, c[0x0][0xc44] ;  /* 0x00031100000f7ab9 */ /* 0x000fe20000000800 */
[----:B------:R-:W-:Y:S01]  /*0d00*/  UISETP.NE.AND UP3, UPT, UR4, 0x1, UPT ;  /* 0x000000010400788c */ /* 0x000fe2000bf65270 */
[----:B0---4-:R-:W-:Y:S01]  /*0d10*/  IMAD.MOV.U32 R3, RZ, RZ, 0x3f800000 ;  /* 0x3f800000ff037424 */ /* 0x011fe200078e00ff */
[----:B------:R-:W-:Y:S01]  /*0d20*/  UISETP.NE.AND UP2, UPT, UR15, 0x1, UPT ;  /* 0x000000010f00788c */ /* 0x000fe2000bf45270 */
[----:B------:R-:W-:Y:S01]  /*0d30*/  IMAD.MOV.U32 R0, RZ, RZ, 0x3f800000 ;  /* 0x3f800000ff007424 */ /* 0x000fe200078e00ff */
[----:B------:R-:W-:Y:S01]  /*0d40*/  ULDC.64 UR6, c[0x0][0x990] ;  /* 0x0002640000067ab9 */ /* 0x000fe20000000a00 */
[----:B------:R-:W-:Y:S01]  /*0d50*/  ULDC.64 UR4, c[0x0][0x998] ;  /* 0x0002660000047ab9 */ /* 0x000fe20000000a00 */
[----:B------:R-:W-:Y:S02]  /*0d60*/  UISETP.NE.U32.AND UP0, UPT, UR6, URZ, UPT ;  /* 0x0000003f0600728c */ /* 0x000fe4000bf05070 */
[----:B------:R-:W-:Y:S01]  /*0d70*/  UISETP.NE.U32.AND UP1, UPT, UR4, URZ, UPT ;  /* 0x0000003f0400728c */ /* 0x000fe2000bf25070 */
[----:B------:R-:W-:-:S02]  /*0d80*/  UMOV UR43, UR41 ;  /* 0x00000029002b7c82 */ /* 0x000fc40008000000 */
[----:B------:R-:W-:Y:S01]  /*0d90*/  @UP3 ULDC UR8, c[0x0][0xc3c] ;  /* 0x00030f0000083ab9 */ /* 0x000fe20000000800 */
[----:B------:R-:W-:Y:S01]  /*0da0*/  @UP3 ULDC UR10, c[0x0][0xc40] ;  /* 0x00031000000a3ab9 */ /* 0x000fe20000000800 */
[----:B------:R-:W-:Y:S02]  /*0db0*/  UIMAD.WIDE.U32 UR8, UR41, UR8, URZ ;  /* 0x00000008290872a5 */ /* 0x000fe4000f8e003f */
[----:B------:R-:W-:Y:S02]  /*0dc0*/  UISETP.NE.AND.EX UP0, UPT, UR7, URZ, UPT, UP0 ;  /* 0x0000003f0700728c */ /* 0x000fe4000bf05300 */
[----:B------:R-:W-:Y:S02]  /*0dd0*/  @UP3 USHF.R.U32.HI UR43, URZ, UR10, UR9 ;  /* 0x0000000a3f2b3299 */ /* 0x000fe40008011609 */
[----:B------:R-:W-:Y:S01]  /*0de0*/  UISETP.NE.AND.EX UP1, UPT, UR5, URZ, UPT, UP1 ;  /* 0x0000003f0500728c */ /* 0x000fe2000bf25310 */
[----:B------:R-:W-:Y:S01]  /*0df0*/  @UP2 ULDC.64 UR10, c[0x0][0xc48] ;  /* 0x00031200000a2ab9 */ /* 0x000fe20000000a00 */
[----:B------:R-:W-:Y:S01]  /*0e00*/  PLOP3.LUT P0, PT, PT, PT, UP0, 0x80, 0x0 ;  /* 0x000000000000781c */ /* 0x000fe20003f0f008 */
[----:B------:R-:W-:-:S02]  /*0e10*/  UIMAD.WIDE.U32 UR8, UR43, UR10, URZ ;  /* 0x0000000a2b0872a5 */ /* 0x000fc4000f8e003f */
[----:B------:R-:W-:Y:S02]  /*0e20*/  UMOV UR42, UR43 ;  /* 0x0000002b002a7c82 */ /* 0x000fe40008000000 */
[----:B------:R-:W-:Y:S01]  /*0e30*/  @UP0 ULDC.64 UR12, c[0x0][0x9a8] ;  /* 0x00026a00000c0ab9 */ /* 0x000fe20000000a00 */
[----:B------:R-:W-:Y:S01]  /*0e40*/  @UP2 USHF.R.U32.HI UR42, URZ, UR11, UR9 ;  /* 0x0000000b3f2a2299 */ /* 0x000fe20008011609 */
[----:B------:R-:W-:Y:S01]  /*0e50*/  PLOP3.LUT P1, PT, PT, PT, UP1, 0x80, 0x0 ;  /* 0x000000000000781c */ /* 0x000fe20003f2f018 */
[----:B------:R-:W0:Y:S01]  /*0e60*/  SHFL.IDX PT, R8, R23, RZ, 0x1f ;  /* 0x00001fff17087589 */ /* 0x000e2200000e0000 */
[----:B------:R-:W-:Y:S01]  /*0e70*/  @UP1 ULDC.64 UR18, c[0x0][0x9b8] ;  /* 0x00026e0000121ab9 */ /* 0x000fe20000000a00 */
[----:B------:R-:W-:Y:S02]  /*0e80*/  @UP0 USHF.R.S32.HI UR10, URZ, 0x1f, UR42 ;  /* 0x0000001f3f0a0899 */ /* 0x000fe4000801142a */
[----:B------:R-:W-:Y:S02]  /*0e90*/  @UP1 USHF.R.S32.HI UR11, URZ, 0x1f, UR42 ;  /* 0x0000001f3f0b1899 */ /* 0x000fe4000801142a */
[----:B------:R-:W-:-:S02]  /*0ea0*/  @UP0 UIADD3 UR14, -UR42, URZ, URZ ;  /* 0x0000003f2a0e0290 */ /* 0x000fc4000fffe13f */
[----:B------:R-:W-:Y:S02]  /*0eb0*/  @UP1 UIADD3 UR20, -UR42, URZ, URZ ;  /* 0x0000003f2a141290 */ /* 0x000fe4000fffe13f */
[----:B------:R-:W-:Y:S02]  /*0ec0*/  @UP0 UIMAD.WIDE.U32 UR8, UR42, UR12, URZ ;  /* 0x0000000c2a0802a5 */ /* 0x000fe4000f8e003f */
[----:B------:R-:W-:Y:S02]  /*0ed0*/  @UP0 UIMAD UR10, UR10, UR12, URZ ;  /* 0x0000000c0a0a02a4 */ /* 0x000fe4000f8e023f */
[----:B------:R-:W-:Y:S02]  /*0ee0*/  @UP1 UIMAD UR12, UR11, UR18, URZ ;  /* 0x000000120b0c12a4 */ /* 0x000fe4000f8e023f */
[----:B------:R-:W-:Y:S02]  /*0ef0*/  @UP0 UIMAD UR14, UR15, UR14, UR43 ;  /* 0x0000000e0f0e02a4 */ /* 0x000fe4000f8e022b */
[----:B------:R-:W-:-:S02]  /*0f00*/  @UP1 UIMAD UR20, UR15, UR20, UR43 ;  /* 0x000000140f1412a4 */ /* 0x000fc4000f8e022b */
[----:B------:R-:W-:Y:S02]  /*0f10*/  @UP0 UIMAD UR16, UR42, UR13, UR10 ;  /* 0x0000000d2a1002a4 */ /* 0x000fe4000f8e020a */
[----:B------:R-:W-:Y:S02]  /*0f20*/  @UP0 USHF.R.S32.HI UR15, URZ, 0x1f, UR14 ;  /* 0x0000001f3f0f0899 */ /* 0x000fe4000801140e */
[----:B------:R-:W-:Y:S02]  /*0f30*/  @UP1 USHF.R.S32.HI UR21, URZ, 0x1f, UR20 ;  /* 0x0000001f3f151899 */ /* 0x000fe40008011414 */
[----:B------:R-:W-:Y:S02]  /*0f40*/  @UP1 UIMAD.WIDE.U32 UR10, UR42, UR18, URZ ;  /* 0x000000122a0a12a5 */ /* 0x000fe4000f8e003f */
[----:B------:R-:W-:Y:S02]  /*0f50*/  @UP1 UIMAD UR17, UR42, UR19, UR12 ;  /* 0x000000132a1112a4 */ /* 0x000fe4000f8e020c */
[----:B------:R-:W-:Y:S01]  /*0f60*/  @UP0 UIADD3 UR9, UR9, UR16, URZ ;  /* 0x0000001009090290 */ /* 0x000fe2000fffe03f */
[----:B------:R-:W-:Y:S01]  /*0f70*/  @UP0 ULDC.64 UR18, c[0x0][0x9b0] ;  /* 0x00026c0000120ab9 */ /* 0x000fe20000000a00 */
[----:B------:R-:W-:Y:S01]  /*0f80*/  @UP1 ULDC.64 UR12, c[0x0][0x9c0] ;  /* 0x00027000000c1ab9 */ /* 0x000fe20000000a00 */
[----:B------:R-:W-:-:S02]  /*0f90*/  @UP0 UIMAD UR15, UR15, UR18, URZ ;  /* 0x000000120f0f02a4 */ /* 0x000fc4000f8e023f */
[----:B------:R-:W-:Y:S02]  /*0fa0*/  @UP1 UIMAD UR16, UR21, UR12, URZ ;  /* 0x0000000c151012a4 */ /* 0x000fe4000f8e023f */
[----:B------:R-:W-:Y:S02]  /*0fb0*/  @UP1 UIADD3 UR11, UR11, UR17, URZ ;  /* 0x000000110b0b1290 */ /* 0x000fe4000fffe03f */
[----:B------:R-:W-:Y:S02]  /*0fc0*/  @UP0 UIMAD UR15, UR14, UR19, UR15 ;  /* 0x000000130e0f02a4 */ /* 0x000fe4000f8e020f */
[----:B------:R-:W-:Y:S02]  /*0fd0*/  @UP0 UIMAD.WIDE.U32 UR8, UR14, UR18, UR8 ;  /* 0x000000120e0802a5 */ /* 0x000fe4000f8e0008 */
[----:B------:R-:W-:Y:S02]  /*0fe0*/  @UP1 UIMAD UR16, UR20, UR13, UR16 ;  /* 0x0000000d141012a4 */ /* 0x000fe4000f8e0210 */
[----:B------:R-:W-:-:S02]  /*0ff0*/  @UP1 UIMAD.WIDE.U32 UR12, UR20, UR12, UR10 ;  /* 0x0000000c140c12a5 */ /* 0x000fc4000f8e000a */
[----:B------:R-:W-:Y:S02]  /*1000*/  @UP0 UIADD3 UR10, UR9, UR15, URZ ;  /* 0x0000000f090a0290 */ /* 0x000fe4000fffe03f */
[----:B------:R-:W-:Y:S02]  /*1010*/  @UP0 ULEA UR6, UP2, UR8, UR6, 0x2 ;  /* 0x0000000608060291 */ /* 0x000fe4000f84103f */
[----:B------:R-:W-:Y:S02]  /*1020*/  @UP1 UIADD3 UR9, UR13, UR16, URZ ;  /* 0x000000100d091290 */ /* 0x000fe4000fffe03f */
[----:B------:R-:W-:Y:S02]  /*1030*/  @UP1 ULEA UR4, UP3, UR12, UR4, 0x2 ;  /* 0x000000040c041291 */ /* 0x000fe4000f86103f */
[----:B------:R-:W-:Y:S01]  /*1040*/  @UP0 ULEA.HI.X UR7, UR8, UR7, UR10, 0x2, UP2 ;  /* 0x0000000708070291 */ /* 0x000fe200090f140a */
[----:B-1-3--:R-:W-:Y:S01]  /*1050*/  IMAD.U32 R4, RZ, RZ, UR6 ;  /* 0x00000006ff047e24 */ /* 0x00afe2000f8e00ff */
[----:B------:R-:W-:-:S02]  /*1060*/  @UP1 ULEA.HI.X UR5, UR12, UR5, UR9, 0x2, UP3 ;  /* 0x000000050c051291 */ /* 0x000fc400098f1409 */
[----:B------:R-:W-:Y:S01]  /*1070*/  IMAD.U32 R6, RZ, RZ, UR4 ;  /* 0x00000004ff067e24 */ /* 0x000fe2000f8e00ff */
[----:B------:R-:W1:Y:S01]  /*1080*/  S2UR UR37, SR_CgaCtaId ;  /* 0x00000000002579c3 */ /* 0x000e620000008800 */
[----:B------:R-:W-:Y:S01]  /*1090*/  IMAD.U32 R5, RZ, RZ, UR7 ;  /* 0x00000007ff057e24 */ /* 0x000fe2000f8e00ff */
[----:B0-----:R-:W-:Y:S01]  /*10a0*/  R2UR UR38, R8 ;  /* 0x00000000082672ca */ /* 0x001fe200000e0000 */
[----:B------:R-:W-:Y:S01]  /*10b0*/  IMAD.U32 R7, RZ, RZ, UR5 ;  /* 0x00000005ff077e24 */ /* 0x000fe2000f8e00ff */
[----:B------:R-:W-:Y:S01]  /*10c0*/  ULDC.64 UR4, c[0x0][0x418] ;  /* 0x0001060000047ab9 */ /* 0x000fe20000000a00 */
[----:B------:R-:W-:Y:S01]  /*10d0*/  UMOV UR39, 0x400 ;  /* 0x0000040000277882 */ /* 0x000fe20000000000 */
[----:B------:R-:W2:Y:S01]  /*10e0*/  @P0 LDG.E R3, desc[UR50][R4.64] ;  /* 0x0000003204030981 */ /* 0x000ea2000c1e1900 */
[----:B------:R-:W-:Y:S01]  /*10f0*/  ULDC UR52, c[0x0][0x424] ;  /* 0x0001090000347ab9 */ /* 0x000fe20000000800 */
[----:B------:R-:W-:Y:S02]  /*1100*/  ULDC UR8, c[0x0][0x988] ;  /* 0x0002620000087ab9 */ /* 0x000fe40000000800 */
[----:B------:R-:W2:Y:S01]  /*1110*/  @P1 LDG.E R0, desc[UR50][R6.64] ;  /* 0x0000003206001981 */ /* 0x000ea2000c1e1900 */
[----:B------:R-:W-:-:S04]  /*1120*/  UISETP.NE.U32.AND UP0, UPT, UR4, URZ, UPT ;  /* 0x0000003f0400728c */ /* 0x000fc8000bf05070 */
[----:B------:R-:W-:Y:S02]  /*1130*/  UISETP.NE.AND.EX UP0, UPT, UR5, URZ, UPT, UP0 ;  /* 0x0000003f0500728c */ /* 0x000fe4000bf05300 */
[----:B------:R-:W-:Y:S02]  /*1140*/  ULEA.HI UR4, UR38, UR38, URZ, 0x1 ;  /* 0x0000002626047291 */ /* 0x000fe4000f8f083f */
[----:B------:R-:W-:Y:S01]  /*1150*/  USEL UR52, UR52, 0x1, UP0 ;  /* 0x0000000134347887 */ /* 0x000fe20008000000 */
[----:B------:R-:W-:Y:S01]  /*1160*/  ULDC UR5, c[0x0][0x2f0] ;  /* 0x0000bc0000057ab9 */ /* 0x000fe20000000800 */
[----:B------:R-:W-:Y:S02]  /*1170*/  ULOP3.LUT UR4, UR4, 0x3e, URZ, 0xc0, !UPT ;  /* 0x0000003e04047892 */ /* 0x000fe4000f8ec03f */
[----:B-1----:R-:W-:Y:S02]  /*1180*/  ULEA UR39, UR37, UR39, 0x18 ;  /* 0x0000002725277291 */ /* 0x002fe4000f8ec03f */
[----:B------:R-:W-:-:S02]  /*1190*/  UIMAD UR52, UR52, UR5, URZ ;  /* 0x00000005343472a4 */ /* 0x000fc4000f8e023f */
[----:B------:R-:W-:Y:S02]  /*11a0*/  UIADD3 UR7, UR39, 0x14400, URZ ;  /* 0x0001440027077890 */ /* 0x000fe4000fffe03f */
[----:B------:R-:W-:Y:S02]  /*11b0*/  UIADD3 UR4, UR38, -UR4, URZ ;  /* 0x8000000426047290 */ /* 0x000fe4000fffe03f */
[----:B------:R-:W-:Y:S02]  /*11c0*/  ULOP3.LUT UP0, URZ, UR7, 0x9f, URZ, 0xc0, !UPT ;  /* 0x0000009f073f7892 */ /* 0x000fe4000f80c03f */
[----:B------:R-:W-:Y:S02]  /*11d0*/  UIADD3 UR5, UR52, 0x9f, URZ ;  /* 0x0000009f34057890 */ /* 0x000fe4000fffe03f */
[----:B------:R-:W-:Y:S02]  /*11e0*/  ULEA UR6, UR4, UR7, 0xc ;  /* 0x0000000704067291 */ /* 0x000fe4000f8e603f */
[----:B------:R-:W-:Y:S01]  /*11f0*/  PLOP3.LUT P0, PT, PT, PT, UP0, 0x80, 0x0 ;  /* 0x000000000000781c */ /* 0x000fe20003f0f008 */
[----:B------:R-:W-:-:S02]  /*1200*/  UIMAD.WIDE UR4, UR5, 0x66666667, URZ ;  /* 0x66666667050478a5 */ /* 0x000fc4000f8e023f */
[----:B------:R-:W-:Y:S02]  /*1210*/  USHF.R.U32.HI UR6, URZ, 0x4, UR6 ;  /* 0x000000043f067899 */ /* 0x000fe40008011606 */
[----:B------:R-:W-:Y:S02]  /*1220*/  USHF.R.U32.HI UR49, URZ, 0x1f, UR5 ;  /* 0x0000001f3f317899 */ /* 0x000fe40008011605 */
[----:B------:R-:W-:Y:S02]  /*1230*/  ULOP3.LUT UR48, UR6, 0x3fff, URZ, 0xc0, !UPT ;  /* 0x00003fff06307892 */ /* 0x000fe4000f8ec03f */
[----:B------:R-:W-:Y:S01]  /*1240*/  ULEA.HI.SX32 UR49, UR5, UR49, 0x1a ;  /* 0x0000003105317291 */ /* 0x000fe2000f8fd23f */
[----:B--2---:R-:W-:-:S04]  /*1250*/  FMUL.FTZ R0, R3, R0 ;  /* 0x0000000003007220 */ /* 0x004fc80000410000 */
[----:B------:R-:W-:-:S05]  /*1260*/  FMUL.FTZ R0, R0, UR8 ;  /* 0x0000000800007c20 */ /* 0x000fca0008410000 */
[----:B------:R-:W-:Y:S01]  /*1270*/  R2UR UR40, R0 ;  /* 0x00000000002872ca */ /* 0x000fe200000e0000 */
[----:B-----5:R-:W-:-:S14]  /*1280*/  @!P0 BRA `(.L_x_7) ;  /* 0x0000000000408947 */ /* 0x020fdc0003800000 */
[----:B------:R-:W-:Y:S01]  /*1290*/  MOV R0, 0x0 ;  /* 0x0000000000007802 */ /* 0x000fe20000000f00 */
[----:B------:R-:W-:Y:S01]  /*12a0*/  ULDC.64 UR4, c[0x4][0xc8] ;  /* 0x0100320000047ab9 */ /* 0x000fe20000000a00 */
[----:B------:R-:W-:Y:S01]  /*12b0*/  ULDC.64 UR6, c[0x4][0x38] ;  /* 0x01000e0000067ab9 */ /* 0x000fe20000000a00 */
[----:B------:R-:W-:Y:S01]  /*12c0*/  IMAD.U32 R4, RZ, RZ, UR4 ;  /* 0x00000004ff047e24 */ /* 0x000fe2000f8e00ff */
[----:B------:R0:W1:Y:S01]  /*12d0*/  LDC.64 R14, c[0x4][R0] ;  /* 0x01000000000e7b82 */ /* 0x0000620000000a00 */
[----:B------:R-:W-:Y:S01]  /*12e0*/  IMAD.U32 R5, RZ, RZ, UR5 ;  /* 0x00000005ff057e24 */ /* 0x000fe2000f8e00ff */
[----:B------:R-:W-:Y:S01]  /*12f0*/  ULDC.64 UR4, c[0x4][0xd0] ;  /* 0x0100340000047ab9 */ /* 0x000fe20000000a00 */
[----:B------:R-:W-:Y:S02]  /*1300*/  IMAD.U32 R10, RZ, RZ, UR6 ;  /* 0x00000006ff0a7e24 */ /* 0x000fe4000f8e00ff */
[----:B------:R-:W-:Y:S02]  /*1310*/  IMAD.U32 R6, RZ, RZ, UR4 ;  /* 0x00000004ff067e24 */ /* 0x000fe4000f8e00ff */
[----:B------:R-:W-:-:S02]  /*1320*/  IMAD.U32 R7, RZ, RZ, UR5 ;  /* 0x00000005ff077e24 */ /* 0x000fc4000f8e00ff */
[----:B------:R-:W-:Y:S02]  /*1330*/  IMAD.U32 R11, RZ, RZ, UR7 ;  /* 0x00000007ff0b7e24 */ /* 0x000fe4000f8e00ff */
[----:B------:R-:W-:Y:S02]  /*1340*/  IMAD.MOV.U32 R8, RZ, RZ, 0x70 ;  /* 0x00000070ff087424 */ /* 0x000fe400078e00ff */
[----:B------:R-:W-:Y:S02]  /*1350*/  IMAD.MOV.U32 R12, RZ, RZ, 0x1 ;  /* 0x00000001ff0c7424 */ /* 0x000fe400078e00ff */
[----:B0-----:R-:W-:-:S07]  /*1360*/  IMAD.MOV.U32 R13, RZ, RZ, RZ ;  /* 0x000000ffff0d7224 */ /* 0x001fce00078e00ff */
[----:B------:R-:W-:-:S07]  /*1370*/  LEPC R20, `(.L_x_7) ;  /* 0x000000001014794e */ /* 0x000fce0000000000 */
[----:B-1----:R-:W-:Y:S05]  /*1380*/  CALL.ABS.NOINC R14 ;  /* 0x000000000e007343 */ /* 0x002fea0003c00000 */
.L_x_7:
[----:B------:R-:W-:Y:S01]  /*1390*/  ULOP3.LUT UR4, UR46, 0x1, URZ, 0xc0, !UPT ;  /* 0x000000012e047892 */ /* 0x000fe2000f8ec03f */
[----:B------:R-:W-:-:S05]  /*13a0*/  IMAD.U32 R3, RZ, RZ, UR47 ;  /* 0x0000002fff037e24 */ /* 0x000fca000f8e00ff */
[----:B------:R-:W-:Y:S01]  /*13b0*/  IMAD.U32 R0, RZ, RZ, UR4 ;  /* 0x00000004ff007e24 */ /* 0x000fe2000f8e00ff */
[----:B------:R-:W-:-:S04]  /*13c0*/  ISETP.NE.AND P0, PT, R3, 0x3, PT ;  /* 0x000000030300780c */ /* 0x000fc80003f05270 */
[----:B------:R-:W-:-:S04]  /*13d0*/  SHF.L.U32 R0, R0, 0x1f, RZ ;  /* 0x0000001f00007819 */ /* 0x000fc800000006ff */
[----:B------:R-:W0:Y:S02]  /*13e0*/  SYNCS.PHASECHK.TRANS64.TRYWAIT P1, [UR39+0x29800], R0 ;  /* 0x02980000ff0075a7 */ /* 0x000e240008020167 */
[----:B0-----:R-:W-:Y:S05]  /*13f0*/  @!P1 BRA `(.L_x_8) ;  /* 0x000000d000949947 */ /* 0x001fea0003800000 */
.L_x_107:
[----:B------:R-:W-:Y:S05]  /*1400*/  @!P0 BRA `(.L_x_9) ;  /* 0x0000000000048947 */ /* 0x000fea0003800000 */
[----:B------:R-:W-:Y:S01]  /*1410*/  BPT.TRAP 0x1 ;  /* 0x000000040000795c */ /* 0x000fe20000300000 */
.L_x_9:
[----:B------:R-:W-:Y:S02]  /*1420*/  IMAD.U32 R4, RZ, RZ, UR44 ;  /* 0x0000002cff047e24 */ /* 0x000fe4000f8e00ff */
[----:B0-----:R-:W-:-:S03]  /*1430*/  IMAD.U32 R3, RZ, RZ, UR45 ;  /* 0x0000002dff037e24 */ /* 0x001fc6000f8e00ff */
[----:B------:R-:W-:Y:S02]  /*1440*/  LEA R4, R4, UR39, 0x3 ;  /* 0x0000002704047c11 */ /* 0x000fe4000f8e18ff */
[----:B------:R-:W-:-:S04]  /*1450*/  SHF.L.U32 R3, R3, 0x1f, RZ ;  /* 0x0000001f03037819 */ /* 0x000fc800000006ff */
[----:B------:R0:W1:Y:S01]  /*1460*/  SYNCS.PHASECHK.TRANS64.TRYWAIT P1, [R4+URZ+0x29830], R3 ;  /* 0x02983003040075a7 */ /* 0x000062000802017f */
[----:B------:R-:W-:Y:S05]  /*1470*/  @!P0 BRA `(.L_x_10) ;  /* 0x0000000000048947 */ /* 0x000fea0003800000 */
[----:B------:R-:W-:Y:S01]  /*1480*/  BPT.TRAP 0x1 ;  /* 0x000000040000795c */ /* 0x000fe20000300000 */
.L_x_10:
[----:B------:R-:W-:Y:S01]  /*1490*/  IMAD.MOV.U32 R87, RZ, RZ, RZ ;  /* 0x000000ffff577224 */ /* 0x000fe200078e00ff */
[----:B-1----:R-:W-:Y:S06]  /*14a0*/  @P1 BRA `(.L_x_11) ;  /* 0x0000000000081947 */ /* 0x002fec0003800000 */
[----:B------:R-:W1:Y:S02]  /*14b0*/  SYNCS.PHASECHK.TRANS64.TRYWAIT P1, [R4+URZ+0x29830], R3 ;  /* 0x02983003040075a7 */ /* 0x000e64000802017f */
[----:B-1----:R-:W-:Y:S05]  /*14c0*/  @!P1 BRA `(.L_x_12) ;  /* 0x000000d000789947 */ /* 0x002fea0003800000 */
.L_x_11:
[----:B------:R-:W-:Y:S05]  /*14d0*/  WARPSYNC.ALL ;  /* 0x0000000000007948 */ /* 0x000fea0003800000 */
[----:B------:R-:W-:Y:S01]  /*14e0*/  UIADD3 UR4, UR39, 0x1a400, URZ ;  /* 0x0001a40027047890 */ /* 0x000fe2000fffe03f */
[----:B------:R-:W-:Y:S01]  /*14f0*/  WARPGROUP.ARRIVE ;  /* 0x00000000000079c5 */ /* 0x000fe20000000000 */
[----:B------:R-:W-:Y:S02]  /*1500*/  ULOP3.LUT UR28, UR48, 0x10000, URZ, 0xfc, !UPT ;  /* 0x00010000301c7892 */ /* 0x000fe4000f8efc3f */
[----:B------:R-:W-:Y:S01]  /*1510*/  USHF.R.U32.HI UR4, URZ, 0x4, UR4 ;  /* 0x000000043f047899 */ /* 0x000fe20008011604 */
[----:B------:R-:W-:Y:S01]  /*1520*/  UMOV UR25, 0x80000020 ;  /* 0x8000002000197882 */ /* 0x000fe20000000000 */
[----:B------:R-:W-:-:S02]  /*1530*/  UMOV UR27, 0x80000020 ;  /* 0x80000020001b7882 */ /* 0x000fc40000000000 */
[----:B------:R-:W-:Y:S01]  /*1540*/  ULOP3.LUT UR4, UR4, 0x3fff, URZ, 0xc0, !UPT ;  /* 0x00003fff04047892 */ /* 0x000fe2000f8ec03f */
[----:B------:R-:W-:Y:S01]  /*1550*/  UMOV UR24, UR28 ;  /* 0x0000001c00187c82 */ /* 0x000fe20008000000 */
[----:B------:R-:W-:Y:S02]  /*1560*/  UMOV UR5, UR25 ;  /* 0x0000001900057c82 */ /* 0x000fe40008000000 */
[----:B------:R-:W-:Y:S01]  /*1570*/  ULOP3.LUT UR48, UR4, 0x10000, URZ, 0xfc, !UPT ;  /* 0x0001000004307892 */ /* 0x000fe2000f8efc3f */
[----:B------:R-:W-:Y:S02]  /*1580*/  UMOV UR7, 0x80000020 ;  /* 0x8000002000077882 */ /* 0x000fe40000000000 */
[----:B------:R-:W-:Y:S01]  /*1590*/  UMOV UR4, UR24 ;  /* 0x0000001800047c82 */ /* 0x000fe20008000000 */
[----:B------:R-:W-:Y:S01]  /*15a0*/  UIMAD UR30, UR44, 0x780, UR48 ;  /* 0x000007802c1e78a4 */ /* 0x000fe2000f8e0230 */
[----:B------:R-:W-:Y:S01]  /*15b0*/  UMOV UR11, 0x80000020 ;  /* 0x80000020000b7882 */ /* 0x000fe20000000000 */
[----:B------:R-:W-:-:S02]  /*15c0*/  UMOV UR15, 0x80000020 ;  /* 0x80000020000f7882 */ /* 0x000fc40000000000 */
[----:B------:R-:W-:Y:S02]  /*15d0*/  UIADD3 UR6, UR30, 0x80, URZ ;  /* 0x000000801e067890 */ /* 0x000fe4000fffe03f */
[----:B------:R-:W-:Y:S02]  /*15e0*/  UIADD3 UR8, UR30, 0x100, URZ ;  /* 0x000001001e087890 */ /* 0x000fe4000fffe03f */
[----:B------:R-:W-:Y:S01]  /*15f0*/  UMOV UR26, UR30 ;  /* 0x0000001e001a7c82 */ /* 0x000fe20008000000 */
[----:B------:R-:W-:Y:S01]  /*1600*/  UIADD3 UR9, UR30, 0x180, URZ ;  /* 0x000001801e097890 */ /* 0x000fe2000fffe03f */
[----:B------:R-:W-:Y:S01]  /*1610*/  QGMMA.64x32x32.F32.E4M3.E4M3 R104, gdesc[UR24], RZ, !UPT, gsb0 ;  /* 0x00600000186879f3 */ /* 0x000fe2000c0008ff */
[----:B------:R-:W-:Y:S01]  /*1620*/  UMOV UR26, UR6 ;  /* 0x00000006001a7c82 */ /* 0x000fe20008000000 */
[----:B------:R-:W-:Y:S01]  /*1630*/  UMOV UR27, 0x80000020 ;  /* 0x80000020001b7882 */ /* 0x000fe20000000000 */
[----:B------:R-:W-:Y:S01]  /*1640*/  UMOV UR6, UR8 ;  /* 0x0000000800067c82 */ /* 0x000fe20008000000 */
[----:B------:R-:W-:-:S02]  /*1650*/  UIADD3 UR10, UR30, 0x200, URZ ;  /* 0x000002001e0a7890 */ /* 0x000fc4000fffe03f */
[----:B------:R-:W-:Y:S02]  /*1660*/  UIADD3 UR12, UR30, 0x102, URZ ;  /* 0x000001021e0c7890 */ /* 0x000fe4000fffe03f */
[----:B------:R-:W-:Y:S02]  /*1670*/  UIADD3 UR13, UR30, 0x182, URZ ;  /* 0x000001821e0d7890 */ /* 0x000fe4000fffe03f */
[----:B------:R-:W-:Y:S02]  /*1680*/  UIADD3 UR14, UR30, 0x202, URZ ;  /* 0x000002021e0e7890 */ /* 0x000fe4000fffe03f */
[----:B------:R-:W-:Y:S01]  /*1690*/  UIADD3 UR18, UR30, 0x382, URZ ;  /* 0x000003821e127890 */ /* 0x000fe2000fffe03f */
[----:B------:R-:W-:Y:S01]  /*16a0*/  UMOV UR19, 0x80000020 ;  /* 0x8000002000137882 */ /* 0x000fe20000000000 */
[----:B------:R-:W-:Y:S01]  /*16b0*/  UIADD3 UR22, UR30, 0x600, URZ ;  /* 0x000006001e167890 */ /* 0x000fe2000fffe03f */
[----:B------:R-:W-:Y:S01]  /*16c0*/  UMOV UR23, 0x80000020 ;  /* 0x8000002000177882 */ /* 0x000fe20000000000 */
[----:B------:R-:W-:Y:S01]  /*16d0*/  UMOV UR31, 0x80000020 ;  /* 0x80000020001f7882 */ /* 0x000fe20000000000 */
[----:B------:R-:W-:-:S02]  /*16e0*/  WARPGROUP.DEPBAR.LE gsb0, 0x0 ;  /* 0x00008000000079c5 */ /* 0x000fc40000010000 */
[----:B------:R-:W-:-:S06]  /*16f0*/  WARPGROUP.ARRIVE ;  /* 0x00000000000079c5 */ /* 0x000fcc0000000000 */
[----:B------:R-:W-:Y:S01]  /*1700*/  QGMMA.64x32x32.F32.E4M3.E4M3 R88, gdesc[UR24], RZ, !UPT, gsb0 ;  /* 0x00600000185879f3 */ /* 0x000fe2000c0008ff */
[----:B------:R-:W-:Y:S01]  /*1710*/  UMOV UR26, UR9 ;  /* 0x00000009001a7c82 */ /* 0x000fe20008000000 */
[----:B------:R-:W-:Y:S01]  /*1720*/  UMOV UR27, 0x80000020 ;  /* 0x80000020001b7882 */ /* 0x000fe20000000000 */
[----:B------:R-:W-:Y:S02]  /*1730*/  WARPGROUP.DEPBAR.LE gsb0, 0x0 ;  /* 0x00008000000079c5 */ /* 0x000fe40000010000 */
[----:B------:R-:W-:-:S06]  /*1740*/  WARPGROUP.ARRIVE ;  /* 0x00000000000079c5 */ /* 0x000fcc0000000000 */
[----:B------:R-:W-:Y:S01]  /*1750*/  QGMMA.64x32x32.F32.E4M3.E4M3 R56, gdesc[UR4], RZ, !UPT, gsb0 ;  /* 0x00600000043879f3 */ /* 0x000fe2000c0008ff */
[----:B------:R-:W-:Y:S02]  /*1760*/  UIADD3 UR4, UR28, 0x2, URZ ;  /* 0x000000021c047890 */ /* 0x000fe4000fffe03f */
[----:B------:R-:W-:Y:S01]  /*1770*/  UIADD3 UR6, UR30, 0x2, URZ ;  /* 0x000000021e067890 */ /* 0x000fe2000fffe03f */
[----:B------:R-:W-:Y:S01]  /*1780*/  UMOV UR5, 0x80000020 ;  /* 0x8000002000057882 */ /* 0x000fe20000000000 */
[----:B------:R-:W-:Y:S01]  /*1790*/  UMOV UR7, 0x80000020 ;  /* 0x8000002000077882 */ /* 0x000fe20000000000 */
[----:B------:R-:W-:Y:S02]  /*17a0*/  UMOV UR9, UR5 ;  /* 0x0000000500097c82 */ /* 0x000fe40008000000 */
[----:B------:R-:W-:Y:S01]  /*17b0*/  UMOV UR8, UR4 ;  /* 0x0000000400087c82 */ /* 0x000fe20008000000 */
[----:B------:R-:W-:Y:S02]  /*17c0*/  WARPGROUP.DEPBAR.LE gsb0, 0x0 ;  /* 0x00008000000079c5 */ /* 0x000fe40000010000 */
[----:B------:R-:W-:-:S06]  /*17d0*/  WARPGROUP.ARRIVE ;  /* 0x00000000000079c5 */ /* 0x000fcc0000000000 */
[----:B------:R-:W-:Y:S01]  /*17e0*/  QGMMA.64x32x32.F32.E4M3.E4M3 R40, gdesc[UR24], RZ, !UPT, gsb0 ;  /* 0x00600000182879f3 */ /* 0x000fe2000c0008ff */
[----:B------:R-:W-:Y:S01]  /*17f0*/  UMOV UR26, UR10 ;  /* 0x0000000a001a7c82 */ /* 0x000fe20008000000 */
[----:B------:R-:W-:Y:S01]  /*1800*/  UMOV UR27, 0x80000020 ;  /* 0x80000020001b7882 */ /* 0x000fe20000000000 */
[----:B------:R-:W-:Y:S01]  /*1810*/  UIADD3 UR10, UR30, 0x82, URZ ;  /* 0x000000821e0a7890 */ /* 0x000fe2000fffe03f */
[----:B------:R-:W-:Y:S02]  /*1820*/  WARPGROUP.DEPBAR.LE gsb0, 0x0 ;  /* 0x00008000000079c5 */ /* 0x000fe40000010000 */
[----:B------:R-:W-:-:S06]  /*1830*/  WARPGROUP.ARRIVE ;  /* 0x00000000000079c5 */ /* 0x000fcc0000000000 */
[----:B------:R-:W-:Y:S03]  /*1840*/  QGMMA.64x32x32.F32.E4M3.E4M3 R24, gdesc[UR24], RZ, !UPT, gsb0 ;  /* 0x00600000181879f3 */ /* 0x000fe6000c0008ff */
[----:B------:R-:W-:Y:S02]  /*1850*/  WARPGROUP.DEPBAR.LE gsb0, 0x0 ;  /* 0x00008000000079c5 */ /* 0x000fe40000010000 */
[----:B------:R-:W-:-:S06]  /*1860*/  WARPGROUP.ARRIVE ;  /* 0x00000000000079c5 */ /* 0x000fcc0000000000 */
[----:B------:R-:W-:Y:S01]  /*1870*/  QGMMA.64x32x32.F32.E4M3.E4M3 R104, gdesc[UR4], R104, gsb0 ;  /* 0x00600000046879f3 */ /* 0x000fe20008000868 */
[----:B------:R-:W-:Y:S01]  /*1880*/  UMOV UR6, UR10 ;  /* 0x0000000a00067c82 */ /* 0x000fe20008000000 */
[----:B------:R-:W-:Y:S01]  /*1890*/  UMOV UR7, 0x80000020 ;  /* 0x8000002000077882 */ /* 0x000fe20000000000 */
[----:B------:R-:W-:Y:S01]  /*18a0*/  UMOV UR10, UR12 ;  /* 0x0000000c000a7c82 */ /* 0x000fe20008000000 */
[----:B------:R-:W-:Y:S02]  /*18b0*/  WARPGROUP.DEPBAR.LE gsb0, 0x0 ;  /* 0x00008000000079c5 */ /* 0x000fe40000010000 */
[----:B------:R-:W-:-:S06]  /*18c0*/  WARPGROUP.ARRIVE ;  /* 0x00000000000079c5 */ /* 0x000fcc0000000000 */
[----:B------:R-:W-:Y:S01]  /*18d0*/  QGMMA.64x32x32.F32.E4M3.E4M3 R88, gdesc[UR4], R88, gsb0 ;  /* 0x00600000045879f3 */ /* 0x000fe20008000858 */
[----:B------:R-:W-:Y:S01]  /*18e0*/  UMOV UR6, UR13 ;  /* 0x0000000d00067c82 */ /* 0x000fe20008000000 */
[----:B------:R-:W-:Y:S01]  /*18f0*/  UMOV UR7, 0x80000020 ;  /* 0x8000002000077882 */ /* 0x000fe20000000000 */
[----:B------:R-:W-:Y:S02]  /*1900*/  WARPGROUP.DEPBAR.LE gsb0, 0x0 ;  /* 0x00008000000079c5 */ /* 0x000fe40000010000 */
[----:B------:R-:W-:-:S06]  /*1910*/  WARPGROUP.ARRIVE ;  /* 0x00000000000079c5 */ /* 0x000fcc0000000000 */
[----:B------:R-:W-:Y:S01]  /*1920*/  QGMMA.64x32x32.F32.E4M3.E4M3 R56, gdesc[UR8], R56, gsb0 ;  /* 0x00600000083879f3 */ /* 0x000fe20008000838 */
        /* <DEDUP_REMOVED lines=8> */
[----:B------:R-:W-:Y:S01]  /*19b0*/  QGMMA.64x32x32.F32.E4M3.E4M3 R40, gdesc[UR4], R40, gsb0 ;  /* 0x00600000042879f3 */ /* 0x000fe20008000828 */
[----:B------:R-:W-:Y:S01]  /*19c0*/  UMOV UR6, UR14 ;  /* 0x0000000e00067c82 */ /* 0x000fe20008000000 */
[----:B------:R-:W-:Y:S01]  /*19d0*/  UMOV UR7, 0x80000020 ;  /* 0x8000002000077882 */ /* 0x000fe20000000000 */
[----:B------:R-:W-:Y:S01]  /*19e0*/  UIADD3 UR14, UR30, 0x380, URZ ;  /* 0x000003801e0e7890 */ /* 0x000fe2000fffe03f */
[----:B------:R-:W-:Y:S02]  /*19f0*/  WARPGROUP.DEPBAR.LE gsb0, 0x0 ;  /* 0x00008000000079c5 */ /* 0x000fe40000010000 */
[----:B------:R-:W-:-:S06]  /*1a00*/  WARPGROUP.ARRIVE ;  /* 0x00000000000079c5 */ /* 0x000fcc0000000000 */
[----:B------:R-:W-:Y:S01]  /*1a10*/  QGMMA.64x32x32.F32.E4M3.E4M3 R24, gdesc[UR4], R24, gsb0 ;  /* 0x00600000041879f3 */ /* 0x000fe20008000818 */
[----:B------:R-:W-:Y:S02]  /*1a20*/  UIADD3 UR6, UR30, 0x300, URZ ;  /* 0x000003001e067890 */ /* 0x000fe4000fffe03f */
[----:B------:R-:W-:Y:S01]  /*1a30*/  UIADD3 UR7, UR30, 0x400, URZ ;  /* 0x000004001e077890 */ /* 0x000fe2000fffe03f */
        /* <DEDUP_REMOVED lines=60> */
[----:B------:R-:W-:Y:S03]  /*1e00*/  QGMMA.64x32x32.F32.E4M3.E4M3 R24, gdesc[UR12], R24, gsb0 ;  /* 0x006000000c1879f3 */ /* 0x000fe60008000818 */
        /* <DEDUP_REMOVED lines=35> */
[----:B------:R-:W-:-:S03]  /*2040*/  UIADD3 UR6, UR30, 0x702, URZ ;  /* 0x000007021e067890 */ /* 0x000fc6000fffe03f */
        /* <DEDUP_REMOVED lines=18> */
[----:B------:R-:W-:Y:S05]  /*2170*/  @!P0 BRA `(.L_x_13) ;  /* 0x0000000000048947 */ /* 0x000fea0003800000 */
[----:B------:R-:W-:Y:S01]  /*2180*/  BPT.TRAP 0x1 ;  /* 0x000000040000795c */ /* 0x000fe20000300000 */
.L_x_13:
[----:B------:R-:W-:Y:S01]  /*2190*/  VIADD R0, R171, UR52 ;  /* 0x00000034ab007c36 */ /* 0x000fe20008000000 */
[----:B------:R-:W-:Y:S01]  /*21a0*/  P2R R72, PR, RZ, 0x1 ;  /* 0x00000001ff487803 */ /* 0x000fe20000000000 */
[----:B------:R-:W-:Y:S01]  /*21b0*/  IMAD.U32 R5, RZ, RZ, UR49 ;  /* 0x00000031ff057e24 */ /* 0x000fe2000f8e00ff */
[----:B------:R-:W-:Y:S01]  /*21c0*/  R2UR UR6, R4 ;  /* 0x00000000040672ca */ /* 0x000fe200000e0000 */
[----:B------:R-:W-:Y:S02]  /*21d0*/  UISETP.GE.AND UP0, UPT, UR52, 0xa1, UPT ;  /* 0x000000a13400788c */ /* 0x000fe4000bf06270 */
[----:B------:R-:W-:-:S05]  /*21e0*/  IMAD R5, R5, -0xa0, R0 ;  /* 0xffffff6005057824 */ /* 0x000fca00078e0200 */
[C---:B------:R-:W-:Y:S02]  /*21f0*/  ISETP.GT.AND P6, PT, R5.reuse, RZ, PT ;  /* 0x000000ff0500720c */ /* 0x040fe40003fc4270 */
[C---:B------:R-:W-:Y:S02]  /*2200*/  ISETP.GT.AND P5, PT, R5.reuse, 0x1, PT ;  /* 0x000000010500780c */ /* 0x040fe40003fa4270 */
[----:B------:R-:W-:Y:S01]  /*2210*/  ISETP.GT.AND P4, PT, R5, 0x8, PT ;  /* 0x000000080500780c */ /* 0x000fe20003f84270 */
[----:B------:R-:W-:Y:S01]  /*2220*/  UIADD3 UR6, UR6, 0x29840, URZ ;  /* 0x0002984006067890 */ /* 0x000fe2000fffe03f */
[----:B------:R-:W-:Y:S02]  /*2230*/  FSEL R7, R106, -INF , P6 ;  /* 0xff8000006a077808 */ /* 0x000fe40003000000 */
[----:B------:R-:W-:Y:S01]  /*2240*/  FSEL R9, R107, -INF , P5 ;  /* 0xff8000006b097808 */ /* 0x000fe20002800000 */
[----:B------:R-:W-:Y:S01]  /*2250*/  UPRMT UR6, UR37, 0x654, UR6 ;  /* 0x0000065425067896 */ /* 0x000fe20008000006 */
[----:B------:R-:W-:-:S02]  /*2260*/  ISETP.GT.AND P3, PT, R5, 0x9, PT ;  /* 0x000000090500780c */ /* 0x000fc40003f64270 */
[----:B------:R-:W-:Y:S02]  /*2270*/  FSEL R11, R110, -INF , P4 ;  /* 0xff8000006e0b7808 */ /* 0x000fe40002000000 */
[----:B------:R-:W-:Y:S02]  /*2280*/  FMNMX.FTZ R0, R7, R9, !PT ;  /* 0x0000000907007209 */ /* 0x000fe40007810000 */
[----:B------:R-:W-:Y:S02]  /*2290*/  ISETP.GT.AND P1, PT, R5, 0x10, PT ;  /* 0x000000100500780c */ /* 0x000fe40003f24270 */
[----:B------:R-:W-:Y:S01]  /*22a0*/  FSEL R13, R111, -INF , P3 ;  /* 0xff8000006f0d7808 */ /* 0x000fe20001800000 */
[----:B------:R-:W-:Y:S01]  /*22b0*/  SYNCS.ARRIVE.TRANS64.RED.A1T0 RZ, [UR6], RZ ;  /* 0x000000ffffff79a7 */ /* 0x000fe20008100406 */
[----:B------:R-:W-:Y:S02]  /*22c0*/  FMNMX.FTZ R0, R11, R0, !PT ;  /* 0x000000000b007209 */ /* 0x000fe40007810000 */
[----:B------:R-:W-:-:S02]  /*22d0*/  ISETP.GT.AND P2, PT, R5, 0x11, PT ;  /* 0x000000110500780c */ /* 0x000fc40003f44270 */
[----:B------:R-:W-:Y:S02]  /*22e0*/  FSEL R15, R114, -INF , P1 ;  /* 0xff800000720f7808 */ /* 0x000fe40000800000 */
[----:B------:R-:W-:Y:S02]  /*22f0*/  FMNMX.FTZ R0, R13, R0, !PT ;  /* 0x000000000d007209 */ /* 0x000fe40007810000 */
[----:B------:R-:W-:Y:S02]  /*2300*/  FSEL R104, R104, -INF , P6 ;  /* 0xff80000068687808 */ /* 0x000fe40003000000 */
[----:B------:R-:W-:Y:S02]  /*2310*/  ISETP.GT.AND P6, PT, R5, 0x18, PT ;  /* 0x000000180500780c */ /* 0x000fe40003fc4270 */
[----:B------:R-:W-:Y:S02]  /*2320*/  FSEL R21, R115, -INF , P2 ;  /* 0xff80000073157808 */ /* 0x000fe40001000000 */
[----:B------:R-:W-:-:S02]  /*2330*/  FMNMX.FTZ R0, R15, R0, !PT ;  /* 0x000000000f007209 */ /* 0x000fc40007810000 */
[----:B------:R-:W-:Y:S02]  /*2340*/  FSEL R105, R105, -INF , P5 ;  /* 0xff80000069697808 */ /* 0x000fe40002800000 */
[----:B------:R-:W-:Y:S02]  /*2350*/  ISETP.GT.AND P5, PT, R5, 0x19, PT ;  /* 0x000000190500780c */ /* 0x000fe40003fa4270 */
[----:B------:R-:W-:Y:S02]  /*2360*/  FSEL R121, R118, -INF , P6 ;  /* 0xff80000076797808 */ /* 0x000fe40003000000 */
[----:B------:R-:W-:Y:S02]  /*2370*/  FMNMX.FTZ R0, R21, R0, !PT ;  /* 0x0000000015007209 */ /* 0x000fe40007810000 */
[----:B------:R-:W-:Y:S02]  /*2380*/  FSEL R108, R108, -INF , P4 ;  /* 0xff8000006c6c7808 */ /* 0x000fe40002000000 */
        /* <DEDUP_REMOVED lines=69> */
[----:B01----:R-:W-:Y:S02]  /*27e0*/  FSEL R3, R42, -INF , P6 ;  /* 0xff8000002a037808 */ /* 0x003fe40003000000 */
        /* <DEDUP_REMOVED lines=21> */
[----:B------:R-:W-:Y:S02]  /*2940*/  ISETP.GT.AND P0, PT, R5, 0x79, PT ;  /* 0x000000790500780c */ /* 0x000fe40003f04270 */
[----:B------:R-:W-:Y:S02]  /*2950*/  FSEL R77, R54, -INF , P6 ;  /* 0xff800000364d7808 */ /* 0x000fe40003000000 */
[----:B------:R-:W-:Y:S02]  /*2960*/  FMNMX.FTZ R0, R51, R0, !PT ;  /* 0x0000000033007209 */ /* 0x000fe40007810000 */
[----:B------:R-:W-:Y:S02]  /*2970*/  FSEL R41, R41, -INF , P5 ;  /* 0xff80000029297808 */ /* 0x000fe40002800000 */
[----:B------:R-:W-:Y:S02]  /*2980*/  ISETP.GT.AND P5, PT, R5, 0x80, PT ;  /* 0x000000800500780c */ /* 0x000fe40003fa4270 */
[----:B------:R-:W-:-:S02]  /*2990*/  FSEL R55, R55, -INF , P0 ;  /* 0xff80000037377808 */ /* 0x000fc40000000000 */
[----:B------:R-:W-:Y:S02]  /*29a0*/  FMNMX.FTZ R0, R77, R0, !PT ;  /* 0x000000004d007209 */ /* 0x000fe40007810000 */
        /* <DEDUP_REMOVED lines=12> */
[----:B------:R-:W-:Y:S01]  /*2a70*/  FSEL R85, R31, -INF , P2 ;  /* 0xff8000001f557808 */ /* 0x000fe20001000000 */
[----:B------:R-:W-:Y:S01]  /*2a80*/  IMAD.U32 R31, RZ, RZ, UR40 ;  /* 0x00000028ff1f7e24 */ /* 0x000fe2000f8e00ff */
[----:B------:R-:W-:Y:S02]  /*2a90*/  FMNMX.FTZ R0, R83, R0, !PT ;  /* 0x0000000053007209 */ /* 0x000fe40007810000 */
[----:B------:R-:W-:Y:S02]  /*2aa0*/  ISETP.GT.AND P3, PT, R5, 0x90, PT ;  /* 0x000000900500780c */ /* 0x000fe40003f64270 */
[----:B------:R-:W-:Y:S02]  /*2ab0*/  FSEL R44, R44, -INF , P4 ;  /* 0xff8000002c2c7808 */ /* 0x000fe40002000000 */
[----:B------:R-:W-:-:S02]  /*2ac0*/  FSEL R95, R34, -INF , P3 ;  /* 0xff800000225f7808 */ /* 0x000fc40001800000 */
[----:B------:R-:W-:Y:S02]  /*2ad0*/  FMNMX.FTZ R0, R85, R0, !PT ;  /* 0x0000000055007209 */ /* 0x000fe40007810000 */
[----:B------:R-:W-:Y:S02]  /*2ae0*/  ISETP.GT.AND P4, PT, R5, 0x91, PT ;  /* 0x000000910500780c */ /* 0x000fe40003f84270 */
[----:B------:R-:W-:Y:S02]  /*2af0*/  FMNMX.FTZ R0, R95, R0, !PT ;  /* 0x000000005f007209 */ /* 0x000fe40007810000 */
[----:B------:R-:W-:Y:S02]  /*2b00*/  FSEL R91, R35, -INF , P4 ;  /* 0xff800000235b7808 */ /* 0x000fe40002000000 */
[----:B------:R-:W-:Y:S02]  /*2b10*/  ISETP.GT.AND P5, PT, R5, 0x98, PT ;  /* 0x000000980500780c */ /* 0x000fe40003fa4270 */
[----:B------:R-:W-:-:S02]  /*2b20*/  FMNMX.FTZ R0, R91, R0, !PT ;  /* 0x000000005b007209 */ /* 0x000fc40007810000 */
[----:B------:R-:W-:Y:S02]  /*2b30*/  FSEL R35, R38, -INF , P5 ;  /* 0xff80000026237808 */ /* 0x000fe40002800000 */
[----:B------:R-:W-:Y:S02]  /*2b40*/  ISETP.GT.AND P6, PT, R5, 0x99, PT ;  /* 0x000000990500780c */ /* 0x000fe40003fc4270 */
[----:B------:R-:W-:Y:S02]  /*2b50*/  FMNMX.FTZ R0, R35, R0, !PT ;  /* 0x0000000023007209 */ /* 0x000fe40007810000 */
[----:B------:R-:W-:Y:S02]  /*2b60*/  FSEL R39, R39, -INF , P6 ;  /* 0xff80000027277808 */ /* 0x000fe40003000000 */
[----:B------:R-:W-:Y:S02]  /*2b70*/  P2R R10, PR, RZ, 0x8 ;  /* 0x00000008ff0a7803 */ /* 0x000fe40000000000 */
[----:B------:R-:W-:-:S02]  /*2b80*/  FMNMX.FTZ R8, R39, R0, !PT ;  /* 0x0000000027087209 */ /* 0x000fc40007810000 */
[----:B------:R-:W-:Y:S02]  /*2b90*/  P2R R20, PR, RZ, 0x1 ;  /* 0x00000001ff147803 */ /* 0x000fe40000000000 */
[----:B------:R-:W-:Y:S01]  /*2ba0*/  P2R R14, PR, RZ, 0x2 ;  /* 0x00000002ff0e7803 */ /* 0x000fe20000000000 */
[----:B------:R-:W0:Y:S01]  /*2bb0*/  SHFL.BFLY PT, R27, R8, 0x2, 0x1f ;  /* 0x0c401f00081b7f89 */ /* 0x000e2200000e0000 */
[----:B------:R-:W-:Y:S02]  /*2bc0*/  P2R R12, PR, RZ, 0x4 ;  /* 0x00000004ff0c7803 */ /* 0x000fe40000000000 */
[C---:B------:R-:W-:Y:S02]  /*2bd0*/  ISETP.GT.AND P2, PT, R5.reuse, 0x78, PT ;  /* 0x000000780500780c */ /* 0x040fe40003f44270 */
[C---:B------:R-:W-:Y:S02]  /*2be0*/  ISETP.GT.AND P1, PT, R5.reuse, 0x79, PT ;  /* 0x000000790500780c */ /* 0x040fe40003f24270 */
[----:B------:R-:W-:-:S02]  /*2bf0*/  ISETP.GT.AND P0, PT, R5, 0x80, PT ;  /* 0x000000800500780c */ /* 0x000fc40003f04270 */
[----:B------:R-:W-:Y:S02]  /*2c00*/  FSEL R53, R53, -INF , P1 ;  /* 0xff80000035357808 */ /* 0x000fe40000800000 */
[----:B------:R-:W-:Y:S02]  /*2c10*/  ISETP.NE.AND P1, PT, R14, RZ, PT ;  /* 0x000000ff0e00720c */ /* 0x000fe40003f25270 */
[----:B------:R-:W-:Y:S02]  /*2c20*/  FSEL R24, R24, -INF , P0 ;  /* 0xff80000018187808 */ /* 0x000fe40000000000 */
[----:B------:R-:W-:Y:S02]  /*2c30*/  ISETP.NE.AND P0, PT, R20, RZ, PT ;  /* 0x000000ff1400720c */ /* 0x000fe40003f05270 */
[----:B------:R-:W-:Y:S02]  /*2c40*/  FSEL R52, R52, -INF , P2 ;  /* 0xff80000034347808 */ /* 0x000fe40001000000 */
[----:B------:R-:W-:-:S02]  /*2c50*/  ISETP.NE.AND P2, PT, R12, RZ, PT ;  /* 0x000000ff0c00720c */ /* 0x000fc40003f45270 */
[----:B------:R-:W-:Y:S02]  /*2c60*/  FSEL R25, R25, -INF , P0 ;  /* 0xff80000019197808 */ /* 0x000fe40000000000 */
[----:B------:R-:W-:Y:S02]  /*2c70*/  FSEL R58, R33, -INF , P4 ;  /* 0xff800000213a7808 */ /* 0x000fe40002000000 */
[----:B0-----:R-:W-:Y:S02]  /*2c80*/  FMNMX.FTZ R27, R8, R27, !PT ;  /* 0x0000001b081b7209 */ /* 0x001fe40007810000 */
[----:B------:R-:W-:Y:S02]  /*2c90*/  FSEL R62, R36, -INF , P5 ;  /* 0xff800000243e7808 */ /* 0x000fe40002800000 */
[----:B------:R-:W-:Y:S01]  /*2ca0*/  FSEL R37, R37, -INF , P6 ;  /* 0xff80000025257808 */ /* 0x000fe20003000000 */
[----:B------:R-:W0:Y:S01]  /*2cb0*/  SHFL.BFLY PT, R0, R27, 0x1, 0x1f ;  /* 0x0c201f001b007f89 */ /* 0x000e2200000e0000 */
[----:B------:R-:W-:-:S02]  /*2cc0*/  ISETP.NE.AND P0, PT, R72, RZ, PT ;  /* 0x000000ff4800720c */ /* 0x000fc40003f05270 */
[----:B0-----:R-:W-:-:S04]  /*2cd0*/  FMNMX.FTZ R0, R27, R0, !PT ;  /* 0x000000001b007209 */ /* 0x001fc80007810000 */
[C---:B------:R-:W-:Y:S01]  /*2ce0*/  FSETP.NEU.FTZ.AND P3, PT, R0.reuse, -INF , PT ;  /* 0xff8000000000780b */ /* 0x040fe20003f7d000 */
[----:B------:R-:W-:-:S05]  /*2cf0*/  FFMA.FTZ R6, R0, R31, -8 ;  /* 0xc100000000067423 */ /* 0x000fca000001001f */
[----:B------:R-:W-:Y:S02]  /*2d00*/  FSEL R6, R6, RZ, P3 ;  /* 0x000000ff06067208 */ /* 0x000fe40001800000 */
[----:B------:R-:W-:-:S03]  /*2d10*/  ISETP.NE.AND P3, PT, R10, RZ, PT ;  /* 0x000000ff0a00720c */ /* 0x000fc60003f65270 */
[--C-:B------:R-:W-:Y:S01]  /*2d20*/  FFMA.FTZ R5, R7, UR40, -R6.reuse ;  /* 0x0000002807057c23 */ /* 0x100fe20008010806 */
[----:B------:R-:W-:-:S01]  /*2d30*/  FFMA.FTZ R7, R11, UR40, -R6 ;  /* 0x000000280b077c23 */ /* 0x000fc20008010806 */
[----:B------:R-:W-:Y:S01]  /*2d40*/  FMNMX.FTZ R11, R104, R105, !PT ;  /* 0x00000069680b7209 */ /* 0x000fe20007810000 */
[----:B------:R-:W-:-:S01]  /*2d50*/  FFMA.FTZ R10, R13, UR40, -R6 ;  /* 0x000000280d0a7c23 */ /* 0x000fc20008010806 */
[--C-:B------:R-:W-:Y:S01]  /*2d60*/  FFMA.FTZ R8, R9, UR40, -R6.reuse ;  /* 0x0000002809087c23 */ /* 0x100fe20008010806 */
[----:B------:R-:W-:-:S01]  /*2d70*/  FFMA.FTZ R9, R15, UR40, -R6 ;  /* 0x000000280f097c23 */ /* 0x000fc20008010806 */
[----:B------:R-:W-:Y:S01]  /*2d80*/  FMNMX.FTZ R14, R108, R11, !PT ;  /* 0x0000000b6c0e7209 */ /* 0x000fe20007810000 */
[----:B------:R-:W-:-:S01]  /*2d90*/  FFMA.FTZ R12, R21, UR40, -R6 ;  /* 0x00000028150c7c23 */ /* 0x000fc20008010806 */
[--C-:B------:R-:W-:Y:S01]  /*2da0*/  FFMA.FTZ R50, R111, UR40, -R6.reuse ;  /* 0x000000286f327c23 */ /* 0x100fe20008010806 */
[----:B------:R-:W-:Y:S01]  /*2db0*/  FSEL R32, R32, -INF , P3 ;  /* 0xff80000020207808 */ /* 0x000fe20001800000 */
[--C-:B------:R-:W-:Y:S01]  /*2dc0*/  FFMA.FTZ R33, R3, UR40, -R6.reuse ;  /* 0x0000002803217c23 */ /* 0x100fe20008010806 */
[----:B------:R-:W-:Y:S01]  /*2dd0*/  FMNMX.FTZ R13, R109, R14, !PT ;  /* 0x0000000e6d0d7209 */ /* 0x000fe20007810000 */
[--C-:B------:R-:W-:Y:S01]  /*2de0*/  FFMA.FTZ R66, R47, UR40, -R6.reuse ;  /* 0x000000282f427c23 */ /* 0x100fe20008010806 */
[----:B------:R-:W-:-:S01]  /*2df0*/  FFMA.FTZ R47, R67, UR40, -R6 ;  /* 0x00000028432f7c23 */ /* 0x000fc20008010806 */
[----:B------:R-:W-:Y:S01]  /*2e00*/  MUFU.EX2 R5, R5 ;  /* 0x0000000500057308 */ /* 0x000fe20000000800 */
[----:B------:R-:W-:Y:S01]  /*2e10*/  FMNMX.FTZ R20, R112, R13, !PT ;  /* 0x0000000d70147209 */ /* 0x000fe20007810000 */
[--C-:B------:R-:W-:Y:S01]  /*2e20*/  FFMA.FTZ R74, R81, UR40, -R6.reuse ;  /* 0x00000028514a7c23 */ /* 0x100fe20008010806 */
[----:B------:R-:W-:-:S01]  /*2e30*/  FFMA.FTZ R121, R121, UR40, -R6 ;  /* 0x0000002879797c23 */ /* 0x000fc20008010806 */
[--C-:B------:R-:W-:Y:S01]  /*2e40*/  FFMA.FTZ R14, R123, UR40, -R6.reuse ;  /* 0x000000287b0e7c23 */ /* 0x100fe20008010806 */
[----:B------:R-:W-:Y:S01]  /*2e50*/  FMNMX.FTZ R13, R113, R20, !PT ;  /* 0x00000014710d7209 */ /* 0x000fe20007810000 */
[--C-:B------:R-:W-:Y:S01]  /*2e60*/  FFMA.FTZ R125, R125, UR40, -R6.reuse ;  /* 0x000000287d7d7c23 */ /* 0x100fe20008010806 */
[----:B------:R-:W-:-:S01]  /*2e70*/  FFMA.FTZ R129, R129, UR40, -R6 ;  /* 0x0000002881817c23 */ /* 0x000fc20008010806 */
[----:B------:R-:W0:Y:S01]  /*2e80*/  MUFU.EX2 R8, R8 ;  /* 0x0000000800087308 */ /* 0x000e220000000800 */
[----:B------:R-:W-:Y:S01]  /*2e90*/  FMNMX.FTZ R20, R116, R13, !PT ;  /* 0x0000000d74147209 */ /* 0x000fe20007810000 */
[--C-:B------:R-:W-:Y:S01]  /*2ea0*/  FFMA.FTZ R70, R51, UR40, -R6.reuse ;  /* 0x0000002833467c23 */ /* 0x100fe20008010806 */
[----:B------:R-:W-:-:S01]  /*2eb0*/  FFMA.FTZ R133, R133, UR40, -R6 ;  /* 0x0000002885857c23 */ /* 0x000fc20008010806 */
        /* <DEDUP_REMOVED lines=10> */
[----:B------:R-:W-:Y:S01]  /*2f60*/  FFMA.FTZ R35, R35, UR40, -R6 ;  /* 0x0000002823237c23 */ /* 0x000fe20008010806 */
[----:B------:R-:W-:Y:S01]  /*2f70*/  IMAD.MOV.U32 R85, RZ, RZ, R87 ;  /* 0x000000ffff557224 */ /* 0x000fe200078e0057 */
[----:B------:R-:W-:Y:S01]  /*2f80*/  MUFU.EX2 R10, R10 ;  /* 0x0000000a000a7308 */ /* 0x000fe20000000800 */
[----:B------:R-:W-:-:S04]  /*2f90*/  FMNMX.FTZ R26, R92, R15, !PT ;  /* 0x0000000f5c1a7209 */ /* 0x000fc80007810000 */
[----:B------:R-:W-:Y:S01]  /*2fa0*/  FMNMX.FTZ R21, R93, R26, !PT ;  /* 0x0000001a5d157209 */ /* 0x000fe20007810000 */
[----:B------:R-:W-:-:S02]  /*2fb0*/  FFMA.FTZ R26, R131, UR40, -R6 ;  /* 0x00000028831a7c23 */ /* 0x000fc40008010806 */
[----:B------:R-:W-:Y:S01]  /*2fc0*/  MUFU.EX2 R9, R9 ;  /* 0x0000000900097308 */ /* 0x000fe20000000800 */
[----:B------:R-:W-:-:S04]  /*2fd0*/  FMNMX.FTZ R30, R96, R21, !PT ;  /* 0x00000015601e7209 */ /* 0x000fc80007810000 */
[----:B------:R-:W-:-:S03]  /*2fe0*/  FMNMX.FTZ R21, R97, R30, !PT ;  /* 0x0000001e61157209 */ /* 0x000fc60007810000 */
        /* <DEDUP_REMOVED lines=18> */
[----:B------:R1:W-:Y:S01]  /*3110*/  MUFU.EX2 R31, R50 ;  /* 0x00000032001f7308 */ /* 0x0003e20000000800 */
        /* <DEDUP_REMOVED lines=11> */
[----:B-1----:R-:W-:-:S04]  /*31d0*/  FMNMX.FTZ R50, R52, R103, !PT ;  /* 0x0000006734327209 */ /* 0x002fc80007810000 */
[----:B------:R-:W-:Y:S02]  /*31e0*/  FMNMX.FTZ R75, R53, R50, !PT ;  /* 0x00000032354b7209 */ /* 0x000fe40007810000 */
[----:B------:R-:W-:Y:S01]  /*31f0*/  FSEL R50, R28, -INF , P1 ;  /* 0xff8000001c327808 */ /* 0x000fe20000800000 */
[--C-:B------:R-:W-:Y:S01]  /*3200*/  FFMA.FTZ R28, R63, UR40, -R6.reuse ;  /* 0x000000283f1c7c23 */ /* 0x100fe20008010806 */
[----:B------:R-:W-:Y:S01]  /*3210*/  FMNMX.FTZ R54, R24, R75, !PT ;  /* 0x0000004b18367209 */ /* 0x000fe20007810000 */
[----:B------:R-:W-:Y:S03]  /*3220*/  MUFU.EX2 R30, R30 ;  /* 0x0000001e001e7308 */ /* 0x000fe60000000800 */
[----:B------:R-:W-:Y:S02]  /*3230*/  FMNMX.FTZ R75, R25, R54, !PT ;  /* 0x00000036194b7209 */ /* 0x000fe40007810000 */
[----:B------:R-:W-:Y:S01]  /*3240*/  FSEL R54, R29, -INF , P2 ;  /* 0xff8000001d367808 */ /* 0x000fe20001000000 */
[----:B------:R-:W-:-:S01]  /*3250*/  FFMA.FTZ R29, R71, UR40, -R6 ;  /* 0x00000028471d7c23 */ /* 0x000fc20008010806 */
[----:B------:R-:W-:Y:S01]  /*3260*/  FMNMX.FTZ R75, R50, R75, !PT ;  /* 0x0000004b324b7209 */ /* 0x000fe20007810000 */
[----:B------:R-:W-:Y:S03]  /*3270*/  MUFU.EX2 R27, R119 ;  /* 0x00000077001b7308 */ /* 0x000fe60000000800 */
[----:B------:R-:W-:-:S04]  /*3280*/  FMNMX.FTZ R75, R54, R75, !PT ;  /* 0x0000004b364b7209 */ /* 0x000fc80007810000 */
[----:B------:R-:W-:Y:S01]  /*3290*/  FMNMX.FTZ R75, R32, R75, !PT ;  /* 0x0000004b204b7209 */ /* 0x000fe20007810000 */
[----:B------:R-:W-:Y:S03]  /*32a0*/  MUFU.EX2 R34, R34 ;  /* 0x0000002200227308 */ /* 0x000fe60000000800 */
[----:B------:R-:W-:-:S04]  /*32b0*/  FMNMX.FTZ R75, R58, R75, !PT ;  /* 0x0000004b3a4b7209 */ /* 0x000fc80007810000 */
[----:B------:R-:W-:Y:S01]  /*32c0*/  FMNMX.FTZ R36, R62, R75, !PT ;  /* 0x0000004b3e247209 */ /* 0x000fe20007810000 */
[----:B------:R-:W-:Y:S03]  /*32d0*/  MUFU.EX2 R38, R38 ;  /* 0x0000002600267308 */ /* 0x000fe60000000800 */
[----:B------:R-:W-:Y:S01]  /*32e0*/  FMNMX.FTZ R3, R37, R36, !PT ;  /* 0x0000002425037209 */ /* 0x000fe20007810000 */
[--C-:B------:R-:W-:Y:S01]  /*32f0*/  FFMA.FTZ R36, R43, UR40, -R6.reuse ;  /* 0x000000282b247c23 */ /* 0x100fe20008010806 */
[----:B------:R-:W-:-:S01]  /*3300*/  FFMA.FTZ R43, R59, UR40, -R6 ;  /* 0x000000283b2b7c23 */ /* 0x000fc20008010806 */
[--C-:B------:R-:W-:Y:S02]  /*3310*/  FFMA.FTZ R59, R83, UR40, -R6.reuse ;  /* 0x00000028533b7c23 */ /* 0x100fe40008010806 */
[----:B------:R-:W1:Y:S01]  /*3320*/  SHFL.BFLY PT, R72, R3, 0x2, 0x1f ;  /* 0x0c401f0003487f89 */ /* 0x000e6200000e0000 */
[----:B------:R-:W-:Y:S08]  /*3330*/  MUFU.EX2 R42, R42 ;  /* 0x0000002a002a7308 */ /* 0x000ff00000000800 */
[----:B------:R-:W-:Y:S08]  /*3340*/  MUFU.EX2 R99, R99 ;  /* 0x0000006300637308 */ /* 0x000ff00000000800 */
[----:B------:R-:W-:Y:S01]  /*3350*/  MUFU.EX2 R46, R46 ;  /* 0x0000002e002e7308 */ /* 0x000fe20000000800 */
[----:B-1----:R-:W-:Y:S01]  /*3360*/  FMNMX.FTZ R63, R3, R72, !PT ;  /* 0x00000048033f7209 */ /* 0x002fe20007810000 */
[--C-:B------:R-:W-:Y:S01]  /*3370*/  FFMA.FTZ R72, R55, UR40, -R6.reuse ;  /* 0x0000002837487c23 */ /* 0x100fe20008010806 */
[----:B------:R-:W-:-:S05]  /*3380*/  FFMA.FTZ R55, R79, UR40, -R6 ;  /* 0x000000284f377c23 */ /* 0x000fca0008010806 */
[----:B------:R-:W-:Y:S01]  /*3390*/  MUFU.EX2 R73, R73 ;  /* 0x0000004900497308 */ /* 0x000fe20000000800 */
[----:B------:R-:W1:Y:S07]  /*33a0*/  SHFL.BFLY PT, R78, R63, 0x1, 0x1f ;  /* 0x0c201f003f4e7f89 */ /* 0x000e6e00000e0000 */
[----:B------:R-:W-:Y:S08]  /*33b0*/  MUFU.EX2 R28, R28 ;  /* 0x0000001c001c7308 */ /* 0x000ff00000000800 */
[----:B------:R-:W-:Y:S08]  /*33c0*/  MUFU.EX2 R29, R29 ;  /* 0x0000001d001d7308 */ /* 0x000ff00000000800 */
[----:B------:R-:W-:Y:S01]  /*33d0*/  MUFU.EX2 R33, R33 ;  /* 0x0000002100217308 */ /* 0x000fe20000000800 */
[----:B-1----:R-:W-:Y:S01]  /*33e0*/  FMNMX.FTZ R3, R63, R78, !PT ;  /* 0x0000004e3f037209 */ /* 0x002fe20007810000 */
[----:B------:R-:W-:-:S02]  /*33f0*/  IMAD.U32 R78, RZ, RZ, UR40 ;  /* 0x00000028ff4e7e24 */ /* 0x000fc4000f8e00ff */
[----:B------:R-:W-:-:S01]  /*3400*/  FFMA.FTZ R63, R95, UR40, -R6 ;  /* 0x000000285f3f7c23 */ /* 0x000fc20008010806 */
[C---:B------:R-:W-:Y:S01]  /*3410*/  FSETP.NEU.FTZ.AND P1, PT, R3.reuse, -INF , PT ;  /* 0xff8000000300780b */ /* 0x040fe20003f3d000 */
[----:B------:R-:W-:-:S01]  /*3420*/  FFMA.FTZ R67, R3, R78, -8 ;  /* 0xc100000003437423 */ /* 0x000fc2000001004e */
[--C-:B------:R-:W-:Y:S01]  /*3430*/  FFMA.FTZ R78, R91, UR40, -R6.reuse ;  /* 0x000000285b4e7c23 */ /* 0x100fe20008010806 */
[----:B------:R-:W-:-:S01]  /*3440*/  FFMA.FTZ R6, R39, UR40, -R6 ;  /* 0x0000002827067c23 */ /* 0x000fc20008010806 */
[----:B------:R-:W-:Y:S02]  /*3450*/  MUFU.EX2 R36, R36 ;  /* 0x0000002400247308 */ /* 0x000fe40000000800 */
[----:B------:R-:W-:Y:S02]  /*3460*/  FSEL R79, R67, RZ, P1 ;  /* 0x000000ff434f7208 */ /* 0x000fe40000800000 */
[----:B------:R-:W-:-:S03]  /*3470*/  PLOP3.LUT P1, PT, PT, PT, UP0, 0x80, 0x0 ;  /* 0x000000000000781c */ /* 0x000fc60003f2f008 */
[--C-:B------:R-:W-:Y:S01]  /*3480*/  FFMA.FTZ R67, R104, UR40, -R79.reuse ;  /* 0x0000002868437c23 */ /* 0x100fe2000801084f */
[----:B------:R-:W-:-:S01]  /*3490*/  FFMA.FTZ R80, R105, UR40, -R79 ;  /* 0x0000002869507c23 */ /* 0x000fc2000801084f */
[--C-:B------:R-:W-:Y:S01]  /*34a0*/  FFMA.FTZ R108, R108, UR40, -R79.reuse ;  /* 0x000000286c6c7c23 */ /* 0x100fe2000801084f */
[----:B------:R-:W-:-:S01]  /*34b0*/  FFMA.FTZ R109, R109, UR40, -R79 ;  /* 0x000000286d6d7c23 */ /* 0x000fc2000801084f */
[--C-:B------:R-:W-:Y:S01]  /*34c0*/  FFMA.FTZ R71, R112, UR40, -R79.reuse ;  /* 0x0000002870477c23 */ /* 0x100fe2000801084f */
[----:B------:R-:W-:-:S01]  /*34d0*/  FFMA.FTZ R82, R113, UR40, -R79 ;  /* 0x0000002871527c23 */ /* 0x000fc2000801084f */
[----:B------:R-:W-:Y:S01]  /*34e0*/  MUFU.EX2 R67, R67 ;  /* 0x0000004300437308 */ /* 0x000fe20000000800 */
[----:B------:R-:W-:-:S01]  /*34f0*/  FFMA.FTZ R116, R116, UR40, -R79 ;  /* 0x0000002874747c23 */ /* 0x000fc2000801084f */
[--C-:B------:R-:W-:Y:S01]  /*3500*/  FFMA.FTZ R81, R60, UR40, -R79.reuse ;  /* 0x000000283c517c23 */ /* 0x100fe2000801084f */
[----:B------:R-:W-:-:S01]  /*3510*/  FFMA.FTZ R83, R61, UR40, -R79 ;  /* 0x000000283d537c23 */ /* 0x000fc2000801084f */
[--C-:B------:R-:W-:Y:S01]  /*3520*/  FFMA.FTZ R60, R64, UR40, -R79.reuse ;  /* 0x00000028403c7c23 */ /* 0x100fe2000801084f */
[----:B------:R-:W-:-:S01]  /*3530*/  FFMA.FTZ R61, R65, UR40, -R79 ;  /* 0x00000028413d7c23 */ /* 0x000fc2000801084f */
[----:B0-----:R-:W-:Y:S01]  /*3540*/  FADD.FTZ R64, R5, R8 ;  /* 0x0000000805407221 */ /* 0x001fe20000010000 */
[----:B------:R-:W-:-:S01]  /*3550*/  FFMA.FTZ R117, R117, UR40, -R79 ;  /* 0x0000002875757c23 */ /* 0x000fc2000801084f */
[----:B------:R-:W0:Y:S01]  /*3560*/  MUFU.EX2 R80, R80 ;  /* 0x0000005000507308 */ /* 0x000e220000000800 */
[----:B------:R-:W-:-:S01]  /*3570*/  FFMA.FTZ R75, R88, UR40, -R79 ;  /* 0x00000028584b7c23 */ /* 0x000fc2000801084f */
[--C-:B------:R-:W-:Y:S01]  /*3580*/  FFMA.FTZ R84, R89, UR40, -R79.reuse ;  /* 0x0000002859547c23 */ /* 0x100fe2000801084f */
[----:B------:R-:W-:-:S01]  /*3590*/  FFMA.FTZ R92, R92, UR40, -R79 ;  /* 0x000000285c5c7c23 */ /* 0x000fc2000801084f */
[--C-:B------:R-:W-:Y:S01]  /*35a0*/  FFMA.FTZ R93, R93, UR40, -R79.reuse ;  /* 0x000000285d5d7c23 */ /* 0x100fe2000801084f */
[----:B------:R-:W-:-:S01]  /*35b0*/  FFMA.FTZ R77, R96, UR40, -R79 ;  /* 0x00000028604d7c23 */ /* 0x000fc2000801084f */
[--C-:B------:R-:W-:Y:S01]  /*35c0*/  FFMA.FTZ R86, R97, UR40, -R79.reuse ;  /* 0x0000002861567c23 */ /* 0x100fe2000801084f */
[----:B------:R-:W-:-:S01]  /*35d0*/  FFMA.FTZ R100, R100, UR40, -R79 ;  /* 0x0000002864647c23 */ /* 0x000fc2000801084f */
[----:B------:R-:W1:Y:S01]  /*35e0*/  MUFU.EX2 R108, R108 ;  /* 0x0000006c006c7308 */ /* 0x000e620000000800 */
[----:B------:R-:W-:-:S01]  /*35f0*/  FFMA.FTZ R101, R101, UR40, -R79 ;  /* 0x0000002865657c23 */ /* 0x000fc2000801084f */
[--C-:B------:R-:W-:Y:S01]  /*3600*/  FFMA.FTZ R56, R56, UR40, -R79.reuse ;  /* 0x0000002838387c23 */ /* 0x100fe2000801084f */
[----:B------:R-:W-:-:S01]  /*3610*/  FFMA.FTZ R57, R57, UR40, -R79 ;  /* 0x0000002839397c23 */ /* 0x000fc2000801084f */
[--C-:B------:R-:W-:Y:S01]  /*3620*/  FFMA.FTZ R68, R68, UR40, -R79.reuse ;  /* 0x0000002844447c23 */ /* 0x100fe2000801084f */
[----:B------:R-:W-:-:S01]  /*3630*/  FFMA.FTZ R69, R69, UR40, -R79 ;  /* 0x0000002845457c23 */ /* 0x000fc2000801084f */
[--C-:B------:R-:W-:Y:S01]  /*3640*/  FFMA.FTZ R40, R40, UR40, -R79.reuse ;  /* 0x0000002828287c23 */ /* 0x100fe2000801084f */
[----:B------:R-:W-:-:S01]  /*3650*/  FFMA.FTZ R41, R41, UR40, -R79 ;  /* 0x0000002829297c23 */ /* 0x000fc2000801084f */
[----:B------:R-:W2:Y:S01]  /*3660*/  MUFU.EX2 R109, R109 ;  /* 0x0000006d006d7308 */ /* 0x000ea20000000800 */
[----:B0-----:R-:W-:-:S01]  /*3670*/  FADD.FTZ R65, R67, R80 ;  /* 0x0000005043417221 */ /* 0x001fc20000010000 */
[--C-:B------:R-:W-:Y:S01]  /*3680*/  FFMA.FTZ R44, R44, UR40, -R79.reuse ;  /* 0x000000282c2c7c23 */ /* 0x100fe2000801084f */
[----:B------:R-:W-:-:S01]  /*3690*/  FFMA.FTZ R45, R45, UR40, -R79 ;  /* 0x000000282d2d7c23 */ /* 0x000fc2000801084f */
[--C-:B------:R-:W-:Y:S01]  /*36a0*/  FFMA.FTZ R48, R48, UR40, -R79.reuse ;  /* 0x0000002830307c23 */ /* 0x100fe2000801084f */
[----:B------:R-:W-:-:S01]  /*36b0*/  FFMA.FTZ R49, R49, UR40, -R79 ;  /* 0x0000002831317c23 */ /* 0x000fc2000801084f */
[--C-:B------:R-:W-:Y:S01]  /*36c0*/  FFMA.FTZ R52, R52, UR40, -R79.reuse ;  /* 0x0000002834347c23 */ /* 0x100fe2000801084f */
        /* <DEDUP_REMOVED lines=9> */
[----:B------:R-:W3:Y:S01]  /*3760*/  MUFU.EX2 R82, R82 ;  /* 0x0000005200527308 */ /* 0x000ee20000000800 */
[----:B------:R-:W-:-:S01]  /*3770*/  FFMA.FTZ R37, R37, UR40, -R79 ;  /* 0x0000002825257c23 */ /* 0x000fc2000801084f */
[----:B------:R-:W-:-:S06]  /*3780*/  IMAD.MOV.U32 R79, RZ, RZ, R87 ;  /* 0x000000ffff4f7224 */ /* 0x000fcc00078e0057 */
[----:B------:R4:W-:Y:S08]  /*3790*/  MUFU.EX2 R88, R83 ;  /* 0x0000005300587308 */ /* 0x0009f00000000800 */
[----:B------:R-:W5:Y:S01]  /*37a0*/  MUFU.EX2 R116, R116 ;  /* 0x0000007400747308 */ /* 0x000f620000000800 */
[----:B----4-:R-:W-:-:S01]  /*37b0*/  FADD.FTZ R83, R7, R64 ;  /* 0x0000004007537221 */ /* 0x010fc20000010000 */
[----:B-1----:R-:W-:Y:S01]  /*37c0*/  FADD.FTZ R64, R108, R65 ;  /* 0x000000416c407221 */ /* 0x002fe20000010000 */
[----:B--2---:R-:W-:-:S02]  /*37d0*/  F2FP.SATFINITE.E4M3.F32.PACK_AB_MERGE_C R108, R109, R108, RZ ;  /* 0x0000006c6d6c723e */ /* 0x004fc400048070ff */
[----:B------:R-:W-:Y:S01]  /*37e0*/  FADD.FTZ R90, R10, R83 ;  /* 0x000000530a5a7221 */ /* 0x000fe20000010000 */
[----:B------:R-:W-:-:S01]  /*37f0*/  FADD.FTZ R64, R109, R64 ;  /* 0x000000406d407221 */ /* 0x000fc20000010000 */
[----:B------:R-:W-:Y:S01]  /*3800*/  F2FP.SATFINITE.E4M3.F32.PACK_AB_MERGE_C R172, R80, R67, R108 ;  /* 0x0000004350ac723e */ /* 0x000fe2000480706c */
[----:B------:R-:W1:Y:S01]  /*3810*/  MUFU.EX2 R117, R117 ;  /* 0x0000007500757308 */ /* 0x000e620000000800 */
[----:B------:R-:W-:-:S01]  /*3820*/  FADD.FTZ R83, R9, R90 ;  /* 0x0000005a09537221 */ /* 0x000fc20000010000 */
[----:B0-----:R-:W-:Y:S01]  /*3830*/  FADD.FTZ R65, R71, R64 ;  /* 0x0000004047417221 */ /* 0x001fe20000010000 */
[----:B------:R-:W-:Y:S02]  /*3840*/  IMAD.MOV.U32 R80, RZ, RZ, R87 ;  /* 0x000000ffff507224 */ /* 0x000fe400078e0057 */
[----:B------:R-:W-:Y:S01]  /*3850*/  FADD.FTZ R4, R12, R83 ;  /* 0x000000530c047221 */ /* 0x000fe20000010000 */
[----:B---3--:R-:W-:-:S01]  /*3860*/  FADD.FTZ R65, R82, R65 ;  /* 0x0000004152417221 */ /* 0x008fc20000010000 */
[----:B------:R-:W-:Y:S01]  /*3870*/  IMAD.MOV.U32 R83, RZ, RZ, R87 ;  /* 0x000000ffff537224 */ /* 0x000fe200078e0057 */
[----:B------:R-:W0:Y:S01]  /*3880*/  MUFU.EX2 R75, R75 ;  /* 0x0000004b004b7308 */ /* 0x000e220000000800 */
[----:B------:R-:W-:-:S01]  /*3890*/  FADD.FTZ R39, R11, R4 ;  /* 0x000000040b277221 */ /* 0x000fc20000010000 */
[----:B-----5:R-:W-:Y:S01]  /*38a0*/  FADD.FTZ R4, R116, R65 ;  /* 0x0000004174047221 */ /* 0x020fe20000010000 */
[----:B------:R-:W-:-:S02]  /*38b0*/  IMAD.MOV.U32 R67, RZ, RZ, R87 ;  /* 0x000000ffff437224 */ /* 0x000fc400078e0057 */
[C---:B------:R-:W-:Y:S01]  /*38c0*/  FADD.FTZ R64, R14.reuse, R39 ;  /* 0x000000270e407221 */ /* 0x040fe20000010000 */
[----:B------:R-:W-:Y:S02]  /*38d0*/  F2FP.SATFINITE.E4M3.F32.PACK_AB_MERGE_C R14, R14, R11, RZ ;  /* 0x0000000b0e0e723e */ /* 0x000fe400048070ff */
[----:B------:R-:W2:Y:S01]  /*38e0*/  MUFU.EX2 R84, R84 ;  /* 0x0000005400547308 */ /* 0x000ea20000000800 */
[----:B-1----:R-:W-:-:S01]  /*38f0*/  FADD.FTZ R4, R117, R4 ;  /* 0x0000000475047221 */ /* 0x002fc20000010000 */
[----:B------:R-:W-:Y:S01]  /*3900*/  FADD.FTZ R65, R13, R64 ;  /* 0x000000400d417221 */ /* 0x000fe20000010000 */
[----:B------:R-:W-:Y:S02]  /*3910*/  F2FP.SATFINITE.E4M3.F32.PACK_AB_MERGE_C R175, R12, R9, R14 ;  /* 0x000000090caf723e */ /* 0x000fe4000480700e */
[----:B------:R-:W-:-:S03]  /*3920*/  F2FP.SATFINITE.E4M3.F32.PACK_AB_MERGE_C R116, R117, R116, RZ ;  /* 0x000000747574723e */ /* 0x000fc600048070ff */
[----:B------:R-:W1:Y:S01]  /*3930*/  MUFU.EX2 R92, R92 ;  /* 0x0000005c005c7308 */ /* 0x000e620000000800 */
[----:B0-----:R-:W-:-:S01]  /*3940*/  FADD.FTZ R39, R75, R4 ;  /* 0x000000044b277221 */ /* 0x001fc20000010000 */
[----:B------:R-:W-:Y:S01]  /*3950*/  FADD.FTZ R4, R20, R65 ;  /* 0x0000004114047221 */ /* 0x000fe20000010000 */
[----:B------:R-:W-:Y:S01]  /*3960*/  F2FP.SATFINITE.E4M3.F32.PACK_AB_MERGE_C R174, R82, R71, R116 ;  /* 0x0000004752ae723e */ /* 0x000fe20004807074 */
[----:B------:R-:W-:Y:S02]  /*3970*/  IMAD.MOV.U32 R82, RZ, RZ, R87 ;  /* 0x000000ffff527224 */ /* 0x000fe400078e0057 */
[----:B------:R-:W-:-:S01]  /*3980*/  FADD.FTZ R65, R15, R4 ;  /* 0x000000040f417221 */ /* 0x000fc20000010000 */
[----:B------:R-:W-:Y:S01]  /*3990*/  F2FP.SATFINITE.E4M3.F32.PACK_AB_MERGE_C R15, R26, R15, RZ ;  /* 0x0000000f1a0f723e */ /* 0x000fe200048070ff */
[----:B------:R-:W0:Y:S01]  /*39a0*/  MUFU.EX2 R93, R93 ;  /* 0x0000005d005d7308 */ /* 0x000e220000000800 */
[----:B--2---:R-:W-:-:S01]  /*39b0*/  FADD.FTZ R39, R84, R39 ;  /* 0x0000002754277221 */ /* 0x004fc20000010000 */
[----:B------:R-:W-:Y:S01]  /*39c0*/  FADD.FTZ R64, R26, R65 ;  /* 0x000000411a407221 */ /* 0x000fe20000010000 */
[----:B------:R-:W-:Y:S01]  /*39d0*/  F2FP.SATFINITE.E4M3.F32.PACK_AB_MERGE_C R177, R20, R13, R15 ;  /* 0x0000000d14b1723e */ /* 0x000fe2000480700f */
[----:B------:R-:W-:-:S02]  /*39e0*/  IMAD.MOV.U32 R71, RZ, RZ, R87 ;  /* 0x000000ffff477224 */ /* 0x000fc400078e0057 */
[----:B------:R-:W-:-:S01]  /*39f0*/  FADD.FTZ R65, R21, R64 ;  /* 0x0000004015417221 */ /* 0x000fc20000010000 */
[----:B------:R-:W-:Y:S01]  /*3a00*/  IMAD.MOV.U32 R64, RZ, RZ, R87 ;  /* 0x000000ffff407224 */ /* 0x000fe200078e0057 */
[----:B------:R-:W2:Y:S01]  /*3a10*/  MUFU.EX2 R77, R77 ;  /* 0x0000004d004d7308 */ /* 0x000ea20000000800 */
[----:B-1----:R-:W-:-:S01]  /*3a20*/  FADD.FTZ R4, R92, R39 ;  /* 0x000000275c047221 */ /* 0x002fc20000010000 */
[----:B------:R-:W-:-:S06]  /*3a30*/  IMAD.MOV.U32 R26, RZ, RZ, R87 ;  /* 0x000000ffff1a7224 */ /* 0x000fcc00078e0057 */
[----:B------:R-:W1:Y:S01]  /*3a40*/  MUFU.EX2 R86, R86 ;  /* 0x0000005600567308 */ /* 0x000e620000000800 */
[----:B0-----:R-:W-:-:S01]  /*3a50*/  FADD.FTZ R4, R93, R4 ;  /* 0x000000045d047221 */ /* 0x001fc20000010000 */
[----:B------:R-:W-:-:S04]  /*3a60*/  F2FP.SATFINITE.E4M3.F32.PACK_AB_MERGE_C R92, R93, R92, RZ ;  /* 0x0000005c5d5c723e */ /* 0x000fc800048070ff */
[----:B------:R-:W-:Y:S01]  /*3a70*/  F2FP.SATFINITE.E4M3.F32.PACK_AB_MERGE_C R176, R84, R75, R92 ;  /* 0x0000004b54b0723e */ /* 0x000fe2000480705c */
[----:B------:R-:W-:Y:S01]  /*3a80*/  IMAD.MOV.U32 R84, RZ, RZ, R87 ;  /* 0x000000ffff547224 */ /* 0x000fe200078e0057 */
[----:B------:R-:W0:Y:S01]  /*3a90*/  MUFU.EX2 R100, R100 ;  /* 0x0000006400647308 */ /* 0x000e220000000800 */
[----:B--2---:R-:W-:-:S01]  /*3aa0*/  FADD.FTZ R39, R77, R4 ;  /* 0x000000044d277221 */ /* 0x004fc20000010000 */
[----:B------:R-:W-:Y:S01]  /*3ab0*/  FADD.FTZ R4, R30, R65 ;  /* 0x000000411e047221 */ /* 0x000fe20000010000 */
[----:B------:R-:W-:-:S03]  /*3ac0*/  IMAD.MOV.U32 R75, RZ, RZ, R87 ;  /* 0x000000ffff4b7224 */ /* 0x000fc600078e0057 */
[----:B------:R-:W-:Y:S01]  /*3ad0*/  FADD.FTZ R65, R27, R4 ;  /* 0x000000041b417221 */ /* 0x000fe20000010000 */
[----:B------:R-:W-:Y:S01]  /*3ae0*/  F2FP.SATFINITE.E4M3.F32.PACK_AB_MERGE_C R27, R34, R27, RZ ;  /* 0x0000001b221b723e */ /* 0x000fe200048070ff */
[----:B------:R-:W2:Y:S01]  /*3af0*/  MUFU.EX2 R101, R101 ;  /* 0x0000006500657308 */ /* 0x000ea20000000800 */
[----:B-1----:R-:W-:-:S02]  /*3b00*/  FADD.FTZ R39, R86, R39 ;  /* 0x0000002756277221 */ /* 0x002fc40000010000 */
[----:B------:R-:W-:Y:S01]  /*3b10*/  F2FP.SATFINITE.E4M3.F32.PACK_AB_MERGE_C R179, R30, R21, R27 ;  /* 0x000000151eb3723e */ /* 0x000fe2000480701b */
[--C-:B------:R-:W-:Y:S02]  /*3b20*/  IMAD.MOV.U32 R30, RZ, RZ, R87.reuse ;  /* 0x000000ffff1e7224 */ /* 0x100fe400078e0057 */
[----:B------:R-:W-:Y:S02]  /*3b30*/  IMAD.MOV.U32 R27, RZ, RZ, R87 ;  /* 0x000000ffff1b7224 */ /* 0x000fe400078e0057 */
[----:B------:R-:W1:Y:S01]  /*3b40*/  MUFU.EX2 R56, R56 ;  /* 0x0000003800387308 */ /* 0x000e620000000800 */
[----:B0-----:R-:W-:-:S01]  /*3b50*/  FADD.FTZ R4, R100, R39 ;  /* 0x0000002764047221 */ /* 0x001fc20000010000 */
[----:B------:R-:W-:Y:S01]  /*3b60*/  F2FP.SATFINITE.E4M3.F32.PACK_AB_MERGE_C R39, R10, R7, RZ ;  /* 0x000000070a27723e */ /* 0x000fe200048070ff */
[----:B------:R-:W-:-:S01]  /*3b70*/  FADD.FTZ R10, R34, R65 ;  /* 0x00000041220a7221 */ /* 0x000fc20000010000 */
[----:B------:R-:W-:-:S02]  /*3b80*/  IMAD.MOV.U32 R65, RZ, RZ, R87 ;  /* 0x000000ffff417224 */ /* 0x000fc400078e0057 */
[----:B------:R-:W-:Y:S01]  /*3b90*/  F2FP.SATFINITE.E4M3.F32.PACK_AB_MERGE_C R173, R8, R5, R39 ;  /* 0x0000000508ad723e */ /* 0x000fe20004807027 */
[----:B------:R-:W-:Y:S01]  /*3ba0*/  FADD.FTZ R11, R31, R10 ;  /* 0x0000000a1f0b7221 */ /* 0x000fe20000010000 */
[----:B------:R-:W0:Y:S01]  /*3bb0*/  MUFU.EX2 R57, R57 ;  /* 0x0000003900397308 */ /* 0x000e220000000800 */
[----:B--2---:R-:W-:-:S01]  /*3bc0*/  FADD.FTZ R7, R101, R4 ;  /* 0x0000000465077221 */ /* 0x004fc20000010000 */
[----:B------:R-:W-:Y:S01]  /*3bd0*/  F2FP.SATFINITE.E4M3.F32.PACK_AB_MERGE_C R100, R101, R100, RZ ;  /* 0x000000646564723e */ /* 0x000fe200048070ff */
[----:B------:R-:W-:-:S01]  /*3be0*/  FADD.FTZ R11, R38, R11 ;  /* 0x0000000b260b7221 */ /* 0x000fc20000010000 */
[----:B------:R-:W-:Y:S02]  /*3bf0*/  IMAD.MOV.U32 R39, RZ, RZ, R87 ;  /* 0x000000ffff277224 */ /* 0x000fe400078e0057 */
[----:B------:R-:W-:Y:S01]  /*3c00*/  F2FP.SATFINITE.E4M3.F32.PACK_AB_MERGE_C R178, R86, R77, R100 ;  /* 0x0000004d56b2723e */ /* 0x000fe20004807064 */
[----:B------:R-:W-:Y:S01]  /*3c10*/  FADD.FTZ R10, R42, R11 ;  /* 0x0000000b2a0a7221 */ /* 0x000fe20000010000 */
[----:B------:R-:W2:Y:S01]  /*3c20*/  MUFU.EX2 R81, R81 ;  /* 0x0000005100517308 */ /* 0x000ea20000000800 */
[----:B-1----:R-:W-:-:S01]  /*3c30*/  FADD.FTZ R4, R56, R7 ;  /* 0x0000000738047221 */ /* 0x002fc20000010000 */
[C---:B------:R-:W-:Y:S01]  /*3c40*/  F2FP.SATFINITE.E4M3.F32.PACK_AB_MERGE_C R42, R99.reuse, R42, RZ ;  /* 0x0000002a632a723e */ /* 0x040fe200048070ff */
[----:B------:R-:W-:-:S01]  /*3c50*/  FADD.FTZ R99, R99, R10 ;  /* 0x0000000a63637221 */ /* 0x000fc20000010000 */
[----:B------:R-:W-:-:S02]  /*3c60*/  IMAD.MOV.U32 R86, RZ, RZ, R87 ;  /* 0x000000ffff567224 */ /* 0x000fc400078e0057 */
[----:B------:R-:W-:Y:S01]  /*3c70*/  F2FP.SATFINITE.E4M3.F32.PACK_AB_MERGE_C R181, R38, R31, R42 ;  /* 0x0000001f26b5723e */ /* 0x000fe2000480702a */
[----:B------:R-:W-:Y:S01]  /*3c80*/  FADD.FTZ R10, R46, R99 ;  /* 0x000000632e0a7221 */ /* 0x000fe20000010000 */
[----:B------:R-:W1:Y:S01]  /*3c90*/  MUFU.EX2 R60, R60 ;  /* 0x0000003c003c7308 */ /* 0x000e620000000800 */
[----:B0-----:R-:W-:-:S01]  /*3ca0*/  FADD.FTZ R4, R57, R4 ;  /* 0x0000000439047221 */ /* 0x001fc20000010000 */
[--C-:B------:R-:W-:Y:S02]  /*3cb0*/  IMAD.MOV.U32 R77, RZ, RZ, R87.reuse ;  /* 0x000000ffff4d7224 */ /* 0x100fe400078e0057 */
[--C-:B------:R-:W-:Y:S02]  /*3cc0*/  IMAD.MOV.U32 R42, RZ, RZ, R87.reuse ;  /* 0x000000ffff2a7224 */ /* 0x100fe400078e0057 */
[----:B------:R-:W-:Y:S02]  /*3cd0*/  IMAD.MOV.U32 R38, RZ, RZ, R87 ;  /* 0x000000ffff267224 */ /* 0x000fe400078e0057 */
[----:B------:R-:W0:Y:S01]  /*3ce0*/  MUFU.EX2 R61, R61 ;  /* 0x0000003d003d7308 */ /* 0x000e220000000800 */
[----:B--2---:R-:W-:-:S01]  /*3cf0*/  FADD.FTZ R7, R81, R4 ;  /* 0x0000000451077221 */ /* 0x004fc20000010000 */
[----:B------:R-:W-:Y:S01]  /*3d00*/  F2FP.SATFINITE.E4M3.F32.PACK_AB_MERGE_C R81, R88, R81, RZ ;  /* 0x000000515851723e */ /* 0x000fe200048070ff */
[----:B------:R-:W-:-:S02]  /*3d10*/  IMAD.MOV.U32 R34, RZ, RZ, R87 ;  /* 0x000000ffff227224 */ /* 0x000fc400078e0057 */
[----:B------:R-:W-:Y:S01]  /*3d20*/  FADD.FTZ R7, R88, R7 ;  /* 0x0000000758077221 */ /* 0x000fe20000010000 */
[----:B------:R-:W-:Y:S01]  /*3d30*/  F2FP.SATFINITE.E4M3.F32.PACK_AB_MERGE_C R180, R57, R56, R81 ;  /* 0x0000003839b4723e */ /* 0x000fe20004807051 */
[----:B------:R-:W-:Y:S01]  /*3d40*/  IMAD.MOV.U32 R81, RZ, RZ, R87 ;  /* 0x000000ffff517224 */ /* 0x000fe200078e0057 */
[----:B------:R-:W2:Y:S01]  /*3d50*/  MUFU.EX2 R68, R68 ;  /* 0x0000004400447308 */ /* 0x000ea20000000800 */
[----:B-1----:R-:W-:-:S01]  /*3d60*/  FADD.FTZ R4, R60, R7 ;  /* 0x000000073c047221 */ /* 0x002fc20000010000 */
[----:B------:R-:W-:Y:S01]  /*3d70*/  FADD.FTZ R7, R73, R10 ;  /* 0x0000000a49077221 */ /* 0x000fe20000010000 */
[--C-:B------:R-:W-:Y:S02]  /*3d80*/  IMAD.MOV.U32 R57, RZ, RZ, R87.reuse ;  /* 0x000000ffff397224 */ /* 0x100fe400078e0057 */
[----:B------:R-:W-:Y:S02]  /*3d90*/  IMAD.MOV.U32 R56, RZ, RZ, R87 ;  /* 0x000000ffff387224 */ /* 0x000fe400078e0057 */
[----:B------:R-:W-:-:S01]  /*3da0*/  FADD.FTZ R8, R28, R7 ;  /* 0x000000071c087221 */ /* 0x000fc20000010000 */
[----:B------:R-:W-:Y:S01]  /*3db0*/  F2FP.SATFINITE.E4M3.F32.PACK_AB_MERGE_C R28, R29, R28, RZ ;  /* 0x0000001c1d1c723e */ /* 0x000fe200048070ff */
[----:B------:R-:W1:Y:S01]  /*3dc0*/  MUFU.EX2 R69, R69 ;  /* 0x0000004500457308 */ /* 0x000e620000000800 */
[----:B0-----:R-:W-:-:S01]  /*3dd0*/  FADD.FTZ R5, R61, R4 ;  /* 0x000000043d057221 */ /* 0x001fc20000010000 */
[----:B------:R-:W-:Y:S01]  /*3de0*/  FADD.FTZ R8, R29, R8 ;  /* 0x000000081d087221 */ /* 0x000fe20000010000 */
[----:B------:R-:W-:Y:S01]  /*3df0*/  F2FP.SATFINITE.E4M3.F32.PACK_AB_MERGE_C R183, R73, R46, R28 ;  /* 0x0000002e49b7723e */ /* 0x000fe2000480701c */
[----:B------:R-:W-:-:S02]  /*3e00*/  IMAD.MOV.U32 R73, RZ, RZ, R87 ;  /* 0x000000ffff497224 */ /* 0x000fc400078e0057 */
[----:B------:R-:W-:-:S01]  /*3e10*/  FADD.FTZ R7, R33, R8 ;  /* 0x0000000821077221 */ /* 0x000fc20000010000 */
[----:B------:R-:W-:Y:S01]  /*3e20*/  IMAD.MOV.U32 R46, RZ, RZ, R87 ;  /* 0x000000ffff2e7224 */ /* 0x000fe200078e0057 */
[----:B------:R-:W0:Y:S01]  /*3e30*/  MUFU.EX2 R40, R40 ;  /* 0x0000002800287308 */ /* 0x000e220000000800 */
[----:B--2---:R-:W-:-:S01]  /*3e40*/  FADD.FTZ R4, R68, R5 ;  /* 0x0000000544047221 */ /* 0x004fc20000010000 */
[----:B------:R-:W-:Y:S01]  /*3e50*/  FADD.FTZ R8, R36, R7 ;  /* 0x0000000724087221 */ /* 0x000fe20000010000 */
[--C-:B------:R-:W-:Y:S02]  /*3e60*/  IMAD.MOV.U32 R31, RZ, RZ, R87.reuse ;  /* 0x000000ffff1f7224 */ /* 0x100fe400078e0057 */
[--C-:B------:R-:W-:Y:S02]  /*3e70*/  IMAD.MOV.U32 R29, RZ, RZ, R87.reuse ;  /* 0x000000ffff1d7224 */ /* 0x100fe400078e0057 */
[----:B------:R-:W-:Y:S01]  /*3e80*/  IMAD.MOV.U32 R28, RZ, RZ, R87 ;  /* 0x000000ffff1c7224 */ /* 0x000fe200078e0057 */
[----:B------:R-:W2:Y:S01]  /*3e90*/  MUFU.EX2 R41, R41 ;  /* 0x0000002900297308 */ /* 0x000ea20000000800 */
[C---:B-1----:R-:W-:Y:S01]  /*3ea0*/  F2FP.SATFINITE.E4M3.F32.PACK_AB_MERGE_C R68, R69.reuse, R68, RZ ;  /* 0x000000444544723e */ /* 0x042fe200048070ff */
[----:B------:R-:W-:-:S03]  /*3eb0*/  FADD.FTZ R69, R69, R4 ;  /* 0x0000000445457221 */ /* 0x000fc60000010000 */
[----:B------:R-:W-:Y:S01]  /*3ec0*/  F2FP.SATFINITE.E4M3.F32.PACK_AB_MERGE_C R182, R61, R60, R68 ;  /* 0x0000003c3db6723e */ /* 0x000fe20004807044 */
[----:B------:R-:W-:Y:S02]  /*3ed0*/  IMAD.MOV.U32 R68, RZ, RZ, R87 ;  /* 0x000000ffff447224 */ /* 0x000fe400078e0057 */
[----:B------:R-:W1:Y:S01]  /*3ee0*/  MUFU.EX2 R43, R43 ;  /* 0x0000002b002b7308 */ /* 0x000e620000000800 */
[----:B0-----:R-:W-:-:S01]  /*3ef0*/  FADD.FTZ R4, R40, R69 ;  /* 0x0000004528047221 */ /* 0x001fc20000010000 */
[--C-:B------:R-:W-:Y:S02]  /*3f00*/  IMAD.MOV.U32 R69, RZ, RZ, R87.reuse ;  /* 0x000000ffff457224 */ /* 0x100fe400078e0057 */
[--C-:B------:R-:W-:Y:S02]  /*3f10*/  IMAD.MOV.U32 R61, RZ, RZ, R87.reuse ;  /* 0x000000ffff3d7224 */ /* 0x100fe400078e0057 */
[----:B------:R-:W-:Y:S02]  /*3f20*/  IMAD.MOV.U32 R60, RZ, RZ, R87 ;  /* 0x000000ffff3c7224 */ /* 0x000fe400078e0057 */
[----:B------:R-:W0:Y:S01]  /*3f30*/  MUFU.EX2 R44, R44 ;  /* 0x0000002c002c7308 */ /* 0x000e220000000800 */
[----:B--2---:R-:W-:-:S07]  /*3f40*/  FADD.FTZ R7, R41, R4 ;  /* 0x0000000429077221 */ /* 0x004fce0000010000 */
[----:B------:R-:W2:Y:S01]  /*3f50*/  MUFU.EX2 R66, R66 ;  /* 0x0000004200427308 */ /* 0x000ea20000000800 */
[----:B-1----:R-:W-:-:S07]  /*3f60*/  FADD.FTZ R9, R43, R8 ;  /* 0x000000082b097221 */ /* 0x002fce0000010000 */
[----:B------:R-:W1:Y:S01]  /*3f70*/  MUFU.EX2 R45, R45 ;  /* 0x0000002d002d7308 */ /* 0x000e620000000800 */
[----:B0-----:R-:W-:-:S07]  /*3f80*/  FADD.FTZ R4, R44, R7 ;  /* 0x000000072c047221 */ /* 0x001fce0000010000 */
[----:B------:R-:W0:Y:S01]  /*3f90*/  MUFU.EX2 R47, R47 ;  /* 0x0000002f002f7308 */ /* 0x000e220000000800 */
[C---:B--2---:R-:W-:Y:S01]  /*3fa0*/  F2FP.SATFINITE.E4M3.F32.PACK_AB_MERGE_C R43, R66.reuse, R43, RZ ;  /* 0x0000002b422b723e */ /* 0x044fe200048070ff */
[----:B------:R-:W-:-:S03]  /*3fb0*/  FADD.FTZ R66, R66, R9 ;  /* 0x0000000942427221 */ /* 0x000fc60000010000 */
[----:B------:R-:W-:Y:S01]  /*3fc0*/  F2FP.SATFINITE.E4M3.F32.PACK_AB_MERGE_C R185, R36, R33, R43 ;  /* 0x0000002124b9723e */ /* 0x000fe2000480702b */
[--C-:B------:R-:W-:Y:S02]  /*3fd0*/  IMAD.MOV.U32 R43, RZ, RZ, R87.reuse ;  /* 0x000000ffff2b7224 */ /* 0x100fe400078e0057 */
[----:B------:R-:W2:Y:S01]  /*3fe0*/  MUFU.EX2 R48, R48 ;  /* 0x0000003000307308 */ /* 0x000ea20000000800 */
[C---:B-1----:R-:W-:Y:S01]  /*3ff0*/  F2FP.SATFINITE.E4M3.F32.PACK_AB_MERGE_C R44, R45.reuse, R44, RZ ;  /* 0x0000002c2d2c723e */ /* 0x042fe200048070ff */
[----:B------:R-:W-:Y:S01]  /*4000*/  FADD.FTZ R45, R45, R4 ;  /* 0x000000042d2d7221 */ /* 0x000fe20000010000 */
[--C-:B------:R-:W-:Y:S02]  /*4010*/  IMAD.MOV.U32 R36, RZ, RZ, R87.reuse ;  /* 0x000000ffff247224 */ /* 0x100fe400078e0057 */
[----:B------:R-:W-:Y:S01]  /*4020*/  F2FP.SATFINITE.E4M3.F32.PACK_AB_MERGE_C R184, R41, R40, R44 ;  /* 0x0000002829b8723e */ /* 0x000fe2000480702c */
[----:B------:R-:W-:Y:S02]  /*4030*/  IMAD.MOV.U32 R44, RZ, RZ, R87 ;  /* 0x000000ffff2c7224 */ /* 0x000fe400078e0057 */
[----:B------:R-:W1:Y:S01]  /*4040*/  MUFU.EX2 R70, R70 ;  /* 0x0000004600467308 */ /* 0x000e620000000800 */
[----:B0-----:R-:W-:-:S01]  /*4050*/  FADD.FTZ R9, R47, R66 ;  /* 0x000000422f097221 */ /* 0x001fc20000010000 */
[----:B------:R-:W-:-:S02]  /*4060*/  IMAD.MOV.U32 R66, RZ, RZ, R87 ;  /* 0x000000ffff427224 */ /* 0x000fc400078e0057 */
[--C-:B------:R-:W-:Y:S02]  /*4070*/  IMAD.MOV.U32 R41, RZ, RZ, R87.reuse ;  /* 0x000000ffff297224 */ /* 0x100fe400078e0057 */
[----:B------:R-:W-:Y:S02]  /*4080*/  IMAD.MOV.U32 R40, RZ, RZ, R87 ;  /* 0x000000ffff287224 */ /* 0x000fe400078e0057 */
[----:B------:R-:W0:Y:S01]  /*4090*/  MUFU.EX2 R49, R49 ;  /* 0x0000003100317308 */ /* 0x000e220000000800 */
[----:B--2---:R-:W-:-:S01]  /*40a0*/  FADD.FTZ R4, R48, R45 ;  /* 0x0000002d30047221 */ /* 0x004fc20000010000 */
[--C-:B------:R-:W-:Y:S02]  /*40b0*/  IMAD.MOV.U32 R45, RZ, RZ, R87.reuse ;  /* 0x000000ffff2d7224 */ /* 0x100fe400078e0057 */
[----:B------:R-:W-:-:S04]  /*40c0*/  IMAD.MOV.U32 R33, RZ, RZ, R87 ;  /* 0x000000ffff217224 */ /* 0x000fc800078e0057 */
[----:B------:R-:W-:Y:S01]  /*40d0*/  MUFU.EX2 R51, R51 ;  /* 0x0000003300337308 */ /* 0x000fe20000000800 */
[----:B-1----:R-:W-:-:S07]  /*40e0*/  FADD.FTZ R8, R70, R9 ;  /* 0x0000000946087221 */ /* 0x002fce0000010000 */
[----:B------:R-:W1:Y:S01]  /*40f0*/  MUFU.EX2 R72, R72 ;  /* 0x0000004800487308 */ /* 0x000e620000000800 */
[----:B0-----:R-:W-:-:S07]  /*4100*/  FADD.FTZ R9, R49, R4 ;  /* 0x0000000431097221 */ /* 0x001fce0000010000 */
[----:B------:R-:W0:Y:S08]  /*4110*/  MUFU.EX2 R52, R52 ;  /* 0x0000003400347308 */ /* 0x000e300000000800 */
[----:B------:R-:W2:Y:S01]  /*4120*/  MUFU.EX2 R53, R53 ;  /* 0x0000003500357308 */ /* 0x000ea20000000800 */
[----:B-1----:R-:W-:Y:S01]  /*4130*/  F2FP.SATFINITE.E4M3.F32.PACK_AB_MERGE_C R10, R72, R51, RZ ;  /* 0x00000033480a723e */ /* 0x002fe200048070ff */
[----:B------:R-:W-:-:S03]  /*4140*/  FADD.FTZ R51, R51, R8 ;  /* 0x0000000833337221 */ /* 0x000fc60000010000 */
[----:B------:R-:W-:Y:S01]  /*4150*/  F2FP.SATFINITE.E4M3.F32.PACK_AB_MERGE_C R187, R70, R47, R10 ;  /* 0x0000002f46bb723e */ /* 0x000fe2000480700a */
[----:B------:R-:W-:-:S01]  /*4160*/  FADD.FTZ R72, R72, R51 ;  /* 0x0000003348487221 */ /* 0x000fc20000010000 */
[----:B------:R-:W-:Y:S01]  /*4170*/  IMAD.MOV.U32 R70, RZ, RZ, R87 ;  /* 0x000000ffff467224 */ /* 0x000fe200078e0057 */
[----:B------:R-:W1:Y:S01]  /*4180*/  MUFU.EX2 R55, R55 ;  /* 0x0000003700377308 */ /* 0x000e620000000800 */
[----:B0-----:R-:W-:-:S01]  /*4190*/  FADD.FTZ R4, R52, R9 ;  /* 0x0000000934047221 */ /* 0x001fc20000010000 */
[--C-:B------:R-:W-:Y:S02]  /*41a0*/  IMAD.MOV.U32 R51, RZ, RZ, R87.reuse ;  /* 0x000000ffff337224 */ /* 0x100fe400078e0057 */
[----:B------:R-:W-:-:S04]  /*41b0*/  IMAD.MOV.U32 R47, RZ, RZ, R87 ;  /* 0x000000ffff2f7224 */ /* 0x000fc800078e0057 */
[----:B------:R-:W0:Y:S01]  /*41c0*/  MUFU.EX2 R24, R24 ;  /* 0x0000001800187308 */ /* 0x000e220000000800 */
[C---:B--2---:R-:W-:Y:S01]  /*41d0*/  F2FP.SATFINITE.E4M3.F32.PACK_AB_MERGE_C R52, R53.reuse, R52, RZ ;  /* 0x000000343534723e */ /* 0x044fe200048070ff */
[----:B------:R-:W-:-:S03]  /*41e0*/  FADD.FTZ R53, R53, R4 ;  /* 0x0000000435357221 */ /* 0x000fc60000010000 */
[----:B------:R-:W-:Y:S01]  /*41f0*/  F2FP.SATFINITE.E4M3.F32.PACK_AB_MERGE_C R186, R49, R48, R52 ;  /* 0x0000003031ba723e */ /* 0x000fe20004807034 */
[----:B------:R-:W-:Y:S02]  /*4200*/  IMAD.MOV.U32 R52, RZ, RZ, R87 ;  /* 0x000000ffff347224 */ /* 0x000fe400078e0057 */
[----:B------:R-:W2:Y:S01]  /*4210*/  MUFU.EX2 R74, R74 ;  /* 0x0000004a004a7308 */ /* 0x000ea20000000800 */
[----:B-1----:R-:W-:-:S01]  /*4220*/  FADD.FTZ R9, R55, R72 ;  /* 0x0000004837097221 */ /* 0x002fc20000010000 */
[--C-:B------:R-:W-:Y:S02]  /*4230*/  IMAD.MOV.U32 R72, RZ, RZ, R87.reuse ;  /* 0x000000ffff487224 */ /* 0x100fe400078e0057 */
[--C-:B------:R-:W-:Y:S02]  /*4240*/  IMAD.MOV.U32 R49, RZ, RZ, R87.reuse ;  /* 0x000000ffff317224 */ /* 0x100fe400078e0057 */
[----:B------:R-:W-:Y:S02]  /*4250*/  IMAD.MOV.U32 R48, RZ, RZ, R87 ;  /* 0x000000ffff307224 */ /* 0x000fe400078e0057 */
[----:B------:R-:W1:Y:S01]  /*4260*/  MUFU.EX2 R25, R25 ;  /* 0x0000001900197308 */ /* 0x000e620000000800 */
[----:B0-----:R-:W-:-:S01]  /*4270*/  FADD.FTZ R4, R24, R53 ;  /* 0x0000003518047221 */ /* 0x001fc20000010000 */
[----:B------:R-:W-:-:S06]  /*4280*/  IMAD.MOV.U32 R53, RZ, RZ, R87 ;  /* 0x000000ffff357224 */ /* 0x000fcc00078e0057 */
[----:B------:R-:W0:Y:S01]  /*4290*/  MUFU.EX2 R59, R59 ;  /* 0x0000003b003b7308 */ /* 0x000e220000000800 */
[----:B--2---:R-:W-:-:S07]  /*42a0*/  FADD.FTZ R8, R74, R9 ;  /* 0x000000094a087221 */ /* 0x004fce0000010000 */
[----:B------:R-:W2:Y:S01]  /*42b0*/  MUFU.EX2 R50, R50 ;  /* 0x0000003200327308 */ /* 0x000ea20000000800 */
[----:B-1----:R-:W-:-:S07]  /*42c0*/  FADD.FTZ R9, R25, R4 ;  /* 0x0000000419097221 */ /* 0x002fce0000010000 */
[----:B------:R-:W1:Y:S01]  /*42d0*/  MUFU.EX2 R76, R76 ;  /* 0x0000004c004c7308 */ /* 0x000e620000000800 */
[----:B0-----:R-:W-:-:S07]  /*42e0*/  FADD.FTZ R11, R59, R8 ;  /* 0x000000083b0b7221 */ /* 0x001fce0000010000 */
[----:B------:R0:W3:Y:S01]  /*42f0*/  MUFU.EX2 R5, R54 ;  /* 0x0000003600057308 */ /* 0x0000e20000000800 */
[----:B--2---:R-:W-:-:S07]  /*4300*/  FADD.FTZ R4, R50, R9 ;  /* 0x0000000932047221 */ /* 0x004fce0000010000 */
[----:B------:R-:W2:Y:S01]  /*4310*/  MUFU.EX2 R63, R63 ;  /* 0x0000003f003f7308 */ /* 0x000ea20000000800 */
[C---:B-1----:R-:W-:Y:S01]  /*4320*/  F2FP.SATFINITE.E4M3.F32.PACK_AB_MERGE_C R59, R76.reuse, R59, RZ ;  /* 0x0000003b4c3b723e */ /* 0x042fe200048070ff */
[----:B------:R-:W-:Y:S01]  /*4330*/  FADD.FTZ R76, R76, R11 ;  /* 0x0000000b4c4c7221 */ /* 0x000fe20000010000 */
[----:B0-----:R-:W-:Y:S02]  /*4340*/  IMAD.MOV.U32 R54, RZ, RZ, R87 ;  /* 0x000000ffff367224 */ /* 0x001fe400078e0057 */
[----:B------:R-:W-:Y:S01]  /*4350*/  F2FP.SATFINITE.E4M3.F32.PACK_AB_MERGE_C R189, R74, R55, R59 ;  /* 0x000000374abd723e */ /* 0x000fe2000480703b */
[--C-:B------:R-:W-:Y:S02]  /*4360*/  IMAD.MOV.U32 R74, RZ, RZ, R87.reuse ;  /* 0x000000ffff4a7224 */ /* 0x100fe400078e0057 */
[----:B------:R-:W0:Y:S01]  /*4370*/  MUFU.EX2 R32, R32 ;  /* 0x0000002000207308 */ /* 0x000e220000000800 */
[C---:B---3--:R-:W-:Y:S01]  /*4380*/  F2FP.SATFINITE.E4M3.F32.PACK_AB_MERGE_C R50, R5.reuse, R50, RZ ;  /* 0x000000320532723e */ /* 0x048fe200048070ff */
[----:B------:R-:W-:Y:S01]  /*4390*/  FADD.FTZ R5, R5, R4 ;  /* 0x0000000405057221 */ /* 0x000fe20000010000 */
[----:B------:R-:W-:-:S02]  /*43a0*/  IMAD.MOV.U32 R59, RZ, RZ, R87 ;  /* 0x000000ffff3b7224 */ /* 0x000fc400078e0057 */
[----:B------:R-:W-:Y:S01]  /*43b0*/  F2FP.SATFINITE.E4M3.F32.PACK_AB_MERGE_C R188, R25, R24, R50 ;  /* 0x0000001819bc723e */ /* 0x000fe20004807032 */
[----:B------:R-:W-:Y:S02]  /*43c0*/  IMAD.MOV.U32 R55, RZ, RZ, R87 ;  /* 0x000000ffff377224 */ /* 0x000fe400078e0057 */
[----:B------:R-:W1:Y:S01]  /*43d0*/  MUFU.EX2 R78, R78 ;  /* 0x0000004e004e7308 */ /* 0x000e620000000800 */
[----:B--2---:R-:W-:-:S01]  /*43e0*/  FADD.FTZ R9, R63, R76 ;  /* 0x0000004c3f097221 */ /* 0x004fc20000010000 */
[--C-:B------:R-:W-:Y:S02]  /*43f0*/  IMAD.MOV.U32 R76, RZ, RZ, R87.reuse ;  /* 0x000000ffff4c7224 */ /* 0x100fe400078e0057 */
[--C-:B------:R-:W-:Y:S02]  /*4400*/  IMAD.MOV.U32 R50, RZ, RZ, R87.reuse ;  /* 0x000000ffff327224 */ /* 0x100fe400078e0057 */
[----:B------:R-:W-:Y:S02]  /*4410*/  IMAD.MOV.U32 R25, RZ, RZ, R87 ;  /* 0x000000ffff197224 */ /* 0x000fe400078e0057 */
[----:B------:R2:W3:Y:S01]  /*4420*/  MUFU.EX2 R7, R58 ;  /* 0x0000003a00077308 */ /* 0x0004e20000000800 */
[----:B0-----:R-:W-:-:S01]  /*4430*/  FADD.FTZ R4, R32, R5 ;  /* 0x0000000520047221 */ /* 0x001fc20000010000 */
[----:B------:R-:W-:-:S06]  /*4440*/  IMAD.MOV.U32 R24, RZ, RZ, R87 ;  /* 0x000000ffff187224 */ /* 0x000fcc00078e0057 */
[----:B------:R-:W-:Y:S01]  /*4450*/  MUFU.EX2 R35, R35 ;  /* 0x0000002300237308 */ /* 0x000fe20000000800 */
[----:B-1----:R-:W-:-:S01]  /*4460*/  FADD.FTZ R8, R78, R9 ;  /* 0x000000094e087221 */ /* 0x002fc20000010000 */
[----:B--2---:R-:W-:-:S06]  /*4470*/  IMAD.MOV.U32 R58, RZ, RZ, R87 ;  /* 0x000000ffff3a7224 */ /* 0x004fcc00078e0057 */
[----:B------:R-:W0:Y:S01]  /*4480*/  MUFU.EX2 R6, R6 ;  /* 0x0000000600067308 */ /* 0x000e220000000800 */
[----:B---3--:R-:W-:-:S07]  /*4490*/  FADD.FTZ R5, R7, R4 ;  /* 0x0000000407057221 */ /* 0x008fce0000010000 */
[----:B------:R-:W1:Y:S08]  /*44a0*/  MUFU.EX2 R62, R62 ;  /* 0x0000003e003e7308 */ /* 0x000e700000000800 */
[----:B------:R-:W2:Y:S01]  /*44b0*/  MUFU.EX2 R37, R37 ;  /* 0x0000002500257308 */ /* 0x000ea20000000800 */
[----:B0-----:R-:W-:Y:S01]  /*44c0*/  F2FP.SATFINITE.E4M3.F32.PACK_AB_MERGE_C R10, R6, R35, RZ ;  /* 0x00000023060a723e */ /* 0x001fe200048070ff */
[----:B------:R-:W-:-:S03]  /*44d0*/  FADD.FTZ R35, R35, R8 ;  /* 0x0000000823237221 */ /* 0x000fc60000010000 */
[----:B------:R-:W-:Y:S01]  /*44e0*/  F2FP.SATFINITE.E4M3.F32.PACK_AB_MERGE_C R191, R78, R63, R10 ;  /* 0x0000003f4ebf723e */ /* 0x000fe2000480700a */
[--C-:B------:R-:W-:Y:S02]  /*44f0*/  IMAD.MOV.U32 R78, RZ, RZ, R87.reuse ;  /* 0x000000ffff4e7224 */ /* 0x100fe400078e0057 */
[----:B------:R-:W-:Y:S02]  /*4500*/  IMAD.MOV.U32 R63, RZ, RZ, R87 ;  /* 0x000000ffff3f7224 */ /* 0x000fe400078e0057 */
[----:B-1----:R-:W-:-:S01]  /*4510*/  FADD.FTZ R4, R62, R5 ;  /* 0x000000053e047221 */ /* 0x002fc20000010000 */
[----:B------:R-:W-:Y:S01]  /*4520*/  FADD.FTZ R5, R6, R35 ;  /* 0x0000002306057221 */ /* 0x000fe20000010000 */
[----:B------:R-:W-:Y:S01]  /*4530*/  IMAD.MOV.U32 R35, RZ, RZ, R87 ;  /* 0x000000ffff237224 */ /* 0x000fe200078e0057 */
[C---:B--2---:R-:W-:Y:S01]  /*4540*/  F2FP.SATFINITE.E4M3.F32.PACK_AB_MERGE_C R9, R37.reuse, R62, RZ ;  /* 0x0000003e2509723e */ /* 0x044fe200048070ff */
[----:B------:R-:W-:-:S01]  /*4550*/  FADD.FTZ R4, R37, R4 ;  /* 0x0000000425047221 */ /* 0x000fc20000010000 */
[----:B------:R-:W-:-:S02]  /*4560*/  IMAD.MOV.U32 R62, RZ, RZ, R87 ;  /* 0x000000ffff3e7224 */ /* 0x000fc400078e0057 */
[----:B------:R-:W-:Y:S01]  /*4570*/  F2FP.SATFINITE.E4M3.F32.PACK_AB_MERGE_C R190, R7, R32, R9 ;  /* 0x0000002007be723e */ /* 0x000fe20004807009 */
[--C-:B------:R-:W-:Y:S02]  /*4580*/  IMAD.MOV.U32 R37, RZ, RZ, R87.reuse ;  /* 0x000000ffff257224 */ /* 0x100fe400078e0057 */
[----:B------:R-:W-:Y:S01]  /*4590*/  IMAD.MOV.U32 R32, RZ, RZ, R87 ;  /* 0x000000ffff207224 */ /* 0x000fe200078e0057 */
[----:B------:R-:W-:Y:S06]  /*45a0*/  @!P1 BRA `(.L_x_14) ;  /* 0x0000002c00b09947 */ /* 0x000fec0003800000 */
[----:B------:R-:W-:Y:S01]  /*45b0*/  IMAD.MOV.U32 R7, RZ, RZ, R0 ;  /* 0x000000ffff077224 */ /* 0x000fe200078e0000 */
[----:B------:R-:W-:Y:S01]  /*45c0*/  CS2R R86, SRZ ;  /* 0x0000000000567805 */ /* 0x000fe2000001ff00 */
[----:B------:R-:W-:Y:S01]  /*45d0*/  IMAD.MOV.U32 R6, RZ, RZ, R3 ;  /* 0x000000ffff067224 */ /* 0x000fe200078e0003 */
[----:B------:R-:W-:Y:S02]  /*45e0*/  CS2R R84, SRZ ;  /* 0x0000000000547805 */ /* 0x000fe4000001ff00 */
[----:B------:R-:W-:Y:S02]  /*45f0*/  CS2R R82, SRZ ;  /* 0x0000000000527805 */ /* 0x000fe4000001ff00 */
[----:B------:R-:W-:Y:S02]  /*4600*/  CS2R R80, SRZ ;  /* 0x0000000000507805 */ /* 0x000fe4000001ff00 */
[----:B------:R-:W-:Y:S02]  /*4610*/  CS2R R78, SRZ ;  /* 0x00000000004e7805 */ /* 0x000fe4000001ff00 */
[----:B------:R-:W-:-:S02]  /*4620*/  CS2R R76, SRZ ;  /* 0x00000000004c7805 */ /* 0x000fc4000001ff00 */
[----:B------:R-:W-:Y:S02]  /*4630*/  CS2R R74, SRZ ;  /* 0x00000000004a7805 */ /* 0x000fe4000001ff00 */
        /* <DEDUP_REMOVED lines=24> */
[----:B------:R-:W-:Y:S01]  /*47c0*/  CS2R R24, SRZ ;  /* 0x0000000000187805 */ /* 0x000fe2000001ff00 */
[----:B------:R-:W-:Y:S01]  /*47d0*/  UIADD3 UR52, UR49, -0x2, URZ ;  /* 0xfffffffe31347890 */ /* 0x000fe2000fffe03f */
[----:B------:R-:W-:Y:S02]  /*47e0*/  UMOV UR53, UR45 ;  /* 0x0000002d00357c82 */ /* 0x000fe40008000000 */
[----:B------:R-:W-:-:S09]  /*47f0*/  UMOV UR49, UR44 ;  /* 0x0000002c00317c82 */ /* 0x000fd20008000000 */
.L_x_25:
[----:B------:R-:W-:Y:S01]  /*4800*/  ISETP.NE.AND P2, PT, RZ, UR38, PT ;  /* 0x00000026ff007c0c */ /* 0x000fe2000bf45270 */
[----:B------:R-:W-:-:S04]  /*4810*/  UISETP.NE.AND UP0, UPT, UR49, 0x1, UPT ;  /* 0x000000013100788c */ /* 0x000fc8000bf05270 */
[----:B------:R-:W-:-:S04]  /*4820*/  USEL UR45, URZ, 0x1, UP0 ;  /* 0x000000013f2d7887 */ /* 0x000fc80008000000 */
[----:B------:R-:W-:-:S04]  /*4830*/  ULOP3.LUT UR45, UR53, UR45, URZ, 0x3c, !UPT ;  /* 0x0000002d352d7292 */ /* 0x000fc8000f8e3c3f */
[----:B------:R-:W-:Y:S08]  /*4840*/  @P2 BRA `(.L_x_15) ;  /* 0x0000000000382947 */ /* 0x000ff00003800000 */
[----:B------:R-:W-:Y:S05]  /*4850*/  @!P0 BRA `(.L_x_16) ;  /* 0x0000000000048947 */ /* 0x000fea0003800000 */
[----:B------:R-:W-:Y:S01]  /*4860*/  BPT.TRAP 0x1 ;  /* 0x000000040000795c */ /* 0x000fe20000300000 */
.L_x_16:
[----:B------:R-:W-:Y:S01]  /*4870*/  UIADD3 UR6, UR49, 0x1, URZ ;  /* 0x0000000131067890 */ /* 0x000fe2000fffe03f */
[----:B------:R-:W-:-:S03]  /*4880*/  IMAD.U32 R0, RZ, RZ, UR45 ;  /* 0x0000002dff007e24 */ /* 0x000fc6000f8e00ff */
[----:B------:R-:W-:Y:S02]  /*4890*/  UISETP.NE.AND UP0, UPT, UR6, 0x2, UPT ;  /* 0x000000020600788c */ /* 0x000fe4000bf05270 */
[----:B------:R-:W-:Y:S02]  /*48a0*/  SHF.L.U32 R0, R0, 0x1f, RZ ;  /* 0x0000001f00007819 */ /* 0x000fe400000006ff */
[----:B------:R-:W-:-:S04]  /*48b0*/  USEL UR6, UR6, URZ, UP0 ;  /* 0x0000003f06067287 */ /* 0x000fc80008000000 */
[----:B------:R-:W-:-:S09]  /*48c0*/  ULEA UR6, UR6, UR39, 0x3 ;  /* 0x0000002706067291 */ /* 0x000fd2000f8e183f */
[----:B------:R0:W1:Y:S01]  /*48d0*/  SYNCS.PHASECHK.TRANS64.TRYWAIT P1, [UR6+0x29830], R0 ;  /* 0x02983000ff0075a7 */ /* 0x0000620008020146 */
[----:B------:R-:W-:Y:S05]  /*48e0*/  @!P0 BRA `(.L_x_17) ;  /* 0x0000000000048947 */ /* 0x000fea0003800000 */
[----:B------:R-:W-:Y:S01]  /*48f0*/  BPT.TRAP 0x1 ;  /* 0x000000040000795c */ /* 0x000fe20000300000 */
.L_x_17:
[----:B-1----:R-:W-:Y:S05]  /*4900*/  @P1 BRA `(.L_x_15) ;  /* 0x0000000000081947 */ /* 0x002fea0003800000 */
[----:B------:R-:W1:Y:S02]  /*4910*/  SYNCS.PHASECHK.TRANS64.TRYWAIT P1, [UR6+0x29830], R0 ;  /* 0x02983000ff0075a7 */ /* 0x000e640008020146 */
[----:B-1----:R-:W-:Y:S05]  /*4920*/  @!P1 BRA `(.L_x_18) ;  /* 0x0000009c00749947 */ /* 0x002fea0003800000 */
.L_x_15:
[----:B01----:R-:W-:Y:S01]  /*4930*/  VIADD R0, R22, 0x8 ;  /* 0x0000000816007836 */ /* 0x003fe20000000000 */
[----:B------:R-:W-:Y:S01]  /*4940*/  UIADD3 UR44, UR49, 0x1, URZ ;  /* 0x00000001312c7890 */ /* 0x000fe2000fffe03f */
[----:B------:R-:W-:Y:S01]  /*4950*/  UMOV UR27, 0x80000020 ;  /* 0x80000020001b7882 */ /* 0x000fe20000000000 */
[----:B------:R-:W-:Y:S02]  /*4960*/  UMOV UR28, UR24 ;  /* 0x00000018001c7c82 */ /* 0x000fe40008000000 */
[----:B------:R0:W-:Y:S01]  /*4970*/  BAR.SYNC.DEFER_BLOCKING R0, 0x100 ;  /* 0x000400000000751d */ /* 0x0001e20000010000 */
[----:B------:R-:W-:-:S04]  /*4980*/  UISETP.NE.AND UP0, UPT, UR44, 0x2, UPT ;  /* 0x000000022c00788c */ /* 0x000fc8000bf05270 */
[----:B------:R-:W-:Y:S01]  /*4990*/  USEL UR44, UR44, URZ, UP0 ;  /* 0x0000003f2c2c7287 */ /* 0x000fe20008000000 */
[----:B------:R-:W-:Y:S01]  /*49a0*/  UMOV UR29, UR25 ;  /* 0x00000019001d7c82 */ /* 0x000fe20008000000 */
[----:B------:R-:W-:Y:S02]  /*49b0*/  UMOV UR31, 0x80000020 ;  /* 0x80000020001f7882 */ /* 0x000fe40000000000 */
[----:B------:R-:W-:Y:S01]  /*49c0*/  UIMAD UR54, UR44, 0x780, UR48 ;  /* 0x000007802c3678a4 */ /* 0x000fe2000f8e0230 */
[----:B------:R-:W-:Y:S01]  /*49d0*/  UMOV UR32, UR24 ;  /* 0x0000001800207c82 */ /* 0x000fe20008000000 */
[----:B------:R-:W-:Y:S02]  /*49e0*/  UMOV UR33, UR25 ;  /* 0x0000001900217c82 */ /* 0x000fe40008000000 */
[----:B------:R-:W-:Y:S02]  /*49f0*/  UIADD3 UR30, UR54, 0x80, URZ ;  /* 0x00000080361e7890 */ /* 0x000fe4000fffe03f */
[----:B------:R-:W-:-:S02]  /*4a00*/  UIADD3 UR34, UR54, 0x100, URZ ;  /* 0x0000010036227890 */ /* 0x000fc4000fffe03f */
[----:B------:R-:W-:Y:S01]  /*4a10*/  UMOV UR26, UR54 ;  /* 0x00000036001a7c82 */ /* 0x000fe20008000000 */
[----:B------:R-:W-:Y:S01]  /*4a20*/  UMOV UR35, 0x80000020 ;  /* 0x8000002000237882 */ /* 0x000fe20000000000 */
[----:B------:R-:W-:Y:S01]  /*4a30*/  UIADD3 UR6, UR54, 0x200, URZ ;  /* 0x0000020036067890 */ /* 0x000fe2000fffe03f */
[----:B------:R-:W-:Y:S01]  /*4a40*/  UMOV UR7, 0x80000020 ;  /* 0x8000002000077882 */ /* 0x000fe20000000000 */
[----:B------:R-:W-:Y:S01]  /*4a50*/  UIADD3 UR10, UR54, 0x202, URZ ;  /* 0x00000202360a7890 */ /* 0x000fe2000fffe03f */
[----:B------:R-:W-:Y:S01]  /*4a60*/  WARPGROUP.ARRIVE ;  /* 0x00000000000079c5 */ /* 0x000fe20000000000 */
[----:B------:R-:W-:Y:S01]  /*4a70*/  UMOV UR11, 0x80000020 ;  /* 0x80000020000b7882 */ /* 0x000fe20000000000 */
[----:B------:R-:W-:Y:S01]  /*4a80*/  UIADD3 UR14, UR54, 0x282, URZ ;  /* 0x00000282360e7890 */ /* 0x000fe2000fffe03f */
[----:B------:R-:W-:Y:S01]  /*4a90*/  UMOV UR15, 0x80000020 ;  /* 0x80000020000f7882 */ /* 0x000fe20000000000 */
[----:B------:R-:W-:Y:S02]  /*4aa0*/  UIADD3 UR18, UR54, 0x500, URZ ;  /* 0x0000050036127890 */ /* 0x000fe4000fffe03f */
[----:B------:R-:W-:Y:S01]  /*4ab0*/  QGMMA.64x32x32.F32.E4M3.E4M3 R152, gdesc[UR24], RZ, !UPT, gsb0 ;  /* 0x00600000189879f3 */ /* 0x000fe2000c0008ff */
[----:B------:R-:W-:Y:S01]  /*4ac0*/  UIADD3 UR26, UR54, 0x180, URZ ;  /* 0x00000180361a7890 */ /* 0x000fe2000fffe03f */
[----:B------:R-:W-:Y:S01]  /*4ad0*/  UMOV UR27, 0x80000020 ;  /* 0x80000020001b7882 */ /* 0x000fe20000000000 */
[----:B------:R-:W-:Y:S01]  /*4ae0*/  UMOV UR19, 0x80000020 ;  /* 0x8000002000137882 */ /* 0x000fe20000000000 */
[----:B------:R-:W-:Y:S01]  /*4af0*/  UIADD3 UR22, UR54, 0x502, URZ ;  /* 0x0000050236167890 */ /* 0x000fe2000fffe03f */
[----:B------:R-:W-:Y:S01]  /*4b00*/  UMOV UR23, 0x80000020 ;  /* 0x8000002000177882 */ /* 0x000fe20000000000 */
[----:B------:R-:W-:-:S02]  /*4b10*/  WARPGROUP.DEPBAR.LE gsb0, 0x0 ;  /* 0x00008000000079c5 */ /* 0x000fc40000010000 */
[----:B------:R-:W-:-:S06]  /*4b20*/  WARPGROUP.ARRIVE ;  /* 0x00000000000079c5 */ /* 0x000fcc0000000000 */
[----:B------:R-:W-:Y:S01]  /*4b30*/  QGMMA.64x32x32.F32.E4M3.E4M3 R136, gdesc[UR28], RZ, !UPT, gsb0 ;  /* 0x006000001c8879f3 */ /* 0x000fe2000c0008ff */
[----:B------:R-:W-:Y:S01]  /*4b40*/  UIADD3 UR30, UR54, 0x82, URZ ;  /* 0x00000082361e7890 */ /* 0x000fe2000fffe03f */
[----:B------:R-:W-:Y:S01]  /*4b50*/  UMOV UR28, UR4 ;  /* 0x00000004001c7c82 */ /* 0x000fe20008000000 */
[----:B------:R-:W-:Y:S01]  /*4b60*/  UMOV UR29, UR5 ;  /* 0x00000005001d7c82 */ /* 0x000fe20008000000 */
[----:B------:R-:W-:Y:S01]  /*4b70*/  UMOV UR31, 0x80000020 ;  /* 0x80000020001f7882 */ /* 0x000fe20000000000 */
[----:B------:R-:W-:Y:S02]  /*4b80*/  WARPGROUP.DEPBAR.LE gsb0, 0x0 ;  /* 0x00008000000079c5 */ /* 0x000fe40000010000 */
        /* <DEDUP_REMOVED lines=18> */
[----:B------:R-:W-:Y:S01]  /*4cb0*/  UIADD3 UR6, UR54, 0x182, URZ ;  /* 0x0000018236067890 */ /* 0x000fe2000fffe03f */
[----:B------:R-:W-:Y:S01]  /*4cc0*/  UMOV UR7, 0x80000020 ;  /* 0x8000002000077882 */ /* 0x000fe20000000000 */
[----:B------:R-:W-:Y:S02]  /*4cd0*/  WARPGROUP.DEPBAR.LE gsb0, 0x0 ;  /* 0x00008000000079c5 */ /* 0x000fe40000010000 */
[----:B------:R-:W-:-:S06]  /*4ce0*/  WARPGROUP.ARRIVE ;  /* 0x00000000000079c5 */ /* 0x000fcc0000000000 */
[----:B------:R-:W-:Y:S01]  /*4cf0*/  QGMMA.64x32x32.F32.E4M3.E4M3 R136, gdesc[UR28], R136, gsb0 ;  /* 0x006000001c8879f3 */ /* 0x000fe20008000888 */
[----:B------:R-:W-:Y:S01]  /*4d00*/  UIADD3 UR30, UR54, 0x300, URZ ;  /* 0x00000300361e7890 */ /* 0x000fe2000fffe03f */
[----:B------:R-:W-:Y:S01]  /*4d10*/  UMOV UR28, UR8 ;  /* 0x00000008001c7c82 */ /* 0x000fe20008000000 */
[----:B------:R-:W-:Y:S01]  /*4d20*/  UMOV UR29, UR9 ;  /* 0x00000009001d7c82 */ /* 0x000fe20008000000 */
        /* <DEDUP_REMOVED lines=106> */
[----:B------:R-:W-:Y:S01]  /*53d0*/  UIADD3 UR54, UR54, 0x702, URZ ;  /* 0x0000070236367890 */ /* 0x000fe2000fffe03f */
[----:B------:R-:W-:Y:S02]  /*53e0*/  WARPGROUP.DEPBAR.LE gsb0, 0x0 ;  /* 0x00008000000079c5 */ /* 0x000fe40000010000 */
[----:B------:R-:W-:-:S06]  /*53f0*/  WARPGROUP.ARRIVE ;  /* 0x00000000000079c5 */ /* 0x000fcc0000000000 */
[----:B------:R-:W-:Y:S03]  /*5400*/  QGMMA.64x32x32.F32.E4M3.E4M3 R136, gdesc[UR28], R136, gsb0 ;  /* 0x006000001c8879f3 */ /* 0x000fe60008000888 */
        /* <DEDUP_REMOVED lines=12> */
[----:B0-----:R-:W-:Y:S05]  /*54d0*/  @P2 BRA `(.L_x_19) ;  /* 0x00000000002c2947 */ /* 0x001fea0003800000 */
[----:B------:R-:W-:Y:S05]  /*54e0*/  @!P0 BRA `(.L_x_20) ;  /* 0x0000000000048947 */ /* 0x000fea0003800000 */
[----:B------:R-:W-:Y:S01]  /*54f0*/  BPT.TRAP 0x1 ;  /* 0x000000040000795c */ /* 0x000fe20000300000 */
.L_x_20:
[----:B------:R-:W-:Y:S01]  /*5500*/  ULEA UR6, UR49, UR39, 0x3 ;  /* 0x0000002731067291 */ /* 0x000fe2000f8e183f */
[----:B------:R-:W-:-:S05]  /*5510*/  IMAD.U32 R0, RZ, RZ, UR53 ;  /* 0x00000035ff007e24 */ /* 0x000fca000f8e00ff */
[----:B------:R-:W-:-:S04]  /*5520*/  SHF.L.U32 R0, R0, 0x1f, RZ ;  /* 0x0000001f00007819 */ /* 0x000fc800000006ff */
[----:B------:R0:W1:Y:S01]  /*5530*/  SYNCS.PHASECHK.TRANS64.TRYWAIT P1, [UR6+0x29850], R0 ;  /* 0x02985000ff0075a7 */ /* 0x0000620008020146 */
[----:B------:R-:W-:Y:S05]  /*5540*/  @!P0 BRA `(.L_x_21) ;  /* 0x0000000000048947 */ /* 0x000fea0003800000 */
[----:B------:R-:W-:Y:S01]  /*5550*/  BPT.TRAP 0x1 ;  /* 0x000000040000795c */ /* 0x000fe20000300000 */
.L_x_21:
[----:B-1----:R-:W-:Y:S05]  /*5560*/  @P1 BRA `(.L_x_19) ;  /* 0x0000000000081947 */ /* 0x002fea0003800000 */
[----:B------:R-:W1:Y:S02]  /*5570*/  SYNCS.PHASECHK.TRANS64.TRYWAIT P1, [UR6+0x29850], R0 ;  /* 0x02985000ff0075a7 */ /* 0x000e640008020146 */
[----:B-1----:R-:W-:Y:S05]  /*5580*/  @!P1 BRA `(.L_x_22) ;  /* 0x0000009000749947 */ /* 0x002fea0003800000 */
.L_x_19:
[----:B------:R-:W-:Y:S01]  /*5590*/  UIADD3 UR6, UR39, 0x400, URZ ;  /* 0x0000040027067890 */ /* 0x000fe2000fffe03f */
[----:B------:R-:W-:Y:S01]  /*55a0*/  WARPGROUP.ARRIVE ;  /* 0x00000000000079c5 */ /* 0x000fe20000000000 */
[----:B------:R-:W-:Y:S01]  /*55b0*/  UMOV UR7, 0xc0000010 ;  /* 0xc000001000077882 */ /* 0x000fe20000000000 */
[----:B01----:R-:W-:Y:S01]  /*55c0*/  IADD3 R0, -R22, 0xb, RZ ;  /* 0x0000000b16007810 */ /* 0x003fe20007ffe1ff */
[----:B------:R-:W-:-:S04]  /*55d0*/  USHF.R.U32.HI UR6, URZ, 0x4, UR6 ;  /* 0x000000043f067899 */ /* 0x000fc80008011606 */
[----:B------:R-:W-:-:S04]  /*55e0*/  ULOP3.LUT UR6, UR6, 0x3fff, URZ, 0xc0, !UPT ;  /* 0x00003fff06067892 */ /* 0x000fc8000f8ec03f */
[----:B------:R-:W-:-:S04]  /*55f0*/  ULOP3.LUT UR6, UR6, 0x10000, URZ, 0xfc, !UPT ;  /* 0x0001000006067892 */ /* 0x000fc8000f8efc3f */
[----:B------:R-:W-:-:S07]  /*5600*/  UIMAD UR10, UR49, 0x500, UR6 ;  /* 0x00000500310a78a4 */ /* 0x000fce000f8e0206 */
[----:B------:R-:W-:Y:S02]  /*5610*/  UMOV UR6, UR10 ;  /* 0x0000000a00067c82 */ /* 0x000fe40008000000 */
[----:B------:R-:W-:Y:S01]  /*5620*/  QGMMA.64x128x32.F32.E4M3.E4M3 R24, R172, gdesc[UR4], R24, gsb0 ;  /* 0x01e00004ac187df3 */ /* 0x000fe20008000818 */
[----:B------:R-:W-:Y:S01]  /*5630*/  UIADD3 UR6, UR10, 0x100, URZ ;  /* 0x000001000a067890 */ /* 0x000fe2000fffe03f */
[----:B------:R-:W-:Y:S01]  /*5640*/  UMOV UR7, 0xc0000010 ;  /* 0xc000001000077882 */ /* 0x000fe20000000000 */
[----:B------:R-:W-:Y:S02]  /*5650*/  WARPGROUP.DEPBAR.LE gsb0, 0x0 ;  /* 0x00008000000079c5 */ /* 0x000fe40000010000 */
[----:B------:R-:W-:-:S07]  /*5660*/  WARPGROUP.ARRIVE ;  /* 0x00000000000079c5 */ /* 0x000fce0000000000 */
        /* <DEDUP_REMOVED lines=15> */
[----:B------:R-:W-:Y:S03]  /*5760*/  QGMMA.64x128x32.F32.E4M3.E4M3 R24, R188, gdesc[UR4], R24, gsb0 ;  /* 0x01e00004bc187df3 */ /* 0x000fe60008000818 */
[----:B------:R-:W-:Y:S02]  /*5770*/  WARPGROUP.DEPBAR.LE gsb0, 0x0 ;  /* 0x00008000000079c5 */ /* 0x000fe40000010000 */
[----:B------:R0:W-:Y:S06]  /*5780*/  BAR.ARV R0, 0x100 ;  /* 0x000400000000751d */ /* 0x0001ec0000002000 */
[----:B------:R-:W-:Y:S05]  /*5790*/  @!P0 BRA `(.L_x_23) ;  /* 0x0000000000048947 */ /* 0x000fea0003800000 */
[----:B------:R-:W-:Y:S01]  /*57a0*/  BPT.TRAP 0x1 ;  /* 0x000000040000795c */ /* 0x000fe20000300000 */
.L_x_23:
[----:B0-----:R-:W-:Y:S01]  /*57b0*/  FMNMX.FTZ R0, R152, R6, !PT ;  /* 0x0000000698007209 */ /* 0x001fe20007810000 */
[----:B------:R-:W-:Y:S01]  /*57c0*/  IMAD.U32 R172, RZ, RZ, UR40 ;  /* 0x00000028ffac7e24 */ /* 0x000fe2000f8e00ff */
[----:B------:R-:W-:Y:S01]  /*57d0*/  FMNMX.FTZ R8, R154, R7, !PT ;  /* 0x000000079a087209 */ /* 0x000fe20007810000 */
[----:B------:R-:W-:Y:S01]  /*57e0*/  ULEA UR6, UR44, UR39, 0x3 ;  /* 0x000000272c067291 */ /* 0x000fe2000f8e183f */
[----:B------:R-:W-:Y:S02]  /*57f0*/  FMNMX.FTZ R3, R153, R0, !PT ;  /* 0x0000000099037209 */ /* 0x000fe40007810000 */
[----:B------:R-:W-:Y:S01]  /*5800*/  FMNMX.FTZ R9, R155, R8, !PT ;  /* 0x000000089b097209 */ /* 0x000fe20007810000 */
[----:B------:R-:W-:Y:S01]  /*5810*/  UIADD3 UR6, UR6, 0x29840, URZ ;  /* 0x0002984006067890 */ /* 0x000fe2000fffe03f */
[----:B------:R-:W-:Y:S02]  /*5820*/  FMNMX.FTZ R0, R156, R3, !PT ;  /* 0x000000039c007209 */ /* 0x000fe40007810000 */
[----:B------:R-:W-:Y:S01]  /*5830*/  FMNMX.FTZ R8, R158, R9, !PT ;  /* 0x000000099e087209 */ /* 0x000fe20007810000 */
[----:B------:R-:W-:Y:S01]  /*5840*/  UPRMT UR6, UR37, 0x654, UR6 ;  /* 0x0000065425067896 */ /* 0x000fe20008000006 */
[----:B------:R-:W-:-:S02]  /*5850*/  FMNMX.FTZ R3, R157, R0, !PT ;  /* 0x000000009d037209 */ /* 0x000fc40007810000 */
[----:B------:R-:W-:Y:S02]  /*5860*/  FMNMX.FTZ R9, R159, R8, !PT ;  /* 0x000000089f097209 */ /* 0x000fe40007810000 */
[----:B------:R-:W-:Y:S02]  /*5870*/  FMNMX.FTZ R0, R160, R3, !PT ;  /* 0x00000003a0007209 */ /* 0x000fe40007810000 */
[----:B------:R-:W-:Y:S02]  /*5880*/  FMNMX.FTZ R8, R162, R9, !PT ;  /* 0x00000009a2087209 */ /* 0x000fe40007810000 */
[----:B------:R-:W-:Y:S01]  /*5890*/  FMNMX.FTZ R3, R161, R0, !PT ;  /* 0x00000000a1037209 */ /* 0x000fe20007810000 */
[----:B------:R-:W-:Y:S01]  /*58a0*/  SYNCS.ARRIVE.TRANS64.RED.A1T0 RZ, [UR6], RZ ;  /* 0x000000ffffff79a7 */ /* 0x000fe20008100406 */
[----:B------:R-:W-:Y:S02]  /*58b0*/  FMNMX.FTZ R9, R163, R8, !PT ;  /* 0x00000008a3097209 */ /* 0x000fe40007810000 */
[----:B------:R-:W-:-:S02]  /*58c0*/  FMNMX.FTZ R0, R164, R3, !PT ;  /* 0x00000003a4007209 */ /* 0x000fc40007810000 */
[----:B------:R-:W-:Y:S02]  /*58d0*/  FMNMX.FTZ R8, R166, R9, !PT ;  /* 0x00000009a6087209 */ /* 0x000fe40007810000 */
[----:B------:R-:W-:Y:S02]  /*58e0*/  FMNMX.FTZ R3, R165, R0, !PT ;  /* 0x00000000a5037209 */ /* 0x000fe40007810000 */
[----:B------:R-:W-:Y:S02]  /*58f0*/  FMNMX.FTZ R9, R167, R8, !PT ;  /* 0x00000008a7097209 */ /* 0x000fe40007810000 */
[----:B------:R-:W-:Y:S02]  /*5900*/  FMNMX.FTZ R0, R136, R3, !PT ;  /* 0x0000000388007209 */ /* 0x000fe40007810000 */
        /* <DEDUP_REMOVED lines=62> */
[----:B------:R-:W-:-:S03]  /*5cf0*/  FMNMX.FTZ R8, R103, R8, !PT ;  /* 0x0000000867087209 */ /* 0x000fc60007810000 */
[----:B------:R-:W0:Y:S04]  /*5d00*/  SHFL.BFLY PT, R0, R9, 0x2, 0x1f ;  /* 0x0c401f0009007f89 */ /* 0x000e2800000e0000 */
[----:B------:R-:W1:Y:S01]  /*5d10*/  SHFL.BFLY PT, R3, R8, 0x2, 0x1f ;  /* 0x0c401f0008037f89 */ /* 0x000e6200000e0000 */
[----:B0-----:R-:W-:Y:S02]  /*5d20*/  FMNMX.FTZ R10, R9, R0, !PT ;  /* 0x00000000090a7209 */ /* 0x001fe40007810000 */
[----:B-1----:R-:W-:-:S03]  /*5d30*/  FMNMX.FTZ R11, R8, R3, !PT ;  /* 0x00000003080b7209 */ /* 0x002fc60007810000 */
[----:B------:R-:W0:Y:S04]  /*5d40*/  SHFL.BFLY PT, R3, R10, 0x1, 0x1f ;  /* 0x0c201f000a037f89 */ /* 0x000e2800000e0000 */
[----:B------:R-:W1:Y:S01]  /*5d50*/  SHFL.BFLY PT, R0, R11, 0x1, 0x1f ;  /* 0x0c201f000b007f89 */ /* 0x000e6200000e0000 */
[----:B0-----:R-:W-:Y:S02]  /*5d60*/  FMNMX.FTZ R3, R10, R3, !PT ;  /* 0x000000030a037209 */ /* 0x001fe40007810000 */
[----:B-1----:R-:W-:-:S03]  /*5d70*/  FMNMX.FTZ R0, R11, R0, !PT ;  /* 0x000000000b007209 */ /* 0x002fc60007810000 */
[C---:B------:R-:W-:Y:S01]  /*5d80*/  FFMA.FTZ R172, R3.reuse, R172, -8 ;  /* 0xc100000003ac7423 */ /* 0x040fe200000100ac */
[----:B------:R-:W-:-:S03]  /*5d90*/  FADD.FTZ R6, -R3, R6 ;  /* 0x0000000603067221 */ /* 0x000fc60000010100 */
[--C-:B------:R-:W-:Y:S01]  /*5da0*/  FFMA.FTZ R9, R153, UR40, -R172.reuse ;  /* 0x0000002899097c23 */ /* 0x100fe200080108ac */
[----:B------:R-:W-:-:S01]  /*5db0*/  FFMA.FTZ R21, R137, UR40, -R172 ;  /* 0x0000002889157c23 */ /* 0x000fc200080108ac */
[--C-:B------:R-:W-:Y:S01]  /*5dc0*/  FFMA.FTZ R137, R141, UR40, -R172.reuse ;  /* 0x000000288d897c23 */ /* 0x100fe200080108ac */
[----:B------:R-:W-:Y:S02]  /*5dd0*/  IMAD.U32 R153, RZ, RZ, UR40 ;  /* 0x00000028ff997e24 */ /* 0x000fe4000f8e00ff */
[--C-:B------:R-:W-:Y:S01]  /*5de0*/  FFMA.FTZ R141, R145, UR40, -R172.reuse ;  /* 0x00000028918d7c23 */ /* 0x100fe200080108ac */
[----:B------:R-:W-:-:S01]  /*5df0*/  FFMA.FTZ R145, R149, UR40, -R172 ;  /* 0x0000002895917c23 */ /* 0x000fc200080108ac */
[----:B------:R-:W-:Y:S01]  /*5e00*/  FMUL.FTZ R12, R6, UR40 ;  /* 0x00000028060c7c20 */ /* 0x000fe20008410000 */
[----:B------:R-:W-:-:S01]  /*5e10*/  FFMA.FTZ R149, R101, UR40, -R172 ;  /* 0x0000002865957c23 */ /* 0x000fc200080108ac */
[C---:B------:R-:W-:Y:S01]  /*5e20*/  FADD.FTZ R6, -R0.reuse, R7 ;  /* 0x0000000700067221 */ /* 0x040fe20000010100 */
[----:B------:R-:W-:-:S01]  /*5e30*/  FFMA.FTZ R101, R0, R153, -8 ;  /* 0xc100000000657423 */ /* 0x000fc20000010099 */
[--C-:B------:R-:W-:Y:S01]  /*5e40*/  FFMA.FTZ R8, R152, UR40, -R172.reuse ;  /* 0x0000002898087c23 */ /* 0x100fe200080108ac */
[----:B------:R-:W-:-:S01]  /*5e50*/  FFMA.FTZ R20, R136, UR40, -R172 ;  /* 0x0000002888147c23 */ /* 0x000fc200080108ac */
[----:B------:R-:W-:Y:S01]  /*5e60*/  FMUL.FTZ R6, R6, UR40 ;  /* 0x0000002806067c20 */ /* 0x000fe20008410000 */
[----:B------:R-:W-:-:S01]  /*5e70*/  FFMA.FTZ R153, R154, UR40, -R101 ;  /* 0x000000289a997c23 */ /* 0x000fc20008010865 */
[--C-:B------:R-:W-:Y:S01]  /*5e80*/  FFMA.FTZ R136, R140, UR40, -R172.reuse ;  /* 0x000000288c887c23 */ /* 0x100fe200080108ac */
[----:B------:R-:W-:-:S01]  /*5e90*/  FFMA.FTZ R140, R144, UR40, -R172 ;  /* 0x00000028908c7c23 */ /* 0x000fc200080108ac */
[----:B------:R-:W-:Y:S01]  /*5ea0*/  FFMA.FTZ R144, R148, UR40, -R172 ;  /* 0x0000002894907c23 */ /* 0x000fe200080108ac */
[----:B------:R-:W-:-:S01]  /*5eb0*/  FFMA.FTZ R148, R155, UR40, -R101 ;  /* 0x000000289b947c23 */ /* 0x000fc20008010865 */
[----:B------:R0:W-:Y:S01]  /*5ec0*/  MUFU.EX2 R7, R12 ;  /* 0x0000000c00077308 */ /* 0x0001e20000000800 */
[----:B------:R-:W-:-:S01]  /*5ed0*/  FFMA.FTZ R10, R156, UR40, -R172 ;  /* 0x000000289c0a7c23 */ /* 0x000fc200080108ac */
[----:B------:R-:W-:Y:S01]  /*5ee0*/  FFMA.FTZ R152, R158, UR40, -R101 ;  /* 0x000000289e987c23 */ /* 0x000fe20008010865 */
[----:B------:R-:W-:-:S01]  /*5ef0*/  FFMA.FTZ R11, R157, UR40, -R172 ;  /* 0x000000289d0b7c23 */ /* 0x000fc200080108ac */
[--C-:B------:R-:W-:Y:S01]  /*5f00*/  FFMA.FTZ R155, R159, UR40, -R101.reuse ;  /* 0x000000289f9b7c23 */ /* 0x100fe20008010865 */
[----:B------:R-:W-:-:S01]  /*5f10*/  FFMA.FTZ R154, R162, UR40, -R101 ;  /* 0x00000028a29a7c23 */ /* 0x000fc20008010865 */
[----:B------:R-:W-:Y:S01]  /*5f20*/  FFMA.FTZ R13, R161, UR40, -R172 ;  /* 0x00000028a10d7c23 */ /* 0x000fe200080108ac */
[----:B------:R-:W-:-:S01]  /*5f30*/  FFMA.FTZ R157, R163, UR40, -R101 ;  /* 0x00000028a39d7c23 */ /* 0x000fc20008010865 */
[----:B------:R-:W-:Y:S01]  /*5f40*/  MUFU.EX2 R6, R6 ;  /* 0x0000000600067308 */ /* 0x000fe20000000800 */
[----:B0-----:R-:W-:-:S01]  /*5f50*/  FFMA.FTZ R12, R160, UR40, -R172 ;  /* 0x00000028a00c7c23 */ /* 0x001fc200080108ac */
[----:B------:R-:W-:Y:S01]  /*5f60*/  FFMA.FTZ R14, R164, UR40, -R172 ;  /* 0x00000028a40e7c23 */ /* 0x000fe200080108ac */
[----:B------:R-:W-:-:S01]  /*5f70*/  FFMA.FTZ R156, R166, UR40, -R101 ;  /* 0x00000028a69c7c23 */ /* 0x000fc20008010865 */
[----:B------:R-:W-:Y:S01]  /*5f80*/  FFMA.FTZ R15, R165, UR40, -R172 ;  /* 0x00000028a50f7c23 */ /* 0x000fe200080108ac */
        /* <DEDUP_REMOVED lines=9> */
[----:B------:R-:W-:Y:S01]  /*6020*/  FFMA.FTZ R151, R151, UR40, -R101 ;  /* 0x0000002897977c23 */ /* 0x000fe20008010865 */
[----:B------:R-:W-:-:S01]  /*6030*/  FFMA.FTZ R120, R120, UR40, -R172 ;  /* 0x0000002878787c23 */ /* 0x000fc200080108ac */
[----:B------:R-:W1:Y:S01]  /*6040*/  MUFU.EX2 R153, R153 ;  /* 0x0000009900997308 */ /* 0x000e620000000800 */
[----:B------:R-:W-:-:S01]  /*6050*/  FFMA.FTZ R122, R122, UR40, -R101 ;  /* 0x000000287a7a7c23 */ /* 0x000fc20008010865 */
[----:B------:R-:W-:Y:S01]  /*6060*/  FFMA.FTZ R121, R121, UR40, -R172 ;  /* 0x0000002879797c23 */ /* 0x000fe200080108ac */
[----:B------:R-:W-:-:S01]  /*6070*/  FFMA.FTZ R123, R123, UR40, -R101 ;  /* 0x000000287b7b7c23 */ /* 0x000fc20008010865 */
[----:B------:R-:W-:Y:S01]  /*6080*/  FFMA.FTZ R124, R124, UR40, -R172 ;  /* 0x000000287c7c7c23 */ /* 0x000fe200080108ac */
[----:B------:R-:W-:-:S01]  /*6090*/  FFMA.FTZ R126, R126, UR40, -R101 ;  /* 0x000000287e7e7c23 */ /* 0x000fc20008010865 */
[----:B------:R-:W-:Y:S01]  /*60a0*/  FFMA.FTZ R125, R125, UR40, -R172 ;  /* 0x000000287d7d7c23 */ /* 0x000fe200080108ac */
[----:B------:R-:W-:-:S01]  /*60b0*/  FFMA.FTZ R127, R127, UR40, -R101 ;  /* 0x000000287f7f7c23 */ /* 0x000fc20008010865 */
[----:B------:R-:W2:Y:S01]  /*60c0*/  MUFU.EX2 R9, R9 ;  /* 0x0000000900097308 */ /* 0x000ea20000000800 */
[----:B0-----:R-:W-:-:S01]  /*60d0*/  FFMA.FTZ R4, R7, R4, R8 ;  /* 0x0000000407047223 */ /* 0x001fc20000010008 */
[----:B------:R-:W-:Y:S01]  /*60e0*/  FFMA.FTZ R128, R128, UR40, -R172 ;  /* 0x0000002880807c23 */ /* 0x000fe200080108ac */
[----:B------:R-:W-:-:S01]  /*60f0*/  FFMA.FTZ R130, R130, UR40, -R101 ;  /* 0x0000002882827c23 */ /* 0x000fc20008010865 */
[----:B------:R-:W-:Y:S01]  /*6100*/  FFMA.FTZ R129, R129, UR40, -R172 ;  /* 0x0000002881817c23 */ /* 0x000fe200080108ac */
[----:B------:R-:W-:-:S01]  /*6110*/  FFMA.FTZ R131, R131, UR40, -R101 ;  /* 0x0000002883837c23 */ /* 0x000fc20008010865 */
[----:B------:R-:W-:Y:S01]  /*6120*/  FFMA.FTZ R132, R132, UR40, -R172 ;  /* 0x0000002884847c23 */ /* 0x000fe200080108ac */
[----:B------:R-:W-:-:S01]  /*6130*/  FFMA.FTZ R134, R134, UR40, -R101 ;  /* 0x0000002886867c23 */ /* 0x000fc20008010865 */
[----:B------:R-:W0:Y:S01]  /*6140*/  MUFU.EX2 R148, R148 ;  /* 0x0000009400947308 */ /* 0x000e220000000800 */
[----:B-1----:R-:W-:-:S01]  /*6150*/  FFMA.FTZ R5, R6, R5, R153 ;  /* 0x0000000506057223 */ /* 0x002fc20000010099 */
[----:B------:R-:W-:Y:S01]  /*6160*/  FFMA.FTZ R133, R133, UR40, -R172 ;  /* 0x0000002885857c23 */ /* 0x000fe200080108ac */
[----:B------:R-:W-:-:S01]  /*6170*/  FFMA.FTZ R135, R135, UR40, -R101 ;  /* 0x0000002887877c23 */ /* 0x000fc20008010865 */
[----:B------:R-:W-:Y:S01]  /*6180*/  FFMA.FTZ R104, R104, UR40, -R172 ;  /* 0x0000002868687c23 */ /* 0x000fe200080108ac */
[----:B------:R-:W-:-:S01]  /*6190*/  FFMA.FTZ R106, R106, UR40, -R101 ;  /* 0x000000286a6a7c23 */ /* 0x000fc20008010865 */
[----:B------:R-:W-:Y:S01]  /*61a0*/  FFMA.FTZ R105, R105, UR40, -R172 ;  /* 0x0000002869697c23 */ /* 0x000fe200080108ac */
[----:B------:R-:W-:-:S01]  /*61b0*/  FFMA.FTZ R107, R107, UR40, -R101 ;  /* 0x000000286b6b7c23 */ /* 0x000fc20008010865 */
[----:B------:R-:W1:Y:S01]  /*61c0*/  MUFU.EX2 R10, R10 ;  /* 0x0000000a000a7308 */ /* 0x000e620000000800 */
[----:B--2---:R-:W-:-:S01]  /*61d0*/  FADD.FTZ R161, R9, R4 ;  /* 0x0000000409a17221 */ /* 0x004fc20000010000 */
[----:B------:R-:W-:Y:S01]  /*61e0*/  FFMA.FTZ R108, R108, UR40, -R172 ;  /* 0x000000286c6c7c23 */ /* 0x000fe200080108ac */
[----:B------:R-:W-:-:S01]  /*61f0*/  FFMA.FTZ R110, R110, UR40, -R101 ;  /* 0x000000286e6e7c23 */ /* 0x000fc20008010865 */
[----:B------:R-:W-:Y:S01]  /*6200*/  FFMA.FTZ R109, R109, UR40, -R172 ;  /* 0x000000286d6d7c23 */ /* 0x000fe200080108ac */
[----:B------:R-:W-:-:S01]  /*6210*/  FFMA.FTZ R111, R111, UR40, -R101 ;  /* 0x000000286f6f7c23 */ /* 0x000fc20008010865 */
[----:B------:R-:W-:Y:S01]  /*6220*/  FFMA.FTZ R112, R112, UR40, -R172 ;  /* 0x0000002870707c23 */ /* 0x000fe200080108ac */
[----:B------:R-:W-:-:S01]  /*6230*/  FFMA.FTZ R114, R114, UR40, -R101 ;  /* 0x0000002872727c23 */ /* 0x000fc20008010865 */
[----:B------:R-:W2:Y:S01]  /*6240*/  MUFU.EX2 R152, R152 ;  /* 0x0000009800987308 */ /* 0x000ea20000000800 */
[----:B0-----:R-:W-:-:S01]  /*6250*/  FADD.FTZ R5, R148, R5 ;  /* 0x0000000594057221 */ /* 0x001fc20000010000 */
[----:B------:R-:W-:Y:S01]  /*6260*/  FFMA.FTZ R113, R113, UR40, -R172 ;  /* 0x0000002871717c23 */ /* 0x000fe200080108ac */
[----:B------:R-:W-:-:S01]  /*6270*/  FFMA.FTZ R115, R115, UR40, -R101 ;  /* 0x0000002873737c23 */ /* 0x000fc20008010865 */
[----:B------:R-:W-:Y:S01]  /*6280*/  FFMA.FTZ R116, R116, UR40, -R172 ;  /* 0x0000002874747c23 */ /* 0x000fe200080108ac */
[----:B------:R-:W-:-:S01]  /*6290*/  FFMA.FTZ R118, R118, UR40, -R101 ;  /* 0x0000002876767c23 */ /* 0x000fc20008010865 */
[----:B------:R-:W-:Y:S01]  /*62a0*/  FFMA.FTZ R117, R117, UR40, -R172 ;  /* 0x0000002875757c23 */ /* 0x000fe200080108ac */
[----:B------:R-:W-:-:S01]  /*62b0*/  FFMA.FTZ R119, R119, UR40, -R101 ;  /* 0x0000002877777c23 */ /* 0x000fc20008010865 */
[----:B------:R-:W0:Y:S01]  /*62c0*/  MUFU.EX2 R11, R11 ;  /* 0x0000000b000b7308 */ /* 0x000e220000000800 */
[----:B-1----:R-:W-:-:S01]  /*62d0*/  FADD.FTZ R4, R10, R161 ;  /* 0x000000a10a047221 */ /* 0x002fc20000010000 */
        /* <DEDUP_REMOVED lines=18> */
[----:B------:R-:W-:-:S04]  /*6400*/  FFMA.FTZ R101, R103, UR40, -R101 ;  /* 0x0000002867657c23 */ /* 0x000fc80008010865 */
[----:B------:R-:W0:Y:S01]  /*6410*/  MUFU.EX2 R154, R154 ;  /* 0x0000009a009a7308 */ /* 0x000e220000000800 */
[----:B-1----:R-:W-:-:S07]  /*6420*/  FADD.FTZ R161, R155, R158 ;  /* 0x0000009e9ba17221 */ /* 0x002fce0000010000 */
[----:B------:R-:W1:Y:S01]  /*6430*/  MUFU.EX2 R13, R13 ;  /* 0x0000000d000d7308 */ /* 0x000e620000000800 */
[----:B--2---:R-:W-:-:S07]  /*6440*/  FADD.FTZ R4, R12, R5 ;  /* 0x000000050c047221 */ /* 0x004fce0000010000 */
[----:B------:R-:W2:Y:S01]  /*6450*/  MUFU.EX2 R157, R157 ;  /* 0x0000009d009d7308 */ /* 0x000ea20000000800 */
[----:B0-----:R-:W-:-:S07]  /*6460*/  FADD.FTZ R158, R154, R161 ;  /* 0x000000a19a9e7221 */ /* 0x001fce0000010000 */
        /* <DEDUP_REMOVED lines=102> */
[----:B------:R-:W-:Y:S01]  /*6ad0*/  MUFU.EX2 R119, R119 ;  /* 0x0000007700777308 */ /* 0x000fe20000000800 */
[----:B-1----:R-:W-:-:S07]  /*6ae0*/  FADD.FTZ R158, R118, R161 ;  /* 0x000000a1769e7221 */ /* 0x002fce0000010000 */
[----:B------:R-:W0:Y:S01]  /*6af0*/  MUFU.EX2 R88, R88 ;  /* 0x0000005800587308 */ /* 0x000e220000000800 */
[----:B--2---:R-:W-:-:S07]  /*6b00*/  FADD.FTZ R5, R117, R4 ;  /* 0x0000000475057221 */ /* 0x004fce0000010000 */
[----:B------:R-:W-:Y:S08]  /*6b10*/  MUFU.EX2 R90, R90 ;  /* 0x0000005a005a7308 */ /* 0x000ff00000000800 */
[----:B------:R-:W1:Y:S01]  /*6b20*/  MUFU.EX2 R89, R89 ;  /* 0x0000005900597308 */ /* 0x000e620000000800 */
[----:B0-----:R-:W-:-:S07]  /*6b30*/  FADD.FTZ R4, R88, R5 ;  /* 0x0000000558047221 */ /* 0x001fce0000010000 */
[----:B------:R-:W-:Y:S08]  /*6b40*/  MUFU.EX2 R91, R91 ;  /* 0x0000005b005b7308 */ /* 0x000ff00000000800 */
[----:B------:R-:W0:Y:S01]  /*6b50*/  MUFU.EX2 R92, R92 ;  /* 0x0000005c005c7308 */ /* 0x000e220000000800 */
[----:B-1----:R-:W-:-:S07]  /*6b60*/  FADD.FTZ R5, R89, R4 ;  /* 0x0000000459057221 */ /* 0x002fce0000010000 */
[----:B------:R-:W-:Y:S08]  /*6b70*/  MUFU.EX2 R163, R94 ;  /* 0x0000005e00a37308 */ /* 0x000ff00000000800 */
[----:B------:R-:W1:Y:S01]  /*6b80*/  MUFU.EX2 R93, R93 ;  /* 0x0000005d005d7308 */ /* 0x000e620000000800 */
[----:B0-----:R-:W-:-:S07]  /*6b90*/  FADD.FTZ R4, R92, R5 ;  /* 0x000000055c047221 */ /* 0x001fce0000010000 */
[----:B------:R0:W-:Y:S08]  /*6ba0*/  MUFU.EX2 R160, R95 ;  /* 0x0000005f00a07308 */ /* 0x0001f00000000800 */
[----:B------:R-:W2:Y:S01]  /*6bb0*/  MUFU.EX2 R96, R96 ;  /* 0x0000006000607308 */ /* 0x000ea20000000800 */
[----:B0-----:R-:W-:-:S01]  /*6bc0*/  FADD.FTZ R95, R119, R158 ;  /* 0x0000009e775f7221 */ /* 0x001fc20000010000 */
[----:B-1----:R-:W-:-:S06]  /*6bd0*/  FADD.FTZ R5, R93, R4 ;  /* 0x000000045d057221 */ /* 0x002fcc0000010000 */
[----:B------:R0:W1:Y:S08]  /*6be0*/  MUFU.EX2 R94, R98 ;  /* 0x00000062005e7308 */ /* 0x0000700000000800 */
[----:B------:R-:W3:Y:S01]  /*6bf0*/  MUFU.EX2 R97, R97 ;  /* 0x0000006100617308 */ /* 0x000ee20000000800 */
[----:B0-----:R-:W-:-:S01]  /*6c00*/  FADD.FTZ R98, R90, R95 ;  /* 0x0000005f5a627221 */ /* 0x001fc20000010000 */
[----:B--2---:R-:W-:-:S03]  /*6c10*/  FADD.FTZ R4, R96, R5 ;  /* 0x0000000560047221 */ /* 0x004fc60000010000 */
[----:B------:R-:W-:-:S03]  /*6c20*/  FADD.FTZ R98, R91, R98 ;  /* 0x000000625b627221 */ /* 0x000fc60000010000 */
[----:B------:R-:W0:Y:S01]  /*6c30*/  MUFU.EX2 R162, R99 ;  /* 0x0000006300a27308 */ /* 0x000e220000000800 */
[----:B------:R-:W-:-:S04]  /*6c40*/  FADD.FTZ R98, R163, R98 ;  /* 0x00000062a3627221 */ /* 0x000fc80000010000 */
[----:B------:R-:W-:-:S03]  /*6c50*/  FADD.FTZ R95, R160, R98 ;  /* 0x00000062a05f7221 */ /* 0x000fc60000010000 */
[----:B------:R-:W2:Y:S01]  /*6c60*/  MUFU.EX2 R100, R100 ;  /* 0x0000006400647308 */ /* 0x000ea20000000800 */
[----:B-1----:R-:W-:-:S01]  /*6c70*/  FADD.FTZ R95, R94, R95 ;  /* 0x0000005f5e5f7221 */ /* 0x002fc20000010000 */
[----:B---3--:R-:W-:-:S06]  /*6c80*/  FADD.FTZ R5, R97, R4 ;  /* 0x0000000461057221 */ /* 0x008fcc0000010000 */
[----:B------:R-:W1:Y:S01]  /*6c90*/  MUFU.EX2 R102, R102 ;  /* 0x0000006600667308 */ /* 0x000e620000000800 */
[----:B0-----:R-:W-:-:S07]  /*6ca0*/  FADD.FTZ R95, R162, R95 ;  /* 0x0000005fa25f7221 */ /* 0x001fce0000010000 */
[----:B------:R-:W0:Y:S01]  /*6cb0*/  MUFU.EX2 R149, R149 ;  /* 0x0000009500957308 */ /* 0x000e220000000800 */
[----:B--2---:R-:W-:-:S07]  /*6cc0*/  FADD.FTZ R4, R100, R5 ;  /* 0x0000000564047221 */ /* 0x004fce0000010000 */
[----:B------:R-:W2:Y:S01]  /*6cd0*/  MUFU.EX2 R101, R101 ;  /* 0x0000006500657308 */ /* 0x000ea20000000800 */
[----:B-1----:R-:W-:-:S01]  /*6ce0*/  FADD.FTZ R95, R102, R95 ;  /* 0x0000005f665f7221 */ /* 0x002fc20000010000 */
[----:B0-----:R-:W-:-:S03]  /*6cf0*/  FADD.FTZ R4, R149, R4 ;  /* 0x0000000495047221 */ /* 0x001fc60000010000 */
[----:B--2---:R-:W-:Y:S01]  /*6d00*/  FADD.FTZ R5, R101, R95 ;  /* 0x0000005f65057221 */ /* 0x004fe20000010000 */
[----:B------:R-:W-:Y:S06]  /*6d10*/  @!P0 BRA `(.L_x_24) ;  /* 0x0000000000048947 */ /* 0x000fec0003800000 */
[----:B------:R-:W-:Y:S01]  /*6d20*/  BPT.TRAP 0x1 ;  /* 0x000000040000795c */ /* 0x000fe20000300000 */
.L_x_24:
[----:B------:R-:W-:Y:S01]  /*6d30*/  ULEA UR6, UR49, UR39, 0x3 ;  /* 0x0000002731067291 */ /* 0x000fe2000f8e183f */
[----:B------:R-:W-:Y:S01]  /*6d40*/  ISETP.LT.AND P1, PT, RZ, UR52, PT ;  /* 0x00000034ff007c0c */ /* 0x000fe2000bf21270 */
[----:B------:R-:W-:Y:S01]  /*6d50*/  UIADD3 UR7, UR52, -0x1, URZ ;  /* 0xffffffff34077890 */ /* 0x000fe2000fffe03f */
[----:B------:R-:W-:Y:S01]  /*6d60*/  F2FP.SATFINITE.E4M3.F32.PACK_AB_MERGE_C R10, R11, R10, RZ ;  /* 0x0000000a0b0a723e */ /* 0x000fe200048070ff */
[----:B------:R-:W-:Y:S01]  /*6d70*/  UIADD3 UR6, UR6, 0x29860, URZ ;  /* 0x0002986006067890 */ /* 0x000fe2000fffe03f */
[----:B------:R-:W-:Y:S01]  /*6d80*/  F2FP.SATFINITE.E4M3.F32.PACK_AB_MERGE_C R14, R15, R14, RZ ;  /* 0x0000000e0f0e723e */ /* 0x000fe200048070ff */
[----:B------:R-:W-:Y:S01]  /*6d90*/  UMOV UR53, UR45 ;  /* 0x0000002d00357c82 */ /* 0x000fe20008000000 */
[----:B------:R-:W-:Y:S01]  /*6da0*/  F2FP.SATFINITE.E4M3.F32.PACK_AB_MERGE_C R152, R155, R152, RZ ;  /* 0x000000989b98723e */ /* 0x000fe200048070ff */
[----:B------:R-:W-:Y:S01]  /*6db0*/  UPRMT UR6, UR37, 0x654, UR6 ;  /* 0x0000065425067896 */ /* 0x000fe20008000006 */
[----:B------:R-:W-:Y:S01]  /*6dc0*/  F2FP.SATFINITE.E4M3.F32.PACK_AB_MERGE_C R156, R159, R156, RZ ;  /* 0x0000009c9f9c723e */ /* 0x000fe200048070ff */
[----:B------:R-:W-:Y:S01]  /*6dd0*/  UMOV UR52, UR7 ;  /* 0x0000000700347c82 */ /* 0x000fe20008000000 */
[----:B------:R-:W-:Y:S01]  /*6de0*/  F2FP.SATFINITE.E4M3.F32.PACK_AB_MERGE_C R136, R137, R136, RZ ;  /* 0x000000888988723e */ /* 0x000fe200048070ff */
[----:B------:R-:W-:Y:S01]  /*6df0*/  UMOV UR49, UR44 ;  /* 0x0000002c00317c82 */ /* 0x000fe20008000000 */
[----:B------:R-:W-:Y:S01]  /*6e00*/  F2FP.SATFINITE.E4M3.F32.PACK_AB_MERGE_C R142, R143, R142, RZ ;  /* 0x0000008e8f8e723e */ /* 0x000fe200048070ff */
[-C--:B------:R-:W-:Y:S01]  /*6e10*/  FMUL.FTZ R24, R24, R7.reuse ;  /* 0x0000000718187220 */ /* 0x080fe20000410000 */
[----:B------:R-:W-:Y:S01]  /*6e20*/  F2FP.SATFINITE.E4M3.F32.PACK_AB_MERGE_C R144, R145, R144, RZ ;  /* 0x000000909190723e */ /* 0x000fe200048070ff */
[-C--:B------:R-:W-:Y:S01]  /*6e30*/  FMUL.FTZ R25, R25, R7.reuse ;  /* 0x0000000719197220 */ /* 0x080fe20000410000 */
[----:B------:R-:W-:Y:S01]  /*6e40*/  F2FP.SATFINITE.E4M3.F32.PACK_AB_MERGE_C R150, R151, R150, RZ ;  /* 0x000000969796723e */ /* 0x000fe200048070ff */
[----:B------:R-:W-:Y:S01]  /*6e50*/  SYNCS.ARRIVE.TRANS64.RED.A1T0 RZ, [UR6], RZ ;  /* 0x000000ffffff79a7 */ /* 0x000fe20008100406 */
[----:B------:R-:W-:Y:S01]  /*6e60*/  F2FP.SATFINITE.E4M3.F32.PACK_AB_MERGE_C R124, R125, R124, RZ ;  /* 0x0000007c7d7c723e */ /* 0x000fe200048070ff */
[-C--:B------:R-:W-:Y:S01]  /*6e70*/  FMUL.FTZ R28, R28, R7.reuse ;  /* 0x000000071c1c7220 */ /* 0x080fe20000410000 */
        /* <DEDUP_REMOVED lines=15> */
[----:B------:R-:W-:Y:S01]  /*6f70*/  FMUL.FTZ R44, R44, R7 ;  /* 0x000000072c2c7220 */ /* 0x000fe20000410000 */
[----:B------:R-:W-:Y:S01]  /*6f80*/  F2FP.SATFINITE.E4M3.F32.PACK_AB_MERGE_C R11, R160, R163, RZ ;  /* 0x000000a3a00b723e */ /* 0x000fe200048070ff */
[-C--:B------:R-:W-:Y:S01]  /*6f90*/  FMUL.FTZ R45, R45, R7.reuse ;  /* 0x000000072d2d7220 */ /* 0x080fe20000410000 */
[----:B------:R-:W-:Y:S01]  /*6fa0*/  F2FP.SATFINITE.E4M3.F32.PACK_AB_MERGE_C R100, R149, R100, RZ ;  /* 0x000000649564723e */ /* 0x000fe200048070ff */
[-C--:B------:R-:W-:Y:S01]  /*6fb0*/  FMUL.FTZ R48, R48, R7.reuse ;  /* 0x0000000730307220 */ /* 0x080fe20000410000 */
[----:B------:R-:W-:Y:S01]  /*6fc0*/  F2FP.SATFINITE.E4M3.F32.PACK_AB_MERGE_C R15, R101, R102, RZ ;  /* 0x00000066650f723e */ /* 0x000fe200048070ff */
[-C--:B------:R-:W-:Y:S01]  /*6fd0*/  FMUL.FTZ R49, R49, R7.reuse ;  /* 0x0000000731317220 */ /* 0x080fe20000410000 */
        /* <DEDUP_REMOVED lines=17> */
[----:B------:R-:W-:Y:S01]  /*70f0*/  FMUL.FTZ R85, R85, R7 ;  /* 0x0000000755557220 */ /* 0x000fe20000410000 */
        /* <DEDUP_REMOVED lines=32> */
[----:B------:R-:W-:Y:S01]  /*7300*/  F2FP.SATFINITE.E4M3.F32.PACK_AB_MERGE_C R172, R9, R8, R10 ;  /* 0x0000000809ac723e */ /* 0x000fe2000480700a */
[----:B------:R-:W-:Y:S01]  /*7310*/  IMAD.MOV.U32 R7, RZ, RZ, R0 ;  /* 0x000000ffff077224 */ /* 0x000fe200078e0000 */
[----:B------:R-:W-:Y:S01]  /*7320*/  F2FP.SATFINITE.E4M3.F32.PACK_AB_MERGE_C R173, R148, R153, R152 ;  /* 0x0000009994ad723e */ /* 0x000fe20004807098 */
[----:B------:R-:W-:Y:S01]  /*7330*/  IMAD.MOV.U32 R6, RZ, RZ, R3 ;  /* 0x000000ffff067224 */ /* 0x000fe200078e0003 */
[----:B------:R-:W-:-:S02]  /*7340*/  F2FP.SATFINITE.E4M3.F32.PACK_AB_MERGE_C R174, R13, R12, R14 ;  /* 0x0000000c0dae723e */ /* 0x000fc4000480700e */
[----:B------:R-:W-:Y:S02]  /*7350*/  F2FP.SATFINITE.E4M3.F32.PACK_AB_MERGE_C R175, R157, R154, R156 ;  /* 0x0000009a9daf723e */ /* 0x000fe4000480709c */
[----:B------:R-:W-:Y:S02]  /*7360*/  F2FP.SATFINITE.E4M3.F32.PACK_AB_MERGE_C R176, R21, R20, R136 ;  /* 0x0000001415b0723e */ /* 0x000fe40004807088 */
[----:B------:R-:W-:Y:S02]  /*7370*/  F2FP.SATFINITE.E4M3.F32.PACK_AB_MERGE_C R177, R139, R138, R142 ;  /* 0x0000008a8bb1723e */ /* 0x000fe4000480708e */
[----:B------:R-:W-:Y:S02]  /*7380*/  F2FP.SATFINITE.E4M3.F32.PACK_AB_MERGE_C R178, R141, R140, R144 ;  /* 0x0000008c8db2723e */ /* 0x000fe40004807090 */
[----:B------:R-:W-:Y:S02]  /*7390*/  F2FP.SATFINITE.E4M3.F32.PACK_AB_MERGE_C R179, R147, R146, R150 ;  /* 0x0000009293b3723e */ /* 0x000fe40004807096 */
        /* <DEDUP_REMOVED lines=11> */
[----:B------:R-:W-:Y:S01]  /*7450*/  F2FP.SATFINITE.E4M3.F32.PACK_AB_MERGE_C R191, R162, R94, R15 ;  /* 0x0000005ea2bf723e */ /* 0x000fe2000480700f */
[----:B------:R-:W-:Y:S06]  /*7460*/  @P1 BRA `(.L_x_25) ;  /* 0xffffffd000e41947 */ /* 0x000fec000383ffff */
.L_x_14:
[----:B------:R-:W-:Y:S06]  /*7470*/  BAR.ARV 0x8, 0x180 ;  /* 0x0206000000007b1d */ /* 0x000fec0000002000 */
[----:B------:R-:W-:Y:S05]  /*7480*/  @!P0 BRA `(.L_x_26) ;  /* 0x0000000000048947 */ /* 0x000fea0003800000 */
[----:B------:R-:W-:Y:S01]  /*7490*/  BPT.TRAP 0x1 ;  /* 0x000000040000795c */ /* 0x000fe20000300000 */
.L_x_26:
[----:B------:R-:W-:Y:S01]  /*74a0*/  ULEA UR4, UR44, UR39, 0x3 ;  /* 0x000000272c047291 */ /* 0x000fe2000f8e183f */
[----:B------:R-:W-:-:S05]  /*74b0*/  IMAD.U32 R6, RZ, RZ, UR45 ;  /* 0x0000002dff067e24 */ /* 0x000fca000f8e00ff */
[----:B------:R-:W-:-:S04]  /*74c0*/  SHF.L.U32 R6, R6, 0x1f, RZ ;  /* 0x0000001f06067819 */ /* 0x000fc800000006ff */
[----:B------:R0:W1:Y:S01]  /*74d0*/  SYNCS.PHASECHK.TRANS64.TRYWAIT P1, [UR4+0x29850], R6 ;  /* 0x02985006ff0075a7 */ /* 0x0000620008020144 */
[----:B------:R-:W-:Y:S05]  /*74e0*/  @!P0 BRA `(.L_x_27) ;  /* 0x0000000000048947 */ /* 0x000fea0003800000 */
[----:B------:R-:W-:Y:S01]  /*74f0*/  BPT.TRAP 0x1 ;  /* 0x000000040000795c */ /* 0x000fe20000300000 */
.L_x_27:
[----:B-1----:R-:W-:Y:S05]  /*7500*/  @P1 BRA `(.L_x_28) ;  /* 0x0000000000081947 */ /* 0x002fea0003800000 */
[----:B------:R-:W1:Y:S02]  /*7510*/  SYNCS.PHASECHK.TRANS64.TRYWAIT P1, [UR4+0x29850], R6 ;  /* 0x02985006ff0075a7 */ /* 0x000e640008020144 */
[----:B-1----:R-:W-:Y:S05]  /*7520*/  @!P1 BRA `(.L_x_29) ;  /* 0x0000007000a49947 */ /* 0x002fea0003800000 */
.L_x_28:
[----:B------:R-:W-:Y:S01]  /*7530*/  UIADD3 UR5, UR39, 0x400, URZ ;  /* 0x0000040027057890 */ /* 0x000fe2000fffe03f */
[----:B------:R-:W-:Y:S01]  /*7540*/  WARPGROUP.ARRIVE ;  /* 0x00000000000079c5 */ /* 0x000fe20000000000 */
[----:B------:R-:W-:Y:S01]  /*7550*/  UMOV UR7, 0xc0000010 ;  /* 0xc000001000077882 */ /* 0x000fe20000000000 */
[----:B------:R-:W-:Y:S01]  /*7560*/  IMAD.MOV.U32 R8, RZ, RZ, 0x3f800000 ;  /* 0x3f800000ff087424 */ /* 0x000fe200078e00ff */
        /* <DEDUP_REMOVED lines=11> */
[----:B------:R-:W-:Y:S02]  /*7620*/  ULDC.64 UR6, c[0x0][0x9a0] ;  /* 0x0002680000067ab9 */ /* 0x000fe40000000a00 */
[----:B------:R-:W-:-:S04]  /*7630*/  UISETP.NE.U32.AND UP0, UPT, UR6, URZ, UPT ;  /* 0x0000003f0600728c */ /* 0x000fc8000bf05070 */
[----:B------:R-:W-:-:S06]  /*7640*/  UISETP.NE.AND.EX UP0, UPT, UR7, URZ, UPT, UP0 ;  /* 0x0000003f0700728c */ /* 0x000fcc000bf05300 */
[----:B------:R-:W-:-:S05]  /*7650*/  PLOP3.LUT P1, PT, PT, PT, UP0, 0x80, 0x0 ;  /* 0x000000000000781c */ /* 0x000fca0003f2f008 */
[----:B------:R-:W-:Y:S01]  /*7660*/  @UP0 USHF.R.S32.HI UR10, URZ, 0x1f, UR42 ;  /* 0x0000001f3f0a0899 */ /* 0x000fe2000801142a */
[----:B------:R-:W-:Y:S01]  /*7670*/  @UP0 ULDC.64 UR12, c[0x0][0x9c8] ;  /* 0x00027200000c0ab9 */ /* 0x000fe20000000a00 */
[----:B------:R-:W-:Y:S02]  /*7680*/  @UP0 UIADD3 UR8, -UR42, URZ, URZ ;  /* 0x0000003f2a080290 */ /* 0x000fe4000fffe13f */
[----:B------:R-:W-:Y:S01]  /*7690*/  @UP0 UIMAD UR10, UR10, UR12, URZ ;  /* 0x0000000c0a0a02a4 */ /* 0x000fe2000f8e023f */
[----:B------:R-:W-:Y:S02]  /*76a0*/  @UP0 ULDC UR9, c[0x0][0xc44] ;  /* 0x0003110000090ab9 */ /* 0x000fe40000000800 */
[----:B------:R-:W-:Y:S02]  /*76b0*/  @UP0 UIMAD UR11, UR9, UR8, UR43 ;  /* 0x00000008090b02a4 */ /* 0x000fe4000f8e022b */
[----:B------:R-:W-:Y:S02]  /*76c0*/  @UP0 UIMAD.WIDE.U32 UR8, UR42, UR12, URZ ;  /* 0x0000000c2a0802a5 */ /* 0x000fe4000f8e003f */
[----:B------:R-:W-:-:S02]  /*76d0*/  @UP0 UIMAD UR10, UR42, UR13, UR10 ;  /* 0x0000000d2a0a02a4 */ /* 0x000fc4000f8e020a */
[----:B------:R-:W-:Y:S02]  /*76e0*/  @UP0 USHF.R.S32.HI UR14, URZ, 0x1f, UR11 ;  /* 0x0000001f3f0e0899 */ /* 0x000fe4000801140b */
[----:B------:R-:W-:Y:S01]  /*76f0*/  @UP0 UIADD3 UR9, UR9, UR10, URZ ;  /* 0x0000000a09090290 */ /* 0x000fe2000fffe03f */
[----:B------:R-:W-:Y:S02]  /*7700*/  @UP0 ULDC.64 UR12, c[0x0][0x9d0] ;  /* 0x00027400000c0ab9 */ /* 0x000fe40000000a00 */
[----:B------:R-:W-:Y:S02]  /*7710*/  @UP0 UIMAD UR10, UR14, UR12, URZ ;  /* 0x0000000c0e0a02a4 */ /* 0x000fe4000f8e023f */
[----:B------:R-:W-:Y:S02]  /*7720*/  @UP0 UIMAD.WIDE.U32 UR8, UR11, UR12, UR8 ;  /* 0x0000000c0b0802a5 */ /* 0x000fe4000f8e0008 */
[----:B------:R-:W-:Y:S02]  /*7730*/  @UP0 UIMAD UR10, UR11, UR13, UR10 ;  /* 0x0000000d0b0a02a4 */ /* 0x000fe4000f8e020a */
[----:B------:R-:W-:-:S02]  /*7740*/  @UP0 ULEA UR6, UP1, UR8, UR6, 0x2 ;  /* 0x0000000608060291 */ /* 0x000fc4000f82103f */
[----:B------:R-:W-:-:S04]  /*7750*/  @UP0 UIADD3 UR9, UR9, UR10, URZ ;  /* 0x0000000a09090290 */ /* 0x000fc8000fffe03f */
[----:B01----:R-:W-:Y:S01]  /*7760*/  IMAD.U32 R6, RZ, RZ, UR6 ;  /* 0x00000006ff067e24 */ /* 0x003fe2000f8e00ff */
[----:B------:R-:W-:Y:S02]  /*7770*/  @UP0 ULEA.HI.X UR7, UR8, UR7, UR9, 0x2, UP1 ;  /* 0x0000000708070291 */ /* 0x000fe400088f1409 */
[----:B------:R-:W-:-:S04]  /*7780*/  UIADD3 UR6, UR5, 0x200, URZ ;  /* 0x0000020005067890 */ /* 0x000fc8000fffe03f */
[----:B------:R-:W-:Y:S01]  /*7790*/  IMAD.U32 R7, RZ, RZ, UR7 ;  /* 0x00000007ff077e24 */ /* 0x000fe2000f8e00ff */
[----:B------:R-:W-:-:S04]  /*77a0*/  UMOV UR7, 0xc0000010 ;  /* 0xc000001000077882 */ /* 0x000fc80000000000 */
[----:B------:R0:W2:Y:S01]  /*77b0*/  @P1 LDG.E R8, desc[UR50][R6.64] ;  /* 0x0000003206081981 */ /* 0x0000a2000c1e1900 */
[----:B------:R-:W-:Y:S02]  /*77c0*/  WARPGROUP.DEPBAR.LE gsb0, 0x0 ;  /* 0x00008000000079c5 */ /* 0x000fe40000010000 */
[----:B------:R-:W-:-:S06]  /*77d0*/  WARPGROUP.ARRIVE ;  /* 0x00000000000079c5 */ /* 0x000fcc0000000000 */
[----:B------:R-:W-:Y:S01]  /*77e0*/  QGMMA.64x128x32.F32.E4M3.E4M3 R24, R180, gdesc[UR4], R24, gsb0 ;  /* 0x01e00004b4187df3 */ /* 0x000fe20008000818 */
[----:B------:R-:W-:Y:S01]  /*77f0*/  UIADD3 UR6, UR5, 0x300, URZ ;  /* 0x0000030005067890 */ /* 0x000fe2000fffe03f */
[----:B------:R-:W-:Y:S01]  /*7800*/  UMOV UR7, 0xc0000010 ;  /* 0xc000001000077882 */ /* 0x000fe20000000000 */
[----:B------:R-:W1:Y:S04]  /*7810*/  SHFL.BFLY PT, R9, R4, 0x2, 0x1f ;  /* 0x0c401f0004097f89 */ /* 0x000e6800000e0000 */
[----:B------:R-:W3:Y:S01]  /*7820*/  SHFL.BFLY PT, R10, R5, 0x2, 0x1f ;  /* 0x0c401f00050a7f89 */ /* 0x000ee200000e0000 */
[----:B------:R-:W-:Y:S02]  /*7830*/  WARPGROUP.DEPBAR.LE gsb0, 0x0 ;  /* 0x00008000000079c5 */ /* 0x000fe40000010000 */
[----:B------:R-:W-:-:S06]  /*7840*/  WARPGROUP.ARRIVE ;  /* 0x00000000000079c5 */ /* 0x000fcc0000000000 */
[----:B------:R-:W-:Y:S01]  /*7850*/  QGMMA.64x128x32.F32.E4M3.E4M3 R24, R184, gdesc[UR4], R24, gsb0 ;  /* 0x01e00004b8187df3 */ /* 0x000fe20008000818 */
[----:B------:R-:W-:Y:S01]  /*7860*/  UIADD3 UR6, UR5, 0x400, URZ ;  /* 0x0000040005067890 */ /* 0x000fe2000fffe03f */
[----:B------:R-:W-:Y:S01]  /*7870*/  UMOV UR7, 0xc0000010 ;  /* 0xc000001000077882 */ /* 0x000fe20000000000 */
[----:B-1----:R-:W-:-:S01]  /*7880*/  FADD.FTZ R9, R9, R4 ;  /* 0x0000000409097221 */ /* 0x002fc20000010000 */
[----:B---3--:R-:W-:-:S04]  /*7890*/  FADD.FTZ R10, R10, R5 ;  /* 0x000000050a0a7221 */ /* 0x008fc80000010000 */
[----:B0-----:R-:W0:Y:S04]  /*78a0*/  SHFL.BFLY PT, R6, R9, 0x1, 0x1f ;  /* 0x0c201f0009067f89 */ /* 0x001e2800000e0000 */
[----:B------:R-:W1:Y:S01]  /*78b0*/  SHFL.BFLY PT, R7, R10, 0x1, 0x1f ;  /* 0x0c201f000a077f89 */ /* 0x000e6200000e0000 */
[----:B0-----:R-:W-:-:S01]  /*78c0*/  FADD.FTZ R6, R9, R6 ;  /* 0x0000000609067221 */ /* 0x001fc20000010000 */
[----:B-1----:R-:W-:-:S04]  /*78d0*/  FADD.FTZ R12, R10, R7 ;  /* 0x000000070a0c7221 */ /* 0x002fc80000010000 */
[C---:B------:R-:W-:Y:S01]  /*78e0*/  FSETP.NE.FTZ.AND P1, PT, R6.reuse, RZ, PT ;  /* 0x000000ff0600720b */ /* 0x040fe20003f35000 */
[----:B------:R-:W-:Y:S01]  /*78f0*/  FMUL.FTZ R13, R6, 0.00390625 ;  /* 0x3b800000060d7820 */ /* 0x000fe20000410000 */
[----:B------:R-:W-:Y:S01]  /*7900*/  FMUL.FTZ R14, R12, 0.00390625 ;  /* 0x3b8000000c0e7820 */ /* 0x000fe20000410000 */
[----:B------:R-:W-:-:S03]  /*7910*/  IMAD.MOV.U32 R7, RZ, RZ, RZ ;  /* 0x000000ffff077224 */ /* 0x000fc600078e00ff */
[----:B------:R-:W-:Y:S02]  /*7920*/  FSETP.NE.FTZ.AND P2, PT, R13, RZ, PT ;  /* 0x000000ff0d00720b */ /* 0x000fe40003f55000 */
[----:B------:R-:W-:-:S05]  /*7930*/  FSETP.NE.FTZ.AND P3, PT, R14, RZ, PT ;  /* 0x000000ff0e00720b */ /* 0x000fca0003f75000 */
[----:B------:R-:W-:Y:S01]  /*7940*/  @P1 MUFU.RCP R7, R6 ;  /* 0x0000000600071308 */ /* 0x000fe20000001000 */
[----:B------:R-:W-:Y:S01]  /*7950*/  FSETP.NE.FTZ.AND P1, PT, R12, RZ, PT ;  /* 0x000000ff0c00720b */ /* 0x000fe20003f35000 */
[----:B------:R-:W-:Y:S01]  /*7960*/  IMAD.MOV.U32 R11, RZ, RZ, RZ ;  /* 0x000000ffff0b7224 */ /* 0x000fe200078e00ff */
[----:B------:R-:W-:Y:S02]  /*7970*/  WARPGROUP.DEPBAR.LE gsb0, 0x0 ;  /* 0x00008000000079c5 */ /* 0x000fe40000010000 */
[----:B------:R-:W-:-:S06]  /*7980*/  WARPGROUP.ARRIVE ;  /* 0x00000000000079c5 */ /* 0x000fcc0000000000 */
[----:B------:R-:W-:Y:S01]  /*7990*/  QGMMA.64x128x32.F32.E4M3.E4M3 R24, R188, gdesc[UR4], R24, gsb0 ;  /* 0x01e00004bc187df3 */ /* 0x000fe20008000818 */
[----:B------:R-:W0:Y:S08]  /*79a0*/  @P2 MUFU.LG2 R9, R13 ;  /* 0x0000000d00092308 */ /* 0x000e300000000c00 */
[----:B------:R-:W1:Y:S08]  /*79b0*/  @P3 MUFU.LG2 R10, R14 ;  /* 0x0000000e000a3308 */ /* 0x000e700000000c00 */
[----:B------:R2:W3:Y:S01]  /*79c0*/  @P1 MUFU.RCP R11, R12 ;  /* 0x0000000c000b1308 */ /* 0x0004e20000001000 */
[----:B------:R-:W-:-:S02]  /*79d0*/  IMAD.U32 R15, RZ, RZ, UR40 ;  /* 0x00000028ff0f7e24 */ /* 0x000fc4000f8e00ff */
[----:B------:R-:W-:Y:S02]  /*79e0*/  IMAD.U32 R20, RZ, RZ, UR40 ;  /* 0x00000028ff147e24 */ /* 0x000fe4000f8e00ff */
[----:B0-----:R-:W-:Y:S01]  /*79f0*/  @P2 FMUL.FTZ R9, R9, 0.69314718246459960938 ;  /* 0x3f31721809092820 */ /* 0x001fe20000410000 */
[----:B------:R-:W-:Y:S01]  /*7a00*/  @P2 FMUL.FTZ R6, R15, 0.69314718246459960938 ;  /* 0x3f3172180f062820 */ /* 0x000fe20000410000 */
[----:B------:R-:W-:Y:S01]  /*7a10*/  @P3 FMUL.FTZ R20, R20, 0.69314718246459960938 ;  /* 0x3f31721814143820 */ /* 0x000fe20000410000 */
[----:B-1----:R-:W-:Y:S01]  /*7a20*/  @P3 FMUL.FTZ R13, R10, 0.69314718246459960938 ;  /* 0x3f3172180a0d3820 */ /* 0x002fe20000410000 */
[----:B------:R-:W-:Y:S02]  /*7a30*/  IMAD.MOV.U32 R5, RZ, RZ, -0x800000 ;  /* 0xff800000ff057424 */ /* 0x000fe400078e00ff */
[----:B------:R-:W-:Y:S01]  /*7a40*/  @P2 FFMA.FTZ R5, R6, R3, R9 ;  /* 0x0000000306052223 */ /* 0x000fe20000010009 */
[----:B------:R-:W-:Y:S02]  /*7a50*/  IMAD.MOV.U32 R4, RZ, RZ, -0x800000 ;  /* 0xff800000ff047424 */ /* 0x000fe400078e00ff */
[----:B------:R-:W-:Y:S01]  /*7a60*/  @P3 FFMA.FTZ R4, R20, R0, R13 ;  /* 0x0000000014043223 */ /* 0x000fe2000001000d */
[-C--:B--2---:R-:W-:Y:S01]  /*7a70*/  FMUL.FTZ R12, R7, R8.reuse ;  /* 0x00000008070c7220 */ /* 0x084fe20000410000 */
[----:B---3--:R-:W-:Y:S01]  /*7a80*/  FMUL.FTZ R88, R11, R8 ;  /* 0x000000080b587220 */ /* 0x008fe20000410000 */
[----:B------:R-:W-:-:S02]  /*7a90*/  WARPGROUP.DEPBAR.LE gsb0, 0x0 ;  /* 0x00008000000079c5 */ /* 0x000fc40000010000 */
[----:B------:R-:W-:Y:S05]  /*7aa0*/  @!P0 BRA `(.L_x_30) ;  /* 0x0000000000048947 */ /* 0x000fea0003800000 */
[----:B------:R-:W-:Y:S01]  /*7ab0*/  BPT.TRAP 0x1 ;  /* 0x000000040000795c */ /* 0x000fe20000300000 */
.L_x_30:
[----:B------:R-:W0:Y:S01]  /*7ac0*/  S2R R89, SR_TID.X ;  /* 0x0000000000597919 */ /* 0x000e220000002100 */
[----:B------:R-:W-:Y:S01]  /*7ad0*/  ULDC.64 UR6, c[0x4][0x40] ;  /* 0x0100100000067ab9 */ /* 0x000fe20000000a00 */
[----:B------:R-:W1:Y:S01]  /*7ae0*/  S2UR UR5, SR_SWINHI ;  /* 0x00000000000579c3 */ /* 0x000e620000002f00 */
        /* <DEDUP_REMOVED lines=9> */
[----:B------:R-:W-:Y:S01]  /*7b80*/  FMUL.FTZ R20, R34, R88 ;  /* 0x0000005822147220 */ /* 0x000fe20000410000 */
[----:B------:R-:W-:Y:S01]  /*7b90*/  ULDC.64 UR8, c[0x0][0xb90] ;  /* 0x0002e40000087ab9 */ /* 0x000fe20000000a00 */
[----:B------:R-:W-:Y:S01]  /*7ba0*/  USHF.R.S32.HI UR14, URZ, 0x1f, UR42 ;  /* 0x0000001f3f0e7899 */ /* 0x000fe2000801142a */
[----:B------:R-:W-:Y:S01]  /*7bb0*/  ULDC.64 UR10, c[0x0][0xb98] ;  /* 0x0002e600000a7ab9 */ /* 0x000fe20000000a00 */
[----:B0-----:R-:W-:-:S05]  /*7bc0*/  IMAD.SHL.U32 R0, R89, 0x4, RZ ;  /* 0x0000000459007824 */ /* 0x001fca00078e00ff */
[----:B------:R-:W-:-:S04]  /*7bd0*/  LOP3.LUT R0, R0, 0xc, RZ, 0xc0, !PT ;  /* 0x0000000c00007812 */ /* 0x000fc800078ec0ff */
[----:B------:R-:W-:-:S05]  /*7be0*/  IADD3 R6, P0, R0, UR6, RZ ;  /* 0x0000000600067c10 */ /* 0x000fca000ff1e0ff */
[----:B------:R-:W-:-:S05]  /*7bf0*/  IMAD.X R7, RZ, RZ, UR7, P0 ;  /* 0x00000007ff077e24 */ /* 0x000fca00080e06ff */
[----:B------:R0:W2:Y:S01]  /*7c00*/  LDG.E.CONSTANT R0, desc[UR50][R6.64] ;  /* 0x0000003206007981 */ /* 0x0000a2000c1e9900 */
        /* <DEDUP_REMOVED lines=9> */
[-C--:B0-----:R-:W-:Y:S01]  /*7ca0*/  FMUL.FTZ R6, R30, R88.reuse ;  /* 0x000000581e067220 */ /* 0x081fe20000410000 */
[----:B------:R-:W-:Y:S01]  /*7cb0*/  FMUL.FTZ R7, R26, R88 ;  /* 0x000000581a077220 */ /* 0x000fe20000410000 */
[-C--:B------:R-:W-:Y:S01]  /*7cc0*/  FMUL.FTZ R48, R61, R12.reuse ;  /* 0x0000000c3d307220 */ /* 0x080fe20000410000 */
[-C--:B------:R-:W-:Y:S01]  /*7cd0*/  FMUL.FTZ R49, R57, R12.reuse ;  /* 0x0000000c39317220 */ /* 0x080fe20000410000 */
[-C--:B------:R-:W-:Y:S01]  /*7ce0*/  FMUL.FTZ R36, R52, R12.reuse ;  /* 0x0000000c34247220 */ /* 0x080fe20000410000 */
[-C--:B------:R-:W-:Y:S01]  /*7cf0*/  FMUL.FTZ R40, R53, R12.reuse ;  /* 0x0000000c35287220 */ /* 0x080fe20000410000 */
[----:B------:R-:W-:Y:S01]  /*7d00*/  F2FP.BF16.F32.PACK_AB R6, R6, R7 ;  /* 0x000000070606723e */ /* 0x000fe200000010ff */
[-C--:B------:R-:W-:Y:S01]  /*7d10*/  FMUL.FTZ R52, R68, R12.reuse ;  /* 0x0000000c44347220 */ /* 0x080fe20000410000 */
[----:B------:R-:W-:Y:S01]  /*7d20*/  LOP3.LUT P0, R7, R89, 0x3, RZ, 0xc0, !PT ;  /* 0x0000000359077812 */ /* 0x000fe2000780c0ff */
        /* <DEDUP_REMOVED lines=12> */
[----:B------:R-:W-:Y:S01]  /*7df0*/  F2FP.BF16.F32.PACK_AB R44, R44, R45 ;  /* 0x0000002d2c2c723e */ /* 0x000fe200000010ff */
[-C--:B------:R-:W-:Y:S01]  /*7e00*/  FMUL.FTZ R25, R39, R88.reuse ;  /* 0x0000005827197220 */ /* 0x080fe20000410000 */
[----:B------:R-:W-:Y:S01]  /*7e10*/  F2FP.BF16.F32.PACK_AB R49, R48, R49 ;  /* 0x000000313031723e */ /* 0x000fe200000010ff */
[-C--:B------:R-:W-:Y:S01]  /*7e20*/  FMUL.FTZ R26, R35, R88.reuse ;  /* 0x00000058231a7220 */ /* 0x080fe20000410000 */
[----:B------:R-:W-:Y:S01]  /*7e30*/  ISETP.EQ.OR P0, PT, R7, 0x3, !P0 ;  /* 0x000000030700780c */ /* 0x000fe20004702670 */
[-C--:B------:R-:W-:Y:S01]  /*7e40*/  FMUL.FTZ R27, R46, R88.reuse ;  /* 0x000000582e1b7220 */ /* 0x080fe20000410000 */
[-C--:B------:R-:W-:Y:S01]  /*7e50*/  FMUL.FTZ R30, R42, R88.reuse ;  /* 0x000000582a1e7220 */ /* 0x080fe20000410000 */
[-C--:B------:R-:W-:Y:S01]  /*7e60*/  FMUL.FTZ R34, R43, R88.reuse ;  /* 0x000000582b227220 */ /* 0x080fe20000410000 */
[-C--:B------:R-:W-:Y:S01]  /*7e70*/  FMUL.FTZ R38, R50, R88.reuse ;  /* 0x0000005832267220 */ /* 0x080fe20000410000 */
[----:B------:R-:W-:Y:S01]  /*7e80*/  F2FP.BF16.F32.PACK_AB R52, R52, R53 ;  /* 0x000000353434723e */ /* 0x000fe200000010ff */
[-C--:B------:R-:W-:Y:S01]  /*7e90*/  FMUL.FTZ R43, R62, R88.reuse ;  /* 0x000000583e2b7220 */ /* 0x080fe20000410000 */
[----:B------:R-:W-:Y:S01]  /*7ea0*/  F2FP.BF16.F32.PACK_AB R57, R56, R57 ;  /* 0x000000393839723e */ /* 0x000fe200000010ff */
[-C--:B------:R-:W-:Y:S01]  /*7eb0*/  FMUL.FTZ R50, R59, R88.reuse ;  /* 0x000000583b327220 */ /* 0x080fe20000410000 */
[----:B------:R-:W-:Y:S01]  /*7ec0*/  F2FP.BF16.F32.PACK_AB R60, R60, R61 ;  /* 0x0000003d3c3c723e */ /* 0x000fe200000010ff */
[-C--:B------:R-:W-:Y:S01]  /*7ed0*/  FMUL.FTZ R59, R78, R88.reuse ;  /* 0x000000584e3b7220 */ /* 0x080fe20000410000 */
[-C--:B------:R-:W-:Y:S01]  /*7ee0*/  FMUL.FTZ R62, R74, R88.reuse ;  /* 0x000000584a3e7220 */ /* 0x080fe20000410000 */
[----:B------:R-:W-:Y:S01]  /*7ef0*/  F2FP.BF16.F32.PACK_AB R65, R64, R65 ;  /* 0x000000414041723e */ /* 0x000fe200000010ff */
[-C--:B------:R-:W-:Y:S01]  /*7f00*/  FMUL.FTZ R31, R47, R88.reuse ;  /* 0x000000582f1f7220 */ /* 0x080fe20000410000 */
[----:B------:R-:W-:Y:S01]  /*7f10*/  SEL R61, R44, R49, P0 ;  /* 0x000000312c3d7207 */ /* 0x000fe20000000000 */
[----:B------:R-:W-:Y:S01]  /*7f20*/  FMUL.FTZ R35, R54, R88 ;  /* 0x0000005836237220 */ /* 0x000fe20000410000 */
[----:B------:R-:W-:Y:S01]  /*7f30*/  F2FP.BF16.F32.PACK_AB R3, R3, R8 ;  /* 0x000000080303723e */ /* 0x000fe200000010ff */
[----:B------:R-:W-:Y:S01]  /*7f40*/  UMOV UR6, UR39 ;  /* 0x0000002700067c82 */ /* 0x000fe20008000000 */
[----:B-1----:R-:W-:Y:S01]  /*7f50*/  UMOV UR7, UR5 ;  /* 0x0000000500077c82 */ /* 0x002fe20008000000 */
[----:B------:R-:W-:Y:S01]  /*7f60*/  SEL R44, R49, R44, P0 ;  /* 0x0000002c312c7207 */ /* 0x000fe20000000000 */
[-C--:B------:R-:W-:Y:S01]  /*7f70*/  FMUL.FTZ R39, R55, R88.reuse ;  /* 0x0000005837277220 */ /* 0x080fe20000410000 */
[-C--:B------:R-:W-:Y:S01]  /*7f80*/  FMUL.FTZ R42, R51, R88.reuse ;  /* 0x00000058332a7220 */ /* 0x080fe20000410000 */
[-C--:B------:R-:W-:Y:S01]  /*7f90*/  FMUL.FTZ R47, R63, R88.reuse ;  /* 0x000000583f2f7220 */ /* 0x080fe20000410000 */
[----:B------:R-:W-:Y:S01]  /*7fa0*/  FMUL.FTZ R54, R66, R88 ;  /* 0x0000005842367220 */ /* 0x000fe20000410000 */
[----:B------:R-:W-:Y:S01]  /*7fb0*/  F2FP.BF16.F32.PACK_AB R11, R11, R12 ;  /* 0x0000000c0b0b723e */ /* 0x000fe200000010ff */
[----:B------:R-:W-:Y:S01]  /*7fc0*/  FMUL.FTZ R63, R79, R88 ;  /* 0x000000584f3f7220 */ /* 0x000fe20000410000 */
[----:B------:R-:W-:Y:S01]  /*7fd0*/  F2FP.BF16.F32.PACK_AB R8, R25, R26 ;  /* 0x0000001a1908723e */ /* 0x000fe200000010ff */
[----:B------:R-:W-:Y:S01]  /*7fe0*/  FMUL.FTZ R66, R75, R88 ;  /* 0x000000584b427220 */ /* 0x000fe20000410000 */
[----:B------:R-:W-:Y:S01]  /*7ff0*/  F2FP.BF16.F32.PACK_AB R30, R27, R30 ;  /* 0x0000001e1b1e723e */ /* 0x000fe200000010ff */
[----:B------:R-:W-:Y:S01]  /*8000*/  IMAD.U32 R26, RZ, RZ, UR6 ;  /* 0x00000006ff1a7e24 */ /* 0x000fe2000f8e00ff */
[----:B------:R-:W-:Y:S01]  /*8010*/  SEL R49, R52, R57, P0 ;  /* 0x0000003934317207 */ /* 0x000fe20000000000 */
[----:B------:R-:W-:Y:S01]  /*8020*/  IMAD.U32 R27, RZ, RZ, UR7 ;  /* 0x00000007ff1b7e24 */ /* 0x000fe2000f8e00ff */
[----:B------:R-:W-:Y:S01]  /*8030*/  SEL R52, R57, R52, P0 ;  /* 0x0000003439347207 */ /* 0x000fe20000000000 */
[-C--:B------:R-:W-:Y:S01]  /*8040*/  FMUL.FTZ R46, R58, R88.reuse ;  /* 0x000000583a2e7220 */ /* 0x080fe20000410000 */
[----:B------:R-:W-:Y:S01]  /*8050*/  SEL R57, R60, R65, P0 ;  /* 0x000000413c397207 */ /* 0x000fe20000000000 */
[----:B------:R-:W-:Y:S01]  /*8060*/  FMUL.FTZ R51, R70, R88 ;  /* 0x0000005846337220 */ /* 0x000fe20000410000 */
[----:B------:R-:W-:Y:S01]  /*8070*/  F2FP.BF16.F32.PACK_AB R59, R59, R62 ;  /* 0x0000003e3b3b723e */ /* 0x000fe200000010ff */
[-C--:B------:R-:W-:Y:S01]  /*8080*/  FMUL.FTZ R55, R71, R88.reuse ;  /* 0x0000005847377220 */ /* 0x080fe20000410000 */
[----:B------:R-:W-:Y:S01]  /*8090*/  F2FP.BF16.F32.PACK_AB R68, R68, R69 ;  /* 0x000000454444723e */ /* 0x000fe200000010ff */
[-C--:B------:R-:W-:Y:S01]  /*80a0*/  FMUL.FTZ R58, R67, R88.reuse ;  /* 0x00000058433a7220 */ /* 0x080fe20000410000 */
[----:B------:R-:W-:Y:S01]  /*80b0*/  F2FP.BF16.F32.PACK_AB R73, R72, R73 ;  /* 0x000000494849723e */ /* 0x000fe200000010ff */
[----:B------:R-:W-:Y:S01]  /*80c0*/  FMUL.FTZ R71, R87, R88 ;  /* 0x0000005857477220 */ /* 0x000fe20000410000 */
[----:B------:R-:W-:Y:S01]  /*80d0*/  SEL R60, R65, R60, P0 ;  /* 0x0000003c413c7207 */ /* 0x000fe20000000000 */
[-C--:B------:R-:W-:Y:S01]  /*80e0*/  FMUL.FTZ R67, R86, R88.reuse ;  /* 0x0000005856437220 */ /* 0x080fe20000410000 */
[----:B------:R-:W-:Y:S01]  /*80f0*/  SEL R65, R6, R11, P0 ;  /* 0x0000000b06417207 */ /* 0x000fe20000000000 */
[----:B------:R-:W-:Y:S01]  /*8100*/  FMUL.FTZ R70, R82, R88 ;  /* 0x0000005852467220 */ /* 0x000fe20000410000 */
[----:B------:R-:W-:Y:S01]  /*8110*/  SEL R62, R11, R6, P0 ;  /* 0x000000060b3e7207 */ /* 0x000fe20000000000 */
[----:B------:R-:W-:Y:S01]  /*8120*/  IMAD.WIDE R6, R170, 0x2, R26 ;  /* 0x00000002aa067825 */ /* 0x000fe200078e021a */
[----:B------:R-:W-:-:S03]  /*8130*/  F2FP.BF16.F32.PACK_AB R35, R35, R38 ;  /* 0x000000262323723e */ /* 0x000fc600000010ff */
[----:B------:R-:W-:Y:S01]  /*8140*/  FMUL.FTZ R74, R83, R88 ;  /* 0x00000058534a7220 */ /* 0x000fe20000410000 */
[----:B------:R-:W-:Y:S01]  /*8150*/  F2FP.BF16.F32.PACK_AB R42, R39, R42 ;  /* 0x0000002a272a723e */ /* 0x000fe200000010ff */
[----:B------:R-:W0:Y:S01]  /*8160*/  LDC R87, c[0x0][0xc38] ;  /* 0x00030e00ff577b82 */ /* 0x000e220000000800 */
[----:B------:R-:W-:Y:S01]  /*8170*/  F2FP.BF16.F32.PACK_AB R66, R63, R66 ;  /* 0x000000423f42723e */ /* 0x000fe200000010ff */
[----:B------:R-:W-:Y:S01]  /*8180*/  UIADD3 UR5, -UR42, URZ, URZ ;  /* 0x0000003f2a057290 */ /* 0x000fe2000fffe13f */
[----:B------:R-:W-:Y:S01]  /*8190*/  SEL R63, R68, R73, P0 ;  /* 0x00000049443f7207 */ /* 0x000fe20000000000 */
[----:B------:R-:W-:Y:S01]  /*81a0*/  ULDC UR6, c[0x0][0xc44] ;  /* 0x0003110000067ab9 */ /* 0x000fe20000000800 */
[----:B------:R-:W-:Y:S01]  /*81b0*/  SEL R68, R73, R68, P0 ;  /* 0x0000004449447207 */ /* 0x000fe20000000000 */
[----:B------:R-:W-:Y:S01]  /*81c0*/  UIMAD UR13, UR6, UR5, UR43 ;  /* 0x00000005060d72a4 */ /* 0x000fe2000f8e022b */
[----:B------:R-:W-:Y:S01]  /*81d0*/  F2FP.BF16.F32.PACK_AB R10, R9, R10 ;  /* 0x0000000a090a723e */ /* 0x000fe200000010ff */
[----:B------:R-:W-:Y:S01]  /*81e0*/  UIADD3 UR4, UR4, 0x29860, URZ ;  /* 0x0002986004047890 */ /* 0x000fe2000fffe03f */
[----:B------:R-:W-:Y:S01]  /*81f0*/  SEL R73, R35, R42, P0 ;  /* 0x0000002a23497207 */ /* 0x000fe20000000000 */
[----:B------:R-:W-:Y:S01]  /*8200*/  USHF.R.S32.HI UR12, URZ, 0x1f, UR13 ;  /* 0x0000001f3f0c7899 */ /* 0x000fe2000801140d */
[----:B------:R-:W-:Y:S01]  /*8210*/  SEL R72, R42, R35, P0 ;  /* 0x000000232a487207 */ /* 0x000fe20000000000 */
[----:B------:R-:W-:Y:S01]  /*8220*/  UPRMT UR4, UR37, 0x654, UR4 ;  /* 0x0000065425047896 */ /* 0x000fe20008000004 */
[----:B------:R-:W-:Y:S01]  /*8230*/  F2FP.BF16.F32.PACK_AB R15, R15, R20 ;  /* 0x000000140f0f723e */ /* 0x000fe200000010ff */
[----:B------:R-:W-:Y:S01]  /*8240*/  UIMAD UR5, UR12, UR8, URZ ;  /* 0x000000080c0572a4 */ /* 0x000fe2000f8e023f */
[----:B------:R-:W-:Y:S01]  /*8250*/  IADD3 R35, P6, R6, 0x4060, RZ ;  /* 0x0000406006237810 */ /* 0x000fe20007fde0ff */
[----:B------:R-:W-:Y:S01]  /*8260*/  UIMAD.WIDE.U32 UR6, UR13, UR8, URZ ;  /* 0x000000080d0672a5 */ /* 0x000fe2000f8e003f */
[----:B------:R-:W-:Y:S01]  /*8270*/  F2FP.BF16.F32.PACK_AB R43, R43, R46 ;  /* 0x0000002e2b2b723e */ /* 0x000fe200000010ff */
[----:B------:R-:W-:Y:S01]  /*8280*/  UIMAD UR5, UR13, UR9, UR5 ;  /* 0x000000090d0572a4 */ /* 0x000fe2000f8e0205 */
[----:B------:R-:W-:Y:S01]  /*8290*/  F2FP.BF16.F32.PACK_AB R31, R31, R34 ;  /* 0x000000221f1f723e */ /* 0x000fe200000010ff */
[----:B------:R-:W-:Y:S01]  /*82a0*/  UIMAD UR8, UR14, UR10, URZ ;  /* 0x0000000a0e0872a4 */ /* 0x000fe2000f8e023f */
[----:B------:R-:W-:Y:S01]  /*82b0*/  SEL R45, R3, R10, P0 ;  /* 0x0000000a032d7207 */ /* 0x000fe20000000000 */
[----:B------:R-:W-:Y:S01]  /*82c0*/  SYNCS.ARRIVE.TRANS64.RED.A1T0 RZ, [UR4], RZ ;  /* 0x000000ffffff79a7 */ /* 0x000fe20008100404 */
[----:B------:R-:W-:Y:S01]  /*82d0*/  SEL R46, R10, R3, P0 ;  /* 0x000000030a2e7207 */ /* 0x000fe20000000000 */
[----:B------:R-:W-:Y:S01]  /*82e0*/  IMAD R3, R18, 0x40, R2 ;  /* 0x0000004012037824 */ /* 0x000fe200078e0202 */
[----:B------:R-:W-:Y:S01]  /*82f0*/  SEL R69, R15, R8, P0 ;  /* 0x000000080f457207 */ /* 0x000fe20000000000 */
[----:B------:R-:W-:Y:S01]  /*8300*/  UIADD3 UR7, UR7, UR5, URZ ;  /* 0x0000000507077290 */ /* 0x000fe2000fffe03f */
[----:B------:R-:W-:Y:S01]  /*8310*/  SEL R64, R8, R15, P0 ;  /* 0x0000000f08407207 */ /* 0x000fe20000000000 */
[----:B------:R-:W-:Y:S01]  /*8320*/  IMAD.WIDE R26, R3, 0x2, R26 ;  /* 0x00000002031a7825 */ /* 0x000fe200078e021a */
[----:B------:R-:W-:Y:S01]  /*8330*/  LOP3.LUT R34, R35, 0x380, RZ, 0xc0, !PT ;  /* 0x0000038023227812 */ /* 0x000fe200078ec0ff */
[----:B------:R-:W-:Y:S01]  /*8340*/  UIMAD UR8, UR42, UR11, UR8 ;  /* 0x0000000b2a0872a4 */ /* 0x000fe2000f8e0208 */
[----:B------:R-:W-:Y:S01]  /*8350*/  IADD3 R8, P2, R6, 0x20, RZ ;  /* 0x0000002006087810 */ /* 0x000fe20007f5e0ff */
[----:B------:R-:W-:Y:S01]  /*8360*/  UIMAD.WIDE.U32 UR6, UR42, UR10, UR6 ;  /* 0x0000000a2a0672a5 */ /* 0x000fe2000f8e0006 */
[----:B------:R-:W-:Y:S01]  /*8370*/  SHF.R.U64 R34, R34, 0x3, RZ ;  /* 0x0000000322227819 */ /* 0x000fe200000012ff */
[----:B------:R-:W-:Y:S01]  /*8380*/  ULDC.64 UR4, c[0x0][0xb50] ;  /* 0x0002d40000047ab9 */ /* 0x000fe20000000a00 */
[----:B------:R-:W-:-:S02]  /*8390*/  LOP3.LUT R3, R8, 0x380, RZ, 0xc0, !PT ;  /* 0x0000038008037812 */ /* 0x000fc400078ec0ff */
[----:B------:R-:W-:Y:S01]  /*83a0*/  LOP3.LUT R34, R34, R35, RZ, 0x3c, !PT ;  /* 0x0000002322227212 */ /* 0x000fe200078e3cff */
[----:B------:R-:W-:Y:S01]  /*83b0*/  IMAD.X R35, RZ, RZ, R7, P6 ;  /* 0x000000ffff237224 */ /* 0x000fe200030e0607 */
[----:B------:R-:W-:Y:S02]  /*83c0*/  SHF.R.U64 R3, R3, 0x3, RZ ;  /* 0x0000000303037819 */ /* 0x000fe400000012ff */
[----:B------:R-:W-:Y:S02]  /*83d0*/  IADD3 R10, P6, R6, 0x40, RZ ;  /* 0x00000040060a7810 */ /* 0x000fe40007fde0ff */
[----:B------:R-:W-:Y:S02]  /*83e0*/  F2FP.BF16.F32.PACK_AB R33, R32, R33 ;  /* 0x000000212021723e */ /* 0x000fe400000010ff */
[----:B------:R-:W-:Y:S02]  /*83f0*/  LOP3.LUT R32, R3, R8, RZ, 0x3c, !PT ;  /* 0x0000000803207212 */ /* 0x000fe400078e3cff */
[----:B------:R-:W-:-:S02]  /*8400*/  LOP3.LUT R3, R10, 0x380, RZ, 0xc0, !PT ;  /* 0x000003800a037812 */ /* 0x000fc400078ec0ff */
[----:B------:R-:W-:Y:S01]  /*8410*/  F2FP.BF16.F32.PACK_AB R28, R28, R29 ;  /* 0x0000001d1c1c723e */ /* 0x000fe200000010ff */
[--C-:B------:R-:W-:Y:S01]  /*8420*/  IMAD.X R29, RZ, RZ, R7.reuse, P6 ;  /* 0x000000ffff1d7224 */ /* 0x100fe200030e0607 */
[----:B------:R-:W-:Y:S02]  /*8430*/  SHF.R.U64 R3, R3, 0x3, RZ ;  /* 0x0000000303037819 */ /* 0x000fe400000012ff */
[----:B------:R-:W-:Y:S02]  /*8440*/  F2FP.BF16.F32.PACK_AB R51, R51, R54 ;  /* 0x000000363333723e */ /* 0x000fe400000010ff */
[----:B------:R-:W-:Y:S02]  /*8450*/  SEL R53, R28, R33, P0 ;  /* 0x000000211c357207 */ /* 0x000fe40000000000 */
[----:B------:R-:W-:Y:S01]  /*8460*/  SEL R54, R33, R28, P0 ;  /* 0x0000001c21367207 */ /* 0x000fe20000000000 */
[----:B------:R-:W-:Y:S01]  /*8470*/  IMAD.X R33, RZ, RZ, R7, P2 ;  /* 0x000000ffff217224 */ /* 0x000fe200010e0607 */
[----:B------:R-:W-:-:S02]  /*8480*/  LOP3.LUT R28, R3, R10, RZ, 0x3c, !PT ;  /* 0x0000000a031c7212 */ /* 0x000fc400078e3cff */
[----:B------:R-:W1:Y:S01]  /*8490*/  LDC R3, c[0x0][0xbe8] ;  /* 0x0002fa00ff037b82 */ /* 0x000e620000000800 */
[----:B------:R-:W-:Y:S02]  /*84a0*/  F2FP.BF16.F32.PACK_AB R50, R47, R50 ;  /* 0x000000322f32723e */ /* 0x000fe400000010ff */
[----:B------:R-:W-:Y:S02]  /*84b0*/  F2FP.BF16.F32.PACK_AB R24, R21, R24 ;  /* 0x000000181518723e */ /* 0x000fe400000010ff */
[----:B------:R-:W-:Y:S02]  /*84c0*/  SEL R75, R43, R50, P0 ;  /* 0x000000322b4b7207 */ /* 0x000fe40000000000 */
[----:B------:R-:W-:Y:S02]  /*84d0*/  SEL R76, R50, R43, P0 ;  /* 0x0000002b324c7207 */ /* 0x000fe40000000000 */
[----:B------:R-:W-:Y:S02]  /*84e0*/  LOP3.LUT R43, R6, 0x380, RZ, 0xc0, !PT ;  /* 0x00000380062b7812 */ /* 0x000fe400078ec0ff */
[----:B------:R-:W-:-:S02]  /*84f0*/  IADD3 R21, P2, R26, 0x2000, RZ ;  /* 0x000020001a157810 */ /* 0x000fc40007f5e0ff */
[----:B------:R-:W-:Y:S02]  /*8500*/  SHF.R.U64 R43, R43, 0x3, RZ ;  /* 0x000000032b2b7819 */ /* 0x000fe400000012ff */
[----:B------:R-:W-:Y:S02]  /*8510*/  LOP3.LUT R20, R21, 0x380, RZ, 0xc0, !PT ;  /* 0x0000038015147812 */ /* 0x000fe400078ec0ff */
[C---:B------:R-:W-:Y:S02]  /*8520*/  IADD3 R11, P3, R6.reuse, 0x4000, RZ ;  /* 0x00004000060b7810 */ /* 0x040fe40007f7e0ff */
[----:B------:R-:W-:Y:S02]  /*8530*/  F2FP.BF16.F32.PACK_AB R13, R13, R14 ;  /* 0x0000000e0d0d723e */ /* 0x000fe400000010ff */
[C---:B------:R-:W-:Y:S02]  /*8540*/  IADD3 R14, P5, R6.reuse, 0x4040, RZ ;  /* 0x00004040060e7810 */ /* 0x040fe40007fbe0ff */
[----:B------:R-:W-:-:S02]  /*8550*/  IADD3 R12, P4, R6, 0x4020, RZ ;  /* 0x00004020060c7810 */ /* 0x000fc40007f9e0ff */
[----:B------:R-:W-:Y:S02]  /*8560*/  IADD3 R9, P1, R6, 0x60, RZ ;  /* 0x0000006006097810 */ /* 0x000fe40007f3e0ff */
[----:B------:R-:W-:Y:S01]  /*8570*/  LOP3.LUT R42, R43, R6, RZ, 0x3c, !PT ;  /* 0x000000062b2a7212 */ /* 0x000fe200078e3cff */
[--C-:B------:R-:W-:Y:S01]  /*8580*/  IMAD.MOV.U32 R43, RZ, RZ, R7.reuse ;  /* 0x000000ffff2b7224 */ /* 0x100fe200078e0007 */
[----:B------:R-:W-:Y:S01]  /*8590*/  SHF.R.U64 R20, R20, 0x3, RZ ;  /* 0x0000000314147819 */ /* 0x000fe200000012ff */
[----:B------:R-:W-:Y:S01]  /*85a0*/  IMAD.X R39, RZ, RZ, R7, P4 ;  /* 0x000000ffff277224 */ /* 0x000fe200020e0607 */
[----:B------:R-:W-:Y:S02]  /*85b0*/  LOP3.LUT R6, R11, 0x380, RZ, 0xc0, !PT ;  /* 0x000003800b067812 */ /* 0x000fe400078ec0ff */
[----:B------:R-:W-:Y:S01]  /*85c0*/  LOP3.LUT R20, R20, R21, RZ, 0x3c, !PT ;  /* 0x0000001514147212 */ /* 0x000fe200078e3cff */
[----:B------:R-:W-:Y:S01]  /*85d0*/  IMAD.X R21, RZ, RZ, R27, P2 ;  /* 0x000000ffff157224 */ /* 0x000fe200010e061b */
[----:B------:R-:W-:-:S02]  /*85e0*/  SHF.R.U64 R6, R6, 0x3, RZ ;  /* 0x0000000306067819 */ /* 0x000fc400000012ff */
[----:B-1----:R-:W-:Y:S02]  /*85f0*/  ISETP.NE.AND P2, PT, R3, 0x1, PT ;  /* 0x000000010300780c */ /* 0x002fe40003f45270 */
[----:B------:R-:W-:Y:S02]  /*8600*/  F2FP.BF16.F32.PACK_AB R41, R40, R41 ;  /* 0x000000292829723e */ /* 0x000fe400000010ff */
[----:B------:R-:W-:Y:S02]  /*8610*/  LOP3.LUT R40, R6, R11, RZ, 0x3c, !PT ;  /* 0x0000000b06287212 */ /* 0x000fe400078e3cff */
[----:B------:R-:W-:Y:S02]  /*8620*/  LOP3.LUT R6, R9, 0x380, RZ, 0xc0, !PT ;  /* 0x0000038009067812 */ /* 0x000fe400078ec0ff */
[----:B------:R-:W-:Y:S02]  /*8630*/  IADD3 R25, P6, R26, 0x1000, RZ ;  /* 0x000010001a197810 */ /* 0x000fe40007fde0ff */
[----:B------:R-:W-:-:S02]  /*8640*/  SHF.R.U64 R6, R6, 0x3, RZ ;  /* 0x0000000306067819 */ /* 0x000fc400000012ff */
[----:B------:R-:W-:Y:S02]  /*8650*/  F2FP.BF16.F32.PACK_AB R67, R67, R70 ;  /* 0x000000464343723e */ /* 0x000fe400000010ff */
[----:B------:R-:W-:Y:S02]  /*8660*/  F2FP.BF16.F32.PACK_AB R74, R71, R74 ;  /* 0x0000004a474a723e */ /* 0x000fe400000010ff */
[----:B------:R-:W-:Y:S02]  /*8670*/  SEL R71, R30, R31, P0 ;  /* 0x0000001f1e477207 */ /* 0x000fe40000000000 */
[----:B------:R-:W-:Y:S01]  /*8680*/  SEL R70, R31, R30, P0 ;  /* 0x0000001e1f467207 */ /* 0x000fe20000000000 */
[----:B------:R-:W-:Y:S01]  /*8690*/  IMAD.X R31, RZ, RZ, R7, P1 ;  /* 0x000000ffff1f7224 */ /* 0x000fe200008e0607 */
[----:B------:R-:W-:Y:S02]  /*86a0*/  SEL R47, R13, R24, P0 ;  /* 0x000000180d2f7207 */ /* 0x000fe40000000000 */
[----:B------:R-:W-:-:S02]  /*86b0*/  SEL R48, R24, R13, P0 ;  /* 0x0000000d18307207 */ /* 0x000fc40000000000 */
[----:B------:R-:W-:Y:S02]  /*86c0*/  LOP3.LUT R30, R6, R9, RZ, 0x3c, !PT ;  /* 0x00000009061e7212 */ /* 0x000fe400078e3cff */
[----:B------:R-:W-:Y:S01]  /*86d0*/  MOV R79, R34 ;  /* 0x00000022004f7202 */ /* 0x000fe20000000f00 */
[----:B------:R-:W-:Y:S01]  /*86e0*/  IMAD R34, RZ, RZ, -UR43 ;  /* 0x8000002bff227e24 */ /* 0x000fe2000f8e02ff */
[----:B------:R-:W-:Y:S01]  /*86f0*/  F2FP.BF16.F32.PACK_AB R58, R55, R58 ;  /* 0x0000003a373a723e */ /* 0x000fe200000010ff */
[----:B------:R-:W1:Y:S01]  /*8700*/  @P2 LDC R35, c[0x0][0xbec] ;  /* 0x0002fb00ff232b82 */ /* 0x000e620000000800 */
[----:B------:R-:W-:Y:S01]  /*8710*/  LOP3.LUT R24, R25, 0x380, RZ, 0xc0, !PT ;  /* 0x0000038019187812 */ /* 0x000fe200078ec0ff */
[----:B0-----:R-:W-:Y:S01]  /*8720*/  IMAD R87, R87, R34, UR41 ;  /* 0x0000002957577e24 */ /* 0x001fe2000f8e0222 */
[----:B------:R-:W-:Y:S01]  /*8730*/  SEL R77, R51, R58, P0 ;  /* 0x0000003a334d7207 */ /* 0x000fe20000000000 */
[----:B------:R-:W-:Y:S01]  /*8740*/  IMAD.U32 R34, RZ, RZ, UR8 ;  /* 0x00000008ff227e24 */ /* 0x000fe2000f8e00ff */
[----:B------:R-:W-:Y:S01]  /*8750*/  SHF.R.U64 R24, R24, 0x3, RZ ;  /* 0x0000000318187819 */ /* 0x000fe200000012ff */
[----:B------:R-:W-:Y:S01]  /*8760*/  ULDC.64 UR8, c[0x0][0xae8] ;  /* 0x0002ba0000087ab9 */ /* 0x000fe20000000a00 */
[----:B------:R-:W-:-:S02]  /*8770*/  MOV R84, R30 ;  /* 0x0000001e00547202 */ /* 0x000fc40000000f00 */
[----:B------:R-:W-:Y:S01]  /*8780*/  SEL R58, R58, R51, P0 ;  /* 0x000000333a3a7207 */ /* 0x000fe20000000000 */
[----:B------:R-:W0:Y:S01]  /*8790*/  @P2 LDC R30, c[0x0][0xbf0] ;  /* 0x0002fc00ff1e2b82 */ /* 0x000e220000000800 */
[----:B------:R-:W-:Y:S02]  /*87a0*/  SEL R51, R59, R66, P0 ;  /* 0x000000423b337207 */ /* 0x000fe40000000000 */
[----:B------:R-:W-:Y:S02]  /*87b0*/  SEL R66, R66, R59, P0 ;  /* 0x0000003b42427207 */ /* 0x000fe40000000000 */
[----:B------:R-:W-:Y:S02]  /*87c0*/  SEL R59, R67, R74, P0 ;  /* 0x0000004a433b7207 */ /* 0x000fe40000000000 */
[----:B------:R-:W-:Y:S01]  /*87d0*/  LOP3.LUT R24, R24, R25, RZ, 0x3c, !PT ;  /* 0x0000001918187212 */ /* 0x000fe200078e3cff */
[----:B------:R-:W-:Y:S01]  /*87e0*/  IMAD.X R25, RZ, RZ, R27, P6 ;  /* 0x000000ffff197224 */ /* 0x000fe200030e061b */
[----:B------:R-:W-:-:S02]  /*87f0*/  SEL R74, R74, R67, P0 ;  /* 0x000000434a4a7207 */ /* 0x000fc40000000000 */
[----:B------:R-:W-:Y:S02]  /*8800*/  IADD3 R67, P6, R26, 0x7000, RZ ;  /* 0x000070001a437810 */ /* 0x000fe40007fde0ff */
[----:B------:R-:W-:Y:S02]  /*8810*/  MOV R85, R42 ;  /* 0x0000002a00557202 */ /* 0x000fe40000000f00 */
[----:B------:R-:W-:Y:S02]  /*8820*/  LOP3.LUT R6, R67, 0x380, RZ, 0xc0, !PT ;  /* 0x0000038043067812 */ /* 0x000fe400078ec0ff */
[----:B------:R-:W-:Y:S01]  /*8830*/  MOV R42, R32 ;  /* 0x00000020002a7202 */ /* 0x000fe20000000f00 */
[----:B------:R-:W-:Y:S01]  /*8840*/  IMAD R32, R87, 0x80, R169 ;  /* 0x0000008057207824 */ /* 0x000fe200078e02a9 */
[----:B------:R-:W-:Y:S02]  /*8850*/  SHF.R.U64 R6, R6, 0x3, RZ ;  /* 0x0000000306067819 */ /* 0x000fe400000012ff */
[----:B------:R-:W-:-:S02]  /*8860*/  LOP3.LUT R13, R14, 0x380, RZ, 0xc0, !PT ;  /* 0x000003800e0d7812 */ /* 0x000fc400078ec0ff */
[----:B------:R-:W-:Y:S02]  /*8870*/  LOP3.LUT R6, R6, R67, RZ, 0x3c, !PT ;  /* 0x0000004306067212 */ /* 0x000fe400078e3cff */
[----:B------:R-:W-:Y:S01]  /*8880*/  MOV R67, R28 ;  /* 0x0000001c00437202 */ /* 0x000fe20000000f00 */
[----:B-1----:R-:W-:Y:S01]  /*8890*/  @P2 IMAD.HI.U32 R29, R32, R35, RZ ;  /* 0x00000023201d2227 */ /* 0x002fe200078e00ff */
[----:B------:R-:W-:Y:S02]  /*88a0*/  F2FP.BF16.F32.PACK_AB R36, R36, R37 ;  /* 0x000000252424723e */ /* 0x000fe400000010ff */
[----:B------:R-:W-:Y:S01]  /*88b0*/  SHF.R.U64 R13, R13, 0x3, RZ ;  /* 0x000000030d0d7819 */ /* 0x000fe200000012ff */
[----:B------:R-:W-:Y:S01]  /*88c0*/  IMAD.MOV.U32 R28, RZ, RZ, R32 ;  /* 0x000000ffff1c7224 */ /* 0x000fe200078e0020 */
[----:B------:R-:W-:Y:S01]  /*88d0*/  IADD3 R15, P1, R26, 0x3000, RZ ;  /* 0x000030001a0f7810 */ /* 0x000fe20007f3e0ff */
[----:B------:R-:W-:Y:S01]  /*88e0*/  IMAD.X R37, RZ, RZ, R7, P5 ;  /* 0x000000ffff257224 */ /* 0x000fe200028e0607 */
[----:B------:R-:W-:-:S02]  /*88f0*/  SEL R55, R36, R41, P0 ;  /* 0x0000002924377207 */ /* 0x000fc40000000000 */
[----:B------:R-:W-:Y:S01]  /*8900*/  SEL R56, R41, R36, P0 ;  /* 0x0000002429387207 */ /* 0x000fe20000000000 */
[----:B------:R-:W-:Y:S01]  /*8910*/  IMAD.X R41, RZ, RZ, R7, P3 ;  /* 0x000000ffff297224 */ /* 0x000fe200018e0607 */
[----:B0-----:R-:W-:Y:S02]  /*8920*/  @P2 SHF.R.U32.HI R28, RZ, R30, R29 ;  /* 0x0000001eff1c2219 */ /* 0x001fe4000001161d */
[----:B------:R-:W-:Y:S02]  /*8930*/  LOP3.LUT R36, R13, R14, RZ, 0x3c, !PT ;  /* 0x0000000e0d247212 */ /* 0x000fe400078e3cff */
[----:B------:R-:W-:Y:S01]  /*8940*/  LOP3.LUT R14, R15, 0x380, RZ, 0xc0, !PT ;  /* 0x000003800f0e7812 */ /* 0x000fe200078ec0ff */
[----:B------:R-:W-:Y:S01]  /*8950*/  IMAD.MOV R30, RZ, RZ, -R28 ;  /* 0x000000ffff1e7224 */ /* 0x000fe200078e0a1c */
[----:B------:R-:W-:Y:S02]  /*8960*/  MOV R81, R36 ;  /* 0x0000002400517202 */ /* 0x000fe40000000f00 */
[----:B------:R-:W-:Y:S01]  /*8970*/  SHF.R.U64 R14, R14, 0x3, RZ ;  /* 0x000000030e0e7819 */ /* 0x000fe200000012ff */
[----:B------:R-:W-:Y:S01]  /*8980*/  IMAD R37, R3, R30, R32 ;  /* 0x0000001e03257224 */ /* 0x000fe200078e0220 */
[----:B------:R-:W-:-:S02]  /*8990*/  MOV R83, R40 ;  /* 0x0000002800537202 */ /* 0x000fc40000000f00 */
[----:B------:R-:W-:Y:S01]  /*89a0*/  LOP3.LUT R14, R14, R15, RZ, 0x3c, !PT ;  /* 0x0000000f0e0e7212 */ /* 0x000fe200078e3cff */
[----:B------:R-:W-:Y:S01]  /*89b0*/  IMAD.X R15, RZ, RZ, R27, P1 ;  /* 0x000000ffff0f7224 */ /* 0x000fe200008e061b */
[----:B------:R-:W-:Y:S02]  /*89c0*/  LOP3.LUT R7, R12, 0x380, RZ, 0xc0, !PT ;  /* 0x000003800c077812 */ /* 0x000fe400078ec0ff */
[----:B------:R-:W-:Y:S02]  /*89d0*/  SHF.R.S32.HI R29, RZ, 0x1f, R28 ;  /* 0x0000001fff1d7819 */ /* 0x000fe4000001141c */
[----:B------:R-:W-:Y:S02]  /*89e0*/  IADD3 R40, P1, R28, UR6, RZ ;  /* 0x000000061c287c10 */ /* 0x000fe4000ff3e0ff */
[----:B------:R-:W-:Y:S02]  /*89f0*/  IADD3 R11, P4, R26, 0x5000, RZ ;  /* 0x000050001a0b7810 */ /* 0x000fe40007f9e0ff */
[----:B------:R-:W-:-:S02]  /*8a00*/  SHF.R.S32.HI R36, RZ, 0x1f, R37 ;  /* 0x0000001fff247819 */ /* 0x000fc40000011425 */
[----:B------:R-:W-:Y:S02]  /*8a10*/  SHF.R.U64 R7, R7, 0x3, RZ ;  /* 0x0000000307077819 */ /* 0x000fe400000012ff */
[----:B------:R-:W-:Y:S01]  /*8a20*/  IADD3.X R41, R29, UR7, R34, P1, !PT ;  /* 0x000000071d297c10 */ /* 0x000fe20008ffe422 */
[----:B------:R-:W-:Y:S01]  /*8a30*/  ULDC.64 UR6, c[0x0][0xb88] ;  /* 0x0002e20000067ab9 */ /* 0x000fe20000000a00 */
[----:B------:R-:W-:Y:S01]  /*8a40*/  IADD3 R13, P3, R26, 0x4000, RZ ;  /* 0x000040001a0d7810 */ /* 0x000fe20007f7e0ff */
[----:B------:R-:W-:Y:S01]  /*8a50*/  IMAD R36, R36, UR6, RZ ;  /* 0x0000000624247c24 */ /* 0x000fe2000f8e02ff */
[----:B------:R-:W-:Y:S01]  /*8a60*/  LOP3.LUT R10, R11, 0x380, RZ, 0xc0, !PT ;  /* 0x000003800b0a7812 */ /* 0x000fe200078ec0ff */
[----:B------:R-:W-:Y:S01]  /*8a70*/  IMAD.WIDE.U32 R40, R37, UR6, R40 ;  /* 0x0000000625287c25 */ /* 0x000fe2000f8e0028 */
[----:B------:R-:W-:Y:S01]  /*8a80*/  LOP3.LUT R38, R7, R12, RZ, 0x3c, !PT ;  /* 0x0000000c07267212 */ /* 0x000fe200078e3cff */
[----:B------:R-:W-:Y:S01]  /*8a90*/  ULDC UR6, c[0x0][0xa88] ;  /* 0x0002a20000067ab9 */ /* 0x000fe20000000800 */
[----:B------:R-:W-:-:S02]  /*8aa0*/  LOP3.LUT R12, R13, 0x380, RZ, 0xc0, !PT ;  /* 0x000003800d0c7812 */ /* 0x000fc400078ec0ff */
[----:B------:R-:W-:Y:S02]  /*8ab0*/  SHF.R.U64 R10, R10, 0x3, RZ ;  /* 0x000000030a0a7819 */ /* 0x000fe400000012ff */
[----:B------:R-:W-:Y:S02]  /*8ac0*/  SHF.R.U64 R12, R12, 0x3, RZ ;  /* 0x000000030c0c7819 */ /* 0x000fe400000012ff */
[----:B------:R-:W-:Y:S01]  /*8ad0*/  LOP3.LUT R10, R10, R11, RZ, 0x3c, !PT ;  /* 0x0000000b0a0a7212 */ /* 0x000fe200078e3cff */
[----:B--2---:R-:W-:Y:S01]  /*8ae0*/  SHFL.IDX PT, R45, R45, R0, 0x1c1f ;  /* 0x001c1f002d2d7589 */ /* 0x004fe200000e0000 */
[----:B------:R-:W-:Y:S01]  /*8af0*/  LOP3.LUT R33, R0, 0x2, RZ, 0x3c, !PT ;  /* 0x0000000200217812 */ /* 0x000fe200078e3cff */
[----:B------:R-:W-:Y:S01]  /*8b00*/  IMAD.X R11, RZ, RZ, R27, P4 ;  /* 0x000000ffff0b7224 */ /* 0x000fe200020e061b */
[----:B------:R-:W-:Y:S01]  /*8b10*/  LOP3.LUT P1, RZ, R19, 0x3, RZ, 0xc0, !PT ;  /* 0x0000000313ff7812 */ /* 0x000fe2000782c0ff */
[----:B------:R-:W-:Y:S01]  /*8b20*/  SHFL.IDX PT, R65, R65, R0, 0x1c1f ;  /* 0x001c1f0041417589 */ /* 0x000fe200000e0000 */
[----:B------:R-:W-:-:S02]  /*8b30*/  MOV R82, R38 ;  /* 0x0000002600527202 */ /* 0x000fc40000000f00 */
[----:B------:R-:W-:Y:S01]  /*8b40*/  LOP3.LUT R12, R12, R13, RZ, 0x3c, !PT ;  /* 0x0000000d0c0c7212 */ /* 0x000fe200078e3cff */
[----:B------:R-:W0:Y:S01]  /*8b50*/  SHFL.IDX PT, R46, R46, R33, 0x1c1f ;  /* 0x001c1f212e2e7589 */ /* 0x000e2200000e0000 */
[----:B------:R-:W-:Y:S01]  /*8b60*/  IMAD.X R13, RZ, RZ, R27, P3 ;  /* 0x000000ffff0d7224 */ /* 0x000fe200018e061b */
[C---:B------:R-:W-:Y:S02]  /*8b70*/  IADD3 R9, P5, R26.reuse, 0x6000, RZ ;  /* 0x000060001a097810 */ /* 0x040fe40007fbe0ff */
[----:B------:R-:W1:Y:S01]  /*8b80*/  SHFL.IDX PT, R62, R62, R33, 0x1c1f ;  /* 0x001c1f213e3e7589 */ /* 0x000e6200000e0000 */
[----:B------:R-:W-:Y:S02]  /*8b90*/  LOP3.LUT R7, R26, 0x380, RZ, 0xc0, !PT ;  /* 0x000003801a077812 */ /* 0x000fe400078ec0ff */
[----:B------:R-:W-:Y:S01]  /*8ba0*/  LOP3.LUT R8, R9, 0x380, RZ, 0xc0, !PT ;  /* 0x0000038009087812 */ /* 0x000fe200078ec0ff */
[----:B------:R-:W-:Y:S01]  /*8bb0*/  SHFL.IDX PT, R47, R47, R0, 0x1c1f ;  /* 0x001c1f002f2f7589 */ /* 0x000fe200000e0000 */
[----:B------:R-:W-:-:S02]  /*8bc0*/  SHF.R.U64 R7, R7, 0x3, RZ ;  /* 0x0000000307077819 */ /* 0x000fc400000012ff */
[----:B------:R-:W-:Y:S01]  /*8bd0*/  SHF.R.U64 R8, R8, 0x3, RZ ;  /* 0x0000000308087819 */ /* 0x000fe200000012ff */
[----:B------:R-:W-:Y:S01]  /*8be0*/  SHFL.IDX PT, R69, R69, R0, 0x1c1f ;  /* 0x001c1f0045457589 */ /* 0x000fe200000e0000 */
[----:B------:R-:W-:Y:S01]  /*8bf0*/  LOP3.LUT R26, R7, R26, RZ, 0x3c, !PT ;  /* 0x0000001a071a7212 */ /* 0x000fe200078e3cff */
[--C-:B------:R-:W-:Y:S01]  /*8c00*/  IMAD.X R7, RZ, RZ, R27.reuse, P6 ;  /* 0x000000ffff077224 */ /* 0x100fe200030e061b */
[----:B------:R-:W-:Y:S01]  /*8c10*/  LOP3.LUT R8, R8, R9, RZ, 0x3c, !PT ;  /* 0x0000000908087212 */ /* 0x000fe200078e3cff */
[----:B------:R-:W2:Y:S01]  /*8c20*/  SHFL.IDX PT, R48, R48, R33, 0x1c1f ;  /* 0x001c1f2130307589 */ /* 0x000ea200000e0000 */
[----:B------:R-:W-:-:S03]  /*8c30*/  IMAD.X R9, RZ, RZ, R27, P5 ;  /* 0x000000ffff097224 */ /* 0x000fc600028e061b */
[----:B------:R-:W3:Y:S04]  /*8c40*/  SHFL.IDX PT, R64, R64, R33, 0x1c1f ;  /* 0x001c1f2140407589 */ /* 0x000ee800000e0000 */
[----:B------:R-:W-:Y:S01]  /*8c50*/  SHFL.IDX PT, R53, R53, R0, 0x1c1f ;  /* 0x001c1f0035357589 */ /* 0x000fe200000e0000 */
[----:B0-----:R-:W-:Y:S02]  /*8c60*/  SEL R28, R45, R46, P0 ;  /* 0x0000002e2d1c7207 */ /* 0x001fe40000000000 */
[----:B------:R-:W-:Y:S01]  /*8c70*/  SEL R30, R46, R45, P0 ;  /* 0x0000002d2e1e7207 */ /* 0x000fe20000000000 */
[----:B------:R-:W-:Y:S01]  /*8c80*/  SHFL.IDX PT, R71, R71, R0, 0x1c1f ;  /* 0x001c1f0047477589 */ /* 0x000fe200000e0000 */
[----:B-1----:R-:W-:Y:S01]  /*8c90*/  SEL R29, R65, R62, P0 ;  /* 0x0000003e411d7207 */ /* 0x002fe20000000000 */
[----:B------:R-:W-:Y:S01]  /*8ca0*/  IMAD R45, R37, UR7, R36 ;  /* 0x00000007252d7c24 */ /* 0x000fe2000f8e0224 */
[----:B------:R-:W-:Y:S01]  /*8cb0*/  SEL R31, R62, R65, P0 ;  /* 0x000000413e1f7207 */ /* 0x000fe20000000000 */
[----:B------:R-:W-:Y:S01]  /*8cc0*/  BAR.SYNC.DEFER_BLOCKING 0x1, 0x100 ;  /* 0x0044000000007b1d */ /* 0x000fe20000010000 */
[----:B------:R-:W-:-:S05]  /*8cd0*/  IMAD R46, R87, 0x80, R168 ;  /* 0x00000080572e7824 */ /* 0x000fca00078e02a8 */
[----:B------:R-:W0:Y:S01]  /*8ce0*/  SHFL.IDX PT, R54, R54, R33, 0x1c1f ;  /* 0x001c1f2136367589 */ /* 0x000e2200000e0000 */
[----:B--2---:R-:W-:Y:S02]  /*8cf0*/  SEL R32, R47, R48, P0 ;  /* 0x000000302f207207 */ /* 0x004fe40000000000 */
[----:B------:R-:W-:Y:S01]  /*8d00*/  SEL R34, R48, R47, P0 ;  /* 0x0000002f30227207 */ /* 0x000fe20000000000 */
[----:B------:R-:W1:Y:S01]  /*8d10*/  SHFL.IDX PT, R70, R70, R33, 0x1c1f ;  /* 0x001c1f2146467589 */ /* 0x000e6200000e0000 */
[----:B---3--:R-:W-:-:S03]  /*8d20*/  SEL R35, R64, R69, P0 ;  /* 0x0000004540237207 */ /* 0x008fc60000000000 */
[----:B------:R-:W-:Y:S04]  /*8d30*/  SHFL.IDX PT, R55, R55, R0, 0x1c1f ;  /* 0x001c1f0037377589 */ /* 0x000fe800000e0000 */
[----:B------:R-:W-:Y:S04]  /*8d40*/  SHFL.IDX PT, R43, R63, R0, 0x1c1f ;  /* 0x001c1f003f2b7589 */ /* 0x000fe800000e0000 */
[----:B------:R-:W-:Y:S04]  /*8d50*/  SHFL.IDX PT, R73, R73, R0, 0x1c1f ;  /* 0x001c1f0049497589 */ /* 0x000fe800000e0000 */
[----:B------:R-:W-:Y:S04]  /*8d60*/  SHFL.IDX PT, R56, R56, R33, 0x1c1f ;  /* 0x001c1f2138387589 */ /* 0x000fe800000e0000 */
[----:B------:R-:W2:Y:S01]  /*8d70*/  SHFL.IDX PT, R68, R68, R33, 0x1c1f ;  /* 0x001c1f2144447589 */ /* 0x000ea200000e0000 */
[----:B0-----:R-:W-:-:S02]  /*8d80*/  SEL R36, R53, R54, P0 ;  /* 0x0000003635247207 */ /* 0x001fc40000000000 */
[----:B------:R-:W-:Y:S01]  /*8d90*/  SEL R38, R54, R53, P0 ;  /* 0x0000003536267207 */ /* 0x000fe20000000000 */
[----:B------:R2:W-:Y:S01]  /*8da0*/  SHFL.IDX PT, R50, R72, R33, 0x1c1f ;  /* 0x001c1f2148327589 */ /* 0x0005e200000e0000 */
[----:B-1----:R-:W-:Y:S02]  /*8db0*/  SEL R37, R71, R70, P0 ;  /* 0x0000004647257207 */ /* 0x002fe40000000000 */
[----:B------:R-:W-:Y:S01]  /*8dc0*/  SEL R39, R70, R71, P0 ;  /* 0x0000004746277207 */ /* 0x000fe20000000000 */
[----:B------:R-:W-:Y:S04]  /*8dd0*/  SHFL.IDX PT, R61, R61, R0, 0x1c1f ;  /* 0x001c1f003d3d7589 */ /* 0x000fe800000e0000 */
[----:B------:R-:W-:Y:S04]  /*8de0*/  SHFL.IDX PT, R75, R75, R0, 0x1c1f ;  /* 0x001c1f004b4b7589 */ /* 0x000fe800000e0000 */
[----:B------:R-:W-:Y:S04]  /*8df0*/  SHFL.IDX PT, R44, R44, R33, 0x1c1f ;  /* 0x001c1f212c2c7589 */ /* 0x000fe800000e0000 */
[----:B------:R-:W-:Y:S04]  /*8e00*/  SHFL.IDX PT, R76, R76, R33, 0x1c1f ;  /* 0x001c1f214c4c7589 */ /* 0x000fe800000e0000 */
[----:B------:R-:W-:Y:S01]  /*8e10*/  SHFL.IDX PT, R49, R49, R0, 0x1c1f ;  /* 0x001c1f0031317589 */ /* 0x000fe200000e0000 */
[----:B--2---:R-:W-:-:S03]  /*8e20*/  SEL R72, R43, R68, P0 ;  /* 0x000000442b487207 */ /* 0x004fc60000000000 */
[----:B------:R-:W-:Y:S04]  /*8e30*/  SHFL.IDX PT, R57, R57, R0, 0x1c1f ;  /* 0x001c1f0039397589 */ /* 0x000fe800000e0000 */
[----:B------:R-:W-:Y:S04]  /*8e40*/  SHFL.IDX PT, R77, R77, R0, 0x1c1f ;  /* 0x001c1f004d4d7589 */ /* 0x000fe800000e0000 */
[----:B------:R-:W-:Y:S04]  /*8e50*/  SHFL.IDX PT, R51, R51, R0, 0x1c1f ;  /* 0x001c1f0033337589 */ /* 0x000fe800000e0000 */
[----:B------:R-:W-:Y:S04]  /*8e60*/  SHFL.IDX PT, R59, R59, R0, 0x1c1f ;  /* 0x001c1f003b3b7589 */ /* 0x000fe800000e0000 */
[----:B------:R-:W0:Y:S04]  /*8e70*/  SHFL.IDX PT, R52, R52, R33, 0x1c1f ;  /* 0x001c1f2134347589 */ /* 0x000e2800000e0000 */
[----:B------:R-:W1:Y:S04]  /*8e80*/  SHFL.IDX PT, R58, R58, R33, 0x1c1f ;  /* 0x001c1f213a3a7589 */ /* 0x000e6800000e0000 */
[----:B------:R-:W2:Y:S04]  /*8e90*/  SHFL.IDX PT, R0, R60, R33, 0x1c1f ;  /* 0x001c1f213c007589 */ /* 0x000ea800000e0000 */
[----:B------:R0:W3:Y:S04]  /*8ea0*/  SHFL.IDX PT, R78, R66, R33, 0x1c1f ;  /* 0x001c1f21424e7589 */ /* 0x0000e800000e0000 */
[----:B------:R4:W3:Y:S04]  /*8eb0*/  SHFL.IDX PT, R80, R74, R33, 0x1c1f ;  /* 0x001c1f214a507589 */ /* 0x0008e800000e0000 */
[----:B------:R1:W-:Y:S01]  /*8ec0*/  STSM.16.M88.4 [R85], R28 ;  /* 0x0000001c55007844 */ /* 0x0003e20000000200 */
[----:B0-----:R-:W-:-:S02]  /*8ed0*/  SEL R66, R52, R49, P0 ;  /* 0x0000003134427207 */ /* 0x001fc40000000000 */
[----:B----4-:R-:W-:Y:S01]  /*8ee0*/  SEL R33, R69, R64, P0 ;  /* 0x0000004045217207 */ /* 0x010fe20000000000 */
[----:B------:R-:W-:Y:S01]  /*8ef0*/  IMAD R69, R3, UR6, RZ ;  /* 0x0000000603457c24 */ /* 0x000fe2000f8e02ff */
[----:B------:R-:W-:Y:S02]  /*8f00*/  SEL R74, R68, R43, P0 ;  /* 0x0000002b444a7207 */ /* 0x000fe40000000000 */
[----:B------:R-:W-:Y:S01]  /*8f10*/  SEL R43, R76, R75, P0 ;  /* 0x0000004b4c2b7207 */ /* 0x000fe20000000000 */
[----:B------:R0:W-:Y:S01]  /*8f20*/  STSM.16.M88.4 [R42], R32 ;  /* 0x000000202a007844 */ /* 0x0001e20000000200 */
[C---:B------:R-:W-:Y:S02]  /*8f30*/  ISETP.GE.OR P3, PT, R46.reuse, R69, P1 ;  /* 0x000000452e00720c */ /* 0x040fe40000f66670 */
[----:B------:R-:W-:Y:S01]  /*8f40*/  SEL R64, R49, R52, P0 ;  /* 0x0000003431407207 */ /* 0x000fe20000000000 */
[----:B------:R4:W-:Y:S01]  /*8f50*/  STSM.16.M88.4 [R67], R36 ;  /* 0x0000002443007844 */ /* 0x0009e20000000200 */
[----:B-1----:R-:W-:Y:S01]  /*8f60*/  VIADD R28, R46, 0x8 ;  /* 0x000000082e1c7836 */ /* 0x002fe20000000000 */
[----:B------:R-:W-:Y:S01]  /*8f70*/  SEL R30, R56, R55, P0 ;  /* 0x00000037381e7207 */ /* 0x000fe20000000000 */
[----:B------:R-:W-:Y:S01]  /*8f80*/  IMAD.IADD R29, R41, 0x1, R45 ;  /* 0x00000001291d7824 */ /* 0x000fe200078e022d */
[----:B------:R-:W-:-:S02]  /*8f90*/  SEL R31, R50, R73, P0 ;  /* 0x00000049321f7207 */ /* 0x000fc40000000000 */
[----:B------:R-:W-:Y:S02]  /*8fa0*/  ISETP.GE.OR P1, PT, R28, R69, P1 ;  /* 0x000000451c00720c */ /* 0x000fe40000f26670 */
[----:B------:R-:W-:Y:S02]  /*8fb0*/  SEL R28, R55, R56, P0 ;  /* 0x00000038371c7207 */ /* 0x000fe40000000000 */
[----:B------:R-:W-:Y:S02]  /*8fc0*/  SEL R41, R75, R76, P0 ;  /* 0x0000004c4b297207 */ /* 0x000fe40000000000 */
[----:B0-----:R-:W-:Y:S02]  /*8fd0*/  LEA R32, P4, R40, UR4, 0x2 ;  /* 0x0000000428207c11 */ /* 0x001fe4000f8810ff */
[----:B------:R-:W-:Y:S02]  /*8fe0*/  SEL R42, R44, R61, P0 ;  /* 0x0000003d2c2a7207 */ /* 0x000fe40000000000 */
[----:B------:R-:W-:Y:S01]  /*8ff0*/  LEA.HI.X R33, R40, UR5, R29, 0x2, P4 ;  /* 0x0000000528217c11 */ /* 0x000fe2000a0f141d */
[----:B------:R-:W-:Y:S01]  /*9000*/  SHFL.IDX PT, R60, R32, RZ, 0x1c1f ;  /* 0x001c1fff203c7589 */ /* 0x000fe200000e0000 */
[----:B------:R-:W-:-:S02]  /*9010*/  SEL R29, R73, R50, P0 ;  /* 0x00000032491d7207 */ /* 0x000fc40000000000 */
[----:B------:R-:W-:Y:S01]  /*9020*/  SEL R40, R61, R44, P0 ;  /* 0x0000002c3d287207 */ /* 0x000fe20000000000 */
[----:B------:R-:W-:Y:S01]  /*9030*/  SHFL.IDX PT, R62, R32, 0x1, 0x1c1f ;  /* 0x003c1f00203e7f89 */ /* 0x000fe200000e0000 */
[----:B------:R-:W-:Y:S02]  /*9040*/  SEL R65, R77, R58, P0 ;  /* 0x0000003a4d417207 */ /* 0x000fe40000000000 */
[----:B----4-:R-:W-:Y:S01]  /*9050*/  SEL R67, R58, R77, P0 ;  /* 0x0000004d3a437207 */ /* 0x010fe20000000000 */
[----:B------:R-:W-:Y:S01]  /*9060*/  STSM.16.M88.4 [R84], R28 ;  /* 0x0000001c54007844 */ /* 0x000fe20000000200 */
[----:B--2---:R-:W-:Y:S02]  /*9070*/  SEL R36, R57, R0, P0 ;  /* 0x0000000039247207 */ /* 0x004fe40000000000 */
[----:B------:R-:W-:Y:S01]  /*9080*/  SEL R38, R0, R57, P0 ;  /* 0x0000003900267207 */ /* 0x000fe20000000000 */
[----:B------:R-:W-:Y:S01]  /*9090*/  STSM.16.M88.4 [R83], R40 ;  /* 0x0000002853007844 */ /* 0x000fe20000000200 */
[----:B---3--:R-:W-:-:S02]  /*90a0*/  SEL R37, R51, R78, P0 ;  /* 0x0000004e33257207 */ /* 0x008fc40000000000 */
[----:B------:R-:W-:Y:S01]  /*90b0*/  SEL R39, R78, R51, P0 ;  /* 0x000000334e277207 */ /* 0x000fe20000000000 */
[----:B------:R0:W-:Y:S01]  /*90c0*/  STSM.16.M88.4 [R82], R64 ;  /* 0x0000004052007844 */ /* 0x0001e20000000200 */
[----:B------:R-:W-:Y:S02]  /*90d0*/  SEL R73, R59, R80, P0 ;  /* 0x000000503b497207 */ /* 0x000fe40000000000 */
[----:B------:R-:W-:Y:S01]  /*90e0*/  SEL R75, R80, R59, P0 ;  /* 0x0000003b504b7207 */ /* 0x000fe20000000000 */
[----:B------:R-:W-:Y:S04]  /*90f0*/  STSM.16.M88.4 [R81], R36 ;  /* 0x0000002451007844 */ /* 0x000fe80000000200 */
[----:B------:R-:W-:Y:S04]  /*9100*/  STSM.16.M88.4 [R79], R72 ;  /* 0x000000484f007844 */ /* 0x000fe80000000200 */
[----:B------:R-:W1:Y:S01]  /*9110*/  SHFL.IDX PT, R61, R33, RZ, 0x1c1f ;  /* 0x001c1fff213d7589 */ /* 0x000e6200000e0000 */
[----:B------:R-:W-:Y:S08]  /*9120*/  BAR.SYNC.DEFER_BLOCKING 0x1, 0x100 ;  /* 0x0044000000007b1d */ /* 0x000ff00000010000 */
[----:B0-----:R-:W0:Y:S01]  /*9130*/  @P2 LDC R65, c[0x0][0xbec] ;  /* 0x0002fb00ff412b82 */ /* 0x001e220000000800 */
[----:B------:R-:W2:Y:S01]  /*9140*/  SHFL.IDX PT, R63, R33, 0x1, 0x1c1f ;  /* 0x003c1f00213f7f89 */ /* 0x000ea200000e0000 */
[----:B------:R-:W-:Y:S01]  /*9150*/  IMAD R0, R17, 0x20, R18 ;  /* 0x0000002011007824 */ /* 0x000fe200078e0212 */
[----:B------:R-:W-:-:S02]  /*9160*/  UIMAD UR6, UR12, UR8, URZ ;  /* 0x000000080c0672a4 */ /* 0x000fc4000f8e023f */
[----:B-1----:R1:W-:Y:S01]  /*9170*/  @!P3 ST.E desc[UR50][R60.64], R5 ;  /* 0x000000053c00b985 */ /* 0x0023e2000c101932 */
[----:B------:R-:W-:Y:S02]  /*9180*/  UIMAD.WIDE.U32 UR4, UR13, UR8, URZ ;  /* 0x000000080d0472a5 */ /* 0x000fe4000f8e003f */
[----:B------:R-:W-:-:S03]  /*9190*/  UIMAD UR6, UR13, UR9, UR6 ;  /* 0x000000090d0672a4 */ /* 0x000fc6000f8e0206 */
[----:B------:R-:W-:Y:S01]  /*91a0*/  ULDC.64 UR8, c[0x0][0xaf0] ;  /* 0x0002bc0000087ab9 */ /* 0x000fe20000000a00 */
[----:B--2---:R2:W-:Y:S01]  /*91b0*/  @!P1 ST.E desc[UR50][R62.64], R4 ;  /* 0x000000043e009985 */ /* 0x0045e2000c101932 */
[----:B-1----:R-:W1:Y:S03]  /*91c0*/  @P2 LDC R5, c[0x0][0xbf0] ;  /* 0x0002fc00ff052b82 */ /* 0x002e660000000800 */
[----:B------:R3:W5:Y:S01]  /*91d0*/  LD.E.128 R40, desc[UR50][R8.64] ;  /* 0x0000003208287980 */ /* 0x000762000c101d00 */
[----:B------:R-:W-:Y:S02]  /*91e0*/  UIMAD UR7, UR14, UR8, URZ ;  /* 0x000000080e0772a4 */ /* 0x000fe4000f8e023f */
[----:B------:R-:W-:Y:S01]  /*91f0*/  UIADD3 UR5, UR5, UR6, URZ ;  /* 0x0000000605057290 */ /* 0x000fe2000fffe03f */
[----:B------:R4:W5:Y:S04]  /*9200*/  LD.E.128 R36, desc[UR50][R6.64] ;  /* 0x0000003206247980 */ /* 0x000968000c101d00 */
[----:B------:R-:W5:Y:S01]  /*9210*/  LD.E.128 R48, desc[UR50][R26.64] ;  /* 0x000000321a307980 */ /* 0x000f62000c101d00 */
[----:B---3--:R-:W-:-:S03]  /*9220*/  IMAD R8, R87, 0x80, R0 ;  /* 0x0000008057087824 */ /* 0x008fc600078e0200 */
[----:B------:R-:W5:Y:S01]  /*9230*/  LD.E.128 R44, desc[UR50][R24.64] ;  /* 0x00000032182c7980 */ /* 0x000f62000c101d00 */
[----:B0-----:R-:W-:Y:S01]  /*9240*/  @P2 IMAD.HI.U32 R0, R8, R65, RZ ;  /* 0x0000004108002227 */ /* 0x001fe200078e00ff */
[----:B------:R-:W-:Y:S02]  /*9250*/  UIMAD UR7, UR42, UR9, UR7 ;  /* 0x000000092a0772a4 */ /* 0x000fe4000f8e0207 */
[----:B------:R-:W5:Y:S01]  /*9260*/  LD.E.128 R32, desc[UR50][R20.64] ;  /* 0x0000003214207980 */ /* 0x000f62000c101d00 */
[----:B----4-:R-:W-:Y:S01]  /*9270*/  IMAD.MOV.U32 R7, RZ, RZ, R8 ;  /* 0x000000ffff077224 */ /* 0x010fe200078e0008 */
[----:B------:R-:W-:Y:S02]  /*9280*/  UIMAD.WIDE.U32 UR42, UR42, UR8, UR4 ;  /* 0x000000082a2a72a5 */ /* 0x000fe4000f8e0004 */
[----:B------:R-:W5:Y:S01]  /*9290*/  LD.E.128 R28, desc[UR50][R14.64] ;  /* 0x000000320e1c7980 */ /* 0x000f62000c101d00 */
[----:B-1----:R-:W-:Y:S01]  /*92a0*/  @P2 SHF.R.U32.HI R7, RZ, R5, R0 ;  /* 0x00000005ff072219 */ /* 0x002fe20000011600 */
[----:B------:R-:W-:-:S02]  /*92b0*/  UIADD3 UR4, UR43, UR7, URZ ;  /* 0x000000072b047290 */ /* 0x000fc4000fffe03f */
[----:B------:R0:W5:Y:S01]  /*92c0*/  LD.E.128 R56, desc[UR50][R12.64] ;  /* 0x000000320c387980 */ /* 0x000162000c101d00 */
[--C-:B------:R-:W-:Y:S01]  /*92d0*/  SHF.R.S32.HI R0, RZ, 0x1f, R7.reuse ;  /* 0x0000001fff007819 */ /* 0x100fe20000011407 */
[----:B------:R-:W-:Y:S01]  /*92e0*/  IMAD.MOV R6, RZ, RZ, -R7 ;  /* 0x000000ffff067224 */ /* 0x000fe200078e0a07 */
[----:B------:R-:W-:Y:S01]  /*92f0*/  ULDC.64 UR6, c[0x0][0xae0] ;  /* 0x0002b80000067ab9 */ /* 0x000fe20000000a00 */
[----:B------:R-:W-:Y:S01]  /*9300*/  IMAD.U32 R5, RZ, RZ, UR43 ;  /* 0x0000002bff057e24 */ /* 0x000fe2000f8e00ff */
[----:B------:R1:W5:Y:S01]  /*9310*/  LD.E.128 R52, desc[UR50][R10.64] ;  /* 0x000000320a347980 */ /* 0x000362000c101d00 */
[----:B------:R-:W-:Y:S02]  /*9320*/  IMAD R0, R0, UR6, RZ ;  /* 0x0000000600007c24 */ /* 0x000fe4000f8e02ff */
[----:B------:R-:W-:Y:S01]  /*9330*/  IMAD R3, R3, R6, R8 ;  /* 0x0000000603037224 */ /* 0x000fe200078e0208 */
[----:B------:R-:W-:Y:S01]  /*9340*/  @!PT LDS RZ, [RZ] ;  /* 0x00000000fffff984 */ /* 0x000fe20000000800 */
[----:B------:R-:W-:Y:S01]  /*9350*/  @!PT LDS RZ, [RZ] ;  /* 0x00000000fffff984 */ /* 0x000fe20000000800 */
[----:B------:R-:W-:Y:S01]  /*9360*/  @!PT LDS RZ, [RZ] ;  /* 0x00000000fffff984 */ /* 0x000fe20000000800 */
[----:B------:R-:W-:Y:S01]  /*9370*/  @!PT LDS RZ, [RZ] ;  /* 0x00000000fffff984 */ /* 0x000fe20000000800 */
[----:B------:R3:W-:Y:S06]  /*9380*/  MEMBAR.ALL.CTA ;  /* 0x0000000000007992 */ /* 0x0007ec0000008000 */
[----:B---3--:R-:W3:Y:S01]  /*9390*/  FENCE.VIEW.ASYNC.S ;  /* 0x00000000000073c6 */ /* 0x008ee20000000000 */
[----:B--2---:R-:W-:-:S02]  /*93a0*/  IMAD.U32 R4, RZ, RZ, UR42 ;  /* 0x0000002aff047e24 */ /* 0x004fc4000f8e00ff */
[----:B------:R-:W-:Y:S02]  /*93b0*/  IMAD.U32 R5, RZ, RZ, UR4 ;  /* 0x00000004ff057e24 */ /* 0x000fe4000f8e00ff */
[C---:B------:R-:W-:Y:S01]  /*93c0*/  IMAD R9, R7.reuse, UR7, R0 ;  /* 0x0000000707097c24 */ /* 0x040fe2000f8e0200 */
[----:B------:R-:W-:Y:S01]  /*93d0*/  SHF.R.S32.HI R0, RZ, 0x1f, R3 ;  /* 0x0000001fff007819 */ /* 0x000fe20000011403 */
[----:B------:R-:W-:Y:S01]  /*93e0*/  IMAD.WIDE.U32 R4, R7, UR6, R4 ;  /* 0x0000000607047c25 */ /* 0x000fe2000f8e0004 */
[----:B------:R-:W-:-:S03]  /*93f0*/  ULDC.64 UR6, c[0x0][0xad8] ;  /* 0x0002b60000067ab9 */ /* 0x000fc60000000a00 */
[----:B------:R-:W-:Y:S02]  /*9400*/  IMAD.IADD R5, R5, 0x1, R9 ;  /* 0x0000000105057824 */ /* 0x000fe400078e0209 */
[----:B------:R-:W-:Y:S02]  /*9410*/  IMAD R6, R0, UR6, RZ ;  /* 0x0000000600067c24 */ /* 0x000fe4000f8e02ff */
[----:B0-----:R-:W-:Y:S01]  /*9420*/  IMAD R12, R87, 0x80, R18 ;  /* 0x00000080570c7824 */ /* 0x001fe200078e0212 */
[----:B------:R-:W-:Y:S01]  /*9430*/  UIADD3 UR39, UR39, 0x29820, URZ ;  /* 0x0002982027277890 */ /* 0x000fe2000fffe03f */
[C---:B------:R-:W-:Y:S02]  /*9440*/  IMAD R7, R3.reuse, UR7, R6 ;  /* 0x0000000703077c24 */ /* 0x040fe4000f8e0206 */
[----:B------:R-:W-:Y:S01]  /*9450*/  IMAD.WIDE.U32 R4, R3, UR6, R4 ;  /* 0x0000000603047c25 */ /* 0x000fe2000f8e0004 */
[----:B------:R-:W-:Y:S01]  /*9460*/  UIADD3 UR44, UR44, 0x1, URZ ;  /* 0x000000012c2c7890 */ /* 0x000fe2000fffe03f */
[----:B------:R-:W-:Y:S01]  /*9470*/  ISETP.GE.AND P1, PT, R12, R69, PT ;  /* 0x000000450c00720c */ /* 0x000fe20003f26270 */
[----:B------:R-:W-:Y:S01]  /*9480*/  ULDC.64 UR6, c[0x0][0xa80] ;  /* 0x0002a00000067ab9 */ /* 0x000fe20000000a00 */
[----:B------:R-:W-:Y:S01]  /*9490*/  IMAD.IADD R3, R5, 0x1, R7 ;  /* 0x0000000105037824 */ /* 0x000fe200078e0207 */
[----:B------:R-:W-:Y:S01]  /*94a0*/  UPRMT UR39, URZ, 0x654, UR39 ;  /* 0x000006543f277896 */ /* 0x000fe20008000027 */
[----:B-1----:R-:W-:Y:S01]  /*94b0*/  LEA R10, P2, R4, UR6, 0x1 ;  /* 0x00000006040a7c11 */ /* 0x002fe2000f8408ff */
[----:B------:R-:W-:Y:S01]  /*94c0*/  VIADD R0, R12, 0x20 ;  /* 0x000000200c007836 */ /* 0x000fe20000000000 */
[----:B------:R-:W-:-:S02]  /*94d0*/  UISETP.NE.AND UP0, UPT, UR44, 0x2, UPT ;  /* 0x000000022c00788c */ /* 0x000fc4000bf05270 */
[----:B------:R-:W-:Y:S02]  /*94e0*/  LEA.HI.X R3, R4, UR7, R3, 0x1, P2 ;  /* 0x0000000704037c11 */ /* 0x000fe400090f0c03 */
[----:B------:R-:W-:Y:S01]  /*94f0*/  USEL UR5, URZ, 0x1, UP0 ;  /* 0x000000013f057887 */ /* 0x000fe20008000000 */
[-C--:B------:R-:W-:Y:S01]  /*9500*/  ISETP.GE.AND P3, PT, R0, R69.reuse, PT ;  /* 0x000000450000720c */ /* 0x080fe20003f66270 */
[----:B------:R-:W-:Y:S01]  /*9510*/  ULDC UR4, c[0x0][0xc] ;  /* 0x0000030000047ab9 */ /* 0x000fe20000000800 */
[----:B------:R-:W-:Y:S01]  /*9520*/  VIADD R0, R12, 0x40 ;  /* 0x000000400c007836 */ /* 0x000fe20000000000 */
[----:B------:R-:W-:Y:S01]  /*9530*/  UIADD3 UR41, UR4, UR41, URZ ;  /* 0x0000002904297290 */ /* 0x000fe2000fffe03f */
[----:B---3--:R0:W1:Y:S01]  /*9540*/  SHFL.IDX PT, R8, R10, RZ, 0x181f ;  /* 0x00181fff0a087589 */ /* 0x00806200000e0000 */
[----:B------:R-:W-:Y:S01]  /*9550*/  USEL UR44, UR44, URZ, UP0 ;  /* 0x0000003f2c2c7287 */ /* 0x000fe20008000000 */
[----:B------:R-:W-:Y:S01]  /*9560*/  SYNCS.ARRIVE.TRANS64.RED.A1T0 RZ, [UR39], RZ ;  /* 0x000000ffffff79a7 */ /* 0x000fe20008100427 */
[----:B------:R-:W-:Y:S01]  /*9570*/  ULOP3.LUT UR45, UR45, UR5, URZ, 0x3c, !UPT ;  /* 0x000000052d2d7292 */ /* 0x000fe2000f8e3c3f */
[----:B------:R0:W2:Y:S01]  /*9580*/  SHFL.IDX PT, R9, R3, RZ, 0x181f ;  /* 0x00181fff03097589 */ /* 0x0000a200000e0000 */
[----:B------:R-:W-:Y:S01]  /*9590*/  BSSY B0, `(.L_x_31) ;  /* 0x000000b000007945 */ /* 0x000fe20003800000 */
[----:B------:R-:W-:-:S03]  /*95a0*/  ISETP.GE.AND P0, PT, R0, R69, PT ;  /* 0x000000450000720c */ /* 0x000fc60003f06270 */
[----:B------:R-:W-:Y:S10]  /*95b0*/  @P1 BRA `(.L_x_32) ;  /* 0x0000000000201947 */ /* 0x000ff40003800000 */
[----:B------:R-:W-:Y:S02]  /*95c0*/  ULDC UR4, c[0x0][0xac8] ;  /* 0x0002b20000047ab9 */ /* 0x000fe40000000800 */
[----:B------:R-:W-:Y:S02]  /*95d0*/  ISETP.GE.AND P2, PT, R16, UR4, PT ;  /* 0x0000000410007c0c */ /* 0x000fe4000bf46270 */
[----:B------:R-:W-:-:S11]  /*95e0*/  ISETP.GE.AND P1, PT, R2, UR4, PT ;  /* 0x0000000402007c0c */ /* 0x000fd6000bf26270 */
[----:B-1----:R-:W-:Y:S02]  /*95f0*/  @!P2 LEA R6, P4, R16, R8, 0x1 ;  /* 0x000000081006a211 */ /* 0x002fe400078808ff */
[----:B--2---:R-:W-:Y:S02]  /*9600*/  @!P1 IMAD.WIDE R4, R2, 0x2, R8 ;  /* 0x0000000202049825 */ /* 0x004fe400078e0208 */
[----:B------:R-:W-:-:S03]  /*9610*/  @!P2 LEA.HI.X R7, R16, R9, R192, 0x1, P4 ;  /* 0x000000091007a211 */ /* 0x000fc600020f0cc0 */
[----:B-----5:R3:W-:Y:S04]  /*9620*/  @!P1 ST.E.128 desc[UR50][R4.64], R48 ;  /* 0x0000003004009985 */ /* 0x0207e8000c101d32 */
[----:B------:R3:W-:Y:S02]  /*9630*/  @!P2 ST.E.128 desc[UR50][R6.64], R56 ;  /* 0x000000380600a985 */ /* 0x0007e4000c101d32 */
.L_x_32:
[----:B------:R-:W-:Y:S05]  /*9640*/  BSYNC B0 ;  /* 0x0000000000007941 */ /* 0x000fea0003800000 */
.L_x_31:
[----:B--2---:R2:W4:Y:S01]  /*9650*/  SHFL.IDX PT, R9, R3, 0x1, 0x181f ;  /* 0x00381f0003097f89 */ /* 0x00452200000e0000 */
[----:B------:R-:W-:Y:S03]  /*9660*/  BSSY B0, `(.L_x_33) ;  /* 0x000000b000007945 */ /* 0x000fe60003800000 */
[----:B-1----:R2:W1:Y:S01]  /*9670*/  SHFL.IDX PT, R8, R10, 0x1, 0x181f ;  /* 0x00381f000a087f89 */ /* 0x00246200000e0000 */
[----:B------:R-:W-:Y:S05]  /*9680*/  @P3 BRA `(.L_x_34) ;  /* 0x0000000000203947 */ /* 0x000fea0003800000 */
[----:B------:R-:W-:Y:S02]  /*9690*/  ULDC UR4, c[0x0][0xac8] ;  /* 0x0002b20000047ab9 */ /* 0x000fe40000000800 */
[----:B------:R-:W-:Y:S02]  /*96a0*/  ISETP.GE.AND P3, PT, R16, UR4, PT ;  /* 0x0000000410007c0c */ /* 0x000fe4000bf66270 */
[----:B------:R-:W-:-:S11]  /*96b0*/  ISETP.GE.AND P2, PT, R2, UR4, PT ;  /* 0x0000000402007c0c */ /* 0x000fd6000bf46270 */
[----:B-1-3--:R-:W-:Y:S02]  /*96c0*/  @!P3 LEA R6, P1, R16, R8, 0x1 ;  /* 0x000000081006b211 */ /* 0x00afe400078208ff */
[----:B----4-:R-:W-:Y:S02]  /*96d0*/  @!P2 IMAD.WIDE R4, R2, 0x2, R8 ;  /* 0x000000020204a825 */ /* 0x010fe400078e0208 */
[----:B------:R-:W-:-:S03]  /*96e0*/  @!P3 LEA.HI.X R7, R16, R9, R192, 0x1, P1 ;  /* 0x000000091007b211 */ /* 0x000fc600008f0cc0 */
[----:B-----5:R1:W-:Y:S04]  /*96f0*/  @!P2 ST.E.128 desc[UR50][R4.64], R44 ;  /* 0x0000002c0400a985 */ /* 0x0203e8000c101d32 */
[----:B------:R1:W-:Y:S02]  /*9700*/  @!P3 ST.E.128 desc[UR50][R6.64], R52 ;  /* 0x000000340600b985 */ /* 0x0003e4000c101d32 */
.L_x_34:
[----:B------:R-:W-:Y:S05]  /*9710*/  BSYNC B0 ;  /* 0x0000000000007941 */ /* 0x000fea0003800000 */
.L_x_33:
[----:B----4-:R4:W0:Y:S01]  /*9720*/  SHFL.IDX PT, R9, R3, 0x2, 0x181f ;  /* 0x00581f0003097f89 */ /* 0x01082200000e0000 */
[----:B------:R-:W-:Y:S03]  /*9730*/  BSSY B0, `(.L_x_35) ;  /* 0x000000b000007945 */ /* 0x000fe60003800000 */
[----:B-1----:R4:W1:Y:S01]  /*9740*/  SHFL.IDX PT, R8, R10, 0x2, 0x181f ;  /* 0x00581f000a087f89 */ /* 0x00286200000e0000 */
[----:B------:R-:W-:Y:S05]  /*9750*/  @P0 BRA `(.L_x_36) ;  /* 0x0000000000200947 */ /* 0x000fea0003800000 */
[----:B------:R-:W-:Y:S02]  /*9760*/  ULDC UR4, c[0x0][0xac8] ;  /* 0x0002b20000047ab9 */ /* 0x000fe40000000800 */
[----:B------:R-:W-:Y:S02]  /*9770*/  ISETP.GE.AND P2, PT, R16, UR4, PT ;  /* 0x0000000410007c0c */ /* 0x000fe4000bf46270 */
[----:B------:R-:W-:-:S11]  /*9780*/  ISETP.GE.AND P1, PT, R2, UR4, PT ;  /* 0x0000000402007c0c */ /* 0x000fd6000bf26270 */
[----:B-1-3--:R-:W-:Y:S02]  /*9790*/  @!P2 LEA R6, P0, R16, R8, 0x1 ;  /* 0x000000081006a211 */ /* 0x00afe400078008ff */
[----:B0-----:R-:W-:Y:S02]  /*97a0*/  @!P1 IMAD.WIDE R4, R2, 0x2, R8 ;  /* 0x0000000202049825 */ /* 0x001fe400078e0208 */
[----:B------:R-:W-:-:S03]  /*97b0*/  @!P2 LEA.HI.X R7, R16, R9, R192, 0x1, P0 ;  /* 0x000000091007a211 */ /* 0x000fc600000f0cc0 */
[----:B-----5:R0:W-:Y:S04]  /*97c0*/  @!P1 ST.E.128 desc[UR50][R4.64], R32 ;  /* 0x0000002004009985 */ /* 0x0201e8000c101d32 */
[----:B------:R0:W-:Y:S02]  /*97d0*/  @!P2 ST.E.128 desc[UR50][R6.64], R40 ;  /* 0x000000280600a985 */ /* 0x0001e4000c101d32 */
.L_x_36:
[----:B------:R-:W-:Y:S05]  /*97e0*/  BSYNC B0 ;  /* 0x0000000000007941 */ /* 0x000fea0003800000 */
.L_x_35:
[----:B------:R-:W-:Y:S01]  /*97f0*/  VIADD R0, R12, 0x60 ;  /* 0x000000600c007836 */ /* 0x000fe20000000000 */
[----:B0-----:R0:W0:Y:S01]  /*9800*/  SHFL.IDX PT, R9, R3, 0x3, 0x181f ;  /* 0x00781f0003097f89 */ /* 0x00102200000e0000 */
[----:B------:R-:W-:Y:S01]  /*9810*/  UIADD3 UR46, UR46, 0x1, URZ ;  /* 0x000000012e2e7890 */ /* 0x000fe2000fffe03f */
[----:B------:R-:W-:Y:S02]  /*9820*/  BSSY B0, `(.L_x_37) ;  /* 0x000000c000007945 */ /* 0x000fe40003800000 */
[----:B------:R-:W-:Y:S01]  /*9830*/  ISETP.GE.AND P0, PT, R0, R69, PT ;  /* 0x000000450000720c */ /* 0x000fe20003f06270 */
[----:B-1----:R1:W0:-:S12]  /*9840*/  SHFL.IDX PT, R8, R10, 0x3, 0x181f ;  /* 0x00781f000a087f89 */ /* 0x00221800000e0000 */
[----:B-1----:R-:W-:Y:S05]  /*9850*/  @P0 BRA `(.L_x_38) ;  /* 0x0000000000200947 */ /* 0x002fea0003800000 */
[----:B------:R-:W-:Y:S02]  /*9860*/  ULDC UR4, c[0x0][0xac8] ;  /* 0x0002b20000047ab9 */ /* 0x000fe40000000800 */
[----:B------:R-:W-:Y:S02]  /*9870*/  ISETP.GE.AND P2, PT, R16, UR4, PT ;  /* 0x0000000410007c0c */ /* 0x000fe4000bf46270 */
[----:B------:R-:W-:-:S11]  /*9880*/  ISETP.GE.AND P1, PT, R2, UR4, PT ;  /* 0x0000000402007c0c */ /* 0x000fd6000bf26270 */
[----:B0--3--:R-:W-:Y:S02]  /*9890*/  @!P2 LEA R6, P0, R16, R8, 0x1 ;  /* 0x000000081006a211 */ /* 0x009fe400078008ff */
[----:B------:R-:W-:Y:S02]  /*98a0*/  @!P1 IMAD.WIDE R4, R2, 0x2, R8 ;  /* 0x0000000202049825 */ /* 0x000fe400078e0208 */
[----:B------:R-:W-:-:S03]  /*98b0*/  @!P2 LEA.HI.X R7, R16, R9, R192, 0x1, P0 ;  /* 0x000000091007a211 */ /* 0x000fc600000f0cc0 */
[----:B-----5:R1:W-:Y:S04]  /*98c0*/  @!P1 ST.E.128 desc[UR50][R4.64], R28 ;  /* 0x0000001c04009985 */ /* 0x0203e8000c101d32 */
[----:B------:R1:W-:Y:S02]  /*98d0*/  @!P2 ST.E.128 desc[UR50][R6.64], R36 ;  /* 0x000000240600a985 */ /* 0x0003e4000c101d32 */
.L_x_38:
[----:B------:R-:W-:Y:S05]  /*98e0*/  BSYNC B0 ;  /* 0x0000000000007941 */ /* 0x000fea0003800000 */
.L_x_37:
[----:B------:R-:W2:Y:S02]  /*98f0*/  LDC R0, c[0x0][0xc34] ;  /* 0x00030d00ff007b82 */ /* 0x000ea40000000800 */
[----:B--2---:R-:W-:-:S13]  /*9900*/  ISETP.LE.AND P0, PT, R0, UR41, PT ;  /* 0x0000002900007c0c */ /* 0x004fda000bf03270 */
[----:B------:R-:W-:Y:S05]  /*9910*/  @!P0 BRA `(.L_x_39) ;  /* 0xffffff7000f08947 */ /* 0x000fea000383ffff */
[----:B------:R-:W-:Y:S05]  /*9920*/  EXIT ;  /* 0x000000000000794d */ /* 0x000fea0003800000 */
.L_x_5:
[----:B------:R-:W-:-:S08]  /*9930*/  NOP ;  /* 0x0000000000007918 */ /* 0x000fd00000000000 */
[----:B------:R-:W0:-:S00]  /*9940*/  USETMAXREG.DEALLOC.CTAPOOL 0x28 ;  /* 0x00000028000079c8 */ /* 0x000e0000080e0500 */
[----:B------:R-:W1:Y:S01]  /*9950*/  S2UR UR38, SR_CTAID.X ;  /* 0x00000000002679c3 */ /* 0x000e620000002500 */
[----:B------:R-:W-:Y:S01]  /*9960*/  UMOV UR37, 0x1 ;  /* 0x0000000100257882 */ /* 0x000fe20000000000 */
[----:B0-----:R-:W-:Y:S02]  /*9970*/  IMAD.MOV.U32 R19, RZ, RZ, RZ ;  /* 0x000000ffff137224 */ /* 0x001fe400078e00ff */
[----:B------:R-:W-:-:S04]  /*9980*/  IMAD.MOV.U32 R31, RZ, RZ, 0x1 ;  /* 0x00000001ff1f7424 */ /* 0x000fc800078e00ff */
[----:B------:R-:W1:Y:S02]  /*9990*/  LDC R2, c[0x0][0xc34] ;  /* 0x00030d00ff027b82 */ /* 0x000e640000000800 */
[----:B-1----:R-:W-:-:S13]  /*99a0*/  ISETP.LE.AND P0, PT, R2, UR38, PT ;  /* 0x0000002602007c0c */ /* 0x002fda000bf03270 */
[----:B------:R-:W-:Y:S05]  /*99b0*/  @P0 BRA `(.L_x_40) ;  /* 0x0000004800440947 */ /* 0x000fea0003800000 */
[----:B------:R-:W0:Y:S01]  /*99c0*/  S2R R8, SR_TID.X ;  /* 0x0000000000087919 */ /* 0x000e220000002100 */
[----:B------:R-:W-:Y:S01]  /*99d0*/  ULDC.64 UR4, c[0x0][0x418] ;  /* 0x0001060000047ab9 */ /* 0x000fe20000000a00 */
[----:B------:R-:W-:Y:S01]  /*99e0*/  ULDC.64 UR8, c[0x0][0x2f0] ;  /* 0x0000bc0000087ab9 */ /* 0x000fe20000000a00 */
[----:B------:R-:W-:Y:S01]  /*99f0*/  UISETP.NE.U32.AND UP0, UPT, UR4, URZ, UPT ;  /* 0x0000003f0400728c */ /* 0x000fe2000bf05070 */
[----:B------:R-:W-:Y:S01]  /*9a00*/  IMAD.MOV.U32 R34, RZ, RZ, 0x40 ;  /* 0x00000040ff227424 */ /* 0x000fe200078e00ff */
[----:B------:R-:W-:Y:S01]  /*9a10*/  UMOV UR6, 0xa0 ;  /* 0x000000a000067882 */ /* 0x000fe20000000000 */
[----:B------:R-:W-:Y:S01]  /*9a20*/  ULDC UR4, c[0x0][0x424] ;  /* 0x0001090000047ab9 */ /* 0x000fe20000000800 */
[----:B------:R-:W-:Y:S01]  /*9a30*/  UISETP.NE.AND.EX UP0, UPT, UR5, URZ, UPT, UP0 ;  /* 0x0000003f0500728c */ /* 0x000fe2000bf05300 */
[----:B------:R-:W-:Y:S01]  /*9a40*/  LOP3.LUT R16, R16, 0xfffffffd, RZ, 0xc0, !PT ;  /* 0xfffffffd10107812 */ /* 0x000fe200078ec0ff */
[----:B------:R-:W-:Y:S01]  /*9a50*/  ULDC UR10, c[0x0][0x320] ;  /* 0x0000c800000a7ab9 */ /* 0x000fe20000000800 */
[----:B------:R-:W-:Y:S01]  /*9a60*/  UMOV UR41, 0x400 ;  /* 0x0000040000297882 */ /* 0x000fe20000000000 */
[----:B------:R-:W-:Y:S01]  /*9a70*/  USEL UR4, UR4, 0x1, UP0 ;  /* 0x0000000104047887 */ /* 0x000fe20008000000 */
[----:B------:R-:W-:Y:S01]  /*9a80*/  IMAD.MOV.U32 R31, RZ, RZ, 0x1 ;  /* 0x00000001ff1f7424 */ /* 0x000fe200078e00ff */
[----:B------:R-:W-:Y:S01]  /*9a90*/  ULEA UR41, UR45, UR41, 0x18 ;  /* 0x000000292d297291 */ /* 0x000fe2000f8ec03f */
[----:B------:R-:W-:Y:S01]  /*9aa0*/  IMAD.MOV.U32 R19, RZ, RZ, RZ ;  /* 0x000000ffff137224 */ /* 0x000fe200078e00ff */
[----:B------:R-:W-:Y:S01]  /*9ab0*/  UIMAD UR39, UR4, UR8, URZ ;  /* 0x00000008042772a4 */ /* 0x000fe2000f8e023f */
[----:B------:R-:W-:-:S02]  /*9ac0*/  ULDC UR40, c[0x0][0x448] ;  /* 0x0001120000287ab9 */ /* 0x000fc40000000800 */
[----:B------:R-:W-:Y:S01]  /*9ad0*/  ULDC UR8, c[0x0][0x2b8] ;  /* 0x0000ae0000087ab9 */ /* 0x000fe20000000800 */
[----:B------:R-:W-:Y:S01]  /*9ae0*/  UIADD3 UR4, UR39, 0x9f, URZ ;  /* 0x0000009f27047890 */ /* 0x000fe2000fffe03f */
[----:B------:R-:W-:Y:S01]  /*9af0*/  ULDC UR7, c[0x0][0x288] ;  /* 0x0000a20000077ab9 */ /* 0x000fe20000000800 */
[----:B------:R-:W-:Y:S02]  /*9b00*/  ULOP3.LUT UR46, UR36, 0x2, URZ, 0xfc, !UPT ;  /* 0x00000002242e7892 */ /* 0x000fe4000f8efc3f */
[----:B------:R-:W-:Y:S02]  /*9b10*/  UIMAD.WIDE UR4, UR4, 0x66666667, URZ ;  /* 0x66666667040478a5 */ /* 0x000fe4000f8e023f */
[----:B------:R-:W-:Y:S02]  /*9b20*/  ULOP3.LUT UR47, UR36, 0x1, URZ, 0xfc, !UPT ;  /* 0x00000001242f7892 */ /* 0x000fe4000f8efc3f */
[----:B------:R-:W-:Y:S01]  /*9b30*/  USHF.R.U32.HI UR4, URZ, 0x1f, UR5 ;  /* 0x0000001f3f047899 */ /* 0x000fe20008011605 */
[----:B------:R-:W-:Y:S01]  /*9b40*/  ULDC UR48, c[0x0][0xc] ;  /* 0x0000030000307ab9 */ /* 0x000fe20000000800 */
[----:B------:R-:W-:Y:S01]  /*9b50*/  UMOV UR37, URZ ;  /* 0x0000003f00257c82 */ /* 0x000fe20008000000 */
[C---:B0-----:R-:W-:Y:S01]  /*9b60*/  IMAD.SHL.U32 R4, R8.reuse, 0x10, RZ ;  /* 0x0000001008047824 */ /* 0x041fe200078e00ff */
[C---:B------:R-:W-:Y:S01]  /*9b70*/  LOP3.LUT P0, RZ, R8.reuse, 0x4, RZ, 0xc0, !PT ;  /* 0x0000000408ff7812 */ /* 0x040fe2000780c0ff */
[C---:B------:R-:W-:Y:S01]  /*9b80*/  IMAD.SHL.U32 R3, R8.reuse, 0x2, RZ ;  /* 0x0000000208037824 */ /* 0x040fe200078e00ff */
[C---:B------:R-:W-:Y:S01]  /*9b90*/  LOP3.LUT P1, RZ, R8.reuse, 0x10, RZ, 0xc0, !PT ;  /* 0x0000001008ff7812 */ /* 0x040fe2000782c0ff */
[----:B------:R-:W-:Y:S01]  /*9ba0*/  IMAD.SHL.U32 R7, R8, 0x20, RZ ;  /* 0x0000002008077824 */ /* 0x000fe200078e00ff */
[----:B------:R-:W-:Y:S01]  /*9bb0*/  LOP3.LUT R0, R4, 0x1b0, RZ, 0xc0, !PT ;  /* 0x000001b004007812 */ /* 0x000fe200078ec0ff */
[----:B------:R-:W-:Y:S01]  /*9bc0*/  IMAD.SHL.U32 R33, R8, 0x4, RZ ;  /* 0x0000000408217824 */ /* 0x000fe200078e00ff */
[----:B------:R-:W-:Y:S01]  /*9bd0*/  LOP3.LUT R35, R4, 0x30, RZ, 0xc0, !PT ;  /* 0x0000003004237812 */ /* 0x000fe200078ec0ff */
[----:B------:R-:W-:Y:S01]  /*9be0*/  ULEA.HI.SX32 UR42, UR5, UR4, 0x1a ;  /* 0x00000004052a7291 */ /* 0x000fe2000f8fd23f */
[----:B------:R-:W-:Y:S01]  /*9bf0*/  LOP3.LUT R9, R0, 0x30, R3, 0x78, !PT ;  /* 0x0000003000097812 */ /* 0x000fe200078e7803 */
[C---:B------:R-:W-:Y:S01]  /*9c00*/  IMAD.SHL.U32 R3, R8.reuse, 0x80, RZ ;  /* 0x0000008008037824 */ /* 0x040fe200078e00ff */
[----:B------:R-:W-:Y:S01]  /*9c10*/  LOP3.LUT R0, R8, 0x7f, RZ, 0xc0, !PT ;  /* 0x0000007f08007812 */ /* 0x000fe200078ec0ff */
[----:B------:R-:W-:Y:S01]  /*9c20*/  UIMAD UR5, UR42, UR6, -0xa0 ;  /* 0xffffff602a0574a4 */ /* 0x000fe2000f8e0206 */
[----:B------:R-:W-:Y:S01]  /*9c30*/  LOP3.LUT R6, R7, 0x80, RZ, 0xc0, !PT ;  /* 0x0000008007067812 */ /* 0x000fe200078ec0ff */
[----:B------:R-:W-:Y:S01]  /*9c40*/  UIADD3 UR4, UR42, -0x1, URZ ;  /* 0xffffffff2a047890 */ /* 0x000fe2000fffe03f */
[----:B------:R-:W-:Y:S01]  /*9c50*/  SHF.R.U32.HI R2, RZ, 0x5, R0 ;  /* 0x00000005ff027819 */ /* 0x000fe20000011600 */
[----:B------:R-:W-:Y:S01]  /*9c60*/  UIMAD UR40, UR40, UR7, URZ ;  /* 0x00000007282872a4 */ /* 0x000fe2000f8e023f */
[----:B------:R-:W-:Y:S01]  /*9c70*/  LOP3.LUT R5, R3, 0x380, RZ, 0xc0, !PT ;  /* 0x0000038003057812 */ /* 0x000fe200078ec0ff */
[----:B------:R-:W-:Y:S01]  /*9c80*/  UIMAD UR4, UR4, -0xa0, UR39 ;  /* 0xffffff60040478a4 */ /* 0x000fe2000f8e0227 */
[----:B------:R-:W-:Y:S01]  /*9c90*/  LOP3.LUT R6, R6, 0x10, R8, 0xf8, !PT ;  /* 0x0000001006067812 */ /* 0x000fe200078ef808 */
[----:B------:R-:W-:Y:S01]  /*9ca0*/  UIADD3 UR42, UR42, -0x2, URZ ;  /* 0xfffffffe2a2a7890 */ /* 0x000fe2000fffe03f */
[----:B------:R-:W-:Y:S01]  /*9cb0*/  LOP3.LUT R11, R7, 0x380, RZ, 0xc0, !PT ;  /* 0x00000380070b7812 */ /* 0x000fe200078ec0ff */
[----:B------:R-:W-:Y:S01]  /*9cc0*/  IMAD R5, R2, 0x10, R5 ;  /* 0x0000001002057824 */ /* 0x000fe200078e0205 */
[----:B------:R-:W-:-:S02]  /*9cd0*/  LOP3.LUT R8, R6, 0x10, R33, 0x78, !PT ;  /* 0x0000001006087812 */ /* 0x000fc400078e7821 */
[--C-:B------:R-:W-:Y:S02]  /*9ce0*/  LOP3.LUT R11, R11, 0x30, R4.reuse, 0xf8, !PT ;  /* 0x000000300b0b7812 */ /* 0x100fe400078ef804 */
[--C-:B------:R-:W-:Y:S01]  /*9cf0*/  LOP3.LUT R6, R5, 0x70, R4.reuse, 0x78, !PT ;  /* 0x0000007005067812 */ /* 0x100fe200078e7804 */
[C---:B------:R-:W-:Y:S01]  /*9d00*/  IMAD.SHL.U32 R5, R2.reuse, 0x200, RZ ;  /* 0x0000020002057824 */ /* 0x040fe200078e00ff */
[----:B------:R-:W-:Y:S01]  /*9d10*/  LOP3.LUT R33, R11, 0x70, R33, 0x78, !PT ;  /* 0x000000700b217812 */ /* 0x000fe200078e7821 */
[----:B------:R-:W-:Y:S01]  /*9d20*/  IMAD.SHL.U32 R2, R2, 0x400, RZ ;  /* 0x0000040002027824 */ /* 0x000fe200078e00ff */
[----:B------:R-:W-:Y:S02]  /*9d30*/  LOP3.LUT R3, R6, 0xc00, R3, 0xf8, !PT ;  /* 0x00000c0006037812 */ /* 0x000fe400078ef803 */
[----:B------:R-:W-:Y:S02]  /*9d40*/  LOP3.LUT R6, R5, 0x40, R4, 0xf8, !PT ;  /* 0x0000004005067812 */ /* 0x000fe400078ef804 */
[----:B------:R-:W-:Y:S01]  /*9d50*/  LOP3.LUT R2, R35, 0x80, RZ, 0xfc, !PT ;  /* 0x0000008023027812 */ /* 0x000fe200078efcff */
[----:B------:R0:W-:Y:S01]  /*9d60*/  STL [R1+0xc], R3 ;  /* 0x00000c0301007387 */ /* 0x0001e20000100800 */
[----:B------:R-:W-:-:S02]  /*9d70*/  LOP3.LUT R9, R6, R9, RZ, 0xfc, !PT ;  /* 0x0000000906097212 */ /* 0x000fc400078efcff */
[--C-:B------:R-:W-:Y:S02]  /*9d80*/  LOP3.LUT R6, R5, 0x60, R7.reuse, 0xf8, !PT ;  /* 0x0000006005067812 */ /* 0x100fe400078ef807 */
[----:B------:R-:W-:Y:S01]  /*9d90*/  SHF.R.U32.HI R5, RZ, 0x2, R0 ;  /* 0x00000002ff057819 */ /* 0x000fe20000011600 */
[----:B------:R-:W-:Y:S01]  /*9da0*/  STL [R1+0x4], R9 ;  /* 0x0000040901007387 */ /* 0x000fe20000100800 */
[----:B------:R-:W-:Y:S02]  /*9db0*/  SEL R0, R34, 0xffffffc0, !P0 ;  /* 0xffffffc022007807 */ /* 0x000fe40004000000 */
[--C-:B------:R-:W-:Y:S02]  /*9dc0*/  LOP3.LUT R4, R5, 0x60, R7.reuse, 0xf8, !PT ;  /* 0x0000006005047812 */ /* 0x100fe400078ef807 */
[----:B0-----:R-:W-:Y:S02]  /*9dd0*/  LOP3.LUT R3, R6, 0x100, R7, 0xf8, !PT ;  /* 0x0000010006037812 */ /* 0x001fe400078ef807 */
[C---:B------:R-:W-:Y:S01]  /*9de0*/  LOP3.LUT R36, R4.reuse, 0x80, RZ, 0xfc, !PT ;  /* 0x0000008004247812 */ /* 0x040fe200078efcff */
[----:B------:R-:W-:Y:S01]  /*9df0*/  VIADD R4, R4, UR5 ;  /* 0x0000000504047c36 */ /* 0x000fe20008000000 */
[----:B------:R-:W-:-:S02]  /*9e00*/  LOP3.LUT R3, R3, R8, RZ, 0xfc, !PT ;  /* 0x0000000803037212 */ /* 0x000fc400078efcff */
[----:B------:R-:W-:Y:S02]  /*9e10*/  SEL R34, R34, 0xffffffc0, !P1 ;  /* 0xffffffc022227807 */ /* 0x000fe40004800000 */
[C---:B------:R-:W-:Y:S01]  /*9e20*/  ISETP.GE.AND P0, PT, R35.reuse, UR10, PT ;  /* 0x0000000a23007c0c */ /* 0x040fe2000bf06270 */
[----:B------:R0:W-:Y:S04]  /*9e30*/  STL [R1+0x8], R3 ;  /* 0x0000080301007387 */ /* 0x0001e80000100800 */
[----:B------:R1:W-:Y:S01]  /*9e40*/  STL [R1+0x10], R0 ;  /* 0x0000100001007387 */ /* 0x0003e20000100800 */
[----:B0-----:R-:W-:Y:S01]  /*9e50*/  VIADD R3, R36, UR5 ;  /* 0x0000000524037c36 */ /* 0x001fe20008000000 */
[----:B-1----:R-:W-:-:S04]  /*9e60*/  LOP3.LUT R0, R35, 0x40, RZ, 0xfc, !PT ;  /* 0x0000004023007812 */ /* 0x002fc800078efcff */
[----:B------:R0:W-:Y:S01]  /*9e70*/  STL [R1+0x20], R3 ;  /* 0x0000200301007387 */ /* 0x0001e20000100800 */
[----:B------:R-:W-:Y:S02]  /*9e80*/  ISETP.GE.AND P1, PT, R3, UR39, PT ;  /* 0x0000002703007c0c */ /* 0x000fe4000bf26270 */
[----:B------:R-:W-:Y:S02]  /*9e90*/  ISETP.GE.AND P2, PT, R0, UR9, PT ;  /* 0x0000000900007c0c */ /* 0x000fe4000bf46270 */
[----:B0-----:R-:W-:Y:S01]  /*9ea0*/  IADD3 R3, -R5, UR4, RZ ;  /* 0x0000000405037c10 */ /* 0x001fe2000fffe1ff */
[----:B------:R-:W-:-:S03]  /*9eb0*/  VIADD R5, R9, UR41 ;  /* 0x0000002909057c36 */ /* 0x000fc60008000000 */
[C---:B------:R-:W-:Y:S01]  /*9ec0*/  ISETP.LT.OR P3, PT, R3.reuse, 0x21, P0 ;  /* 0x000000210300780c */ /* 0x040fe20000761670 */
[----:B------:R0:W-:Y:S06]  /*9ed0*/  STL [R1+0x18], R3 ;  /* 0x0000180301007387 */ /* 0x0001ec0000100800 */
[----:B------:R-:W-:Y:S02]  /*9ee0*/  @P2 LOP3.LUT R16, R16, 0x2, RZ, 0xfc, !PT ;  /* 0x0000000210102812 */ /* 0x000fe400078efcff */
[----:B------:R-:W-:Y:S01]  /*9ef0*/  ISETP.LT.U32.AND P2, PT, R36, 0xa0, !P1 ;  /* 0x000000a02400780c */ /* 0x000fe20004f41070 */
[----:B------:R0:W-:Y:S01]  /*9f00*/  STL [R1+0x14], R5 ;  /* 0x0000140501007387 */ /* 0x0001e20000100800 */
[----:B------:R-:W-:-:S02]  /*9f10*/  ISETP.LT.OR P1, PT, R3, 0x1, P0 ;  /* 0x000000010300780c */ /* 0x000fc40000721670 */
[----:B------:R-:W-:Y:S01]  /*9f20*/  LOP3.LUT R16, R16, 0xfffff7ff, RZ, 0xc0, !PT ;  /* 0xfffff7ff10107812 */ /* 0x000fe200078ec0ff */
[----:B------:R0:W-:Y:S08]  /*9f30*/  STL [R1+0x1c], R4 ;  /* 0x00001c0401007387 */ /* 0x0001f00000100800 */
[----:B------:R-:W-:Y:S02]  /*9f40*/  @P2 LOP3.LUT R16, R16, 0x800, RZ, 0xfc, !PT ;  /* 0x0000080010102812 */ /* 0x000fe400078efcff */
[----:B------:R-:W-:-:S02]  /*9f50*/  ISETP.LT.OR P2, PT, R3, 0x41, P0 ;  /* 0x000000410300780c */ /* 0x000fc40000741670 */
[----:B------:R-:W-:-:S04]  /*9f60*/  LOP3.LUT R16, R16, 0xffbfffff, RZ, 0xc0, !PT ;  /* 0xffbfffff10107812 */ /* 0x000fc800078ec0ff */
[----:B------:R-:W-:Y:S02]  /*9f70*/  @P1 LOP3.LUT R16, R16, 0x400000, RZ, 0xfc, !PT ;  /* 0x0040000010101812 */ /* 0x000fe400078efcff */
[C---:B------:R-:W-:Y:S02]  /*9f80*/  ISETP.LT.OR P1, PT, R3.reuse, 0x61, P0 ;  /* 0x000000610300780c */ /* 0x040fe40000721670 */
[----:B------:R-:W-:Y:S02]  /*9f90*/  LOP3.LUT R16, R16, 0xffefffff, RZ, 0xc0, !PT ;  /* 0xffefffff10107812 */ /* 0x000fe400078ec0ff */
[C---:B------:R-:W-:Y:S02]  /*9fa0*/  ISETP.LT.OR P0, PT, R3.reuse, 0x81, P0 ;  /* 0x000000810300780c */ /* 0x040fe40000701670 */
[----:B------:R-:W-:Y:S02]  /*9fb0*/  @P3 LOP3.LUT R16, R16, 0x100000, RZ, 0xfc, !PT ;  /* 0x0010000010103812 */ /* 0x000fe400078efcff */
[----:B------:R-:W-:-:S02]  /*9fc0*/  ISETP.GE.AND P3, PT, R3, 0x1, PT ;  /* 0x000000010300780c */ /* 0x000fc40003f66270 */
[----:B------:R-:W-:-:S04]  /*9fd0*/  LOP3.LUT R16, R16, 0xfffbffff, RZ, 0xc0, !PT ;  /* 0xfffbffff10107812 */ /* 0x000fc800078ec0ff */
[----:B------:R-:W-:Y:S02]  /*9fe0*/  @P2 LOP3.LUT R16, R16, 0x40000, RZ, 0xfc, !PT ;  /* 0x0004000010102812 */ /* 0x000fe400078efcff */
[----:B------:R-:W-:Y:S02]  /*9ff0*/  ISETP.GE.AND P2, PT, R2, UR9, PT ;  /* 0x0000000902007c0c */ /* 0x000fe4000bf46270 */
[----:B------:R-:W-:-:S04]  /*a000*/  LOP3.LUT R16, R16, 0xfffeffff, RZ, 0xc0, !PT ;  /* 0xfffeffff10107812 */ /* 0x000fc800078ec0ff */
[----:B------:R-:W-:Y:S02]  /*a010*/  @P1 LOP3.LUT R16, R16, 0x10000, RZ, 0xfc, !PT ;  /* 0x0001000010101812 */ /* 0x000fe400078efcff */
[----:B------:R-:W-:Y:S02]  /*a020*/  ISETP.GE.AND P1, PT, R0, UR10, PT ;  /* 0x0000000a00007c0c */ /* 0x000fe4000bf26270 */
[----:B------:R-:W-:-:S04]  /*a030*/  LOP3.LUT R16, R16, 0xfdffffff, RZ, 0xc0, !PT ;  /* 0xfdffffff10107812 */ /* 0x000fc800078ec0ff */
[----:B------:R-:W-:Y:S02]  /*a040*/  @P0 LOP3.LUT R16, R16, 0x2000000, RZ, 0xfc, !PT ;  /* 0x0200000010100812 */ /* 0x000fe400078efcff */
[----:B------:R-:W-:Y:S02]  /*a050*/  ISETP.GE.AND P0, PT, R0, UR8, PT ;  /* 0x0000000800007c0c */ /* 0x000fe4000bf06270 */
[----:B------:R-:W-:-:S04]  /*a060*/  LOP3.LUT R16, R16, 0xfffffffe, RZ, 0xc0, !PT ;  /* 0xfffffffe10107812 */ /* 0x000fc800078ec0ff */
[----:B------:R-:W-:-:S07]  /*a070*/  LOP3.LUT R16, R16, 0xffffdfff, RZ, 0xc0, !PT ;  /* 0xffffdfff10107812 */ /* 0x000fce00078ec0ff */
[----:B------:R-:W-:Y:S02]  /*a080*/  @P0 LOP3.LUT R16, R16, 0x2000, RZ, 0xfc, !PT ;  /* 0x0000200010100812 */ /* 0x000fe400078efcff */
[----:B------:R-:W-:Y:S02]  /*a090*/  ISETP.GE.AND P0, PT, R2, UR8, PT ;  /* 0x0000000802007c0c */ /* 0x000fe4000bf06270 */
[----:B------:R-:W-:Y:S02]  /*a0a0*/  @P2 LOP3.LUT R16, R16, 0x1, RZ, 0xfc, !PT ;  /* 0x0000000110102812 */ /* 0x000fe400078efcff */
[----:B------:R-:W-:Y:S02]  /*a0b0*/  ISETP.GE.AND P2, PT, R3, 0x21, PT ;  /* 0x000000210300780c */ /* 0x000fe40003f46270 */
[----:B------:R-:W-:-:S04]  /*a0c0*/  LOP3.LUT R16, R16, 0xfffffff7, RZ, 0xc0, !PT ;  /* 0xfffffff710107812 */ /* 0x000fc800078ec0ff */
[----:B------:R-:W-:-:S04]  /*a0d0*/  @P1 LOP3.LUT R16, R16, 0x8, RZ, 0xfc, !PT ;  /* 0x0000000810101812 */ /* 0x000fc800078efcff */
[----:B------:R-:W-:-:S04]  /*a0e0*/  LOP3.LUT R16, R16, 0xffffefff, RZ, 0xc0, !PT ;  /* 0xffffefff10107812 */ /* 0x000fc800078ec0ff */
[----:B------:R-:W-:Y:S02]  /*a0f0*/  @P0 LOP3.LUT R16, R16, 0x1000, RZ, 0xfc, !PT ;  /* 0x0000100010100812 */ /* 0x000fe400078efcff */
[----:B------:R-:W-:Y:S02]  /*a100*/  ISETP.LT.OR P0, PT, R3, 0x1, P1 ;  /* 0x000000010300780c */ /* 0x000fe40000f01670 */
[----:B------:R-:W-:-:S04]  /*a110*/  LOP3.LUT R16, R16, 0xfffffbff, RZ, 0xc0, !PT ;  /* 0xfffffbff10107812 */ /* 0x000fc800078ec0ff */
[----:B------:R-:W-:Y:S02]  /*a120*/  @P3 LOP3.LUT R16, R16, 0x400, RZ, 0xfc, !PT ;  /* 0x0000040010103812 */ /* 0x000fe400078efcff */
[----:B------:R-:W-:Y:S02]  /*a130*/  ISETP.LT.OR P3, PT, R3, 0x21, P1 ;  /* 0x000000210300780c */ /* 0x000fe40000f61670 */
[----:B------:R-:W-:-:S04]  /*a140*/  LOP3.LUT R16, R16, 0xffdfffff, RZ, 0xc0, !PT ;  /* 0xffdfffff10107812 */ /* 0x000fc800078ec0ff */
[----:B------:R-:W-:Y:S02]  /*a150*/  @P0 LOP3.LUT R16, R16, 0x200000, RZ, 0xfc, !PT ;  /* 0x0020000010100812 */ /* 0x000fe400078efcff */
[----:B------:R-:W-:Y:S02]  /*a160*/  ISETP.GE.AND P0, PT, R3, 0x41, PT ;  /* 0x000000410300780c */ /* 0x000fe40003f06270 */
        /* <DEDUP_REMOVED lines=14> */
[----:B------:R-:W-:-:S04]  /*a250*/  @P3 LOP3.LUT R16, R16, 0x80, RZ, 0xfc, !PT ;  /* 0x0000008010103812 */ /* 0x000fc800078efcff */
[----:B------:R-:W-:-:S04]  /*a260*/  LOP3.LUT R16, R16, 0xffff7fff, RZ, 0xc0, !PT ;  /* 0xffff7fff10107812 */ /* 0x000fc800078ec0ff */
[----:B------:R-:W-:Y:S02]  /*a270*/  @P0 LOP3.LUT R16, R16, 0x8000, RZ, 0xfc, !PT ;  /* 0x0000800010100812 */ /* 0x000fe400078efcff */
[----:B------:R-:W-:Y:S02]  /*a280*/  ISETP.GE.AND P0, PT, R35, UR9, PT ;  /* 0x0000000923007c0c */ /* 0x000fe4000bf06270 */
[----:B------:R-:W-:-:S04]  /*a290*/  LOP3.LUT R16, R16, 0xff7fffff, RZ, 0xc0, !PT ;  /* 0xff7fffff10107812 */ /* 0x000fc800078ec0ff */
[----:B------:R-:W-:-:S04]  /*a2a0*/  @P2 LOP3.LUT R16, R16, 0x800000, RZ, 0xfc, !PT ;  /* 0x0080000010102812 */ /* 0x000fc800078efcff */
[----:B------:R-:W-:-:S04]  /*a2b0*/  LOP3.LUT R16, R16, 0xfffffffb, RZ, 0xc0, !PT ;  /* 0xfffffffb10107812 */ /* 0x000fc800078ec0ff */
[----:B------:R-:W-:-:S04]  /*a2c0*/  LOP3.LUT R16, R16, 0xfeffffff, RZ, 0xc0, !PT ;  /* 0xfeffffff10107812 */ /* 0x000fc800078ec0ff */
[----:B------:R-:W-:Y:S02]  /*a2d0*/  @P1 LOP3.LUT R16, R16, 0x1000000, RZ, 0xfc, !PT ;  /* 0x0100000010101812 */ /* 0x000fe400078efcff */
[C---:B------:R-:W-:Y:S02]  /*a2e0*/  ISETP.GE.AND P1, PT, R35.reuse, UR10, PT ;  /* 0x0000000a23007c0c */ /* 0x040fe4000bf26270 */
[----:B------:R-:W-:Y:S02]  /*a2f0*/  @P0 LOP3.LUT R16, R16, 0x4, RZ, 0xfc, !PT ;  /* 0x0000000410100812 */ /* 0x000fe400078efcff */
[----:B------:R-:W-:Y:S02]  /*a300*/  ISETP.GE.AND P0, PT, R35, UR8, PT ;  /* 0x0000000823007c0c */ /* 0x000fe4000bf06270 */
[----:B------:R-:W-:-:S04]  /*a310*/  LOP3.LUT R16, R16, 0xffffbfff, RZ, 0xc0, !PT ;  /* 0xffffbfff10107812 */ /* 0x000fc800078ec0ff */
[----:B------:R-:W-:-:S04]  /*a320*/  LOP3.LUT R16, R16, 0xffffffef, RZ, 0xc0, !PT ;  /* 0xffffffef10107812 */ /* 0x000fc800078ec0ff */
[----:B------:R-:W-:-:S04]  /*a330*/  @P1 LOP3.LUT R16, R16, 0x10, RZ, 0xfc, !PT ;  /* 0x0000001010101812 */ /* 0x000fc800078efcff */
[----:B0-----:R-:W-:-:S07]  /*a340*/  @P0 LOP3.LUT R16, R16, 0x4000, RZ, 0xfc, !PT ;  /* 0x0000400010100812 */ /* 0x001fce00078efcff */
.L_x_92:
[----:B------:R-:W-:Y:S01]  /*a350*/  ULDC UR4, c[0x0][0xc38] ;  /* 0x00030e0000047ab9 */ /* 0x000fe20000000800 */
[----:B------:R-:W-:Y:S01]  /*a360*/  ULDC.64 UR8, c[0x0][0xa28] ;  /* 0x00028a0000087ab9 */ /* 0x000fe20000000a00 */
[----:B------:R-:W-:Y:S01]  /*a370*/  UISETP.NE.AND UP0, UPT, UR4, 0x1, UPT ;  /* 0x000000010400788c */ /* 0x000fe2000bf05270 */
[----:B------:R0:W-:Y:S01]  /*a380*/  STL [R1], RZ ;  /* 0x000000ff01007387 */ /* 0x0001e20000100800 */
[----:B------:R-:W-:Y:S01]  /*a390*/  ISETP.NE.U32.AND P0, PT, RZ, UR8, PT ;  /* 0x00000008ff007c0c */ /* 0x000fe2000bf05070 */
[----:B------:R-:W-:Y:S01]  /*a3a0*/  ULDC UR4, c[0x0][0xc44] ;  /* 0x0003110000047ab9 */ /* 0x000fe20000000800 */
[----:B------:R-:W-:Y:S01]  /*a3b0*/  UMOV UR43, UR38 ;  /* 0x00000026002b7c82 */ /* 0x000fe20008000000 */
[----:B------:R-:W-:Y:S01]  /*a3c0*/  UISETP.NE.AND UP1, UPT, UR4, 0x1, UPT ;  /* 0x000000010400788c */ /* 0x000fe2000bf25270 */
[----:B------:R-:W-:Y:S01]  /*a3d0*/  ISETP.NE.AND.EX P0, PT, RZ, UR9, PT, P0 ;  /* 0x00000009ff007c0c */ /* 0x000fe2000bf05300 */
[----:B------:R-:W-:-:S04]  /*a3e0*/  UIADD3 UR11, UR41, 0x1a400, URZ ;  /* 0x0001a400290b7890 */ /* 0x000fc8000fffe03f */
[----:B------:R-:W-:Y:S01]  /*a3f0*/  @UP0 ULDC UR4, c[0x0][0xc3c] ;  /* 0x00030f0000040ab9 */ /* 0x000fe20000000800 */
[----:B------:R-:W-:Y:S01]  /*a400*/  @UP0 ULDC UR10, c[0x0][0xc40] ;  /* 0x00031000000a0ab9 */ /* 0x000fe20000000800 */
[----:B------:R-:W-:-:S03]  /*a410*/  UIMAD.WIDE.U32 UR4, UR38, UR4, URZ ;  /* 0x00000004260472a5 */ /* 0x000fc6000f8e003f */
[----:B------:R-:W-:Y:S01]  /*a420*/  @UP1 ULDC.64 UR6, c[0x0][0xc48] ;  /* 0x0003120000061ab9 */ /* 0x000fe20000000a00 */
[----:B------:R-:W-:Y:S02]  /*a430*/  @UP0 USHF.R.U32.HI UR43, URZ, UR10, UR5 ;  /* 0x0000000a3f2b0299 */ /* 0x000fe40008011605 */
[----:B------:R-:W-:Y:S02]  /*a440*/  ULOP3.LUT UP0, URZ, UR11, 0x1bf, URZ, 0xc0, !UPT ;  /* 0x000001bf0b3f7892 */ /* 0x000fe4000f80c03f */
[----:B------:R-:W-:-:S03]  /*a450*/  UIMAD.WIDE.U32 UR4, UR43, UR6, URZ ;  /* 0x000000062b0472a5 */ /* 0x000fc6000f8e003f */
[----:B------:R-:W-:Y:S01]  /*a460*/  UMOV UR44, UR43 ;  /* 0x0000002b002c7c82 */ /* 0x000fe20008000000 */
[----:B------:R-:W-:Y:S01]  /*a470*/  @UP1 USHF.R.U32.HI UR44, URZ, UR7, UR5 ;  /* 0x000000073f2c1299 */ /* 0x000fe20008011605 */
[----:B0-----:R-:W-:Y:S11]  /*a480*/  @!P0 BRA `(.L_x_41) ;  /* 0x0000000000188947 */ /* 0x001ff60003800000 */
[----:B------:R-:W-:Y:S02]  /*a490*/  ULDC.64 UR4, c[0x0][0xa28] ;  /* 0x00028a0000047ab9 */ /* 0x000fe40000000a00 */
[----:B------:R-:W-:-:S06]  /*a4a0*/  UIMAD.WIDE UR4, UR44, 0x4, UR4 ;  /* 0x000000042c0478a5 */ /* 0x000fcc000f8e0204 */
[----:B------:R-:W-:Y:S02]  /*a4b0*/  IMAD.U32 R2, RZ, RZ, UR4 ;  /* 0x00000004ff027e24 */ /* 0x000fe4000f8e00ff */
[----:B------:R-:W-:-:S05]  /*a4c0*/  IMAD.U32 R3, RZ, RZ, UR5 ;  /* 0x00000005ff037e24 */ /* 0x000fca000f8e00ff */
[----:B------:R-:W2:Y:S04]  /*a4d0*/  LDG.E R0, desc[UR50][R2.64] ;  /* 0x0000003202007981 */ /* 0x000ea8000c1e1900 */
[----:B--2---:R0:W-:Y:S02]  /*a4e0*/  STL [R1], R0 ;  /* 0x0000000001007387 */ /* 0x0041e40000100800 */
.L_x_41:
[----:B------:R-:W-:-:S13]  /*a4f0*/  PLOP3.LUT P0, PT, PT, PT, UP0, 0x80, 0x0 ;  /* 0x000000000000781c */ /* 0x000fda0003f0f008 */
[----:B------:R-:W-:Y:S05]  /*a500*/  @!P0 BRA `(.L_x_42) ;  /* 0x0000000000408947 */ /* 0x000fea0003800000 */
[----:B------:R-:W-:Y:S01]  /*a510*/  MOV R2, 0x0 ;  /* 0x0000000000027802 */ /* 0x000fe20000000f00 */
[----:B------:R-:W-:Y:S01]  /*a520*/  ULDC.64 UR6, c[0x4][0xc8] ;  /* 0x0100320000067ab9 */ /* 0x000fe20000000a00 */
[----:B------:R-:W-:Y:S01]  /*a530*/  ULDC.64 UR8, c[0x4][0xd0] ;  /* 0x0100340000087ab9 */ /* 0x000fe20000000a00 */
[----:B------:R-:W-:Y:S01]  /*a540*/  ULDC.64 UR4, c[0x4][0x8] ;  /* 0x0100020000047ab9 */ /* 0x000fe20000000a00 */
[----:B------:R-:W-:Y:S02]  /*a550*/  IMAD.U32 R4, RZ, RZ, UR6 ;  /* 0x00000006ff047e24 */ /* 0x000fe4000f8e00ff */
[----:B------:R-:W1:Y:S01]  /*a560*/  LDC.64 R2, c[0x4][R2] ;  /* 0x0100000002027b82 */ /* 0x000e620000000a00 */
[----:B------:R-:W-:Y:S02]  /*a570*/  IMAD.U32 R5, RZ, RZ, UR7 ;  /* 0x00000007ff057e24 */ /* 0x000fe4000f8e00ff */
[----:B------:R-:W-:Y:S02]  /*a580*/  IMAD.U32 R6, RZ, RZ, UR8 ;  /* 0x00000008ff067e24 */ /* 0x000fe4000f8e00ff */
[----:B------:R-:W-:-:S02]  /*a590*/  IMAD.U32 R7, RZ, RZ, UR9 ;  /* 0x00000009ff077e24 */ /* 0x000fc4000f8e00ff */
[----:B------:R-:W-:Y:S02]  /*a5a0*/  IMAD.U32 R10, RZ, RZ, UR4 ;  /* 0x00000004ff0a7e24 */ /* 0x000fe4000f8e00ff */
[----:B------:R-:W-:Y:S02]  /*a5b0*/  IMAD.U32 R11, RZ, RZ, UR5 ;  /* 0x00000005ff0b7e24 */ /* 0x000fe4000f8e00ff */
[----:B------:R-:W-:Y:S02]  /*a5c0*/  IMAD.MOV.U32 R8, RZ, RZ, 0x70 ;  /* 0x00000070ff087424 */ /* 0x000fe400078e00ff */
[----:B------:R-:W-:Y:S02]  /*a5d0*/  IMAD.MOV.U32 R12, RZ, RZ, 0x1 ;  /* 0x00000001ff0c7424 */ /* 0x000fe400078e00ff */
[----:B------:R-:W-:-:S07]  /*a5e0*/  IMAD.MOV.U32 R13, RZ, RZ, RZ ;  /* 0x000000ffff0d7224 */ /* 0x000fce00078e00ff */
[----:B------:R-:W-:-:S07]  /*a5f0*/  LEPC R20, `(.L_x_42) ;  /* 0x000000001014794e */ /* 0x000fce0000000000 */
[----:B01----:R-:W-:Y:S05]  /*a600*/  CALL.ABS.NOINC R2 ;  /* 0x0000000002007343 */ /* 0x003fea0003c00000 */
.L_x_42:
[----:B------:R-:W-:Y:S01]  /*a610*/  UIADD3 UR4, UR41, 0xa400, URZ ;  /* 0x0000a40029047890 */ /* 0x000fe2000fffe03f */
[----:B------:R-:W-:-:S05]  /*a620*/  LOP3.LUT R16, R16, 0xffffffdf, RZ, 0xc0, !PT ;  /* 0xffffffdf10107812 */ /* 0x000fca00078ec0ff */
[----:B------:R-:W-:-:S05]  /*a630*/  IMAD.U32 R17, RZ, RZ, UR4 ;  /* 0x00000004ff117e24 */ /* 0x000fca000f8e00ff */
[----:B------:R-:W-:-:S13]  /*a640*/  LOP3.LUT P0, RZ, R17, 0x3ff, RZ, 0xc0, !PT ;  /* 0x000003ff11ff7812 */ /* 0x000fda000780c0ff */
[----:B------:R-:W-:Y:S01]  /*a650*/  @P0 LOP3.LUT R16, R16, 0x20, RZ, 0xfc, !PT ;  /* 0x0000002010100812 */ /* 0x000fe200078efcff */
[----:B------:R-:W-:Y:S06]  /*a660*/  @!P0 BRA `(.L_x_43) ;  /* 0x0000000000408947 */ /* 0x000fec0003800000 */
        /* <DEDUP_REMOVED lines=16> */
.L_x_43:
[----:B------:R-:W-:-:S04]  /*a770*/  UIADD3 UR4, UR41, 0x400, URZ ;  /* 0x0000040029047890 */ /* 0x000fc8000fffe03f */
[----:B------:R-:W-:-:S06]  /*a780*/  ULOP3.LUT UP0, URZ, UR4, 0x9f, URZ, 0xc0, !UPT ;  /* 0x0000009f043f7892 */ /* 0x000fcc000f80c03f */
        /* <DEDUP_REMOVED lines=18> */
.L_x_44:
[----:B------:R-:W-:-:S13]  /*a8b0*/  LOP3.LUT P6, RZ, R17, 0x3ff, RZ, 0xc0, !PT ;  /* 0x000003ff11ff7812 */ /* 0x000fda00078cc0ff */
        /* <DEDUP_REMOVED lines=17> */
.L_x_45:
[----:B------:R-:W-:Y:S01]  /*a9d0*/  ULDC.64 UR4, c[0x0][0x9f8] ;  /* 0x00027e0000047ab9 */ /* 0x000fe20000000a00 */
[----:B------:R-:W-:Y:S01]  /*a9e0*/  IMAD.U32 R30, RZ, RZ, UR44 ;  /* 0x0000002cff1e7e24 */ /* 0x000fe2000f8e00ff */
[----:B------:R-:W-:Y:S01]  /*a9f0*/  UISETP.NE.U32.AND UP0, UPT, UR4, URZ, UPT ;  /* 0x0000003f0400728c */ /* 0x000fe2000bf05070 */
[----:B------:R-:W1:Y:S03]  /*aa00*/  LDC R17, c[0x0][0x430] ;  /* 0x00010c00ff117b82 */ /* 0x000e660000000800 */
[----:B------:R-:W-:-:S06]  /*aa10*/  UISETP.NE.AND.EX UP0, UPT, UR5, URZ, UPT, UP0 ;  /* 0x0000003f0500728c */ /* 0x000fcc000bf05300 */
[----:B------:R-:W-:-:S05]  /*aa20*/  PLOP3.LUT P0, PT, PT, PT, UP0, 0x80, 0x0 ;  /* 0x000000000000781c */ /* 0x000fca0003f0f008 */
[----:B------:R-:W-:Y:S02]  /*aa30*/  @UP0 ULDC.64 UR4, c[0x0][0x9f8] ;  /* 0x00027e0000040ab9 */ /* 0x000fe40000000a00 */
[----:B------:R-:W-:-:S06]  /*aa40*/  @UP0 UIMAD.WIDE UR4, UR44, 0x4, UR4 ;  /* 0x000000042c0408a5 */ /* 0x000fcc000f8e0204 */
[----:B------:R-:W-:Y:S02]  /*aa50*/  IMAD.U32 R2, RZ, RZ, UR4 ;  /* 0x00000004ff027e24 */ /* 0x000fe4000f8e00ff */
[----:B------:R-:W-:-:S05]  /*aa60*/  IMAD.U32 R3, RZ, RZ, UR5 ;  /* 0x00000005ff037e24 */ /* 0x000fca000f8e00ff */
[----:B------:R2:W5:Y:S01]  /*aa70*/  @P0 LDG.E R30, desc[UR50][R2.64] ;  /* 0x00000032021e0981 */ /* 0x000562000c1e1900 */
[----:B------:R-:W-:-:S03]  /*aa80*/  UMOV UR4, 0xffffffff ;  /* 0xffffffff00047882 */ /* 0x000fc60000000000 */
[----:B------:R-:W-:Y:S05]  /*aa90*/  BRA.DIV UR4, `(.L_x_46) ;  /* 0x0000003e04607947 */ /* 0x000fea000b800000 */
.L_x_109:
[----:B--2---:R-:W2:Y:S04]  /*aaa0*/  LDL R2, [R1+0x1c] ;  /* 0x00001c0001027983 */ /* 0x004ea80000100800 */
[----:B0-----:R-:W3:Y:S04]  /*aab0*/  LDL R0, [R1] ;  /* 0x0000000001007983 */ /* 0x001ee80000100800 */
[----:B------:R-:W4:Y:S01]  /*aac0*/  LDL R10, [R1+0x20] ;  /* 0x00002000010a7983 */ /* 0x000f220000100800 */
[----:B-1----:R-:W-:Y:S01]  /*aad0*/  ISETP.NE.AND P3, PT, R17, 0x1, PT ;  /* 0x000000011100780c */ /* 0x002fe20003f65270 */
[----:B------:R-:W0:-:S12]  /*aae0*/  LDC R18, c[0x0][0xc44] ;  /* 0x00031100ff127b82 */ /* 0x000e180000000800 */
[----:B------:R-:W1:Y:S08]  /*aaf0*/  @P3 LDC R5, c[0x0][0x434] ;  /* 0x00010d00ff053b82 */ /* 0x000e700000000800 */
[----:B------:R-:W0:Y:S01]  /*ab00*/  @P3 LDC R7, c[0x0][0x438] ;  /* 0x00010e00ff073b82 */ /* 0x000e220000000800 */
[----:B-----5:R-:W-:Y:S02]  /*ab10*/  SHF.R.S32.HI R37, RZ, 0x1f, R30 ;  /* 0x0000001fff257819 */ /* 0x020fe4000001141e */
[----:B------:R-:W-:-:S02]  /*ab20*/  LOP3.LUT P2, RZ, R16, 0x800, RZ, 0xc0, !PT ;  /* 0x0000080010ff7812 */ /* 0x000fc4000784c0ff */
[----:B--2---:R-:W-:Y:S01]  /*ab30*/  ISETP.GE.AND P0, PT, R2, UR39, PT ;  /* 0x0000002702007c0c */ /* 0x004fe2000bf06270 */
[----:B---3--:R-:W-:-:S04]  /*ab40*/  IMAD.MOV.U32 R11, RZ, RZ, R0 ;  /* 0x000000ffff0b7224 */ /* 0x008fc800078e0000 */
[----:B------:R-:W-:-:S08]  /*ab50*/  IMAD.IADD R0, R2, 0x1, R11 ;  /* 0x0000000102007824 */ /* 0x000fd000078e020b */
[----:B------:R-:W2:Y:S01]  /*ab60*/  @!P0 LDC.64 R2, c[0x0][0x428] ;  /* 0x00010a00ff028b82 */ /* 0x000ea20000000a00 */
[----:B-1----:R-:W-:-:S04]  /*ab70*/  @P3 IMAD.HI.U32 R4, R0, R5, RZ ;  /* 0x0000000500043227 */ /* 0x002fc800078e00ff */
[----:B------:R-:W-:Y:S01]  /*ab80*/  IMAD.MOV.U32 R8, RZ, RZ, R0 ;  /* 0x000000ffff087224 */ /* 0x000fe200078e0000 */
[----:B0-----:R-:W-:Y:S02]  /*ab90*/  @P3 SHF.R.U32.HI R8, RZ, R7, R4 ;  /* 0x00000007ff083219 */ /* 0x001fe40000011604 */
[----:B------:R-:W0:Y:S02]  /*aba0*/  @!P0 LDC.64 R4, c[0x0][0x418] ;  /* 0x00010600ff048b82 */ /* 0x000e240000000a00 */
[----:B------:R-:W-:Y:S01]  /*abb0*/  @!P0 SHF.R.S32.HI R7, RZ, 0x1f, R8 ;  /* 0x0000001fff078819 */ /* 0x000fe20000011408 */
[----:B--2---:R-:W-:-:S04]  /*abc0*/  @!P0 IMAD R6, R37, R2, RZ ;  /* 0x0000000225068224 */ /* 0x004fc800078e02ff */
[----:B------:R-:W-:Y:S02]  /*abd0*/  @!P0 IMAD R9, R30, R3, R6 ;  /* 0x000000031e098224 */ /* 0x000fe400078e0206 */
[----:B------:R-:W-:-:S04]  /*abe0*/  @!P0 IMAD.MOV.U32 R6, RZ, RZ, R8 ;  /* 0x000000ffff068224 */ /* 0x000fc800078e0008 */
[----:B------:R-:W-:-:S04]  /*abf0*/  @!P0 IMAD.WIDE.U32 R2, R30, R2, R6 ;  /* 0x000000021e028225 */ /* 0x000fc800078e0006 */
[----:B------:R-:W-:Y:S01]  /*ac00*/  @!P0 IMAD.IADD R3, R3, 0x1, R9 ;  /* 0x0000000103038824 */ /* 0x000fe200078e0209 */
[C---:B0-----:R-:W-:Y:S02]  /*ac10*/  @!P0 LEA R12, P1, R2.reuse, R4, 0x2 ;  /* 0x00000004020c8211 */ /* 0x041fe400078210ff */
[----:B------:R-:W0:Y:S02]  /*ac20*/  @P3 LDC R4, c[0x0][0x434] ;  /* 0x00010d00ff043b82 */ /* 0x000e240000000800 */
[----:B------:R-:W-:-:S06]  /*ac30*/  @!P0 LEA.HI.X R13, R2, R5, R3, 0x2, P1 ;  /* 0x00000005020d8211 */ /* 0x000fcc00008f1403 */
[----:B------:R-:W1:Y:S01]  /*ac40*/  @P3 LDC R5, c[0x0][0x438] ;  /* 0x00010e00ff053b82 */ /* 0x000e620000000800 */
[----:B----4-:R-:W-:-:S07]  /*ac50*/  IMAD.IADD R9, R10, 0x1, R11 ;  /* 0x000000010a097824 */ /* 0x010fce00078e020b */
[----:B------:R-:W2:Y:S01]  /*ac60*/  @P2 LDC.64 R2, c[0x0][0x428] ;  /* 0x00010a00ff022b82 */ /* 0x000ea20000000a00 */
[----:B------:R-:W-:Y:S02]  /*ac70*/  IMAD.MOV.U32 R14, RZ, RZ, R9 ;  /* 0x000000ffff0e7224 */ /* 0x000fe400078e0009 */
[----:B0-----:R-:W-:-:S05]  /*ac80*/  @P3 IMAD.HI.U32 R4, R9, R4, RZ ;  /* 0x0000000409043227 */ /* 0x001fca00078e00ff */
[----:B-1----:R-:W-:Y:S02]  /*ac90*/  @P3 SHF.R.U32.HI R14, RZ, R5, R4 ;  /* 0x00000005ff0e3219 */ /* 0x002fe40000011604 */
[----:B------:R-:W0:Y:S02]  /*aca0*/  @P2 LDC.64 R4, c[0x0][0x418] ;  /* 0x00010600ff042b82 */ /* 0x000e240000000a00 */
[----:B------:R-:W-:Y:S01]  /*acb0*/  @P2 SHF.R.S32.HI R7, RZ, 0x1f, R14 ;  /* 0x0000001fff072819 */ /* 0x000fe2000001140e */
[----:B--2---:R-:W-:-:S04]  /*acc0*/  @P2 IMAD R6, R37, R2, RZ ;  /* 0x0000000225062224 */ /* 0x004fc800078e02ff */
[----:B------:R-:W-:Y:S02]  /*acd0*/  @P2 IMAD R11, R30, R3, R6 ;  /* 0x000000031e0b2224 */ /* 0x000fe400078e0206 */
[----:B------:R-:W-:-:S04]  /*ace0*/  @P2 IMAD.MOV.U32 R6, RZ, RZ, R14 ;  /* 0x000000ffff062224 */ /* 0x000fc800078e000e */
[----:B------:R-:W-:-:S04]  /*acf0*/  @P2 IMAD.WIDE.U32 R2, R30, R2, R6 ;  /* 0x000000021e022225 */ /* 0x000fc800078e0006 */
[----:B------:R-:W-:Y:S01]  /*ad00*/  @P2 IMAD.IADD R3, R11, 0x1, R3 ;  /* 0x000000010b032824 */ /* 0x000fe200078e0203 */
[----:B0-----:R-:W-:Y:S01]  /*ad10*/  @P2 LEA R10, P1, R2, R4, 0x2 ;  /* 0x00000004020a2211 */ /* 0x001fe200078210ff */
[----:B------:R-:W-:-:S03]  /*ad20*/  IMAD.MOV.U32 R4, RZ, RZ, RZ ;  /* 0x000000ffff047224 */ /* 0x000fc600078e00ff */
[----:B------:R-:W-:-:S05]  /*ad30*/  @P2 LEA.HI.X R11, R2, R5, R3, 0x2, P1 ;  /* 0x00000005020b2211 */ /* 0x000fca00008f1403 */
[----:B------:R0:W5:Y:S01]  /*ad40*/  @P2 LDG.E R4, desc[UR50][R10.64] ;  /* 0x000000320a042981 */ /* 0x000162000c1e1900 */
[----:B------:R-:W-:Y:S02]  /*ad50*/  IMAD.MOV R7, RZ, RZ, -R8 ;  /* 0x000000ffff077224 */ /* 0x000fe400078e0a08 */
[----:B------:R-:W-:Y:S02]  /*ad60*/  IMAD.MOV.U32 R6, RZ, RZ, RZ ;  /* 0x000000ffff067224 */ /* 0x000fe400078e00ff */
[----:B------:R-:W-:Y:S02]  /*ad70*/  IMAD R7, R17, R7, R0 ;  /* 0x0000000711077224 */ /* 0x000fe400078e0200 */
[----:B------:R-:W-:Y:S02]  /*ad80*/  IMAD.U32 R0, RZ, RZ, UR46 ;  /* 0x0000002eff007e24 */ /* 0x000fe4000f8e00ff */
[----:B------:R0:W5:Y:S01]  /*ad90*/  @!P0 LDG.E R6, desc[UR50][R12.64] ;  /* 0x000000320c068981 */ /* 0x000162000c1e1900 */
[----:B------:R-:W-:-:S02]  /*ada0*/  IMAD.MOV R2, RZ, RZ, -R14 ;  /* 0x000000ffff027224 */ /* 0x000fc400078e0a0e */
[----:B------:R-:W-:Y:S02]  /*adb0*/  ISETP.NE.AND P0, PT, R0, 0x3, PT ;  /* 0x000000030000780c */ /* 0x000fe40003f05270 */
[----:B------:R-:W-:Y:S01]  /*adc0*/  LOP3.LUT R16, R16, 0xffffffbf, RZ, 0xc0, !PT ;  /* 0xffffffbf10107812 */ /* 0x000fe200078ec0ff */
[----:B------:R-:W-:Y:S02]  /*add0*/  IMAD R5, R17, R2, R9 ;  /* 0x0000000211057224 */ /* 0x000fe400078e0209 */
[----:B------:R-:W-:Y:S01]  /*ade0*/  IMAD R17, RZ, RZ, -UR44 ;  /* 0x8000002cff117e24 */ /* 0x000fe2000f8e02ff */
[----:B------:R-:W-:-:S03]  /*adf0*/  @P3 LOP3.LUT R16, R16, 0x40, RZ, 0xfc, !PT ;  /* 0x0000004010103812 */ /* 0x000fc600078efcff */
[----:B------:R-:W-:Y:S01]  /*ae00*/  IMAD R17, R18, R17, UR43 ;  /* 0x0000002b12117e24 */ /* 0x000fe2000f8e0211 */
[----:B------:R-:W-:-:S04]  /*ae10*/  LOP3.LUT R16, R16, 0xffffffdf, RZ, 0xc0, !PT ;  /* 0xffffffdf10107812 */ /* 0x000fc800078ec0ff */
[----:B------:R-:W-:Y:S02]  /*ae20*/  SHF.R.S32.HI R32, RZ, 0x1f, R17 ;  /* 0x0000001fff207819 */ /* 0x000fe40000011411 */
[----:B------:R-:W-:Y:S01]  /*ae30*/  @P0 LOP3.LUT R16, R16, 0x20, RZ, 0xfc, !PT ;  /* 0x0000002010100812 */ /* 0x000fe200078efcff */
[----:B0-----:R-:W-:Y:S06]  /*ae40*/  @!P0 BRA `(.L_x_47) ;  /* 0x0000000000048947 */ /* 0x001fec0003800000 */
[----:B------:R-:W-:Y:S01]  /*ae50*/  BPT.TRAP 0x1 ;  /* 0x000000040000795c */ /* 0x000fe20000300000 */
.L_x_47:
[----:B------:R-:W-:Y:S01]  /*ae60*/  LEA R0, R19, UR41, 0x3 ;  /* 0x0000002913007c11 */ /* 0x000fe2000f8e18ff */
[----:B------:R-:W-:Y:S01]  /*ae70*/  BSSY B0, `(.L_x_48) ;  /* 0x0000005000007945 */ /* 0x000fe20003800000 */
[----:B------:R-:W-:Y:S02]  /*ae80*/  SHF.L.U32 R26, R31, 0x1f, RZ ;  /* 0x0000001f1f1a7819 */ /* 0x000fe400000006ff */
[----:B------:R-:W-:Y:S02]  /*ae90*/  SHF.R.S32.HI R22, RZ, 0x1f, R7 ;  /* 0x0000001fff167819 */ /* 0x000fe40000011407 */
[----:B------:R-:W0:Y:S02]  /*aea0*/  SYNCS.PHASECHK.TRANS64.TRYWAIT P0, [R0+URZ+0x29880], R26 ;  /* 0x0298801a000075a7 */ /* 0x000e24000800017f */
[----:B0-----:R-:W-:Y:S05]  /*aeb0*/  @!P0 BRA `(.L_x_49) ;  /* 0x0000003800848947 */ /* 0x001fea0003800000 */
.L_x_110:
[----:B------:R-:W-:Y:S05]  /*aec0*/  BSYNC B0 ;  /* 0x0000000000007941 */ /* 0x000fea0003800000 */
.L_x_48:
[----:B------:R-:W-:Y:S01]  /*aed0*/  ULDC.64 UR4, c[0x0][0x328] ;  /* 0x0000ca0000047ab9 */ /* 0x000fe20000000a00 */
[----:B-----5:R-:W-:Y:S01]  /*aee0*/  SHF.R.S32.HI R23, RZ, 0x1f, R6 ;  /* 0x0000001fff177819 */ /* 0x020fe20000011406 */
[----:B------:R-:W-:Y:S01]  /*aef0*/  IMAD R2, R22, UR4, RZ ;  /* 0x0000000416027c24 */ /* 0x000fe2000f8e02ff */
[----:B------:R-:W-:Y:S01]  /*af00*/  ULDC.64 UR6, c[0x0][0x338] ;  /* 0x0000ce0000067ab9 */ /* 0x000fe20000000a00 */
[----:B------:R-:W1:Y:S01]  /*af10*/  S2R R11, SR_TID.X ;  /* 0x00000000000b7919 */ /* 0x000e620000002100 */
[----:B------:R-:W-:Y:S01]  /*af20*/  ULDC.64 UR8, c[0x0][0x330] ;  /* 0x0000cc0000087ab9 */ /* 0x000fe20000000a00 */
[C---:B------:R-:W-:Y:S01]  /*af30*/  IMAD R9, R7.reuse, UR5, R2 ;  /* 0x0000000507097c24 */ /* 0x040fe2000f8e0202 */
[----:B------:R-:W-:Y:S01]  /*af40*/  SHF.R.S32.HI R24, RZ, 0x1f, R5 ;  /* 0x0000001fff187819 */ /* 0x000fe20000011405 */
[----:B------:R-:W-:Y:S01]  /*af50*/  IMAD.WIDE.U32 R2, R7, UR4, RZ ;  /* 0x0000000407027c25 */ /* 0x000fe2000f8e00ff */
[----:B------:R-:W-:Y:S01]  /*af60*/  ULDC.64 UR10, c[0x0][0x318] ;  /* 0x0000c600000a7ab9 */ /* 0x000fe20000000a00 */
[----:B------:R-:W-:-:S02]  /*af70*/  SHF.R.S32.HI R25, RZ, 0x1f, R4 ;  /* 0x0000001fff197819 */ /* 0x000fc40000011404 */
[----:B------:R-:W-:Y:S02]  /*af80*/  IMAD.IADD R3, R3, 0x1, R9 ;  /* 0x0000000103037824 */ /* 0x000fe400078e0209 */
[----:B------:R-:W-:Y:S02]  /*af90*/  IMAD R9, R23, UR6, RZ ;  /* 0x0000000617097c24 */ /* 0x000fe4000f8e02ff */
[----:B------:R-:W-:-:S04]  /*afa0*/  IMAD.WIDE.U32 R2, R6, UR6, R2 ;  /* 0x0000000606027c25 */ /* 0x000fc8000f8e0002 */
[----:B------:R-:W-:Y:S02]  /*afb0*/  IMAD R8, R6, UR7, R9 ;  /* 0x0000000706087c24 */ /* 0x000fe4000f8e0209 */
[----:B------:R-:W-:Y:S02]  /*afc0*/  IMAD R9, R24, UR4, RZ ;  /* 0x0000000418097c24 */ /* 0x000fe4000f8e02ff */
[----:B------:R-:W-:Y:S02]  /*afd0*/  IMAD.IADD R3, R3, 0x1, R8 ;  /* 0x0000000103037824 */ /* 0x000fe400078e0208 */
[----:B------:R-:W-:Y:S02]  /*afe0*/  IMAD R8, R32, UR8, RZ ;  /* 0x0000000820087c24 */ /* 0x000fe4000f8e02ff */
[----:B------:R-:W-:-:S04]  /*aff0*/  IMAD.WIDE.U32 R2, R17, UR8, R2 ;  /* 0x0000000811027c25 */ /* 0x000fc8000f8e0002 */
[----:B------:R-:W-:Y:S01]  /*b000*/  IMAD R8, R17, UR9, R8 ;  /* 0x0000000911087c24 */ /* 0x000fe2000f8e0208 */
[----:B------:R-:W-:Y:S01]  /*b010*/  IADD3 R10, P0, R2, UR10, RZ ;  /* 0x0000000a020a7c10 */ /* 0x000fe2000ff1e0ff */
[----:B------:R-:W-:Y:S01]  /*b020*/  IMAD R9, R5, UR5, R9 ;  /* 0x0000000505097c24 */ /* 0x000fe2000f8e0209 */
[----:B-1----:R-:W-:Y:S02]  /*b030*/  LOP3.LUT R11, R11, 0x7f, RZ, 0xc0, !PT ;  /* 0x0000007f0b0b7812 */ /* 0x002fe400078ec0ff */
[----:B------:R-:W-:Y:S01]  /*b040*/  IADD3.X R18, R3, UR11, R8, P0, !PT ;  /* 0x0000000b03127c10 */ /* 0x000fe200087fe408 */
[----:B------:R-:W-:Y:S01]  /*b050*/  IMAD.WIDE.U32 R2, R5, UR4, RZ ;  /* 0x0000000405027c25 */ /* 0x000fe2000f8e00ff */
[----:B------:R-:W-:Y:S01]  /*b060*/  SHF.R.U32.HI R11, RZ, 0x5, R11 ;  /* 0x00000005ff0b7819 */ /* 0x000fe2000001160b */
[----:B------:R-:W-:Y:S02]  /*b070*/  UMOV UR4, 0xffffffff ;  /* 0xffffffff00047882 */ /* 0x000fe40000000000 */
[----:B------:R-:W-:-:S02]  /*b080*/  IMAD.IADD R3, R3, 0x1, R9 ;  /* 0x0000000103037824 */ /* 0x000fc400078e0209 */
[----:B------:R-:W-:Y:S02]  /*b090*/  IMAD R9, R25, UR6, RZ ;  /* 0x0000000619097c24 */ /* 0x000fe4000f8e02ff */
[----:B------:R-:W-:-:S04]  /*b0a0*/  IMAD.WIDE.U32 R2, R4, UR6, R2 ;  /* 0x0000000604027c25 */ /* 0x000fc8000f8e0002 */
[----:B------:R-:W-:Y:S02]  /*b0b0*/  IMAD R9, R4, UR7, R9 ;  /* 0x0000000704097c24 */ /* 0x000fe4000f8e0209 */
[----:B------:R-:W-:Y:S02]  /*b0c0*/  IMAD.SHL.U32 R11, R11, 0x400, RZ ;  /* 0x000004000b0b7824 */ /* 0x000fe400078e00ff */
[----:B------:R-:W-:Y:S02]  /*b0d0*/  IMAD.IADD R3, R3, 0x1, R9 ;  /* 0x0000000103037824 */ /* 0x000fe400078e0209 */
[----:B------:R-:W-:-:S03]  /*b0e0*/  IMAD.WIDE.U32 R2, R17, UR8, R2 ;  /* 0x0000000811027c25 */ /* 0x000fc6000f8e0002 */
[----:B------:R-:W-:-:S04]  /*b0f0*/  IADD3 R21, P0, R2, UR10, RZ ;  /* 0x0000000a02157c10 */ /* 0x000fc8000ff1e0ff */
[----:B------:R-:W-:Y:S01]  /*b100*/  IADD3.X R20, R8, UR11, R3, P0, !PT ;  /* 0x0000000b08147c10 */ /* 0x000fe200087fe403 */
[----:B------:R-:W-:Y:S01]  /*b110*/  IMAD R8, R19, 0x5000, R11 ;  /* 0x0000500013087824 */ /* 0x000fe200078e020b */
[----:B------:R-:W-:Y:S07]  /*b120*/  BRA.DIV UR4, `(.L_x_50) ;  /* 0x0000003604fc7947 */ /* 0x000fee000b800000 */
[----:B------:R-:W1:Y:S01]  /*b130*/  SHFL.IDX PT, R2, R10, RZ, 0x1c1f ;  /* 0x001c1fff0a027589 */ /* 0x000e6200000e0000 */
[C---:B------:R-:W-:Y:S02]  /*b140*/  LOP3.LUT P6, RZ, R16.reuse, 0x100000, RZ, 0xc0, !PT ;  /* 0x0010000010ff7812 */ /* 0x040fe400078cc0ff */
[----:B------:R-:W-:Y:S01]  /*b150*/  LOP3.LUT R16, R16, 0xfbffffff, RZ, 0xc0, !PT ;  /* 0xfbffffff10107812 */ /* 0x000fe200078ec0ff */
[----:B------:R-:W2:Y:S01]  /*b160*/  SHFL.IDX PT, R3, R18, RZ, 0x1c1f ;  /* 0x001c1fff12037589 */ /* 0x000ea200000e0000 */
[----:B------:R-:W-:-:S03]  /*b170*/  IADD3 R8, R8, UR41, R33 ;  /* 0x0000002908087c10 */ /* 0x000fc6000fffe021 */
[----:B------:R-:W-:Y:S02]  /*b180*/  SHFL.IDX PT, R20, R20, RZ, 0x1c1f ;  /* 0x001c1fff14147589 */ /* 0x000fe400000e0000 */
[----:B------:R-:W-:-:S04]  /*b190*/  IMAD.IADD R9, R34, 0x1, R8 ;  /* 0x0000000122097824 */ /* 0x000fc800078e0208 */
[----:B------:R-:W-:-:S04]  /*b1a0*/  @P6 LOP3.LUT R16, R16, 0x4000000, RZ, 0xfc, !PT ;  /* 0x0400000010106812 */ /* 0x000fc800078efcff */
[C---:B------:R-:W-:Y:S02]  /*b1b0*/  LOP3.LUT P6, RZ, R16.reuse, 0x400000, RZ, 0xc0, !PT ;  /* 0x0040000010ff7812 */ /* 0x040fe400078cc0ff */
[C---:B------:R-:W-:Y:S02]  /*b1c0*/  LOP3.LUT P5, RZ, R16.reuse, 0x80000, RZ, 0xc0, !PT ;  /* 0x0008000010ff7812 */ /* 0x040fe400078ac0ff */
[C---:B------:R-:W-:Y:S02]  /*b1d0*/  LOP3.LUT P4, RZ, R16.reuse, 0x40000, RZ, 0xc0, !PT ;  /* 0x0004000010ff7812 */ /* 0x040fe4000788c0ff */
[----:B-1----:R-:W-:Y:S02]  /*b1e0*/  IADD3 R2, P0, R35, R2, RZ ;  /* 0x0000000223027210 */ /* 0x002fe40007f1e0ff */
[C---:B------:R-:W-:Y:S02]  /*b1f0*/  LOP3.LUT P3, RZ, R16.reuse, 0x20000, RZ, 0xc0, !PT ;  /* 0x0002000010ff7812 */ /* 0x040fe4000786c0ff */
[C---:B------:R-:W-:Y:S01]  /*b200*/  LOP3.LUT P2, RZ, R16.reuse, 0x10000, RZ, 0xc0, !PT ;  /* 0x0001000010ff7812 */ /* 0x040fe2000784c0ff */
[----:B--2---:R-:W-:Y:S01]  /*b210*/  IMAD.X R3, RZ, RZ, R3, P0 ;  /* 0x000000ffff037224 */ /* 0x004fe200000e0603 */
[----:B------:R-:W-:-:S02]  /*b220*/  LOP3.LUT P0, RZ, R16, 0x200000, RZ, 0xc0, !PT ;  /* 0x0020000010ff7812 */ /* 0x000fc4000780c0ff */
[C---:B------:R-:W-:Y:S02]  /*b230*/  LOP3.LUT P1, RZ, R16.reuse, 0x8000, RZ, 0xc0, !PT ;  /* 0x0000800010ff7812 */ /* 0x040fe4000782c0ff */
[----:B------:R-:W-:Y:S01]  /*b240*/  LDGSTS.E.BYPASS.LTC128B.128 [R8+0xa400], desc[UR50][R2.64], !P6 ;  /* 0x0a40000002087fae */ /* 0x000fe2000f101d72 */
[----:B------:R-:W-:-:S08]  /*b250*/  LOP3.LUT P6, RZ, R16, 0x4000000, RZ, 0xc0, !PT ;  /* 0x0400000010ff7812 */ /* 0x000fd000078cc0ff */
[----:B------:R1:W-:Y:S04]  /*b260*/  LDGSTS.E.BYPASS.LTC128B.128 [R9+0xa400], desc[UR50][R2.64+0x40], !P0 ;  /* 0x0a40004002097fae */ /* 0x0003e8000c101d72 */
[----:B-1----:R-:W1:Y:S04]  /*b270*/  SHFL.IDX PT, R2, R10, 0x1, 0x1c1f ;  /* 0x003c1f000a027f89 */ /* 0x002e6800000e0000 */
[----:B------:R-:W2:Y:S01]  /*b280*/  SHFL.IDX PT, R3, R18, 0x1, 0x1c1f ;  /* 0x003c1f0012037f89 */ /* 0x000ea200000e0000 */
[----:B-1----:R-:W-:-:S05]  /*b290*/  IADD3 R2, P0, R35, R2, RZ ;  /* 0x0000000223027210 */ /* 0x002fca0007f1e0ff */
[----:B--2---:R-:W-:-:S05]  /*b2a0*/  IMAD.X R3, RZ, RZ, R3, P0 ;  /* 0x000000ffff037224 */ /* 0x004fca00000e0603 */
[----:B------:R-:W-:Y:S04]  /*b2b0*/  LDGSTS.E.BYPASS.LTC128B.128 [R8+0xb400], desc[UR50][R2.64], !P6 ;  /* 0x0b40000002087fae */ /* 0x000fe8000f101d72 */
[----:B------:R1:W-:Y:S04]  /*b2c0*/  LDGSTS.E.BYPASS.LTC128B.128 [R9+0xb400], desc[UR50][R2.64+0x40], !P5 ;  /* 0x0b40004002097fae */ /* 0x0003e8000e901d72 */
[----:B-1----:R-:W1:Y:S04]  /*b2d0*/  SHFL.IDX PT, R2, R10, 0x2, 0x1c1f ;  /* 0x005c1f000a027f89 */ /* 0x002e6800000e0000 */
[----:B------:R-:W2:Y:S04]  /*b2e0*/  SHFL.IDX PT, R3, R18, 0x2, 0x1c1f ;  /* 0x005c1f0012037f89 */ /* 0x000ea800000e0000 */
[----:B------:R-:W-:Y:S01]  /*b2f0*/  SHFL.IDX PT, R18, R18, 0x3, 0x1c1f ;  /* 0x007c1f0012127f89 */ /* 0x000fe200000e0000 */
[----:B-1----:R-:W-:-:S05]  /*b300*/  IADD3 R2, P0, R35, R2, RZ ;  /* 0x0000000223027210 */ /* 0x002fca0007f1e0ff */
[----:B--2---:R-:W-:-:S05]  /*b310*/  IMAD.X R3, RZ, RZ, R3, P0 ;  /* 0x000000ffff037224 */ /* 0x004fca00000e0603 */
[----:B------:R-:W-:Y:S04]  /*b320*/  LDGSTS.E.BYPASS.LTC128B.128 [R8+0xc400], desc[UR50][R2.64], !P4 ;  /* 0x0c40000002087fae */ /* 0x000fe8000e101d72 */
[----:B------:R1:W-:Y:S04]  /*b330*/  LDGSTS.E.BYPASS.LTC128B.128 [R9+0xc400], desc[UR50][R2.64+0x40], !P3 ;  /* 0x0c40004002097fae */ /* 0x0003e8000d901d72 */
[----:B-1----:R-:W1:Y:S02]  /*b340*/  SHFL.IDX PT, R2, R10, 0x3, 0x1c1f ;  /* 0x007c1f000a027f89 */ /* 0x002e6400000e0000 */
[----:B-1----:R-:W-:-:S05]  /*b350*/  IADD3 R2, P0, R35, R2, RZ ;  /* 0x0000000223027210 */ /* 0x002fca0007f1e0ff */
[----:B------:R-:W-:-:S05]  /*b360*/  IMAD.X R3, RZ, RZ, R18, P0 ;  /* 0x000000ffff037224 */ /* 0x000fca00000e0612 */
[----:B------:R-:W-:Y:S04]  /*b370*/  LDGSTS.E.BYPASS.LTC128B.128 [R8+0xd400], desc[UR50][R2.64], !P2 ;  /* 0x0d40000002087fae */ /* 0x000fe8000d101d72 */
[----:B------:R1:W-:Y:S04]  /*b380*/  LDGSTS.E.BYPASS.LTC128B.128 [R9+0xd400], desc[UR50][R2.64+0x40], !P1 ;  /* 0x0d40004002097fae */ /* 0x0003e8000c901d72 */
[----:B-1----:R1:W2:Y:S02]  /*b390*/  SHFL.IDX PT, R2, R21, RZ, 0x1c1f ;  /* 0x001c1fff15027589 */ /* 0x0022a400000e0000 */
.L_x_122:
[C---:B------:R-:W-:Y:S02]  /*b3a0*/  LOP3.LUT P2, RZ, R16.reuse, 0x2000000, RZ, 0xc0, !PT ;  /* 0x0200000010ff7812 */ /* 0x040fe4000784c0ff */
[----:B------:R-:W-:Y:S02]  /*b3b0*/  LOP3.LUT P1, RZ, R16, 0x1000000, RZ, 0xc0, !PT ;  /* 0x0100000010ff7812 */ /* 0x000fe4000782c0ff */
[----:B--2---:R-:W-:-:S05]  /*b3c0*/  IADD3 R2, P0, R35, R2, RZ ;  /* 0x0000000223027210 */ /* 0x004fca0007f1e0ff */
[----:B------:R-:W-:Y:S01]  /*b3d0*/  IMAD.X R3, RZ, RZ, R20, P0 ;  /* 0x000000ffff037224 */ /* 0x000fe200000e0614 */
[----:B------:R-:W-:-:S04]  /*b3e0*/  PLOP3.LUT P0, PT, PT, PT, PT, 0x80, 0x0 ;  /* 0x000000000000781c */ /* 0x000fc80003f0f070 */
[----:B------:R-:W-:Y:S01]  /*b3f0*/  @!PT LDS RZ, [RZ] ;  /* 0x00000000fffff984 */ /* 0x000fe20000000800 */
[----:B------:R-:W-:Y:S01]  /*b400*/  @!PT LDS RZ, [RZ] ;  /* 0x00000000fffff984 */ /* 0x000fe20000000800 */
[----:B------:R-:W-:Y:S01]  /*b410*/  @!PT LDS RZ, [RZ] ;  /* 0x00000000fffff984 */ /* 0x000fe20000000800 */
[----:B------:R2:W-:Y:S04]  /*b420*/  LDGSTS.E.BYPASS.LTC128B.128 [R8+0xe400], desc[UR50][R2.64], !P2 ;  /* 0x0e40000002087fae */ /* 0x0005e8000d101d72 */
[----:B------:R2:W-:Y:S01]  /*b430*/  LDGSTS.E.BYPASS.LTC128B.128 [R9+0xe400], desc[UR50][R2.64+0x40], !P1 ;  /* 0x0e40004002097fae */ /* 0x0005e2000c901d72 */
[----:B------:R-:W-:-:S04]  /*b440*/  NOP ;  /* 0x0000000000007918 */ /* 0x000fc80000000000 */
.L_x_51:
[----:B------:R-:W-:Y:S02]  /*b450*/  PLOP3.LUT P1, PT, P1, P0, PT, 0xa2, 0x0 ;  /* 0x000000000000781c */ /* 0x000fe40000f21472 */
[----:B------:R-:W-:-:S08]  /*b460*/  @P0 R2UR P1, UR4, R0 ;  /* 0x00000000000402ca */ /* 0x000fd00000020000 */
[----:B------:R-:W-:-:S05]  /*b470*/  @P0 PLOP3.LUT P0, PT, P1, PT, PT, 0x80, 0x0 ;  /* 0x000000000000081c */ /* 0x000fca0000f0f070 */
[----:B------:R-:W-:Y:S01]  /*b480*/  @!P1 SYNCS.ARRIVE.TRANS64.RED.A0T1 RZ, [UR4+0x29870], RZ ;  /* 0x029870ffffff99a7 */ /* 0x000fe20008200404 */
[----:B------:R-:W-:Y:S07]  /*b490*/  @!P1 ARRIVES.LDGSTSBAR.64.TRANSCNT [UR4+0x29870] ;  /* 0x02987000ff0099b0 */ /* 0x000fee0008000a84 */
[----:B------:R-:W-:Y:S05]  /*b4a0*/  @P0 BRA.U.ANY `(.L_x_51) ;  /* 0xfffffffd00e80947 */ /* 0x000fea000393ffff */
[----:B------:R-:W-:Y:S01]  /*b4b0*/  NOP ;  /* 0x0000000000007918 */ /* 0x000fe20000000000 */
[----:B--2---:R-:W-:-:S05]  /*b4c0*/  IMAD.U32 R2, RZ, RZ, UR46 ;  /* 0x0000002eff027e24 */ /* 0x004fca000f8e00ff */
[----:B------:R-:W-:-:S13]  /*b4d0*/  ISETP.NE.AND P2, PT, R2, 0x3, PT ;  /* 0x000000030200780c */ /* 0x000fda0003f45270 */
[----:B------:R-:W-:Y:S05]  /*b4e0*/  @!P2 BRA `(.L_x_52) ;  /* 0x000000000004a947 */ /* 0x000fea0003800000 */
[----:B------:R-:W-:Y:S01]  /*b4f0*/  BPT.TRAP 0x1 ;  /* 0x000000040000795c */ /* 0x000fe20000300000 */
.L_x_52:
[----:B------:R2:W-:Y:S01]  /*b500*/  SYNCS.ARRIVE.TRANS64.A1T0 RZ, [R0+URZ+0x29870], RZ ;  /* 0x029870ff00ff79a7 */ /* 0x0005e2000810003f */
[----:B------:R-:W-:Y:S05]  /*b510*/  @!P2 BRA `(.L_x_53) ;  /* 0x000000000004a947 */ /* 0x000fea0003800000 */
[----:B------:R-:W-:Y:S01]  /*b520*/  BPT.TRAP 0x1 ;  /* 0x000000040000795c */ /* 0x000fe20000300000 */
.L_x_53:
[----:B------:R-:W3:Y:S01]  /*b530*/  SYNCS.PHASECHK.TRANS64.TRYWAIT P0, [R0+URZ+0x29840], R26 ;  /* 0x0298401a000075a7 */ /* 0x000ee2000800017f */
[----:B------:R-:W-:Y:S04]  /*b540*/  BSSY B0, `(.L_x_54) ;  /* 0x0000002000007945 */ /* 0x000fe80003800000 */
[----:B---3--:R-:W-:Y:S05]  /*b550*/  @!P0 BRA `(.L_x_55) ;  /* 0x0000003800848947 */ /* 0x008fea0003800000 */
.L_x_123:
[----:B------:R-:W-:Y:S05]  /*b560*/  BSYNC B0 ;  /* 0x0000000000007941 */ /* 0x000fea0003800000 */
.L_x_54:
[----:B------:R-:W4:Y:S01]  /*b570*/  LDL R10, [R1+0x4] ;  /* 0x00000400010a7983 */ /* 0x000f220000100800 */
[----:B------:R-:W-:Y:S01]  /*b580*/  ULDC.64 UR4, c[0x0][0x300] ;  /* 0x0000c00000047ab9 */ /* 0x000fe20000000a00 */
[----:B------:R-:W-:Y:S02]  /*b590*/  ULDC.64 UR6, c[0x0][0x310] ;  /* 0x0000c40000067ab9 */ /* 0x000fe40000000a00 */
[----:B------:R0:W5:Y:S01]  /*b5a0*/  LDL R18, [R1+0x18] ;  /* 0x0000180001127983 */ /* 0x0001620000100800 */
[----:B------:R-:W-:Y:S01]  /*b5b0*/  IMAD R22, R22, UR4, RZ ;  /* 0x0000000416167c24 */ /* 0x000fe2000f8e02ff */
[----:B------:R-:W-:Y:S01]  /*b5c0*/  ULDC.64 UR8, c[0x0][0x308] ;  /* 0x0000c20000087ab9 */ /* 0x000fe20000000a00 */
[----:B------:R-:W-:Y:S01]  /*b5d0*/  IMAD.WIDE.U32 R2, R7, UR4, RZ ;  /* 0x0000000407027c25 */ /* 0x000fe2000f8e00ff */
[----:B------:R-:W-:-:S03]  /*b5e0*/  ULDC.64 UR10, c[0x0][0x2e8] ;  /* 0x0000ba00000a7ab9 */ /* 0x000fc60000000a00 */
[----:B------:R-:W-:Y:S02]  /*b5f0*/  IMAD R9, R7, UR5, R22 ;  /* 0x0000000507097c24 */ /* 0x000fe4000f8e0216 */
[----:B------:R-:W-:Y:S02]  /*b600*/  IMAD R23, R23, UR6, RZ ;  /* 0x0000000617177c24 */ /* 0x000fe4000f8e02ff */
[----:B------:R-:W-:Y:S02]  /*b610*/  IMAD.IADD R3, R3, 0x1, R9 ;  /* 0x0000000103037824 */ /* 0x000fe400078e0209 */
[C---:B------:R-:W-:Y:S02]  /*b620*/  IMAD R23, R6.reuse, UR7, R23 ;  /* 0x0000000706177c24 */ /* 0x040fe4000f8e0217 */
[----:B------:R-:W-:-:S04]  /*b630*/  IMAD.WIDE.U32 R2, R6, UR6, R2 ;  /* 0x0000000606027c25 */ /* 0x000fc8000f8e0002 */
[----:B------:R-:W-:Y:S02]  /*b640*/  IMAD.IADD R3, R3, 0x1, R23 ;  /* 0x0000000103037824 */ /* 0x000fe400078e0217 */
[----:B------:R-:W-:Y:S02]  /*b650*/  IMAD R8, R32, UR8, RZ ;  /* 0x0000000820087c24 */ /* 0x000fe4000f8e02ff */
[----:B------:R-:W-:-:S04]  /*b660*/  IMAD.WIDE.U32 R2, R17, UR8, R2 ;  /* 0x0000000811027c25 */ /* 0x000fc8000f8e0002 */
[----:B------:R-:W-:Y:S01]  /*b670*/  IMAD R8, R17, UR9, R8 ;  /* 0x0000000911087c24 */ /* 0x000fe2000f8e0208 */
[----:B------:R-:W-:Y:S01]  /*b680*/  IADD3 R6, P0, R2, UR10, RZ ;  /* 0x0000000a02067c10 */ /* 0x000fe2000ff1e0ff */
[----:B------:R-:W-:Y:S02]  /*b690*/  IMAD R24, R24, UR4, RZ ;  /* 0x0000000418187c24 */ /* 0x000fe4000f8e02ff */
[----:B------:R-:W-:Y:S01]  /*b6a0*/  IMAD R25, R25, UR6, RZ ;  /* 0x0000000619197c24 */ /* 0x000fe2000f8e02ff */
[----:B------:R-:W-:Y:S01]  /*b6b0*/  IADD3.X R7, R3, UR11, R8, P0, !PT ;  /* 0x0000000b03077c10 */ /* 0x000fe200087fe408 */
[C---:B------:R-:W-:Y:S02]  /*b6c0*/  IMAD R9, R5.reuse, UR5, R24 ;  /* 0x0000000505097c24 */ /* 0x040fe4000f8e0218 */
[----:B------:R-:W-:Y:S01]  /*b6d0*/  IMAD.WIDE.U32 R2, R5, UR4, RZ ;  /* 0x0000000405027c25 */ /* 0x000fe2000f8e00ff */
[----:B------:R-:W-:-:S03]  /*b6e0*/  UMOV UR4, 0xffffffff ;  /* 0xffffffff00047882 */ /* 0x000fc60000000000 */
[----:B------:R-:W-:Y:S02]  /*b6f0*/  IMAD.IADD R3, R3, 0x1, R9 ;  /* 0x0000000103037824 */ /* 0x000fe400078e0209 */
[C---:B------:R-:W-:Y:S02]  /*b700*/  IMAD R25, R4.reuse, UR7, R25 ;  /* 0x0000000704197c24 */ /* 0x040fe4000f8e0219 */
[----:B------:R-:W-:-:S04]  /*b710*/  IMAD.WIDE.U32 R2, R4, UR6, R2 ;  /* 0x0000000604027c25 */ /* 0x000fc8000f8e0002 */
[----:B------:R-:W-:Y:S02]  /*b720*/  IMAD.IADD R3, R3, 0x1, R25 ;  /* 0x0000000103037824 */ /* 0x000fe400078e0219 */
[----:B------:R-:W-:-:S03]  /*b730*/  IMAD.WIDE.U32 R2, R17, UR8, R2 ;  /* 0x0000000811027c25 */ /* 0x000fc6000f8e0002 */
[----:B------:R-:W-:-:S04]  /*b740*/  IADD3 R9, P0, R2, UR10, RZ ;  /* 0x0000000a02097c10 */ /* 0x000fc8000ff1e0ff */
[----:B------:R-:W-:Y:S01]  /*b750*/  IADD3.X R5, R8, UR11, R3, P0, !PT ;  /* 0x0000000b08057c10 */ /* 0x000fe200087fe403 */
[----:B----4-:R-:W-:Y:S01]  /*b760*/  IMAD R4, R19, 0x7800, R10 ;  /* 0x0000780013047824 */ /* 0x010fe200078e020a */
[----:B0-----:R-:W-:Y:S07]  /*b770*/  BRA.DIV UR4, `(.L_x_56) ;  /* 0x0000003a04107947 */ /* 0x001fee000b800000 */
[----:B------:R-:W0:Y:S01]  /*b780*/  SHFL.IDX PT, R14, R6, RZ, 0x1c1f ;  /* 0x001c1fff060e7589 */ /* 0x000e2200000e0000 */
[C---:B-----5:R-:W-:Y:S02]  /*b790*/  ISETP.GE.AND P2, PT, R18.reuse, 0x1, PT ;  /* 0x000000011200780c */ /* 0x060fe40003f46270 */
[----:B------:R-:W-:Y:S01]  /*b7a0*/  ISETP.GE.AND P6, PT, R18, 0x21, PT ;  /* 0x000000211200780c */ /* 0x000fe20003fc6270 */
[----:B------:R-:W4:Y:S01]  /*b7b0*/  SHFL.IDX PT, R2, R7, RZ, 0x1c1f ;  /* 0x001c1fff07027589 */ /* 0x000f2200000e0000 */
[C---:B------:R-:W-:Y:S02]  /*b7c0*/  LOP3.LUT P4, RZ, R16.reuse, 0x4, RZ, 0xc0, !PT ;  /* 0x0000000410ff7812 */ /* 0x040fe4000788c0ff */
[C---:B------:R-:W-:Y:S01]  /*b7d0*/  LOP3.LUT P3, RZ, R16.reuse, 0x2, RZ, 0xc0, !PT ;  /* 0x0000000210ff7812 */ /* 0x040fe2000786c0ff */
[----:B------:R-:W-:Y:S01]  /*b7e0*/  SHFL.IDX PT, R8, R7, 0x1, 0x1c1f ;  /* 0x003c1f0007087f89 */ /* 0x000fe200000e0000 */
[----:B------:R-:W-:Y:S02]  /*b7f0*/  LOP3.LUT P1, RZ, R16, 0x1, RZ, 0xc0, !PT ;  /* 0x0000000110ff7812 */ /* 0x000fe4000782c0ff */
[----:B------:R-:W-:Y:S01]  /*b800*/  ISETP.GE.AND P5, PT, R18, 0x41, PT ;  /* 0x000000411200780c */ /* 0x000fe20003fa6270 */
[----:B------:R-:W-:Y:S02]  /*b810*/  SHFL.IDX PT, R5, R5, RZ, 0x1c1f ;  /* 0x001c1fff05057589 */ /* 0x000fe400000e0000 */
[----:B------:R-:W-:-:S02]  /*b820*/  @P2 VIADD R23, R4, UR41 ;  /* 0x0000002904172c36 */ /* 0x000fc40008000000 */
[----:B-1----:R-:W-:Y:S01]  /*b830*/  @P6 VIADD R21, R4, UR41 ;  /* 0x0000002904156c36 */ /* 0x002fe20008000000 */
[----:B0-----:R-:W-:Y:S02]  /*b840*/  @P2 IADD3 R3, P0, R35, R14, RZ ;  /* 0x0000000e23032210 */ /* 0x001fe40007f1e0ff */
[----:B------:R-:W0:Y:S03]  /*b850*/  SHFL.IDX PT, R14, R6, 0x1, 0x1c1f ;  /* 0x003c1f00060e7f89 */ /* 0x000e2600000e0000 */
[----:B----4-:R-:W-:-:S05]  /*b860*/  @P2 IMAD.X R2, RZ, RZ, R2, P0 ;  /* 0x000000ffff022224 */ /* 0x010fca00000e0602 */
[----:B------:R-:W-:-:S04]  /*b870*/  @P2 LOP3.LUT R3, R3, R2, RZ, 0x3c, !PT ;  /* 0x0000000203032212 */ /* 0x000fc800078e3cff */
[----:B------:R-:W-:-:S04]  /*b880*/  @P2 LOP3.LUT R2, R3, R2, RZ, 0x3c, !PT ;  /* 0x0000000203022212 */ /* 0x000fc800078e3cff */
[----:B------:R-:W-:-:S05]  /*b890*/  @P2 LOP3.LUT R3, R3, R2, RZ, 0x3c, !PT ;  /* 0x0000000203032212 */ /* 0x000fca00078e3cff */
[----:B------:R-:W-:Y:S01]  /*b8a0*/  @P2 LDGSTS.E.BYPASS.LTC128B.128 [R23+0x1a400], desc[UR50][R2.64], !P4 ;  /* 0x1a40000002172fae */ /* 0x000fe2000e101d72 */
[----:B0-----:R-:W-:-:S03]  /*b8b0*/  @P6 IADD3 R10, P0, R35, R14, RZ ;  /* 0x0000000e230a6210 */ /* 0x001fc60007f1e0ff */
[----:B------:R-:W-:Y:S04]  /*b8c0*/  @P2 LDGSTS.E.BYPASS.LTC128B.128 [R23+0x1cc00], desc[UR50][R2.64+0x40], !P3 ;  /* 0x1cc0004002172fae */ /* 0x000fe8000d901d72 */
[----:B------:R-:W0:Y:S01]  /*b8d0*/  SHFL.IDX PT, R14, R6, 0x2, 0x1c1f ;  /* 0x005c1f00060e7f89 */ /* 0x000e2200000e0000 */
[----:B------:R-:W-:-:S03]  /*b8e0*/  @P6 IMAD.X R8, RZ, RZ, R8, P0 ;  /* 0x000000ffff086224 */ /* 0x000fc600000e0608 */
[----:B------:R1:W-:Y:S01]  /*b8f0*/  @P2 LDGSTS.E.BYPASS.LTC128B.128 [R23+0x1f400], desc[UR50][R2.64+0x80], !P1 ;  /* 0x1f40008002172fae */ /* 0x0003e2000c901d72 */
[----:B------:R-:W-:-:S03]  /*b900*/  ISETP.GE.AND P2, PT, R18, 0x61, PT ;  /* 0x000000611200780c */ /* 0x000fc60003f46270 */
[----:B-1----:R-:W1:Y:S01]  /*b910*/  SHFL.IDX PT, R2, R7, 0x2, 0x1c1f ;  /* 0x005c1f0007027f89 */ /* 0x002e6200000e0000 */
[----:B------:R-:W-:Y:S02]  /*b920*/  @P6 IMAD.MOV.U32 R3, RZ, RZ, R8 ;  /* 0x000000ffff036224 */ /* 0x000fe400078e0008 */
[C---:B------:R-:W-:Y:S01]  /*b930*/  @P5 VIADD R23, R4.reuse, UR41 ;  /* 0x0000002904175c36 */ /* 0x040fe20008000000 */
[----:B------:R-:W-:Y:S06]  /*b940*/  SHFL.IDX PT, R7, R7, 0x3, 0x1c1f ;  /* 0x007c1f0007077f89 */ /* 0x000fec00000e0000 */
[----:B------:R-:W-:Y:S01]  /*b950*/  @P2 VIADD R25, R4, UR41 ;  /* 0x0000002904192c36 */ /* 0x000fe20008000000 */
[----:B0-----:R-:W-:-:S02]  /*b960*/  @P5 IADD3 R11, P0, R35, R14, RZ ;  /* 0x0000000e230b5210 */ /* 0x001fc40007f1e0ff */
[----:B------:R-:W0:Y:S03]  /*b970*/  SHFL.IDX PT, R14, R6, 0x3, 0x1c1f ;  /* 0x007c1f00060e7f89 */ /* 0x000e2600000e0000 */
[----:B-1----:R-:W-:Y:S02]  /*b980*/  @P5 IMAD.X R12, RZ, RZ, R2, P0 ;  /* 0x000000ffff0c5224 */ /* 0x002fe400000e0602 */
[----:B------:R-:W-:-:S05]  /*b990*/  @P6 IMAD.MOV.U32 R2, RZ, RZ, R10 ;  /* 0x000000ffff026224 */ /* 0x000fca00078e000a */
[----:B------:R-:W-:Y:S01]  /*b9a0*/  @P6 LDGSTS.E.BYPASS.LTC128B.128 [R21+0x1ac00], desc[UR50][R2.64], !P4 ;  /* 0x1ac0000002156fae */ /* 0x000fe2000e101d72 */
[----:B0-----:R-:W-:-:S03]  /*b9b0*/  @P2 IADD3 R6, P0, R35, R14, RZ ;  /* 0x0000000e23062210 */ /* 0x001fc60007f1e0ff */
[----:B------:R-:W-:Y:S04]  /*b9c0*/  @P6 LDGSTS.E.BYPASS.LTC128B.128 [R21+0x1d400], desc[UR50][R2.64+0x40], !P3 ;  /* 0x1d40004002156fae */ /* 0x000fe8000d901d72 */
[----:B------:R0:W-:Y:S01]  /*b9d0*/  @P6 LDGSTS.E.BYPASS.LTC128B.128 [R21+0x1fc00], desc[UR50][R2.64+0x80], !P1 ;  /* 0x1fc0008002156fae */ /* 0x0001e2000c901d72 */
[----:B------:R-:W-:-:S03]  /*b9e0*/  @P2 IMAD.X R7, RZ, RZ, R7, P0 ;  /* 0x000000ffff072224 */ /* 0x000fc600000e0607 */
[----:B------:R1:W4:Y:S01]  /*b9f0*/  SHFL.IDX PT, R14, R9, RZ, 0x1c1f ;  /* 0x001c1fff090e7589 */ /* 0x00032200000e0000 */
[----:B0-----:R-:W-:Y:S02]  /*ba00*/  @P5 IMAD.MOV.U32 R2, RZ, RZ, R11 ;  /* 0x000000ffff025224 */ /* 0x001fe400078e000b */
[----:B------:R-:W-:-:S05]  /*ba10*/  @P5 IMAD.MOV.U32 R3, RZ, RZ, R12 ;  /* 0x000000ffff035224 */ /* 0x000fca00078e000c */
[----:B------:R-:W-:Y:S04]  /*ba20*/  @P5 LDGSTS.E.BYPASS.LTC128B.128 [R23+0x1b400], desc[UR50][R2.64], !P4 ;  /* 0x1b40000002175fae */ /* 0x000fe8000e101d72 */
[----:B------:R-:W-:Y:S04]  /*ba30*/  @P5 LDGSTS.E.BYPASS.LTC128B.128 [R23+0x1dc00], desc[UR50][R2.64+0x40], !P3 ;  /* 0x1dc0004002175fae */ /* 0x000fe8000d901d72 */
[----:B------:R0:W-:Y:S02]  /*ba40*/  @P5 LDGSTS.E.BYPASS.LTC128B.128 [R23+0x20400], desc[UR50][R2.64+0x80], !P1 ;  /* 0x2040008002175fae */ /* 0x0001e4000c901d72 */
[----:B0-----:R-:W-:-:S02]  /*ba50*/  @P2 IMAD.MOV.U32 R2, RZ, RZ, R6 ;  /* 0x000000ffff022224 */ /* 0x001fc400078e0006 */
[----:B------:R-:W-:-:S05]  /*ba60*/  @P2 IMAD.MOV.U32 R3, RZ, RZ, R7 ;  /* 0x000000ffff032224 */ /* 0x000fca00078e0007 */
[----:B------:R1:W-:Y:S04]  /*ba70*/  @P2 LDGSTS.E.BYPASS.LTC128B.128 [R25+0x1bc00], desc[UR50][R2.64], !P4 ;  /* 0x1bc0000002192fae */ /* 0x0003e8000e101d72 */
[----:B------:R1:W-:Y:S04]  /*ba80*/  @P2 LDGSTS.E.BYPASS.LTC128B.128 [R25+0x1e400], desc[UR50][R2.64+0x40], !P3 ;  /* 0x1e40004002192fae */ /* 0x0003e8000d901d72 */
[----:B----4-:R1:W-:Y:S02]  /*ba90*/  @P2 LDGSTS.E.BYPASS.LTC128B.128 [R25+0x20c00], desc[UR50][R2.64+0x80], !P1 ;  /* 0x20c0008002192fae */ /* 0x0103e4000c901d72 */
.L_x_135:
[----:B------:R-:W-:Y:S01]  /*baa0*/  ISETP.GE.AND P0, PT, R18, 0x81, PT ;  /* 0x000000811200780c */ /* 0x000fe20003f06270 */
[----:B------:R-:W-:-:S12]  /*bab0*/  BSSY B0, `(.L_x_57) ;  /* 0x000000e000007945 */ /* 0x000fd80003800000 */
[----:B------:R-:W-:Y:S05]  /*bac0*/  @!P0 BRA `(.L_x_58) ;  /* 0x0000000000308947 */ /* 0x000fea0003800000 */
[C---:B------:R-:W-:Y:S02]  /*bad0*/  LOP3.LUT P3, RZ, R16.reuse, 0x4, RZ, 0xc0, !PT ;  /* 0x0000000410ff7812 */ /* 0x040fe4000786c0ff */
[C---:B------:R-:W-:Y:S02]  /*bae0*/  LOP3.LUT P2, RZ, R16.reuse, 0x2, RZ, 0xc0, !PT ;  /* 0x0000000210ff7812 */ /* 0x040fe4000784c0ff */
[----:B------:R-:W-:Y:S02]  /*baf0*/  LOP3.LUT P1, RZ, R16, 0x1, RZ, 0xc0, !PT ;  /* 0x0000000110ff7812 */ /* 0x000fe4000782c0ff */
[----:B-1----:R-:W-:-:S05]  /*bb00*/  IADD3 R2, P0, R35, R14, RZ ;  /* 0x0000000e23027210 */ /* 0x002fca0007f1e0ff */
[----:B------:R-:W-:Y:S02]  /*bb10*/  IMAD.X R3, RZ, RZ, R5, P0 ;  /* 0x000000ffff037224 */ /* 0x000fe400000e0605 */
[----:B------:R-:W-:-:S05]  /*bb20*/  VIADD R5, R4, UR41 ;  /* 0x0000002904057c36 */ /* 0x000fca0008000000 */
[----:B------:R-:W-:Y:S01]  /*bb30*/  @!PT LDS RZ, [RZ] ;  /* 0x00000000fffff984 */ /* 0x000fe20000000800 */
[----:B------:R-:W-:Y:S01]  /*bb40*/  @!PT LDS RZ, [RZ] ;  /* 0x00000000fffff984 */ /* 0x000fe20000000800 */
[----:B------:R-:W-:Y:S01]  /*bb50*/  @!PT LDS RZ, [RZ] ;  /* 0x00000000fffff984 */ /* 0x000fe20000000800 */
[----:B------:R0:W-:Y:S04]  /*bb60*/  LDGSTS.E.BYPASS.LTC128B.128 [R5+0x1c400], desc[UR50][R2.64], !P3 ;  /* 0x1c40000002057fae */ /* 0x0001e8000d901d72 */
[----:B------:R0:W-:Y:S04]  /*bb70*/  LDGSTS.E.BYPASS.LTC128B.128 [R5+0x1ec00], desc[UR50][R2.64+0x40], !P2 ;  /* 0x1ec0004002057fae */ /* 0x0001e8000d101d72 */
[----:B------:R0:W-:Y:S02]  /*bb80*/  LDGSTS.E.BYPASS.LTC128B.128 [R5+0x21400], desc[UR50][R2.64+0x80], !P1 ;  /* 0x2140008002057fae */ /* 0x0001e4000c901d72 */
.L_x_58:
[----:B------:R-:W-:Y:S05]  /*bb90*/  BSYNC B0 ;  /* 0x0000000000007941 */ /* 0x000fea0003800000 */
.L_x_57:
[----:B------:R-:W-:Y:S01]  /*bba0*/  NOP ;  /* 0x0000000000007918 */ /* 0x000fe20000000000 */
[----:B------:R-:W-:-:S13]  /*bbb0*/  PLOP3.LUT P0, PT, PT, PT, PT, 0x80, 0x0 ;  /* 0x000000000000781c */ /* 0x000fda0003f0f070 */
.L_x_59:
[----:B------:R-:W-:Y:S02]  /*bbc0*/  PLOP3.LUT P1, PT, P1, P0, PT, 0xa2, 0x0 ;  /* 0x000000000000781c */ /* 0x000fe40000f21472 */
[----:B------:R-:W-:-:S08]  /*bbd0*/  @P0 R2UR P1, UR4, R0 ;  /* 0x00000000000402ca */ /* 0x000fd00000020000 */
[----:B------:R-:W-:-:S05]  /*bbe0*/  @P0 PLOP3.LUT P0, PT, P1, PT, PT, 0x80, 0x0 ;  /* 0x000000000000081c */ /* 0x000fca0000f0f070 */
[----:B------:R-:W-:Y:S01]  /*bbf0*/  @!P1 SYNCS.ARRIVE.TRANS64.RED.A0T1 RZ, [UR4+0x29830], RZ ;  /* 0x029830ffffff99a7 */ /* 0x000fe20008200404 */
[----:B------:R-:W-:Y:S07]  /*bc00*/  @!P1 ARRIVES.LDGSTSBAR.64.TRANSCNT [UR4+0x29830] ;  /* 0x02983000ff0099b0 */ /* 0x000fee0008000a84 */
[----:B------:R-:W-:Y:S05]  /*bc10*/  @P0 BRA.U.ANY `(.L_x_59) ;  /* 0xfffffffd00e80947 */ /* 0x000fea000393ffff */
[----:B------:R-:W-:Y:S01]  /*bc20*/  NOP ;  /* 0x0000000000007918 */ /* 0x000fe20000000000 */
[----:B01----:R-:W-:-:S05]  /*bc30*/  IMAD.U32 R2, RZ, RZ, UR46 ;  /* 0x0000002eff027e24 */ /* 0x003fca000f8e00ff */
[----:B------:R-:W-:-:S13]  /*bc40*/  ISETP.NE.AND P2, PT, R2, 0x3, PT ;  /* 0x000000030200780c */ /* 0x000fda0003f45270 */
[----:B------:R-:W-:Y:S05]  /*bc50*/  @!P2 BRA `(.L_x_60) ;  /* 0x000000000004a947 */ /* 0x000fea0003800000 */
[----:B------:R-:W-:Y:S01]  /*bc60*/  BPT.TRAP 0x1 ;  /* 0x000000040000795c */ /* 0x000fe20000300000 */
.L_x_60:
[----:B------:R0:W-:Y:S02]  /*bc70*/  SYNCS.ARRIVE.TRANS64.A1T0 RZ, [R0+URZ+0x29830], RZ ;  /* 0x029830ff00ff79a7 */ /* 0x0001e4000810003f */
[----:B------:R-:W-:Y:S05]  /*bc80*/  WARPSYNC.ALL ;  /* 0x0000000000007948 */ /* 0x000fea0003800000 */
[----:B------:R-:W-:-:S04]  /*bc90*/  UIADD3 UR4, UR41, 0x14400, URZ ;  /* 0x0001440029047890 */ /* 0x000fc8000fffe03f */
[----:B------:R-:W-:Y:S01]  /*bca0*/  ULOP3.LUT UP0, URZ, UR4, 0x1bf, URZ, 0xc0, !UPT ;  /* 0x000001bf043f7892 */ /* 0x000fe2000f80c03f */
[----:B------:R-:W-:Y:S05]  /*bcb0*/  BAR.SYNC.DEFER_BLOCKING 0x8, 0x180 ;  /* 0x0206000000007b1d */ /* 0x000fea0000010000 */
        /* <DEDUP_REMOVED lines=17> */
[----:B0123--:R-:W-:Y:S05]  /*bdd0*/  CALL.ABS.NOINC R2 ;  /* 0x0000000002007343 */ /* 0x00ffea0003c00000 */
.L_x_61:
[----:B------:R1:W5:Y:S01]  /*bde0*/  LDL R8, [R1+0x14] ;  /* 0x0000140001087983 */ /* 0x0003620000100800 */
[----:B------:R-:W4:Y:S01]  /*bdf0*/  LDC R6, c[0x0][0x448] ;  /* 0x00011200ff067b82 */ /* 0x000f220000000800 */
[----:B------:R-:W-:Y:S01]  /*be00*/  IMAD R5, RZ, RZ, -UR43 ;  /* 0x8000002bff057e24 */ /* 0x000fe2000f8e02ff */
[C---:B------:R-:W-:Y:S01]  /*be10*/  LOP3.LUT P3, RZ, R16.reuse, 0x4000, RZ, 0xc0, !PT ;  /* 0x0000400010ff7812 */ /* 0x040fe2000786c0ff */
[----:B------:R-:W0:Y:S01]  /*be20*/  S2R R18, SR_TID.X ;  /* 0x0000000000127919 */ /* 0x000e220000002100 */
[C---:B------:R-:W-:Y:S01]  /*be30*/  LOP3.LUT P4, RZ, R16.reuse, 0x2000, RZ, 0xc0, !PT ;  /* 0x0000200010ff7812 */ /* 0x040fe2000788c0ff */
[----:B------:R-:W-:Y:S01]  /*be40*/  ULDC.64 UR8, c[0x0][0x2d8] ;  /* 0x0000b60000087ab9 */ /* 0x000fe20000000a00 */
[----:B------:R-:W-:Y:S02]  /*be50*/  LOP3.LUT P5, RZ, R16, 0x1000, RZ, 0xc0, !PT ;  /* 0x0000100010ff7812 */ /* 0x000fe400078ac0ff */
[----:B------:R-:W2:Y:S01]  /*be60*/  LDC R2, c[0x0][0xc38] ;  /* 0x00030e00ff027b82 */ /* 0x000ea20000000800 */
[----:B----4-:R-:W-:-:S02]  /*be70*/  ISETP.NE.AND P0, PT, R6, 0x1, PT ;  /* 0x000000010600780c */ /* 0x010fc40003f05270 */
[----:B------:R-:W-:Y:S02]  /*be80*/  R2UR UR6, R32 ;  /* 0x00000000200672ca */ /* 0x000fe400000e0000 */
[C---:B------:R-:W-:Y:S02]  /*be90*/  R2UR UR7, R17.reuse ;  /* 0x00000000110772ca */ /* 0x040fe400000e0000 */
[----:B------:R-:W-:Y:S01]  /*bea0*/  R2UR UR4, R17 ;  /* 0x00000000110472ca */ /* 0x000fe200000e0000 */
[----:B--2---:R-:W-:Y:S01]  /*beb0*/  IMAD R5, R2, R5, UR38 ;  /* 0x0000002602057e24 */ /* 0x004fe2000f8e0205 */
[C---:B0-----:R-:W-:Y:S01]  /*bec0*/  LOP3.LUT R20, R18.reuse, 0x7f, RZ, 0xc0, !PT ;  /* 0x0000007f12147812 */ /* 0x041fe200078ec0ff */
[----:B------:R-:W-:-:S04]  /*bed0*/  IMAD.SHL.U32 R18, R18, 0x20, RZ ;  /* 0x0000002012127824 */ /* 0x000fc800078e00ff */
[----:B---3--:R-:W0:Y:S01]  /*bee0*/  @P0 LDC R0, c[0x0][0x44c] ;  /* 0x00011300ff000b82 */ /* 0x008e220000000800 */
[----:B------:R-:W-:Y:S01]  /*bef0*/  IMAD.SHL.U32 R5, R5, 0x80, RZ ;  /* 0x0000008005057824 */ /* 0x000fe200078e00ff */
[----:B------:R-:W-:-:S04]  /*bf00*/  SHF.R.U32.HI R20, RZ, 0x2, R20 ;  /* 0x00000002ff147819 */ /* 0x000fc80000011614 */
[----:B------:R-:W-:Y:S02]  /*bf10*/  LOP3.LUT R18, R20, 0x60, R18, 0xf8, !PT ;  /* 0x0000006014127812 */ /* 0x000fe400078ef812 */
[----:B------:R-:W2:Y:S01]  /*bf20*/  @P0 LDC R3, c[0x0][0x450] ;  /* 0x00011400ff030b82 */ /* 0x000ea20000000800 */
[----:B------:R-:W-:Y:S01]  /*bf30*/  UIMAD UR6, UR6, UR8, URZ ;  /* 0x00000008060672a4 */ /* 0x000fe2000f8e023f */
[----:B------:R-:W-:Y:S01]  /*bf40*/  LOP3.LUT R4, R18, R5, RZ, 0xfc, !PT ;  /* 0x0000000512047212 */ /* 0x000fe200078efcff */
[----:B------:R-:W-:Y:S02]  /*bf50*/  UIMAD.WIDE.U32 UR4, UR4, UR8, URZ ;  /* 0x00000008040472a5 */ /* 0x000fe4000f8e003f */
[----:B------:R-:W-:Y:S02]  /*bf60*/  UIMAD UR7, UR7, UR9, UR6 ;  /* 0x00000009070772a4 */ /* 0x000fe4000f8e0206 */
[----:B------:R-:W-:Y:S01]  /*bf70*/  USHF.R.S32.HI UR6, URZ, 0x1f, UR44 ;  /* 0x0000001f3f067899 */ /* 0x000fe2000801142c */
[----:B------:R-:W3:Y:S01]  /*bf80*/  S2R R18, SR_TID.X ;  /* 0x0000000000127919 */ /* 0x000ee20000002100 */
[----:B------:R-:W-:Y:S01]  /*bf90*/  ULDC.64 UR8, c[0x0][0x2e0] ;  /* 0x0000b80000087ab9 */ /* 0x000fe20000000a00 */
[----:B------:R-:W-:Y:S01]  /*bfa0*/  IMAD.MOV.U32 R2, RZ, RZ, R4 ;  /* 0x000000ffff027224 */ /* 0x000fe200078e0004 */
[----:B------:R-:W-:Y:S01]  /*bfb0*/  UIADD3 UR5, UR5, UR7, URZ ;  /* 0x0000000705057290 */ /* 0x000fe2000fffe03f */
[----:B0-----:R-:W-:Y:S01]  /*bfc0*/  @P0 IMAD.HI.U32 R0, R4, R0, RZ ;  /* 0x0000000004000227 */ /* 0x001fe200078e00ff */
[----:B------:R-:W-:-:S02]  /*bfd0*/  UIMAD UR6, UR6, UR8, URZ ;  /* 0x00000008060672a4 */ /* 0x000fc4000f8e023f */
[----:B------:R-:W-:Y:S02]  /*bfe0*/  UIMAD.WIDE.U32 UR4, UR44, UR8, UR4 ;  /* 0x000000082c0472a5 */ /* 0x000fe4000f8e0004 */
[----:B--2---:R-:W-:Y:S01]  /*bff0*/  @P0 SHF.R.U32.HI R2, RZ, R3, R0 ;  /* 0x00000003ff020219 */ /* 0x004fe20000011600 */
[----:B------:R-:W-:-:S03]  /*c000*/  UIMAD UR6, UR44, UR9, UR6 ;  /* 0x000000092c0672a4 */ /* 0x000fc6000f8e0206 */
[--C-:B------:R-:W-:Y:S01]  /*c010*/  SHF.R.S32.HI R0, RZ, 0x1f, R2.reuse ;  /* 0x0000001fff007819 */ /* 0x100fe20000011402 */
[----:B------:R-:W-:Y:S01]  /*c020*/  IMAD.MOV R7, RZ, RZ, -R2 ;  /* 0x000000ffff077224 */ /* 0x000fe200078e0a02 */
[----:B------:R-:W-:Y:S01]  /*c030*/  ULDC.64 UR8, c[0x0][0x2d0] ;  /* 0x0000b40000087ab9 */ /* 0x000fe20000000a00 */
[----:B------:R-:W-:Y:S01]  /*c040*/  UIADD3 UR5, UR5, UR6, URZ ;  /* 0x0000000605057290 */ /* 0x000fe2000fffe03f */
[----:B------:R-:W-:Y:S02]  /*c050*/  IMAD.U32 R11, RZ, RZ, UR8 ;  /* 0x00000008ff0b7e24 */ /* 0x000fe4000f8e00ff */
[----:B------:R-:W-:Y:S02]  /*c060*/  IMAD R3, R0, UR8, RZ ;  /* 0x0000000800037c24 */ /* 0x000fe4000f8e02ff */
[----:B------:R-:W-:Y:S02]  /*c070*/  IMAD R7, R6, R7, R4 ;  /* 0x0000000706077224 */ /* 0x000fe400078e0204 */
[----:B------:R-:W-:-:S02]  /*c080*/  IMAD R9, R2, UR9, R3 ;  /* 0x0000000902097c24 */ /* 0x000fc4000f8e0203 */
[----:B------:R-:W-:Y:S01]  /*c090*/  IMAD.WIDE.U32 R2, R2, R11, UR4 ;  /* 0x0000000402027e25 */ /* 0x000fe2000f8e000b */
[----:B------:R-:W-:Y:S01]  /*c0a0*/  SHF.R.S32.HI R0, RZ, 0x1f, R7 ;  /* 0x0000001fff007819 */ /* 0x000fe20000011407 */
[----:B------:R-:W-:Y:S02]  /*c0b0*/  ULDC.64 UR4, c[0x0][0x2c8] ;  /* 0x0000b20000047ab9 */ /* 0x000fe40000000a00 */
[----:B------:R-:W-:Y:S02]  /*c0c0*/  IMAD.IADD R3, R3, 0x1, R9 ;  /* 0x0000000103037824 */ /* 0x000fe400078e0209 */
[----:B------:R-:W-:Y:S02]  /*c0d0*/  IMAD R0, R0, UR4, RZ ;  /* 0x0000000400007c24 */ /* 0x000fe4000f8e02ff */
[----:B------:R-:W-:-:S04]  /*c0e0*/  IMAD.WIDE.U32 R2, R7, UR4, R2 ;  /* 0x0000000407027c25 */ /* 0x000fc8000f8e0002 */
[----:B------:R-:W-:Y:S01]  /*c0f0*/  IMAD R7, R7, UR5, R0 ;  /* 0x0000000507077c24 */ /* 0x000fe2000f8e0200 */
[----:B------:R-:W-:Y:S02]  /*c100*/  ULDC.64 UR4, c[0x0][0x280] ;  /* 0x0000a00000047ab9 */ /* 0x000fe40000000a00 */
[----:B------:R-:W-:Y:S01]  /*c110*/  IADD3 R0, P0, R2, UR4, RZ ;  /* 0x0000000402007c10 */ /* 0x000fe2000ff1e0ff */
[----:B------:R-:W-:Y:S01]  /*c120*/  UMOV UR4, 0xffffffff ;  /* 0xffffffff00047882 */ /* 0x000fe20000000000 */
[----:B---3--:R-:W-:Y:S02]  /*c130*/  LOP3.LUT R10, R18, 0x7f, RZ, 0xc0, !PT ;  /* 0x0000007f120a7812 */ /* 0x008fe400078ec0ff */
[----:B------:R-:W-:Y:S02]  /*c140*/  IADD3.X R4, R3, UR5, R7, P0, !PT ;  /* 0x0000000503047c10 */ /* 0x000fe400087fe407 */
[----:B------:R-:W-:Y:S01]  /*c150*/  SHF.R.U32.HI R10, RZ, 0x2, R10 ;  /* 0x00000002ff0a7819 */ /* 0x000fe2000001160a */
[----:B-1----:R-:W-:Y:S06]  /*c160*/  BRA.DIV UR4, `(.L_x_62) ;  /* 0x0000003604687947 */ /* 0x002fec000b800000 */
[----:B------:R-:W0:Y:S01]  /*c170*/  SHFL.IDX PT, R14, R0, RZ, 0x1c1f ;  /* 0x001c1fff000e7589 */ /* 0x000e2200000e0000 */
[----:B------:R-:W-:-:S03]  /*c180*/  IMAD.IADD R5, R10, 0x1, R5 ;  /* 0x000000010a057824 */ /* 0x000fc600078e0205 */
[----:B------:R-:W1:Y:S01]  /*c190*/  SHFL.IDX PT, R2, R4, RZ, 0x1c1f ;  /* 0x001c1fff04027589 */ /* 0x000e6200000e0000 */
[C---:B------:R-:W-:Y:S01]  /*c1a0*/  VIADD R7, R5.reuse, 0x20 ;  /* 0x0000002005077836 */ /* 0x040fe20000000000 */
[----:B------:R-:W-:Y:S02]  /*c1b0*/  ISETP.GE.AND P0, PT, R5, UR40, PT ;  /* 0x0000002805007c0c */ /* 0x000fe4000bf06270 */
[----:B------:R-:W-:Y:S11]  /*c1c0*/  SHFL.IDX PT, R6, R4, 0x1, 0x1c1f ;  /* 0x003c1f0004067f89 */ /* 0x000ff600000e0000 */
[----:B0-----:R-:W-:-:S05]  /*c1d0*/  @!P0 IADD3 R14, P1, R35, R14, RZ ;  /* 0x0000000e230e8210 */ /* 0x001fca0007f3e0ff */
[----:B-1----:R-:W-:Y:S02]  /*c1e0*/  @!P0 IMAD.X R3, RZ, RZ, R2, P1 ;  /* 0x000000ffff038224 */ /* 0x002fe400008e0602 */
[----:B------:R-:W-:Y:S02]  /*c1f0*/  @!P0 IMAD.MOV.U32 R2, RZ, RZ, R14 ;  /* 0x000000ffff028224 */ /* 0x000fe400078e000e */
[----:B------:R-:W0:Y:S04]  /*c200*/  SHFL.IDX PT, R14, R0, 0x1, 0x1c1f ;  /* 0x003c1f00000e7f89 */ /* 0x000e2800000e0000 */
[----:B-----5:R-:W-:Y:S04]  /*c210*/  @!P0 LDGSTS.E.BYPASS.LTC128B.128 [R8+0x14400], desc[UR50][R2.64], !P3 ;  /* 0x1440000002088fae */ /* 0x020fe8000d901d72 */
[----:B------:R-:W-:Y:S04]  /*c220*/  @!P0 LDGSTS.E.BYPASS.LTC128B.128 [R8+0x16400], desc[UR50][R2.64+0x40], !P4 ;  /* 0x1640004002088fae */ /* 0x000fe8000e101d72 */
[----:B------:R1:W-:Y:S01]  /*c230*/  @!P0 LDGSTS.E.BYPASS.LTC128B.128 [R8+0x18400], desc[UR50][R2.64+0x80], !P5 ;  /* 0x1840008002088fae */ /* 0x0003e2000e901d72 */
[----:B------:R-:W-:-:S13]  /*c240*/  ISETP.GE.AND P0, PT, R7, UR40, PT ;  /* 0x0000002807007c0c */ /* 0x000fda000bf06270 */
[----:B0-----:R-:W-:-:S05]  /*c250*/  @!P0 IADD3 R14, P1, R35, R14, RZ ;  /* 0x0000000e230e8210 */ /* 0x001fca0007f3e0ff */
[----:B------:R-:W-:Y:S02]  /*c260*/  @!P0 IMAD.X R7, RZ, RZ, R6, P1 ;  /* 0x000000ffff078224 */ /* 0x000fe400008e0606 */
[----:B-1----:R-:W-:Y:S01]  /*c270*/  @!P0 IMAD.MOV.U32 R2, RZ, RZ, R14 ;  /* 0x000000ffff028224 */ /* 0x002fe200078e000e */
[----:B------:R-:W-:Y:S01]  /*c280*/  SHFL.IDX PT, R6, R4, 0x2, 0x1c1f ;  /* 0x005c1f0004067f89 */ /* 0x000fe200000e0000 */
[----:B------:R-:W-:Y:S02]  /*c290*/  @!P0 IMAD.MOV.U32 R3, RZ, RZ, R7 ;  /* 0x000000ffff038224 */ /* 0x000fe400078e0007 */
[----:B------:R-:W-:Y:S01]  /*c2a0*/  VIADD R7, R5, 0x40 ;  /* 0x0000004005077836 */ /* 0x000fe20000000000 */
[----:B------:R-:W0:Y:S04]  /*c2b0*/  SHFL.IDX PT, R14, R0, 0x2, 0x1c1f ;  /* 0x005c1f00000e7f89 */ /* 0x000e2800000e0000 */
[----:B------:R-:W-:Y:S04]  /*c2c0*/  @!P0 LDGSTS.E.BYPASS.LTC128B.128 [R8+0x14c00], desc[UR50][R2.64], !P3 ;  /* 0x14c0000002088fae */ /* 0x000fe8000d901d72 */
[----:B------:R-:W-:Y:S04]  /*c2d0*/  @!P0 LDGSTS.E.BYPASS.LTC128B.128 [R8+0x16c00], desc[UR50][R2.64+0x40], !P4 ;  /* 0x16c0004002088fae */ /* 0x000fe8000e101d72 */
[----:B------:R1:W-:Y:S01]  /*c2e0*/  @!P0 LDGSTS.E.BYPASS.LTC128B.128 [R8+0x18c00], desc[UR50][R2.64+0x80], !P5 ;  /* 0x18c0008002088fae */ /* 0x0003e2000e901d72 */
[----:B------:R-:W-:-:S13]  /*c2f0*/  ISETP.GE.AND P0, PT, R7, UR40, PT ;  /* 0x0000002807007c0c */ /* 0x000fda000bf06270 */
[----:B0-----:R-:W-:-:S05]  /*c300*/  @!P0 IADD3 R14, P1, R35, R14, RZ ;  /* 0x0000000e230e8210 */ /* 0x001fca0007f3e0ff */
[----:B------:R-:W-:Y:S02]  /*c310*/  @!P0 IMAD.X R7, RZ, RZ, R6, P1 ;  /* 0x000000ffff078224 */ /* 0x000fe400008e0606 */
[----:B-1----:R-:W-:Y:S01]  /*c320*/  @!P0 IMAD.MOV.U32 R2, RZ, RZ, R14 ;  /* 0x000000ffff028224 */ /* 0x002fe200078e000e */
[----:B------:R0:W1:Y:S01]  /*c330*/  SHFL.IDX PT, R6, R4, 0x3, 0x1c1f ;  /* 0x007c1f0004067f89 */ /* 0x00006200000e0000 */
[----:B------:R-:W-:-:S03]  /*c340*/  @!P0 IMAD.MOV.U32 R3, RZ, RZ, R7 ;  /* 0x000000ffff038224 */ /* 0x000fc600078e0007 */
[----:B------:R0:W2:Y:S04]  /*c350*/  SHFL.IDX PT, R14, R0, 0x3, 0x1c1f ;  /* 0x007c1f00000e7f89 */ /* 0x0000a800000e0000 */
[----:B------:R0:W-:Y:S04]  /*c360*/  @!P0 LDGSTS.E.BYPASS.LTC128B.128 [R8+0x15400], desc[UR50][R2.64], !P3 ;  /* 0x1540000002088fae */ /* 0x0001e8000d901d72 */
[----:B------:R0:W-:Y:S04]  /*c370*/  @!P0 LDGSTS.E.BYPASS.LTC128B.128 [R8+0x17400], desc[UR50][R2.64+0x40], !P4 ;  /* 0x1740004002088fae */ /* 0x0001e8000e101d72 */
[----:B------:R0:W-:Y:S02]  /*c380*/  @!P0 LDGSTS.E.BYPASS.LTC128B.128 [R8+0x19400], desc[UR50][R2.64+0x80], !P5 ;  /* 0x1940008002088fae */ /* 0x0001e4000e901d72 */
.L_x_144:
[----:B------:R-:W-:-:S05]  /*c390*/  VIADD R5, R5, 0x60 ;  /* 0x0000006005057836 */ /* 0x000fca0000000000 */
[----:B------:R-:W-:-:S13]  /*c3a0*/  ISETP.GE.AND P0, PT, R5, UR40, PT ;  /* 0x0000002805007c0c */ /* 0x000fda000bf06270 */
[----:B0-2---:R-:W-:-:S05]  /*c3b0*/  @!P0 IADD3 R2, P1, R35, R14, RZ ;  /* 0x0000000e23028210 */ /* 0x005fca0007f3e0ff */
[----:B-1----:R-:W-:-:S05]  /*c3c0*/  @!P0 IMAD.X R3, RZ, RZ, R6, P1 ;  /* 0x000000ffff038224 */ /* 0x002fca00008e0606 */
[----:B------:R-:W-:Y:S01]  /*c3d0*/  @!PT LDS RZ, [RZ] ;  /* 0x00000000fffff984 */ /* 0x000fe20000000800 */
[----:B------:R-:W-:Y:S01]  /*c3e0*/  @!PT LDS RZ, [RZ] ;  /* 0x00000000fffff984 */ /* 0x000fe20000000800 */
[----:B------:R-:W-:Y:S01]  /*c3f0*/  @!PT LDS RZ, [RZ] ;  /* 0x00000000fffff984 */ /* 0x000fe20000000800 */
[----:B------:R0:W-:Y:S04]  /*c400*/  @!P0 LDGSTS.E.BYPASS.LTC128B.128 [R8+0x15c00], desc[UR50][R2.64], !P3 ;  /* 0x15c0000002088fae */ /* 0x0001e8000d901d72 */
[----:B------:R0:W-:Y:S04]  /*c410*/  @!P0 LDGSTS.E.BYPASS.LTC128B.128 [R8+0x17c00], desc[UR50][R2.64+0x40], !P4 ;  /* 0x17c0004002088fae */ /* 0x0001e8000e101d72 */
[----:B------:R0:W-:Y:S01]  /*c420*/  @!P0 LDGSTS.E.BYPASS.LTC128B.128 [R8+0x19c00], desc[UR50][R2.64+0x80], !P5 ;  /* 0x19c0008002088fae */ /* 0x0001e2000e901d72 */
[----:B------:R-:W-:Y:S01]  /*c430*/  NOP ;  /* 0x0000000000007918 */ /* 0x000fe20000000000 */
[----:B------:R-:W-:Y:S02]  /*c440*/  SYNCS.ARRIVE.TRANS64.RED.A0T1 RZ, [UR41+0x29800], RZ ;  /* 0x029800ffffff79a7 */ /* 0x000fe40008200429 */
[----:B------:R-:W-:Y:S01]  /*c450*/  ARRIVES.LDGSTSBAR.64.TRANSCNT [UR41+0x29800] ;  /* 0x02980000ff0079b0 */ /* 0x000fe20008000aa9 */
[----:B------:R-:W-:Y:S01]  /*c460*/  NOP ;  /* 0x0000000000007918 */ /* 0x000fe20000000000 */
[----:B------:R-:W-:Y:S01]  /*c470*/  ULOP3.LUT UR4, UR37, 0x1, URZ, 0xc, !UPT ;  /* 0x0000000125047892 */ /* 0x000fe2000f8e0c3f */
[----:B------:R-:W-:Y:S05]  /*c480*/  SYNCS.ARRIVE.TRANS64.A1T0 RZ, [UR41+0x29800], RZ ;  /* 0x029800ffffff79a7 */ /* 0x000fea0008100029 */
[----:B------:R-:W-:-:S05]  /*c490*/  IMAD.U32 R0, RZ, RZ, UR4 ;  /* 0x00000004ff007e24 */ /* 0x000fca000f8e00ff */
[----:B------:R-:W-:-:S04]  /*c4a0*/  SHF.L.U32 R0, R0, 0x1f, RZ ;  /* 0x0000001f00007819 */ /* 0x000fc800000006ff */
[----:B------:R-:W1:Y:S02]  /*c4b0*/  SYNCS.PHASECHK.TRANS64.TRYWAIT P0, [UR41+0x29820], R0 ;  /* 0x02982000ff0075a7 */ /* 0x000e640008000169 */
[----:B01----:R-:W-:Y:S05]  /*c4c0*/  @!P0 BRA `(.L_x_63) ;  /* 0x0000003400c88947 */ /* 0x003fea0003800000 */
.L_x_145:
[----:B0-----:R-:W-:-:S05]  /*c4d0*/  IMAD.U32 R0, RZ, RZ, UR39 ;  /* 0x00000027ff007e24 */ /* 0x001fca000f8e00ff */
[----:B------:R-:W-:-:S13]  /*c4e0*/  ISETP.GE.AND P0, PT, R0, 0xa1, PT ;  /* 0x000000a10000780c */ /* 0x000fda0003f06270 */
[----:B------:R-:W-:Y:S05]  /*c4f0*/  @!P0 BRA `(.L_x_64) ;  /* 0x0000001400a08947 */ /* 0x000fea0003800000 */
[----:B------:R-:W-:Y:S02]  /*c500*/  IMAD.MOV.U32 R18, RZ, RZ, R31 ;  /* 0x000000ffff127224 */ /* 0x000fe400078e001f */
[----:B------:R-:W-:Y:S02]  /*c510*/  IMAD.MOV.U32 R10, RZ, RZ, R19 ;  /* 0x000000ffff0a7224 */ /* 0x000fe400078e0013 */
[----:B------:R-:W-:-:S07]  /*c520*/  IMAD.U32 R29, RZ, RZ, UR42 ;  /* 0x0000002aff1d7e24 */ /* 0x000fce000f8e00ff */
.L_x_84:
[----:B------:R-:W2:Y:S01]  /*c530*/  LDL R2, [R1] ;  /* 0x0000000001027983 */ /* 0x000ea20000100800 */
[----:B0-----:R-:W0:Y:S01]  /*c540*/  LDC R4, c[0x0][0x430] ;  /* 0x00010c00ff047b82 */ /* 0x001e220000000800 */
[----:B------:R-:W-:Y:S01]  /*c550*/  ULDC.64 UR4, c[0x0][0x428] ;  /* 0x00010a0000047ab9 */ /* 0x000fe20000000a00 */
[----:B------:R-:W-:Y:S01]  /*c560*/  ULDC.64 UR6, c[0x0][0x418] ;  /* 0x0001060000067ab9 */ /* 0x000fe20000000a00 */
[----:B------:R-:W1:Y:S01]  /*c570*/  S2R R0, SR_TID.X ;  /* 0x0000000000007919 */ /* 0x000e620000002100 */
[----:B0-----:R-:W-:Y:S02]  /*c580*/  ISETP.NE.AND P1, PT, R4, 0x1, PT ;  /* 0x000000010400780c */ /* 0x001fe40003f25270 */
[C---:B-1----:R-:W-:Y:S01]  /*c590*/  LOP3.LUT R3, R0.reuse, 0x7f, RZ, 0xc0, !PT ;  /* 0x0000007f00037812 */ /* 0x042fe200078ec0ff */
[----:B------:R-:W-:-:S10]  /*c5a0*/  IMAD.SHL.U32 R0, R0, 0x20, RZ ;  /* 0x0000002000007824 */ /* 0x000fd400078e00ff */
[----:B------:R-:W0:Y:S01]  /*c5b0*/  @P1 LDC R7, c[0x0][0x438] ;  /* 0x00010e00ff071b82 */ /* 0x000e220000000800 */
[----:B------:R-:W-:-:S04]  /*c5c0*/  SHF.R.U32.HI R3, RZ, 0x2, R3 ;  /* 0x00000002ff037819 */ /* 0x000fc80000011603 */
[----:B------:R-:W-:-:S03]  /*c5d0*/  LOP3.LUT R0, R3, 0x60, R0, 0xf8, !PT ;  /* 0x0000006003007812 */ /* 0x000fc600078ef800 */
[----:B------:R-:W1:Y:S08]  /*c5e0*/  @P1 LDC R3, c[0x0][0x434] ;  /* 0x00010d00ff031b82 */ /* 0x000e700000000800 */
[----:B------:R-:W3:Y:S01]  /*c5f0*/  @P1 LDC R6, c[0x0][0x434] ;  /* 0x00010d00ff061b82 */ /* 0x000ee20000000800 */
[----:B--2---:R-:W-:-:S04]  /*c600*/  IMAD R11, R29, 0xa0, R2 ;  /* 0x000000a01d0b7824 */ /* 0x004fc800078e0202 */
[----:B------:R-:W-:-:S04]  /*c610*/  IMAD.IADD R0, R0, 0x1, R11 ;  /* 0x0000000100007824 */ /* 0x000fc800078e020b */
[----:B-1----:R-:W-:-:S04]  /*c620*/  @P1 IMAD.HI.U32 R2, R0, R3, RZ ;  /* 0x0000000300021227 */ /* 0x002fc800078e00ff */
[----:B------:R-:W-:Y:S01]  /*c630*/  IMAD.MOV.U32 R5, RZ, RZ, R0 ;  /* 0x000000ffff057224 */ /* 0x000fe200078e0000 */
[----:B0-----:R-:W-:Y:S01]  /*c640*/  @P1 SHF.R.U32.HI R5, RZ, R7, R2 ;  /* 0x00000007ff051219 */ /* 0x001fe20000011602 */
[----:B------:R-:W-:-:S03]  /*c650*/  IMAD R7, R37, UR4, RZ ;  /* 0x0000000425077c24 */ /* 0x000fc6000f8e02ff */
[--C-:B------:R-:W-:Y:S01]  /*c660*/  SHF.R.S32.HI R3, RZ, 0x1f, R5.reuse ;  /* 0x0000001fff037819 */ /* 0x100fe20000011405 */
[----:B------:R-:W-:Y:S02]  /*c670*/  IMAD.MOV.U32 R2, RZ, RZ, R5 ;  /* 0x000000ffff027224 */ /* 0x000fe400078e0005 */
[C---:B------:R-:W-:Y:S02]  /*c680*/  IMAD R4, R30.reuse, UR5, R7 ;  /* 0x000000051e047c24 */ /* 0x040fe4000f8e0207 */
[----:B------:R-:W-:-:S04]  /*c690*/  IMAD.WIDE.U32 R2, R30, UR4, R2 ;  /* 0x000000041e027c25 */ /* 0x000fc8000f8e0002 */
[----:B------:R-:W-:Y:S01]  /*c6a0*/  IMAD.IADD R3, R4, 0x1, R3 ;  /* 0x0000000104037824 */ /* 0x000fe200078e0203 */
[----:B------:R-:W-:-:S04]  /*c6b0*/  LEA R8, P0, R2, UR6, 0x2 ;  /* 0x0000000602087c11 */ /* 0x000fc8000f8010ff */
[----:B------:R-:W-:Y:S02]  /*c6c0*/  LEA.HI.X R9, R2, UR7, R3, 0x2, P0 ;  /* 0x0000000702097c11 */ /* 0x000fe400080f1403 */
[----:B------:R-:W0:Y:S01]  /*c6d0*/  @P1 LDC R2, c[0x0][0x438] ;  /* 0x00010e00ff021b82 */ /* 0x000e220000000800 */
[C---:B------:R-:W-:Y:S01]  /*c6e0*/  IMAD.IADD R11, R36.reuse, 0x1, R11 ;  /* 0x00000001240b7824 */ /* 0x040fe200078e020b */
[----:B------:R-:W-:-:S03]  /*c6f0*/  ISETP.GT.U32.AND P0, PT, R36, 0x9f, PT ;  /* 0x0000009f2400780c */ /* 0x000fc60003f04070 */
[----:B---3--:R-:W-:-:S04]  /*c700*/  @P1 IMAD.HI.U32 R3, R11, R6, RZ ;  /* 0x000000060b031227 */ /* 0x008fc800078e00ff */
[----:B------:R-:W-:Y:S01]  /*c710*/  IMAD.MOV.U32 R12, RZ, RZ, R11 ;  /* 0x000000ffff0c7224 */ /* 0x000fe200078e000b */
[----:B0-----:R-:W-:-:S05]  /*c720*/  @P1 SHF.R.U32.HI R12, RZ, R2, R3 ;  /* 0x00000002ff0c1219 */ /* 0x001fca0000011603 */
[--C-:B------:R-:W-:Y:S01]  /*c730*/  @!P0 SHF.R.S32.HI R3, RZ, 0x1f, R12.reuse ;  /* 0x0000001fff038819 */ /* 0x100fe2000001140c */
[----:B------:R-:W-:-:S04]  /*c740*/  @!P0 IMAD.MOV.U32 R2, RZ, RZ, R12 ;  /* 0x000000ffff028224 */ /* 0x000fc800078e000c */
[----:B------:R-:W-:Y:S01]  /*c750*/  @!P0 IMAD.WIDE.U32 R2, R30, UR4, R2 ;  /* 0x000000041e028c25 */ /* 0x000fe2000f8e0002 */
[----:B------:R-:W-:-:S03]  /*c760*/  ULDC UR4, c[0x0][0x430] ;  /* 0x00010c0000047ab9 */ /* 0x000fc60000000800 */
[----:B------:R-:W-:Y:S01]  /*c770*/  @!P0 IMAD.IADD R4, R4, 0x1, R3 ;  /* 0x0000000104048824 */ /* 0x000fe200078e0203 */
[----:B------:R-:W-:-:S04]  /*c780*/  @!P0 LEA R6, P1, R2, UR6, 0x2 ;  /* 0x0000000602068c11 */ /* 0x000fc8000f8210ff */
[----:B------:R-:W-:Y:S01]  /*c790*/  @!P0 LEA.HI.X R7, R2, UR7, R4, 0x2, P1 ;  /* 0x0000000702078c11 */ /* 0x000fe200088f1404 */
[----:B------:R-:W-:-:S06]  /*c7a0*/  IMAD.MOV.U32 R4, RZ, RZ, RZ ;  /* 0x000000ffff047224 */ /* 0x000fcc00078e00ff */
[----:B------:R0:W5:Y:S04]  /*c7b0*/  @!P0 LDG.E R4, desc[UR50][R6.64] ;  /* 0x0000003206048981 */ /* 0x000168000c1e1900 */
[----:B------:R-:W2:Y:S01]  /*c7c0*/  LDG.E R6, desc[UR50][R8.64] ;  /* 0x0000003208067981 */ /* 0x000ea2000c1e1900 */
[----:B------:R-:W-:Y:S02]  /*c7d0*/  IMAD.U32 R13, RZ, RZ, UR46 ;  /* 0x0000002eff0d7e24 */ /* 0x000fe4000f8e00ff */
[----:B------:R-:W-:-:S03]  /*c7e0*/  VIADD R19, R10, 0x1 ;  /* 0x000000010a137836 */ /* 0x000fc60000000000 */
[----:B------:R-:W-:Y:S01]  /*c7f0*/  ISETP.NE.AND P3, PT, R13, 0x3, PT ;  /* 0x000000030d00780c */ /* 0x000fe20003f65270 */
[----:B------:R-:W-:Y:S01]  /*c800*/  IMAD.MOV R3, RZ, RZ, -R5 ;  /* 0x000000ffff037224 */ /* 0x000fe200078e0a05 */
[----:B------:R-:W-:Y:S01]  /*c810*/  ISETP.NE.AND P0, PT, R19, 0x2, PT ;  /* 0x000000021300780c */ /* 0x000fe20003f05270 */
[----:B------:R-:W-:Y:S02]  /*c820*/  IMAD.MOV R2, RZ, RZ, -R12 ;  /* 0x000000ffff027224 */ /* 0x000fe400078e0a0c */
[----:B0-----:R-:W-:Y:S01]  /*c830*/  IMAD R7, R3, UR4, R0 ;  /* 0x0000000403077c24 */ /* 0x001fe2000f8e0200 */
[----:B------:R-:W-:Y:S01]  /*c840*/  SEL R31, RZ, 0x1, P0 ;  /* 0x00000001ff1f7807 */ /* 0x000fe20000000000 */
[----:B------:R-:W-:Y:S02]  /*c850*/  IMAD.MOV.U32 R0, RZ, RZ, R29 ;  /* 0x000000ffff007224 */ /* 0x000fe400078e001d */
[----:B------:R-:W-:Y:S01]  /*c860*/  IMAD R5, R2, UR4, R11 ;  /* 0x0000000402057c24 */ /* 0x000fe2000f8e020b */
[----:B------:R-:W-:Y:S01]  /*c870*/  SEL R19, R19, RZ, P0 ;  /* 0x000000ff13137207 */ /* 0x000fe20000000000 */
[----:B------:R-:W-:Y:S01]  /*c880*/  VIADD R29, R29, 0xffffffff ;  /* 0xffffffff1d1d7836 */ /* 0x000fe20000000000 */
[----:B------:R-:W-:-:S02]  /*c890*/  LOP3.LUT R31, R18, R31, RZ, 0x3c, !PT ;  /* 0x0000001f121f7212 */ /* 0x000fc400078e3cff */
[----:B------:R-:W-:Y:S02]  /*c8a0*/  ISETP.GT.AND P2, PT, R0, RZ, PT ;  /* 0x000000ff0000720c */ /* 0x000fe40003f44270 */
[----:B--2---:R-:W-:Y:S01]  /*c8b0*/  SHF.R.S32.HI R27, RZ, 0x1f, R6 ;  /* 0x0000001fff1b7819 */ /* 0x004fe20000011406 */
[----:B------:R-:W-:Y:S10]  /*c8c0*/  @!P3 BRA `(.L_x_65) ;  /* 0x000000000004b947 */ /* 0x000ff40003800000 */
[----:B------:R-:W-:Y:S01]  /*c8d0*/  BPT.TRAP 0x1 ;  /* 0x000000040000795c */ /* 0x000fe20000300000 */
.L_x_65:
[----:B------:R-:W-:Y:S01]  /*c8e0*/  LEA R0, R19, UR41, 0x3 ;  /* 0x0000002913007c11 */ /* 0x000fe2000f8e18ff */
[----:B------:R-:W-:Y:S01]  /*c8f0*/  BSSY B0, `(.L_x_66) ;  /* 0x0000005000007945 */ /* 0x000fe20003800000 */
[----:B------:R-:W-:Y:S02]  /*c900*/  SHF.L.U32 R28, R31, 0x1f, RZ ;  /* 0x0000001f1f1c7819 */ /* 0x000fe400000006ff */
[----:B------:R-:W-:Y:S02]  /*c910*/  SHF.R.S32.HI R24, RZ, 0x1f, R7 ;  /* 0x0000001fff187819 */ /* 0x000fe40000011407 */
[----:B------:R-:W0:Y:S02]  /*c920*/  SYNCS.PHASECHK.TRANS64.TRYWAIT P0, [R0+URZ+0x29880], R28 ;  /* 0x0298801c000075a7 */ /* 0x000e24000800017f */
[----:B0-----:R-:W-:Y:S05]  /*c930*/  @!P0 BRA `(.L_x_67) ;  /* 0x0000003000c48947 */ /* 0x001fea0003800000 */
.L_x_146:
[----:B------:R-:W-:Y:S05]  /*c940*/  BSYNC B0 ;  /* 0x0000000000007941 */ /* 0x000fea0003800000 */
.L_x_66:
[----:B------:R-:W-:Y:S01]  /*c950*/  ULDC.64 UR4, c[0x0][0x328] ;  /* 0x0000ca0000047ab9 */ /* 0x000fe20000000a00 */
[----:B------:R-:W-:Y:S01]  /*c960*/  ULDC.64 UR6, c[0x0][0x338] ;  /* 0x0000ce0000067ab9 */ /* 0x000fe20000000a00 */
[----:B------:R-:W-:Y:S01]  /*c970*/  IMAD R8, R24, UR4, RZ ;  /* 0x0000000418087c24 */ /* 0x000fe2000f8e02ff */
[----:B------:R-:W1:Y:S01]  /*c980*/  S2R R12, SR_TID.X ;  /* 0x00000000000c7919 */ /* 0x000e620000002100 */
[C---:B------:R-:W-:Y:S01]  /*c990*/  IMAD.WIDE.U32 R2, R7.reuse, UR4, RZ ;  /* 0x0000000407027c25 */ /* 0x040fe2000f8e00ff */
[----:B------:R-:W-:Y:S01]  /*c9a0*/  ULDC.64 UR8, c[0x0][0x330] ;  /* 0x0000cc0000087ab9 */ /* 0x000fe20000000a00 */
[----:B------:R-:W-:Y:S01]  /*c9b0*/  SHF.R.S32.HI R25, RZ, 0x1f, R5 ;  /* 0x0000001fff197819 */ /* 0x000fe20000011405 */
[----:B------:R-:W-:Y:S01]  /*c9c0*/  ULDC.64 UR10, c[0x0][0x318] ;  /* 0x0000c600000a7ab9 */ /* 0x000fe20000000a00 */
[----:B------:R-:W-:Y:S01]  /*c9d0*/  IMAD R8, R7, UR5, R8 ;  /* 0x0000000507087c24 */ /* 0x000fe2000f8e0208 */
[----:B-----5:R-:W-:Y:S01]  /*c9e0*/  SHF.R.S32.HI R26, RZ, 0x1f, R4 ;  /* 0x0000001fff1a7819 */ /* 0x020fe20000011404 */
[----:B------:R-:W-:Y:S01]  /*c9f0*/  IMAD R23, R32, UR8, RZ ;  /* 0x0000000820177c24 */ /* 0x000fe2000f8e02ff */
[C---:B------:R-:W-:Y:S01]  /*ca00*/  LOP3.LUT P3, RZ, R16.reuse, 0x10, RZ, 0xc0, !PT ;  /* 0x0000001010ff7812 */ /* 0x040fe2000786c0ff */
[----:B------:R-:W-:Y:S01]  /*ca10*/  IMAD.IADD R3, R3, 0x1, R8 ;  /* 0x0000000103037824 */ /* 0x000fe200078e0208 */
[----:B------:R-:W-:Y:S01]  /*ca20*/  LOP3.LUT P1, RZ, R16, 0x8, RZ, 0xc0, !PT ;  /* 0x0000000810ff7812 */ /* 0x000fe2000782c0ff */
[----:B------:R-:W-:-:S02]  /*ca30*/  IMAD R8, R27, UR6, RZ ;  /* 0x000000061b087c24 */ /* 0x000fc4000f8e02ff */
[----:B------:R-:W-:-:S04]  /*ca40*/  IMAD.WIDE.U32 R2, R6, UR6, R2 ;  /* 0x0000000606027c25 */ /* 0x000fc8000f8e0002 */
[----:B------:R-:W-:Y:S02]  /*ca50*/  IMAD R8, R6, UR7, R8 ;  /* 0x0000000706087c24 */ /* 0x000fe4000f8e0208 */
[----:B------:R-:W-:Y:S02]  /*ca60*/  IMAD R23, R17, UR9, R23 ;  /* 0x0000000911177c24 */ /* 0x000fe4000f8e0217 */
[----:B------:R-:W-:Y:S02]  /*ca70*/  IMAD.IADD R3, R3, 0x1, R8 ;  /* 0x0000000103037824 */ /* 0x000fe400078e0208 */
[----:B------:R-:W-:Y:S02]  /*ca80*/  IMAD R11, R25, UR4, RZ ;  /* 0x00000004190b7c24 */ /* 0x000fe4000f8e02ff */
[----:B------:R-:W-:-:S04]  /*ca90*/  IMAD.WIDE.U32 R2, R17, UR8, R2 ;  /* 0x0000000811027c25 */ /* 0x000fc8000f8e0002 */
[----:B------:R-:W-:Y:S01]  /*caa0*/  IMAD R11, R5, UR5, R11 ;  /* 0x00000005050b7c24 */ /* 0x000fe2000f8e020b */
[----:B------:R-:W-:Y:S02]  /*cab0*/  IADD3 R8, P0, R2, UR10, RZ ;  /* 0x0000000a02087c10 */ /* 0x000fe4000ff1e0ff */
        /* <DEDUP_REMOVED lines=11> */
[----:B------:R-:W-:Y:S02]  /*cb70*/  IMAD R20, R19, 0x5000, R12 ;  /* 0x0000500013147824 */ /* 0x000fe400078e020c */
[----:B------:R-:W-:-:S03]  /*cb80*/  IMAD.WIDE.U32 R2, R17, UR8, R2 ;  /* 0x0000000811027c25 */ /* 0x000fc6000f8e0002 */
[----:B------:R-:W-:-:S04]  /*cb90*/  IADD3 R22, P0, R2, UR10, RZ ;  /* 0x0000000a02167c10 */ /* 0x000fc8000ff1e0ff */
[----:B------:R-:W-:Y:S01]  /*cba0*/  IADD3.X R23, R23, UR11, R3, P0, !PT ;  /* 0x0000000b17177c10 */ /* 0x000fe200087fe403 */
[----:B------:R-:W-:Y:S08]  /*cbb0*/  BRA.DIV UR4, `(.L_x_68) ;  /* 0x0000003204387947 */ /* 0x000ff0000b800000 */
[----:B------:R-:W1:Y:S01]  /*cbc0*/  SHFL.IDX PT, R2, R8, RZ, 0x1c1f ;  /* 0x001c1fff08027589 */ /* 0x000e6200000e0000 */
[----:B------:R-:W-:-:S03]  /*cbd0*/  IADD3 R20, R20, UR41, R33 ;  /* 0x0000002914147c10 */ /* 0x000fc6000fffe021 */
[----:B------:R-:W2:Y:S02]  /*cbe0*/  SHFL.IDX PT, R3, R9, RZ, 0x1c1f ;  /* 0x001c1fff09037589 */ /* 0x000ea400000e0000 */
[----:B------:R-:W-:Y:S02]  /*cbf0*/  IMAD.IADD R21, R34, 0x1, R20 ;  /* 0x0000000122157824 */ /* 0x000fe400078e0214 */
[----:B------:R-:W-:Y:S01]  /*cc00*/  SHFL.IDX PT, R23, R23, RZ, 0x1c1f ;  /* 0x001c1fff17177589 */ /* 0x000fe200000e0000 */
[----:B-1----:R-:W-:-:S05]  /*cc10*/  IADD3 R2, P0, R35, R2, RZ ;  /* 0x0000000223027210 */ /* 0x002fca0007f1e0ff */
[----:B--2---:R-:W-:-:S05]  /*cc20*/  IMAD.X R3, RZ, RZ, R3, P0 ;  /* 0x000000ffff037224 */ /* 0x004fca00000e0603 */
[----:B------:R-:W-:Y:S04]  /*cc30*/  LDGSTS.E.BYPASS.LTC128B.128 [R20+0xa400], desc[UR50][R2.64], !P3 ;  /* 0x0a40000002147fae */ /* 0x000fe8000d901d72 */
        /* <DEDUP_REMOVED lines=20> */
.L_x_158:
        /* <DEDUP_REMOVED lines=9> */
.L_x_69:
        /* <DEDUP_REMOVED lines=11> */
.L_x_70:
[----:B------:R2:W-:Y:S01]  /*cec0*/  SYNCS.ARRIVE.TRANS64.A1T0 RZ, [R0+URZ+0x29870], RZ ;  /* 0x029870ff00ff79a7 */ /* 0x0005e2000810003f */
[----:B------:R-:W-:Y:S05]  /*ced0*/  @!P3 BRA `(.L_x_71) ;  /* 0x000000000004b947 */ /* 0x000fea0003800000 */
[----:B------:R-:W-:Y:S01]  /*cee0*/  BPT.TRAP 0x1 ;  /* 0x000000040000795c */ /* 0x000fe20000300000 */
.L_x_71:
[----:B------:R-:W3:Y:S01]  /*cef0*/  SYNCS.PHASECHK.TRANS64.TRYWAIT P0, [R0+URZ+0x29840], R28 ;  /* 0x0298401c000075a7 */ /* 0x000ee2000800017f */
[----:B------:R-:W-:Y:S04]  /*cf00*/  BSSY B0, `(.L_x_72) ;  /* 0x0000002000007945 */ /* 0x000fe80003800000 */
[----:B---3--:R-:W-:Y:S05]  /*cf10*/  @!P0 BRA `(.L_x_73) ;  /* 0x0000003000d48947 */ /* 0x008fea0003800000 */
.L_x_159:
[----:B------:R-:W-:Y:S05]  /*cf20*/  BSYNC B0 ;  /* 0x0000000000007941 */ /* 0x000fea0003800000 */
.L_x_72:
[----:B------:R-:W4:Y:S01]  /*cf30*/  LDL R9, [R1+0x4] ;  /* 0x0000040001097983 */ /* 0x000f220000100800 */
[----:B------:R-:W-:Y:S01]  /*cf40*/  ULDC.64 UR4, c[0x0][0x300] ;  /* 0x0000c00000047ab9 */ /* 0x000fe20000000a00 */
[----:B------:R-:W-:Y:S01]  /*cf50*/  ULDC.64 UR6, c[0x0][0x310] ;  /* 0x0000c40000067ab9 */ /* 0x000fe20000000a00 */
[----:B------:R-:W-:Y:S01]  /*cf60*/  IMAD R8, R24, UR4, RZ ;  /* 0x0000000418087c24 */ /* 0x000fe2000f8e02ff */
[----:B------:R-:W-:Y:S01]  /*cf70*/  ULDC.64 UR8, c[0x0][0x308] ;  /* 0x0000c20000087ab9 */ /* 0x000fe20000000a00 */
[C---:B------:R-:W-:Y:S01]  /*cf80*/  IMAD.WIDE.U32 R2, R7.reuse, UR4, RZ ;  /* 0x0000000407027c25 */ /* 0x040fe2000f8e00ff */
[----:B------:R-:W-:Y:S01]  /*cf90*/  ULDC.64 UR10, c[0x0][0x2e8] ;  /* 0x0000ba00000a7ab9 */ /* 0x000fe20000000a00 */
[C---:B------:R-:W-:Y:S02]  /*cfa0*/  LOP3.LUT P4, RZ, R16.reuse, 0x4, RZ, 0xc0, !PT ;  /* 0x0000000410ff7812 */ /* 0x040fe4000788c0ff */
[----:B------:R-:W-:Y:S01]  /*cfb0*/  IMAD R8, R7, UR5, R8 ;  /* 0x0000000507087c24 */ /* 0x000fe2000f8e0208 */
[C---:B------:R-:W-:Y:S01]  /*cfc0*/  LOP3.LUT P3, RZ, R16.reuse, 0x2, RZ, 0xc0, !PT ;  /* 0x0000000210ff7812 */ /* 0x040fe2000786c0ff */
[----:B------:R-:W-:Y:S01]  /*cfd0*/  IMAD R27, R27, UR6, RZ ;  /* 0x000000061b1b7c24 */ /* 0x000fe2000f8e02ff */
[----:B------:R-:W-:Y:S01]  /*cfe0*/  LOP3.LUT P1, RZ, R16, 0x1, RZ, 0xc0, !PT ;  /* 0x0000000110ff7812 */ /* 0x000fe2000782c0ff */
[----:B------:R-:W-:-:S02]  /*cff0*/  IMAD.IADD R3, R3, 0x1, R8 ;  /* 0x0000000103037824 */ /* 0x000fc400078e0208 */
[C---:B------:R-:W-:Y:S02]  /*d000*/  IMAD R27, R6.reuse, UR7, R27 ;  /* 0x00000007061b7c24 */ /* 0x040fe4000f8e021b */
[----:B------:R-:W-:-:S04]  /*d010*/  IMAD.WIDE.U32 R2, R6, UR6, R2 ;  /* 0x0000000606027c25 */ /* 0x000fc8000f8e0002 */
[----:B------:R-:W-:Y:S02]  /*d020*/  IMAD.IADD R3, R3, 0x1, R27 ;  /* 0x0000000103037824 */ /* 0x000fe400078e021b */
[----:B------:R-:W-:Y:S02]  /*d030*/  IMAD R20, R32, UR8, RZ ;  /* 0x0000000820147c24 */ /* 0x000fe4000f8e02ff */
[----:B------:R-:W-:-:S04]  /*d040*/  IMAD.WIDE.U32 R2, R17, UR8, R2 ;  /* 0x0000000811027c25 */ /* 0x000fc8000f8e0002 */
[----:B------:R-:W-:Y:S01]  /*d050*/  IMAD R20, R17, UR9, R20 ;  /* 0x0000000911147c24 */ /* 0x000fe2000f8e0214 */
[----:B------:R-:W-:Y:S01]  /*d060*/  IADD3 R6, P0, R2, UR10, RZ ;  /* 0x0000000a02067c10 */ /* 0x000fe2000ff1e0ff */
[----:B------:R-:W-:-:S03]  /*d070*/  IMAD R8, R25, UR4, RZ ;  /* 0x0000000419087c24 */ /* 0x000fc6000f8e02ff */
[----:B------:R-:W-:Y:S01]  /*d080*/  IADD3.X R7, R20, UR11, R3, P0, !PT ;  /* 0x0000000b14077c10 */ /* 0x000fe200087fe403 */
[C---:B------:R-:W-:Y:S02]  /*d090*/  IMAD R8, R5.reuse, UR5, R8 ;  /* 0x0000000505087c24 */ /* 0x040fe4000f8e0208 */
[----:B------:R-:W-:Y:S01]  /*d0a0*/  IMAD.WIDE.U32 R2, R5, UR4, RZ ;  /* 0x0000000405027c25 */ /* 0x000fe2000f8e00ff */
[----:B------:R-:W-:-:S03]  /*d0b0*/  UMOV UR4, 0xffffffff ;  /* 0xffffffff00047882 */ /* 0x000fc60000000000 */
[----:B------:R-:W-:Y:S02]  /*d0c0*/  IMAD.IADD R3, R3, 0x1, R8 ;  /* 0x0000000103037824 */ /* 0x000fe400078e0208 */
[----:B------:R-:W-:Y:S02]  /*d0d0*/  IMAD R5, R26, UR6, RZ ;  /* 0x000000061a057c24 */ /* 0x000fe4000f8e02ff */
[----:B------:R-:W-:-:S04]  /*d0e0*/  IMAD.WIDE.U32 R2, R4, UR6, R2 ;  /* 0x0000000604027c25 */ /* 0x000fc8000f8e0002 */
[----:B------:R-:W-:-:S04]  /*d0f0*/  IMAD R5, R4, UR7, R5 ;  /* 0x0000000704057c24 */ /* 0x000fc8000f8e0205 */
[----:B------:R-:W-:Y:S02]  /*d100*/  IMAD.IADD R3, R3, 0x1, R5 ;  /* 0x0000000103037824 */ /* 0x000fe400078e0205 */
[----:B------:R-:W-:-:S03]  /*d110*/  IMAD.WIDE.U32 R2, R17, UR8, R2 ;  /* 0x0000000811027c25 */ /* 0x000fc6000f8e0002 */
[----:B------:R-:W-:-:S04]  /*d120*/  IADD3 R8, P0, R2, UR10, RZ ;  /* 0x0000000a02087c10 */ /* 0x000fc8000ff1e0ff */
[----:B------:R-:W-:Y:S01]  /*d130*/  IADD3.X R20, R20, UR11, R3, P0, !PT ;  /* 0x0000000b14147c10 */ /* 0x000fe200087fe403 */
[----:B----4-:R-:W-:Y:S01]  /*d140*/  IMAD R9, R19, 0x7800, R9 ;  /* 0x0000780013097824 */ /* 0x010fe200078e0209 */
[----:B------:R-:W-:Y:S07]  /*d150*/  BRA.DIV UR4, `(.L_x_74) ;  /* 0x0000003204587947 */ /* 0x000fee000b800000 */
[----:B------:R-:W4:Y:S01]  /*d160*/  SHFL.IDX PT, R14, R6, RZ, 0x1c1f ;  /* 0x001c1fff060e7589 */ /* 0x000f2200000e0000 */
[----:B------:R-:W-:-:S03]  /*d170*/  VIADD R9, R9, UR41 ;  /* 0x0000002909097c36 */ /* 0x000fc60008000000 */
[----:B------:R-:W5:Y:S04]  /*d180*/  SHFL.IDX PT, R3, R7, RZ, 0x1c1f ;  /* 0x001c1fff07037589 */ /* 0x000f6800000e0000 */
[----:B------:R-:W-:Y:S04]  /*d190*/  SHFL.IDX PT, R5, R7, 0x2, 0x1c1f ;  /* 0x005c1f0007057f89 */ /* 0x000fe800000e0000 */
[----:B------:R-:W-:Y:S01]  /*d1a0*/  SHFL.IDX PT, R20, R20, RZ, 0x1c1f ;  /* 0x001c1fff14147589 */ /* 0x000fe200000e0000 */
[----:B----4-:R-:W-:-:S03]  /*d1b0*/  IADD3 R2, P0, R35, R14, RZ ;  /* 0x0000000e23027210 */ /* 0x010fc60007f1e0ff */
[----:B------:R-:W4:Y:S02]  /*d1c0*/  SHFL.IDX PT, R14, R6, 0x1, 0x1c1f ;  /* 0x003c1f00060e7f89 */ /* 0x000f2400000e0000 */
[----:B-----5:R-:W-:-:S05]  /*d1d0*/  IMAD.X R3, RZ, RZ, R3, P0 ;  /* 0x000000ffff037224 */ /* 0x020fca00000e0603 */
[----:B------:R-:W-:Y:S04]  /*d1e0*/  LDGSTS.E.BYPASS.LTC128B.128 [R9+0x1a400], desc[UR50][R2.64], !P4 ;  /* 0x1a40000002097fae */ /* 0x000fe8000e101d72 */
[----:B------:R-:W-:Y:S04]  /*d1f0*/  LDGSTS.E.BYPASS.LTC128B.128 [R9+0x1cc00], desc[UR50][R2.64+0x40], !P3 ;  /* 0x1cc0004002097fae */ /* 0x000fe8000d901d72 */
[----:B------:R5:W-:Y:S04]  /*d200*/  LDGSTS.E.BYPASS.LTC128B.128 [R9+0x1f400], desc[UR50][R2.64+0x80], !P1 ;  /* 0x1f40008002097fae */ /* 0x000be8000c901d72 */
[----:B-----5:R-:W5:Y:S01]  /*d210*/  SHFL.IDX PT, R3, R7, 0x1, 0x1c1f ;  /* 0x003c1f0007037f89 */ /* 0x020f6200000e0000 */
[----:B----4-:R-:W-:-:S03]  /*d220*/  IADD3 R2, P0, R35, R14, RZ ;  /* 0x0000000e23027210 */ /* 0x010fc60007f1e0ff */
[----:B------:R-:W4:Y:S04]  /*d230*/  SHFL.IDX PT, R14, R6, 0x2, 0x1c1f ;  /* 0x005c1f00060e7f89 */ /* 0x000f2800000e0000 */
[----:B------:R-:W-:Y:S01]  /*d240*/  SHFL.IDX PT, R7, R7, 0x3, 0x1c1f ;  /* 0x007c1f0007077f89 */ /* 0x000fe200000e0000 */
[----:B-----5:R-:W-:Y:S01]  /*d250*/  IMAD.X R3, RZ, RZ, R3, P0 ;  /* 0x000000ffff037224 */ /* 0x020fe200000e0603 */
[----:B----4-:R-:W-:-:S04]  /*d260*/  IADD3 R4, P0, R35, R14, RZ ;  /* 0x0000000e23047210 */ /* 0x010fc80007f1e0ff */
[----:B------:R-:W-:Y:S04]  /*d270*/  LDGSTS.E.BYPASS.LTC128B.128 [R9+0x1ac00], desc[UR50][R2.64], !P4 ;  /* 0x1ac0000002097fae */ /* 0x000fe8000e101d72 */
[----:B------:R-:W-:Y:S01]  /*d280*/  LDGSTS.E.BYPASS.LTC128B.128 [R9+0x1d400], desc[UR50][R2.64+0x40], !P3 ;  /* 0x1d40004002097fae */ /* 0x000fe2000d901d72 */
[----:B------:R-:W-:-:S03]  /*d290*/  IMAD.X R5, RZ, RZ, R5, P0 ;  /* 0x000000ffff057224 */ /* 0x000fc600000e0605 */
[----:B------:R4:W-:Y:S04]  /*d2a0*/  LDGSTS.E.BYPASS.LTC128B.128 [R9+0x1fc00], desc[UR50][R2.64+0x80], !P1 ;  /* 0x1fc0008002097fae */ /* 0x0009e8000c901d72 */
[----:B------:R0:W-:Y:S04]  /*d2b0*/  LDGSTS.E.BYPASS.LTC128B.128 [R9+0x1b400], desc[UR50][R4.64], !P4 ;  /* 0x1b40000004097fae */ /* 0x0001e8000e101d72 */
[----:B------:R0:W-:Y:S04]  /*d2c0*/  LDGSTS.E.BYPASS.LTC128B.128 [R9+0x1dc00], desc[UR50][R4.64+0x40], !P3 ;  /* 0x1dc0004004097fae */ /* 0x0001e8000d901d72 */
[----:B----4-:R-:W4:Y:S04]  /*d2d0*/  SHFL.IDX PT, R2, R6, 0x3, 0x1c1f ;  /* 0x007c1f0006027f89 */ /* 0x010f2800000e0000 */
[----:B------:R0:W-:Y:S04]  /*d2e0*/  LDGSTS.E.BYPASS.LTC128B.128 [R9+0x20400], desc[UR50][R4.64+0x80], !P1 ;  /* 0x2040008004097fae */ /* 0x0001e8000c901d72 */
[----:B------:R0:W0:Y:S01]  /*d2f0*/  SHFL.IDX PT, R14, R8, RZ, 0x1c1f ;  /* 0x001c1fff080e7589 */ /* 0x00002200000e0000 */
[----:B----4-:R-:W-:-:S05]  /*d300*/  IADD3 R2, P0, R35, R2, RZ ;  /* 0x0000000223027210 */ /* 0x010fca0007f1e0ff */
[----:B------:R-:W-:-:S05]  /*d310*/  IMAD.X R3, RZ, RZ, R7, P0 ;  /* 0x000000ffff037224 */ /* 0x000fca00000e0607 */
[----:B------:R4:W-:Y:S04]  /*d320*/  LDGSTS.E.BYPASS.LTC128B.128 [R9+0x1bc00], desc[UR50][R2.64], !P4 ;  /* 0x1bc0000002097fae */ /* 0x0009e8000e101d72 */
[----:B------:R4:W-:Y:S04]  /*d330*/  LDGSTS.E.BYPASS.LTC128B.128 [R9+0x1e400], desc[UR50][R2.64+0x40], !P3 ;  /* 0x1e40004002097fae */ /* 0x0009e8000d901d72 */
[----:B0-----:R4:W-:Y:S02]  /*d340*/  LDGSTS.E.BYPASS.LTC128B.128 [R9+0x20c00], desc[UR50][R2.64+0x80], !P1 ;  /* 0x20c0008002097fae */ /* 0x0019e4000c901d72 */
.L_x_171:
[----:B----4-:R-:W-:-:S05]  /*d350*/  IADD3 R2, P0, R35, R14, RZ ;  /* 0x0000000e23027210 */ /* 0x010fca0007f1e0ff */
[----:B------:R-:W-:Y:S01]  /*d360*/  IMAD.X R3, RZ, RZ, R20, P0 ;  /* 0x000000ffff037224 */ /* 0x000fe200000e0614 */
[----:B------:R-:W-:-:S04]  /*d370*/  PLOP3.LUT P0, PT, PT, PT, PT, 0x80, 0x0 ;  /* 0x000000000000781c */ /* 0x000fc80003f0f070 */
[----:B------:R-:W-:Y:S01]  /*d380*/  @!PT LDS RZ, [RZ] ;  /* 0x00000000fffff984 */ /* 0x000fe20000000800 */
[----:B------:R-:W-:Y:S01]  /*d390*/  @!PT LDS RZ, [RZ] ;  /* 0x00000000fffff984 */ /* 0x000fe20000000800 */
[----:B------:R-:W-:Y:S01]  /*d3a0*/  @!PT LDS RZ, [RZ] ;  /* 0x00000000fffff984 */ /* 0x000fe20000000800 */
[----:B------:R0:W-:Y:S04]  /*d3b0*/  LDGSTS.E.BYPASS.LTC128B.128 [R9+0x1c400], desc[UR50][R2.64], !P4 ;  /* 0x1c40000002097fae */ /* 0x0001e8000e101d72 */
[----:B------:R0:W-:Y:S04]  /*d3c0*/  LDGSTS.E.BYPASS.LTC128B.128 [R9+0x1ec00], desc[UR50][R2.64+0x40], !P3 ;  /* 0x1ec0004002097fae */ /* 0x0001e8000d901d72 */
[----:B------:R0:W-:Y:S01]  /*d3d0*/  LDGSTS.E.BYPASS.LTC128B.128 [R9+0x21400], desc[UR50][R2.64+0x80], !P1 ;  /* 0x2140008002097fae */ /* 0x0001e2000c901d72 */
[----:B------:R-:W-:Y:S01]  /*d3e0*/  NOP ;  /* 0x0000000000007918 */ /* 0x000fe20000000000 */
.L_x_75:
[----:B------:R-:W-:Y:S02]  /*d3f0*/  PLOP3.LUT P1, PT, P1, P0, PT, 0xa2, 0x0 ;  /* 0x000000000000781c */ /* 0x000fe40000f21472 */
[----:B------:R-:W-:-:S08]  /*d400*/  @P0 R2UR P1, UR4, R0 ;  /* 0x00000000000402ca */ /* 0x000fd00000020000 */
[----:B------:R-:W-:-:S05]  /*d410*/  @P0 PLOP3.LUT P0, PT, P1, PT, PT, 0x80, 0x0 ;  /* 0x000000000000081c */ /* 0x000fca0000f0f070 */
[----:B------:R-:W-:Y:S01]  /*d420*/  @!P1 SYNCS.ARRIVE.TRANS64.RED.A0T1 RZ, [UR4+0x29830], RZ ;  /* 0x029830ffffff99a7 */ /* 0x000fe20008200404 */
[----:B------:R-:W-:Y:S07]  /*d430*/  @!P1 ARRIVES.LDGSTSBAR.64.TRANSCNT [UR4+0x29830] ;  /* 0x02983000ff0099b0 */ /* 0x000fee0008000a84 */
[----:B------:R-:W-:Y:S05]  /*d440*/  @P0 BRA.U.ANY `(.L_x_75) ;  /* 0xfffffffd00e80947 */ /* 0x000fea000393ffff */
[----:B------:R-:W-:Y:S01]  /*d450*/  NOP ;  /* 0x0000000000007918 */ /* 0x000fe20000000000 */
[----:B0-----:R-:W-:-:S05]  /*d460*/  IMAD.U32 R2, RZ, RZ, UR46 ;  /* 0x0000002eff027e24 */ /* 0x001fca000f8e00ff */
[----:B------:R-:W-:-:S13]  /*d470*/  ISETP.NE.AND P3, PT, R2, 0x3, PT ;  /* 0x000000030200780c */ /* 0x000fda0003f65270 */
[----:B------:R-:W-:Y:S05]  /*d480*/  @!P3 BRA `(.L_x_76) ;  /* 0x000000000004b947 */ /* 0x000fea0003800000 */
[----:B------:R-:W-:Y:S01]  /*d490*/  BPT.TRAP 0x1 ;  /* 0x000000040000795c */ /* 0x000fe20000300000 */
.L_x_76:
[----:B------:R2:W-:Y:S02]  /*d4a0*/  SYNCS.ARRIVE.TRANS64.A1T0 RZ, [R0+URZ+0x29830], RZ ;  /* 0x029830ff00ff79a7 */ /* 0x0005e4000810003f */
[----:B--23--:R-:W-:-:S05]  /*d4b0*/  IMAD.U32 R0, RZ, RZ, UR47 ;  /* 0x0000002fff007e24 */ /* 0x00cfca000f8e00ff */
[----:B------:R-:W-:-:S13]  /*d4c0*/  ISETP.NE.AND P0, PT, R0, 0x3, PT ;  /* 0x000000030000780c */ /* 0x000fda0003f05270 */
[----:B------:R-:W-:Y:S05]  /*d4d0*/  @!P0 BRA `(.L_x_77) ;  /* 0x0000000000048947 */ /* 0x000fea0003800000 */
[----:B------:R-:W-:Y:S01]  /*d4e0*/  BPT.TRAP 0x1 ;  /* 0x000000040000795c */ /* 0x000fe20000300000 */
.L_x_77:
[----:B------:R-:W-:Y:S01]  /*d4f0*/  LOP3.LUT R3, R18, 0x1, RZ, 0x3c, !PT ;  /* 0x0000000112037812 */ /* 0x000fe200078e3cff */
[----:B------:R-:W-:Y:S01]  /*d500*/  BSSY B0, `(.L_x_78) ;  /* 0x0000005000007945 */ /* 0x000fe20003800000 */
[----:B------:R-:W-:Y:S02]  /*d510*/  LEA R0, R10, UR41, 0x3 ;  /* 0x000000290a007c11 */ /* 0x000fe4000f8e18ff */
[----:B------:R-:W-:-:S04]  /*d520*/  SHF.L.U32 R3, R3, 0x1f, RZ ;  /* 0x0000001f03037819 */ /* 0x000fc800000006ff */
[----:B------:R-:W0:Y:S02]  /*d530*/  SYNCS.PHASECHK.TRANS64.TRYWAIT P1, [R0+URZ+0x29870], R3 ;  /* 0x02987003000075a7 */ /* 0x000e24000802017f */
[----:B0-----:R-:W-:Y:S05]  /*d540*/  @!P1 BRA `(.L_x_79) ;  /* 0x0000003000cc9947 */ /* 0x001fea0003800000 */
.L_x_172:
[----:B------:R-:W-:Y:S05]  /*d550*/  BSYNC B0 ;  /* 0x0000000000007941 */ /* 0x000fea0003800000 */
.L_x_78:
[----:B------:R-:W-:-:S05]  /*d560*/  IMAD.U32 R2, RZ, RZ, UR46 ;  /* 0x0000002eff027e24 */ /* 0x000fca000f8e00ff */
[----:B------:R-:W-:-:S13]  /*d570*/  ISETP.NE.AND P1, PT, R2, 0x3, PT ;  /* 0x000000030200780c */ /* 0x000fda0003f25270 */
[----:B------:R-:W-:Y:S05]  /*d580*/  @!P1 BRA `(.L_x_80) ;  /* 0x0000000000049947 */ /* 0x000fea0003800000 */
[----:B------:R-:W-:Y:S01]  /*d590*/  BPT.TRAP 0x1 ;  /* 0x000000040000795c */ /* 0x000fe20000300000 */
.L_x_80:
[----:B0-----:R-:W-:Y:S01]  /*d5a0*/  SHF.L.U32 R3, R18, 0x1f, RZ ;  /* 0x0000001f12037819 */ /* 0x001fe200000006ff */
[----:B------:R-:W-:-:S03]  /*d5b0*/  IMAD R12, R10, 0x5000, RZ ;  /* 0x000050000a0c7824 */ /* 0x000fc600078e02ff */
[----:B------:R-:W0:Y:S02]  /*d5c0*/  SYNCS.PHASECHK.TRANS64.TRYWAIT P1, [R0+URZ+0x29860], R3 ;  /* 0x02986003000075a7 */ /* 0x000e24000802017f */
[----:B0-----:R-:W-:Y:S05]  /*d5d0*/  @!P1 BRA `(.L_x_81) ;  /* 0x0000003000bc9947 */ /* 0x001fea0003800000 */
.L_x_173:
[----:B------:R-:W0:Y:S04]  /*d5e0*/  LDL R2, [R1+0xc] ;  /* 0x00000c0001027983 */ /* 0x000e280000100800 */
[----:B------:R-:W2:Y:S04]  /*d5f0*/  LDL R10, [R1+0x10] ;  /* 0x00001000010a7983 */ /* 0x000ea80000100800 */
[----:B------:R-:W3:Y:S01]  /*d600*/  LDL R13, [R1+0x8] ;  /* 0x00000800010d7983 */ /* 0x000ee20000100800 */
[----:B------:R-:W-:Y:S05]  /*d610*/  WARPSYNC.ALL ;  /* 0x0000000000007948 */ /* 0x000fea0003800000 */
[----:B------:R-:W-:-:S05]  /*d620*/  IMAD.U32 R24, RZ, RZ, UR46 ;  /* 0x0000002eff187e24 */ /* 0x000fca000f8e00ff */
[----:B------:R-:W-:Y:S02]  /*d630*/  ISETP.NE.AND P1, PT, R24, 0x3, PT ;  /* 0x000000031800780c */ /* 0x000fe40003f25270 */
[----:B0-----:R-:W-:-:S05]  /*d640*/  LOP3.LUT R3, R12, R2, RZ, 0xfc, !PT ;  /* 0x000000020c037212 */ /* 0x001fca00078efcff */
[----:B------:R-:W0:Y:S01]  /*d650*/  LDSM.16.MT88.4 R4, [R3+UR41+0xa400] ;  /* 0x00a400290304783b */ /* 0x000e220008004200 */
[----:B------:R-:W-:Y:S01]  /*d660*/  VIADD R2, R3, UR41 ;  /* 0x0000002903027c36 */ /* 0x000fe20008000000 */
[----:B---3--:R-:W-:-:S03]  /*d670*/  LOP3.LUT R18, R12, R13, RZ, 0xfc, !PT ;  /* 0x0000000d0c127212 */ /* 0x008fc600078efcff */
[----:B--2---:R-:W-:Y:S02]  /*d680*/  IMAD.IADD R2, R10, 0x1, R2 ;  /* 0x000000010a027824 */ /* 0x004fe400078e0202 */
[----:B------:R-:W-:Y:S01]  /*d690*/  VIADD R18, R18, UR41 ;  /* 0x0000002912127c36 */ /* 0x000fe20008000000 */
[C-C-:B0-----:R-:W-:Y:S02]  /*d6a0*/  PRMT R8, R4.reuse, 0x6420, R5.reuse ;  /* 0x0000642004087816 */ /* 0x141fe40000000005 */
[----:B------:R-:W-:Y:S02]  /*d6b0*/  PRMT R9, R4, 0x7531, R5 ;  /* 0x0000753104097816 */ /* 0x000fe40000000005 */
[C-C-:B------:R-:W-:Y:S02]  /*d6c0*/  PRMT R10, R6.reuse, 0x6420, R7.reuse ;  /* 0x00006420060a7816 */ /* 0x140fe40000000007 */
[----:B------:R-:W-:Y:S02]  /*d6d0*/  PRMT R11, R6, 0x7531, R7 ;  /* 0x00007531060b7816 */ /* 0x000fe40000000007 */
[----:B------:R-:W0:Y:S04]  /*d6e0*/  LDSM.16.MT88.4 R4, [R2+0xa400] ;  /* 0x00a400000204783b */ /* 0x000e280000004200 */
[----:B------:R-:W-:Y:S01]  /*d6f0*/  STSM.16.M88.4 [R18+0x400], R8 ;  /* 0x0004000812007844 */ /* 0x000fe20000000200 */
[----:B0-----:R-:W-:-:S02]  /*d700*/  PRMT R12, R4, 0x6420, R5 ;  /* 0x00006420040c7816 */ /* 0x001fc40000000005 */
[----:B------:R-:W-:Y:S02]  /*d710*/  PRMT R13, R4, 0x7531, R5 ;  /* 0x00007531040d7816 */ /* 0x000fe40000000005 */
[C-C-:B------:R-:W-:Y:S02]  /*d720*/  PRMT R14, R6.reuse, 0x6420, R7.reuse ;  /* 0x00006420060e7816 */ /* 0x140fe40000000007 */
[----:B------:R-:W-:-:S05]  /*d730*/  PRMT R15, R6, 0x7531, R7 ;  /* 0x00007531060f7816 */ /* 0x000fca0000000007 */
[----:B------:R-:W-:Y:S04]  /*d740*/  STSM.16.M88.4 [R18+0xc00], R12 ;  /* 0x000c000c12007844 */ /* 0x000fe80000000200 */
[----:B------:R-:W0:Y:S02]  /*d750*/  LDSM.16.MT88.4 R8, [R3+UR41+0xb400] ;  /* 0x00b400290308783b */ /* 0x000e240008004200 */
[C-C-:B0-----:R-:W-:Y:S02]  /*d760*/  PRMT R4, R8.reuse, 0x6420, R9.reuse ;  /* 0x0000642008047816 */ /* 0x141fe40000000009 */
[----:B------:R-:W-:Y:S02]  /*d770*/  PRMT R5, R8, 0x7531, R9 ;  /* 0x0000753108057816 */ /* 0x000fe40000000009 */
[----:B------:R-:W-:-:S02]  /*d780*/  PRMT R6, R10, 0x6420, R11 ;  /* 0x000064200a067816 */ /* 0x000fc4000000000b */
[----:B------:R-:W-:Y:S02]  /*d790*/  PRMT R7, R10, 0x7531, R11 ;  /* 0x000075310a077816 */ /* 0x000fe4000000000b */
[----:B------:R-:W0:Y:S04]  /*d7a0*/  LDSM.16.MT88.4 R8, [R2+0xb400] ;  /* 0x00b400000208783b */ /* 0x000e280000004200 */
[----:B------:R-:W-:Y:S01]  /*d7b0*/  STSM.16.M88.4 [R18+0x1400], R4 ;  /* 0x0014000412007844 */ /* 0x000fe20000000200 */
[C-C-:B0-----:R-:W-:Y:S02]  /*d7c0*/  PRMT R20, R8.reuse, 0x6420, R9.reuse ;  /* 0x0000642008147816 */ /* 0x141fe40000000009 */
[----:B------:R-:W-:Y:S02]  /*d7d0*/  PRMT R21, R8, 0x7531, R9 ;  /* 0x0000753108157816 */ /* 0x000fe40000000009 */
[----:B-1----:R-:W-:-:S02]  /*d7e0*/  PRMT R22, R10, 0x6420, R11 ;  /* 0x000064200a167816 */ /* 0x002fc4000000000b */
        /* <DEDUP_REMOVED lines=11> */
[----:B------:R-:W-:-:S02]  /*d8a0*/  PRMT R14, R10, 0x6420, R11 ;  /* 0x000064200a0e7816 */ /* 0x000fc4000000000b */
        /* <DEDUP_REMOVED lines=8> */
[----:B------:R0:W-:Y:S02]  /*d930*/  STSM.16.M88.4 [R18+0x3400], R4 ;  /* 0x0034000412007844 */ /* 0x0001e40000000200 */
[C-C-:B0-----:R-:W-:Y:S02]  /*d940*/  PRMT R4, R8.reuse, 0x6420, R9.reuse ;  /* 0x0000642008047816 */ /* 0x141fe40000000009 */
[----:B------:R-:W-:-:S02]  /*d950*/  PRMT R5, R8, 0x7531, R9 ;  /* 0x0000753108057816 */ /* 0x000fc40000000009 */
[C-C-:B------:R-:W-:Y:S02]  /*d960*/  PRMT R6, R10.reuse, 0x6420, R11.reuse ;  /* 0x000064200a067816 */ /* 0x140fe4000000000b */
[----:B------:R-:W-:-:S05]  /*d970*/  PRMT R7, R10, 0x7531, R11 ;  /* 0x000075310a077816 */ /* 0x000fca000000000b */
[----:B------:R-:W-:Y:S04]  /*d980*/  STSM.16.M88.4 [R18+0x3c00], R4 ;  /* 0x003c000412007844 */ /* 0x000fe80000000200 */
[----:B------:R-:W0:Y:S04]  /*d990*/  LDSM.16.MT88.4 R8, [R3+UR41+0xe400] ;  /* 0x00e400290308783b */ /* 0x000e280008004200 */
[----:B------:R-:W1:Y:S01]  /*d9a0*/  LDSM.16.MT88.4 R12, [R2+0xe400] ;  /* 0x00e40000020c783b */ /* 0x000e620000004200 */
[C-C-:B0-----:R-:W-:Y:S02]  /*d9b0*/  PRMT R20, R8.reuse, 0x6420, R9.reuse ;  /* 0x0000642008147816 */ /* 0x141fe40000000009 */
[----:B------:R-:W-:-:S02]  /*d9c0*/  PRMT R21, R8, 0x7531, R9 ;  /* 0x0000753108157816 */ /* 0x000fc40000000009 */
[C-C-:B------:R-:W-:Y:S02]  /*d9d0*/  PRMT R22, R10.reuse, 0x6420, R11.reuse ;  /* 0x000064200a167816 */ /* 0x140fe4000000000b */
[----:B------:R-:W-:Y:S02]  /*d9e0*/  PRMT R23, R10, 0x7531, R11 ;  /* 0x000075310a177816 */ /* 0x000fe4000000000b */
[C-C-:B-1----:R-:W-:Y:S02]  /*d9f0*/  PRMT R4, R12.reuse, 0x6420, R13.reuse ;  /* 0x000064200c047816 */ /* 0x142fe4000000000d */
[----:B------:R-:W-:Y:S01]  /*da00*/  PRMT R5, R12, 0x7531, R13 ;  /* 0x000075310c057816 */ /* 0x000fe2000000000d */
[----:B------:R0:W-:Y:S01]  /*da10*/  STSM.16.M88.4 [R18+0x4400], R20 ;  /* 0x0044001412007844 */ /* 0x0001e20000000200 */
[C-C-:B------:R-:W-:Y:S02]  /*da20*/  PRMT R6, R14.reuse, 0x6420, R15.reuse ;  /* 0x000064200e067816 */ /* 0x140fe4000000000f */
[----:B------:R-:W-:-:S05]  /*da30*/  PRMT R7, R14, 0x7531, R15 ;  /* 0x000075310e077816 */ /* 0x000fca000000000f */
[----:B------:R0:W-:Y:S01]  /*da40*/  STSM.16.M88.4 [R18+0x4c00], R4 ;  /* 0x004c000412007844 */ /* 0x0001e20000000200 */
[----:B------:R-:W-:Y:S01]  /*da50*/  @!PT LDS RZ, [RZ] ;  /* 0x00000000fffff984 */ /* 0x000fe20000000800 */
[----:B------:R-:W-:Y:S01]  /*da60*/  @!PT LDS RZ, [RZ] ;  /* 0x00000000fffff984 */ /* 0x000fe20000000800 */
[----:B------:R-:W-:Y:S01]  /*da70*/  @!PT LDS RZ, [RZ] ;  /* 0x00000000fffff984 */ /* 0x000fe20000000800 */
[----:B------:R-:W-:Y:S01]  /*da80*/  @!PT LDS RZ, [RZ] ;  /* 0x00000000fffff984 */ /* 0x000fe20000000800 */
[----:B------:R1:W-:Y:S06]  /*da90*/  MEMBAR.ALL.CTA ;  /* 0x0000000000007992 */ /* 0x0003ec0000008000 */
[----:B-1----:R-:W1:Y:S01]  /*daa0*/  FENCE.VIEW.ASYNC.S ;  /* 0x00000000000073c6 */ /* 0x002e620000000000 */
[----:B------:R-:W-:Y:S05]  /*dab0*/  @!P1 BRA `(.L_x_82) ;  /* 0x0000000000049947 */ /* 0x000fea0003800000 */
[----:B------:R-:W-:Y:S01]  /*dac0*/  BPT.TRAP 0x1 ;  /* 0x000000040000795c */ /* 0x000fe20000300000 */
.L_x_82:
[----:B-1----:R1:W-:Y:S01]  /*dad0*/  SYNCS.ARRIVE.TRANS64.A1T0 RZ, [R0+URZ+0x29850], RZ ;  /* 0x029850ff00ff79a7 */ /* 0x0023e2000810003f */
[----:B------:R-:W-:Y:S06]  /*dae0*/  BAR.SYNC.DEFER_BLOCKING 0x2, 0x80 ;  /* 0x0082000000007b1d */ /* 0x000fec0000010000 */
[----:B------:R-:W-:Y:S05]  /*daf0*/  @!P0 BRA `(.L_x_83) ;  /* 0x0000000000048947 */ /* 0x000fea0003800000 */
[----:B------:R-:W-:Y:S01]  /*db00*/  BPT.TRAP 0x1 ;  /* 0x000000040000795c */ /* 0x000fe20000300000 */
.L_x_83:
[----:B-1----:R-:W-:Y:S02]  /*db10*/  VIADD R0, R0, 0x29880 ;  /* 0x0002988000007836 */ /* 0x002fe40000000000 */
[----:B------:R-:W-:Y:S02]  /*db20*/  IMAD.U32 R3, RZ, RZ, UR45 ;  /* 0x0000002dff037e24 */ /* 0x000fe4000f8e00ff */
[----:B0-----:R-:W-:Y:S02]  /*db30*/  IMAD.MOV.U32 R18, RZ, RZ, R31 ;  /* 0x000000ffff127224 */ /* 0x001fe400078e001f */
[----:B------:R-:W-:Y:S01]  /*db40*/  IMAD.MOV.U32 R10, RZ, RZ, R19 ;  /* 0x000000ffff0a7224 */ /* 0x000fe200078e0013 */
[----:B------:R-:W-:-:S04]  /*db50*/  PRMT R0, R3, 0x654, R0 ;  /* 0x0000065403007816 */ /* 0x000fc80000000000 */
[----:B------:R0:W-:Y:S01]  /*db60*/  SYNCS.ARRIVE.TRANS64.RED.A1T0 RZ, [R0+URZ], RZ ;  /* 0x000000ff00ff79a7 */ /* 0x0001e2000810043f */
[----:B------:R-:W-:Y:S05]  /*db70*/  @P2 BRA `(.L_x_84) ;  /* 0xffffffe8006c2947 */ /* 0x000fea000383ffff */
.L_x_64:
[----:B0-----:R-:W-:-:S05]  /*db80*/  IMAD.U32 R0, RZ, RZ, UR47 ;  /* 0x0000002fff007e24 */ /* 0x001fca000f8e00ff */
[----:B------:R-:W-:-:S13]  /*db90*/  ISETP.NE.AND P1, PT, R0, 0x3, PT ;  /* 0x000000030000780c */ /* 0x000fda0003f25270 */
[----:B------:R-:W-:Y:S05]  /*dba0*/  @!P1 BRA `(.L_x_85) ;  /* 0x0000000000049947 */ /* 0x000fea0003800000 */
[----:B------:R-:W-:Y:S01]  /*dbb0*/  BPT.TRAP 0x1 ;  /* 0x000000040000795c */ /* 0x000fe20000300000 */
.L_x_85:
[----:B------:R-:W-:Y:S01]  /*dbc0*/  LOP3.LUT R0, R31, 0x1, RZ, 0x3c, !PT ;  /* 0x000000011f007812 */ /* 0x000fe200078e3cff */
[----:B------:R-:W-:Y:S01]  /*dbd0*/  BSSY B0, `(.L_x_86) ;  /* 0x0000005000007945 */ /* 0x000fe20003800000 */
[----:B------:R-:W-:Y:S02]  /*dbe0*/  LEA R3, R19, UR41, 0x3 ;  /* 0x0000002913037c11 */ /* 0x000fe4000f8e18ff */
[----:B------:R-:W-:-:S04]  /*dbf0*/  SHF.L.U32 R0, R0, 0x1f, RZ ;  /* 0x0000001f00007819 */ /* 0x000fc800000006ff */
[----:B------:R-:W0:Y:S02]  /*dc00*/  SYNCS.PHASECHK.TRANS64.TRYWAIT P0, [R3+URZ+0x29870], R0 ;  /* 0x02987000030075a7 */ /* 0x000e24000800017f */
[----:B0-----:R-:W-:Y:S05]  /*dc10*/  @!P0 BRA `(.L_x_87) ;  /* 0x0000002c00408947 */ /* 0x001fea0003800000 */
.L_x_174:
[----:B------:R-:W-:Y:S05]  /*dc20*/  BSYNC B0 ;  /* 0x0000000000007941 */ /* 0x000fea0003800000 */
.L_x_86:
[----:B------:R-:W-:-:S05]  /*dc30*/  IMAD.U32 R2, RZ, RZ, UR46 ;  /* 0x0000002eff027e24 */ /* 0x000fca000f8e00ff */
[----:B------:R-:W-:-:S13]  /*dc40*/  ISETP.NE.AND P0, PT, R2, 0x3, PT ;  /* 0x000000030200780c */ /* 0x000fda0003f05270 */
[----:B------:R-:W-:Y:S05]  /*dc50*/  @!P0 BRA `(.L_x_88) ;  /* 0x0000000000048947 */ /* 0x000fea0003800000 */
[----:B------:R-:W-:Y:S01]  /*dc60*/  BPT.TRAP 0x1 ;  /* 0x000000040000795c */ /* 0x000fe20000300000 */
.L_x_88:
[----:B0-----:R-:W-:Y:S01]  /*dc70*/  SHF.L.U32 R0, R31, 0x1f, RZ ;  /* 0x0000001f1f007819 */ /* 0x001fe200000006ff */
[----:B------:R-:W-:-:S03]  /*dc80*/  IMAD R14, R19, 0x5000, RZ ;  /* 0x00005000130e7824 */ /* 0x000fc600078e02ff */
[----:B------:R-:W0:Y:S02]  /*dc90*/  SYNCS.PHASECHK.TRANS64.TRYWAIT P0, [R3+URZ+0x29860], R0 ;  /* 0x02986000030075a7 */ /* 0x000e24000800017f */
[----:B0-----:R-:W-:Y:S05]  /*dca0*/  @!P0 BRA `(.L_x_89) ;  /* 0x0000002c00308947 */ /* 0x001fea0003800000 */
.L_x_175:
[----:B------:R-:W0:Y:S04]  /*dcb0*/  LDL R2, [R1+0xc] ;  /* 0x00000c0001027983 */ /* 0x000e280000100800 */
[----:B------:R-:W2:Y:S04]  /*dcc0*/  LDL R4, [R1+0x10] ;  /* 0x0000100001047983 */ /* 0x000ea80000100800 */
[----:B------:R-:W3:Y:S01]  /*dcd0*/  LDL R15, [R1+0x8] ;  /* 0x00000800010f7983 */ /* 0x000ee20000100800 */
[----:B------:R-:W-:Y:S05]  /*dce0*/  WARPSYNC.ALL ;  /* 0x0000000000007948 */ /* 0x000fea0003800000 */
[----:B------:R-:W-:-:S05]  /*dcf0*/  IMAD.U32 R18, RZ, RZ, UR46 ;  /* 0x0000002eff127e24 */ /* 0x000fca000f8e00ff */
[----:B------:R-:W-:Y:S02]  /*dd00*/  ISETP.NE.AND P0, PT, R18, 0x3, PT ;  /* 0x000000031200780c */ /* 0x000fe40003f05270 */
[----:B0-----:R-:W-:-:S05]  /*dd10*/  LOP3.LUT R0, R14, R2, RZ, 0xfc, !PT ;  /* 0x000000020e007212 */ /* 0x001fca00078efcff */
[----:B------:R-:W-:Y:S01]  /*dd20*/  VIADD R2, R0, UR41 ;  /* 0x0000002900027c36 */ /* 0x000fe20008000000 */
[----:B---3--:R-:W-:-:S03]  /*dd30*/  LOP3.LUT R17, R14, R15, RZ, 0xfc, !PT ;  /* 0x0000000f0e117212 */ /* 0x008fc600078efcff */
[----:B--2---:R-:W-:Y:S02]  /*dd40*/  IMAD.IADD R2, R4, 0x1, R2 ;  /* 0x0000000104027824 */ /* 0x004fe400078e0202 */
[----:B------:R-:W0:Y:S01]  /*dd50*/  LDSM.16.MT88.4 R4, [R0+UR41+0xa400] ;  /* 0x00a400290004783b */ /* 0x000e220008004200 */
[----:B------:R-:W-:-:S03]  /*dd60*/  VIADD R17, R17, UR41 ;  /* 0x0000002911117c36 */ /* 0x000fc60008000000 */
[----:B------:R-:W1:Y:S01]  /*dd70*/  LDSM.16.MT88.4 R8, [R2+0xa400] ;  /* 0x00a400000208783b */ /* 0x000e620000004200 */
[C-C-:B0-----:R-:W-:Y:S02]  /*dd80*/  PRMT R12, R4.reuse, 0x6420, R5.reuse ;  /* 0x00006420040c7816 */ /* 0x141fe40000000005 */
[----:B------:R-:W-:Y:S02]  /*dd90*/  PRMT R13, R4, 0x7531, R5 ;  /* 0x00007531040d7816 */ /* 0x000fe40000000005 */
[C-C-:B------:R-:W-:Y:S02]  /*dda0*/  PRMT R14, R6.reuse, 0x6420, R7.reuse ;  /* 0x00006420060e7816 */ /* 0x140fe40000000007 */
[----:B------:R-:W-:Y:S02]  /*ddb0*/  PRMT R15, R6, 0x7531, R7 ;  /* 0x00007531060f7816 */ /* 0x000fe40000000007 */
[C-C-:B-1----:R-:W-:Y:S02]  /*ddc0*/  PRMT R4, R8.reuse, 0x6420, R9.reuse ;  /* 0x0000642008047816 */ /* 0x142fe40000000009 */
[----:B------:R-:W-:Y:S01]  /*ddd0*/  PRMT R5, R8, 0x7531, R9 ;  /* 0x0000753108057816 */ /* 0x000fe20000000009 */
[----:B------:R-:W-:Y:S01]  /*dde0*/  STSM.16.M88.4 [R17+0x400], R12 ;  /* 0x0004000c11007844 */ /* 0x000fe20000000200 */
[----:B------:R-:W-:-:S02]  /*ddf0*/  PRMT R6, R10, 0x6420, R11 ;  /* 0x000064200a067816 */ /* 0x000fc4000000000b */
        /* <DEDUP_REMOVED lines=10> */
[----:B------:R-:W-:Y:S01]  /*dea0*/  STSM.16.M88.4 [R17+0x1400], R12 ;  /* 0x0014000c11007844 */ /* 0x000fe20000000200 */
        /* <DEDUP_REMOVED lines=47> */
.L_x_90:
[----:B-1----:R1:W-:Y:S01]  /*e1a0*/  SYNCS.ARRIVE.TRANS64.A1T0 RZ, [R3+URZ+0x29850], RZ ;  /* 0x029850ff03ff79a7 */ /* 0x0023e2000810003f */
[----:B------:R-:W-:Y:S06]  /*e1b0*/  BAR.SYNC.DEFER_BLOCKING 0x2, 0x80 ;  /* 0x0082000000007b1d */ /* 0x000fec0000010000 */
[----:B------:R-:W-:Y:S05]  /*e1c0*/  @!P1 BRA `(.L_x_91) ;  /* 0x0000000000049947 */ /* 0x000fea0003800000 */
[----:B------:R-:W-:Y:S01]  /*e1d0*/  BPT.TRAP 0x1 ;  /* 0x000000040000795c */ /* 0x000fe20000300000 */
.L_x_91:
[----:B0-----:R-:W0:Y:S01]  /*e1e0*/  LDC R4, c[0x0][0xc34] ;  /* 0x00030d00ff047b82 */ /* 0x001e220000000800 */
[----:B------:R-:W-:Y:S01]  /*e1f0*/  VIADD R19, R19, 0x1 ;  /* 0x0000000113137836 */ /* 0x000fe20000000000 */
[----:B------:R-:W-:Y:S01]  /*e200*/  UIADD3 UR38, UR48, UR38, URZ ;  /* 0x0000002630267290 */ /* 0x000fe2000fffe03f */
[----:B-1----:R-:W-:Y:S01]  /*e210*/  VIADD R3, R3, 0x29880 ;  /* 0x0002988003037836 */ /* 0x002fe20000000000 */
[----:B------:R-:W-:Y:S01]  /*e220*/  UIADD3 UR37, UR37, 0x1, URZ ;  /* 0x0000000125257890 */ /* 0x000fe2000fffe03f */
[----:B------:R-:W-:Y:S01]  /*e230*/  IMAD.U32 R2, RZ, RZ, UR45 ;  /* 0x0000002dff027e24 */ /* 0x000fe2000f8e00ff */
[----:B------:R-:W-:-:S04]  /*e240*/  ISETP.NE.AND P0, PT, R19, 0x2, PT ;  /* 0x000000021300780c */ /* 0x000fc80003f05270 */
[----:B------:R-:W-:Y:S02]  /*e250*/  SEL R19, R19, RZ, P0 ;  /* 0x000000ff13137207 */ /* 0x000fe40000000000 */
[----:B------:R-:W-:Y:S02]  /*e260*/  SEL R0, RZ, 0x1, P0 ;  /* 0x00000001ff007807 */ /* 0x000fe40000000000 */
[----:B------:R-:W-:Y:S02]  /*e270*/  PRMT R3, R2, 0x654, R3 ;  /* 0x0000065402037816 */ /* 0x000fe40000000003 */
[----:B------:R-:W-:Y:S02]  /*e280*/  LOP3.LUT R31, R31, R0, RZ, 0x3c, !PT ;  /* 0x000000001f1f7212 */ /* 0x000fe400078e3cff */
[----:B------:R1:W-:Y:S01]  /*e290*/  SYNCS.ARRIVE.TRANS64.RED.A1T0 RZ, [R3+URZ], RZ ;  /* 0x000000ff03ff79a7 */ /* 0x0003e2000810043f */
[----:B0-----:R-:W-:-:S13]  /*e2a0*/  ISETP.LE.AND P0, PT, R4, UR38, PT ;  /* 0x0000002604007c0c */ /* 0x001fda000bf03270 */
[----:B-1----:R-:W-:Y:S05]  /*e2b0*/  @!P0 BRA `(.L_x_92) ;  /* 0xffffffc000248947 */ /* 0x002fea000383ffff */
[----:B------:R-:W-:-:S12]  /*e2c0*/  ULOP3.LUT UR37, UR37, 0x1, URZ, 0xc, !UPT ;  /* 0x0000000125257892 */ /* 0x000fd8000f8e0c3f */
.L_x_40:
[----:B------:R-:W0:Y:S01]  /*e2d0*/  S2R R3, SR_CgaCtaId ;  /* 0x0000000000037919 */ /* 0x000e220000008800 */
[----:B------:R-:W-:Y:S01]  /*e2e0*/  MOV R0, 0x400 ;  /* 0x0000040000007802 */ /* 0x000fe20000000f00 */
[----:B------:R-:W-:-:S03]  /*e2f0*/  IMAD.U32 R2, RZ, RZ, UR37 ;  /* 0x00000025ff027e24 */ /* 0x000fc6000f8e00ff */
[----:B0-----:R-:W-:Y:S02]  /*e300*/  LEA R4, R3, R0, 0x18 ;  /* 0x0000000003047211 */ /* 0x001fe400078ec0ff */
[----:B------:R-:W-:-:S04]  /*e310*/  SHF.L.U32 R0, R2, 0x1f, RZ ;  /* 0x0000001f02007819 */ /* 0x000fc800000006ff */
[----:B------:R-:W0:Y:S02]  /*e320*/  SYNCS.PHASECHK.TRANS64.TRYWAIT P0, [R4+URZ+0x29820], R0 ;  /* 0x02982000040075a7 */ /* 0x000e24000800017f */
[----:B0-----:R-:W-:Y:S05]  /*e330*/  @!P0 BRA `(.L_x_93) ;  /* 0x0000002400a08947 */ /* 0x001fea0003800000 */
.L_x_176:
[----:B------:R-:W1:Y:S02]  /*e340*/  S2R R2, SR_TID.X ;  /* 0x0000000000027919 */ /* 0x000e640000002100 */
[----:B-1----:R-:W-:-:S04]  /*e350*/  SHF.R.U32.HI R2, RZ, 0x5, R2 ;  /* 0x00000005ff027819 */ /* 0x002fc80000011602 */
[----:B------:R-:W-:-:S05]  /*e360*/  LOP3.LUT R2, R2, 0x3, RZ, 0xc0, !PT ;  /* 0x0000000302027812 */ /* 0x000fca00078ec0ff */
[----:B0-----:R-:W0:Y:S02]  /*e370*/  SHFL.IDX PT, R0, R2, RZ, 0x1f ;  /* 0x00001fff02007589 */ /* 0x001e2400000e0000 */
[----:B0-----:R-:W-:-:S13]  /*e380*/  ISETP.NE.AND P0, PT, R0, RZ, PT ;  /* 0x000000ff0000720c */ /* 0x001fda0003f05270 */
[----:B------:R-:W-:Y:S05]  /*e390*/  @P0 EXIT ;  /* 0x000000000000094d */ /* 0x000fea0003800000 */
[----:B------:R-:W-:Y:S01]  /*e3a0*/  ELECT P0, URZ, PT ;  /* 0x00000000003f782f */ /* 0x000fe20003800000 */
[----:B------:R-:W-:-:S12]  /*e3b0*/  BSSY B0, `(.L_x_94) ;  /* 0x0000028000007945 */ /* 0x000fd80003800000 */
[----:B------:R-:W-:Y:S05]  /*e3c0*/  @!P0 BRA `(.L_x_95) ;  /* 0x0000000000988947 */ /* 0x000fea0003800000 */
[----:B------:R-:W-:-:S06]  /*e3d0*/  ULOP3.LUT UR4, UR36, 0x2, URZ, 0xfc, !UPT ;  /* 0x0000000224047892 */ /* 0x000fcc000f8efc3f */
[----:B------:R-:W-:-:S05]  /*e3e0*/  IMAD.U32 R0, RZ, RZ, UR4 ;  /* 0x00000004ff007e24 */ /* 0x000fca000f8e00ff */
[----:B------:R-:W-:-:S13]  /*e3f0*/  ISETP.NE.AND P0, PT, R0, 0x3, PT ;  /* 0x000000030000780c */ /* 0x000fda0003f05270 */
[----:B------:R-:W-:Y:S05]  /*e400*/  @!P0 BRA `(.L_x_96) ;  /* 0x0000000000048947 */ /* 0x000fea0003800000 */
[----:B------:R-:W-:Y:S01]  /*e410*/  BPT.TRAP 0x1 ;  /* 0x000000040000795c */ /* 0x000fe20000300000 */
.L_x_96:
[----:B------:R-:W-:Y:S01]  /*e420*/  IMAD R3, R19, 0x8, R4 ;  /* 0x0000000813037824 */ /* 0x000fe200078e0204 */
[----:B------:R-:W-:Y:S01]  /*e430*/  SHF.L.U32 R2, R31, 0x1f, RZ ;  /* 0x0000001f1f027819 */ /* 0x000fe200000006ff */
[----:B------:R-:W-:-:S03]  /*e440*/  VIADD R19, R19, 0x1 ;  /* 0x0000000113137836 */ /* 0x000fc60000000000 */
[----:B------:R-:W0:Y:S02]  /*e450*/  SYNCS.PHASECHK.TRANS64.TRYWAIT P1, [R3+URZ+0x29840], R2 ;  /* 0x02984002030075a7 */ /* 0x000e24000802017f */
[----:B------:R-:W-:-:S04]  /*e460*/  ISETP.NE.AND P2, PT, R19, 0x2, PT ;  /* 0x000000021300780c */ /* 0x000fc80003f45270 */
[----:B------:R-:W-:Y:S01]  /*e470*/  SEL R0, RZ, 0x1, P2 ;  /* 0x00000001ff007807 */ /* 0x000fe20001000000 */
[----:B0-----:R-:W-:Y:S08]  /*e480*/  @!P1 BRA `(.L_x_97) ;  /* 0x0000002400609947 */ /* 0x001ff00003800000 */
.L_x_177:
[----:B------:R-:W-:Y:S02]  /*e490*/  SEL R19, R19, RZ, P2 ;  /* 0x000000ff13137207 */ /* 0x000fe40001000000 */
[----:B------:R-:W-:Y:S01]  /*e4a0*/  LOP3.LUT R0, R31, R0, RZ, 0x3c, !PT ;  /* 0x000000001f007212 */ /* 0x000fe200078e3cff */
[----:B------:R-:W-:Y:S06]  /*e4b0*/  @!P0 BRA `(.L_x_98) ;  /* 0x0000000000048947 */ /* 0x000fec0003800000 */
[----:B------:R-:W-:Y:S01]  /*e4c0*/  BPT.TRAP 0x1 ;  /* 0x000000040000795c */ /* 0x000fe20000300000 */
.L_x_98:
[----:B------:R-:W-:Y:S01]  /*e4d0*/  IMAD R19, R19, 0x8, R4 ;  /* 0x0000000813137824 */ /* 0x000fe200078e0204 */
[----:B------:R-:W-:-:S04]  /*e4e0*/  SHF.L.U32 R0, R0, 0x1f, RZ ;  /* 0x0000001f00007819 */ /* 0x000fc800000006ff */
[----:B------:R-:W1:Y:S02]  /*e4f0*/  SYNCS.PHASECHK.TRANS64.TRYWAIT P1, [R19+URZ+0x29840], R0 ;  /* 0x02984000130075a7 */ /* 0x000e64000802017f */
[----:B-1----:R-:W-:Y:S05]  /*e500*/  @!P1 BRA `(.L_x_99) ;  /* 0x0000002400549947 */ /* 0x002fea0003800000 */
.L_x_178:
[----:B------:R-:W-:Y:S05]  /*e510*/  @!P0 BRA `(.L_x_100) ;  /* 0x0000000000048947 */ /* 0x000fea0003800000 */
[----:B------:R-:W-:Y:S01]  /*e520*/  BPT.TRAP 0x1 ;  /* 0x000000040000795c */ /* 0x000fe20000300000 */
.L_x_100:
[----:B------:R-:W2:Y:S02]  /*e530*/  SYNCS.PHASECHK.TRANS64.TRYWAIT P1, [R3+URZ+0x29860], R2 ;  /* 0x02986002030075a7 */ /* 0x000ea4000802017f */
[----:B--2---:R-:W-:Y:S05]  /*e540*/  @!P1 BRA `(.L_x_101) ;  /* 0x0000002400589947 */ /* 0x004fea0003800000 */
.L_x_179:
[----:B------:R-:W-:Y:S05]  /*e550*/  @!P0 BRA `(.L_x_102) ;  /* 0x0000000000048947 */ /* 0x000fea0003800000 */
[----:B------:R-:W-:Y:S01]  /*e560*/  BPT.TRAP 0x1 ;  /* 0x000000040000795c */ /* 0x000fe20000300000 */
.L_x_102:
[----:B------:R-:W3:Y:S02]  /*e570*/  SYNCS.PHASECHK.TRANS64.TRYWAIT P1, [R19+URZ+0x29860], R0 ;  /* 0x02986000130075a7 */ /* 0x000ee4000802017f */
[----:B---3--:R-:W-:Y:S05]  /*e580*/  @!P1 BRA `(.L_x_103) ;  /* 0x00000024005c9947 */ /* 0x008fea0003800000 */
.L_x_180:
[----:B------:R-:W-:Y:S05]  /*e590*/  @!P0 BRA `(.L_x_104) ;  /* 0x0000000000048947 */ /* 0x000fea0003800000 */
[----:B------:R-:W-:Y:S01]  /*e5a0*/  BPT.TRAP 0x1 ;  /* 0x000000040000795c */ /* 0x000fe20000300000 */
.L_x_104:
[----:B------:R-:W4:Y:S02]  /*e5b0*/  SYNCS.PHASECHK.TRANS64.TRYWAIT P1, [R3+URZ+0x29880], R2 ;  /* 0x02988002030075a7 */ /* 0x000f24000802017f */
[----:B----4-:R-:W-:Y:S05]  /*e5c0*/  @!P1 BRA `(.L_x_105) ;  /* 0x0000002400609947 */ /* 0x010fea0003800000 */
.L_x_181:
[----:B------:R-:W-:Y:S05]  /*e5d0*/  @!P0 BRA `(.L_x_106) ;  /* 0x0000000000048947 */ /* 0x000fea0003800000 */
[----:B------:R-:W-:Y:S01]  /*e5e0*/  BPT.TRAP 0x1 ;  /* 0x000000040000795c */ /* 0x000fe20000300000 */
.L_x_106:
[----:B------:R0:W0:Y:S02]  /*e5f0*/  SYNCS.PHASECHK.TRANS64.TRYWAIT P0, [R19+URZ+0x29880], R0 ;  /* 0x02988000130075a7 */ /* 0x000024000800017f */
[----:B0-----:R-:W-:Y:S05]  /*e600*/  @!P0 NANOSLEEP.SYNCS 0x989680 ;  /* 0x009896800000895d */ /* 0x001fea0003900000 */
[----:B------:R-:W0:Y:S02]  /*e610*/  @!P0 SYNCS.PHASECHK.TRANS64 P0, [R19+URZ+0x29880], R0 ;  /* 0x02988000130085a7 */ /* 0x000e24000800007f */
[----:B0-----:R-:W-:Y:S05]  /*e620*/  @!P0 BRA `(.L_x_106) ;  /* 0xfffffffc00f08947 */ /* 0x001fea000383ffff */
.L_x_95:
[----:B------:R-:W-:Y:S05]  /*e630*/  BSYNC B0 ;  /* 0x0000000000007941 */ /* 0x000fea0003800000 */
.L_x_94:
[----:B------:R-:W-:Y:S05]  /*e640*/  EXIT ;  /* 0x000000000000794d */ /* 0x000fea0003800000 */
.L_x_8:
[----:B0-----:R-:W-:-:S04]  /*e650*/  IMAD.U32 R3, RZ, RZ, UR39 ;  /* 0x00000027ff037e24 */ /* 0x001fc8000f8e00ff */
[----:B------:R0:W1:Y:S03]  /*e660*/  SYNCS.PHASECHK.TRANS64.TRYWAIT P1, [R3+URZ+0x29800], R0 ;  /* 0x02980000030075a7 */ /* 0x000066000802017f */
[----:B-1----:R-:W-:Y:S05]  /*e670*/  @!P1 NANOSLEEP.SYNCS 0x989680 ;  /* 0x009896800000995d */ /* 0x002fea0003900000 */
[----:B------:R-:W1:Y:S02]  /*e680*/  @!P1 SYNCS.PHASECHK.TRANS64 P1, [R3+URZ+0x29800], R0 ;  /* 0x02980000030095a7 */ /* 0x000e64000802007f */
[----:B-1----:R-:W-:Y:S05]  /*e690*/  @!P1 BRA `(.L_x_8) ;  /* 0xfffffffc00ec9947 */ /* 0x002fea000383ffff */
[----:B------:R-:W-:Y:S05]  /*e6a0*/  BRA `(.L_x_107) ;  /* 0xffffff2c00547947 */ /* 0x000fea000383ffff */
.L_x_12:
[----:B-1----:R1:W2:Y:S02]  /*e6b0*/  SYNCS.PHASECHK.TRANS64.TRYWAIT P1, [R4+URZ+0x29830], R3 ;  /* 0x02983003040075a7 */ /* 0x0022a4000802017f */
[----:B--2---:R-:W-:Y:S05]  /*e6c0*/  @!P1 NANOSLEEP.SYNCS 0x989680 ;  /* 0x009896800000995d */ /* 0x004fea0003900000 */
[----:B------:R-:W2:Y:S02]  /*e6d0*/  @!P1 SYNCS.PHASECHK.TRANS64 P1, [R4+URZ+0x29830], R3 ;  /* 0x02983003040095a7 */ /* 0x000ea4000802007f */
[----:B--2---:R-:W-:Y:S05]  /*e6e0*/  @!P1 BRA `(.L_x_12) ;  /* 0xfffffffc00f09947 */ /* 0x004fea000383ffff */
[----:B------:R-:W-:Y:S05]  /*e6f0*/  BRA `(.L_x_11) ;  /* 0xffffff2c00747947 */ /* 0x000fea000383ffff */
.L_x_18:
[----:B-1----:R-:W-:-:S04]  /*e700*/  IMAD.U32 R3, RZ, RZ, UR6 ;  /* 0x00000006ff037e24 */ /* 0x002fc8000f8e00ff */
[----:B------:R1:W2:Y:S03]  /*e710*/  SYNCS.PHASECHK.TRANS64.TRYWAIT P1, [R3+URZ+0x29830], R0 ;  /* 0x02983000030075a7 */ /* 0x0002a6000802017f */
[----:B--2---:R-:W-:Y:S05]  /*e720*/  @!P1 NANOSLEEP.SYNCS 0x989680 ;  /* 0x009896800000995d */ /* 0x004fea0003900000 */
[----:B------:R-:W2:Y:S02]  /*e730*/  @!P1 SYNCS.PHASECHK.TRANS64 P1, [R3+URZ+0x29830], R0 ;  /* 0x02983000030095a7 */ /* 0x000ea4000802007f */
[----:B--2---:R-:W-:Y:S05]  /*e740*/  @!P1 BRA `(.L_x_18) ;  /* 0xfffffffc00ec9947 */ /* 0x004fea000383ffff */
[----:B------:R-:W-:Y:S05]  /*e750*/  BRA `(.L_x_15) ;  /* 0xffffff6000747947 */ /* 0x000fea000383ffff */
.L_x_22:
[----:B-1----:R-:W-:-:S04]  /*e760*/  IMAD.U32 R3, RZ, RZ, UR6 ;  /* 0x00000006ff037e24 */ /* 0x002fc8000f8e00ff */
[----:B------:R1:W2:Y:S03]  /*e770*/  SYNCS.PHASECHK.TRANS64.TRYWAIT P1, [R3+URZ+0x29850], R0 ;  /* 0x02985000030075a7 */ /* 0x0002a6000802017f */
[----:B--2---:R-:W-:Y:S05]  /*e780*/  @!P1 NANOSLEEP.SYNCS 0x989680 ;  /* 0x009896800000995d */ /* 0x004fea0003900000 */
[----:B------:R-:W2:Y:S02]  /*e790*/  @!P1 SYNCS.PHASECHK.TRANS64 P1, [R3+URZ+0x29850], R0 ;  /* 0x02985000030095a7 */ /* 0x000ea4000802007f */
[----:B--2---:R-:W-:Y:S05]  /*e7a0*/  @!P1 BRA `(.L_x_22) ;  /* 0xfffffffc00ec9947 */ /* 0x004fea000383ffff */
[----:B------:R-:W-:Y:S05]  /*e7b0*/  BRA `(.L_x_19) ;  /* 0xffffff6c00747947 */ /* 0x000fea000383ffff */
.L_x_29:
[----:B-1----:R-:W-:-:S04]  /*e7c0*/  IMAD.U32 R7, RZ, RZ, UR4 ;  /* 0x00000004ff077e24 */ /* 0x002fc8000f8e00ff */
[----:B------:R1:W2:Y:S03]  /*e7d0*/  SYNCS.PHASECHK.TRANS64.TRYWAIT P1, [R7+URZ+0x29850], R6 ;  /* 0x02985006070075a7 */ /* 0x0002a6000802017f */
[----:B--2---:R-:W-:Y:S05]  /*e7e0*/  @!P1 NANOSLEEP.SYNCS 0x989680 ;  /* 0x009896800000995d */ /* 0x004fea0003900000 */
[----:B------:R-:W2:Y:S02]  /*e7f0*/  @!P1 SYNCS.PHASECHK.TRANS64 P1, [R7+URZ+0x29850], R6 ;  /* 0x02985006070095a7 */ /* 0x000ea4000802007f */
[----:B--2---:R-:W-:Y:S05]  /*e800*/  @!P1 BRA `(.L_x_29) ;  /* 0xfffffffc00ec9947 */ /* 0x004fea000383ffff */
[----:B------:R-:W-:Y:S05]  /*e810*/  BRA `(.L_x_28) ;  /* 0xffffff8c00447947 */ /* 0x000fea000383ffff */
.L_x_46:
[----:B------:R-:W3:Y:S01]  /*e820*/  S2R R18, SR_TID.X ;  /* 0x0000000000127919 */ /* 0x000ee20000002100 */
[----:B------:R-:W-:Y:S02]  /*e830*/  IMAD.MOV.U32 R12, RZ, RZ, RZ ;  /* 0x000000ffff0c7224 */ /* 0x000fe400078e00ff */
[----:B------:R-:W-:Y:S02]  /*e840*/  IMAD.MOV.U32 R11, RZ, RZ, 0x1f ;  /* 0x0000001fff0b7424 */ /* 0x000fe400078e00ff */
[----:B------:R-:W-:Y:S01]  /*e850*/  IMAD.MOV.U32 R15, RZ, RZ, -0x1 ;  /* 0xffffffffff0f7424 */ /* 0x000fe200078e00ff */
[----:B---3--:R-:W-:-:S04]  /*e860*/  SHF.R.U32.HI R18, RZ, 0x5, R18 ;  /* 0x00000005ff127819 */ /* 0x008fc80000011612 */
[----:B------:R-:W-:-:S05]  /*e870*/  LOP3.LUT R18, R18, 0x3, RZ, 0xc0, !PT ;  /* 0x0000000312127812 */ /* 0x000fca00078ec0ff */
[----:B------:R-:W-:-:S07]  /*e880*/  IMAD.MOV.U32 R13, RZ, RZ, R18 ;  /* 0x000000ffff0d7224 */ /* 0x000fce00078e0012 */
[----:B012--5:R-:W-:Y:S05]  /*e890*/  WARPSYNC.COLLECTIVE R15, `(.L_x_108) ;  /* 0x000000000f087348 */ /* 0x027fea0003c00000 */
[----:B------:R3:W4:Y:S02]  /*e8a0*/  SHFL.IDX P6, R14, R13, R12, R11 ;  /* 0x0000000c0d0e7389 */ /* 0x00072400000c000b */
[----:B012345:R-:W-:Y:S01]  /*e8b0*/  ENDCOLLECTIVE ;  /* 0x000000000000791b */ /* 0x03ffe20003800000 */
.L_x_108:
[----:B------:R-:W-:Y:S05]  /*e8c0*/  BRA `(.L_x_109) ;  /* 0xffffffc000747947 */ /* 0x000fea000383ffff */
.L_x_49:
[----:B0-----:R0:W1:Y:S02]  /*e8d0*/  SYNCS.PHASECHK.TRANS64.TRYWAIT P0, [R0+URZ+0x29880], R26 ;  /* 0x0298801a000075a7 */ /* 0x001064000800017f */
[----:B-1----:R-:W-:Y:S05]  /*e8e0*/  @!P0 NANOSLEEP.SYNCS 0x989680 ;  /* 0x009896800000895d */ /* 0x002fea0003900000 */
[----:B------:R-:W1:Y:S02]  /*e8f0*/  @!P0 SYNCS.PHASECHK.TRANS64 P0, [R0+URZ+0x29880], R26 ;  /* 0x0298801a000085a7 */ /* 0x000e64000800007f */
[----:B-1----:R-:W-:Y:S05]  /*e900*/  @!P0 BRA `(.L_x_49) ;  /* 0xfffffffc00f08947 */ /* 0x002fea000383ffff */
[----:B------:R-:W-:Y:S05]  /*e910*/  BRA `(.L_x_110) ;  /* 0xffffffc400687947 */ /* 0x000fea000383ffff */
.L_x_50:
[----:B------:R-:W-:Y:S01]  /*e920*/  BSSY B0, `(.L_x_111) ;  /* 0x0000008000007945 */ /* 0x000fe20003800000 */
[----:B------:R-:W-:Y:S02]  /*e930*/  IMAD.MOV.U32 R13, RZ, RZ, R18 ;  /* 0x000000ffff0d7224 */ /* 0x000fe400078e0012 */
[----:B------:R-:W-:Y:S02]  /*e940*/  IMAD.MOV.U32 R12, RZ, RZ, RZ ;  /* 0x000000ffff0c7224 */ /* 0x000fe400078e00ff */
[----:B------:R-:W-:Y:S02]  /*e950*/  IMAD.MOV.U32 R11, RZ, RZ, 0x1c1f ;  /* 0x00001c1fff0b7424 */ /* 0x000fe400078e00ff */
[----:B------:R-:W-:-:S07]  /*e960*/  IMAD.MOV.U32 R15, RZ, RZ, -0x1 ;  /* 0xffffffffff0f7424 */ /* 0x000fce00078e00ff */
[----:B0-----:R-:W-:Y:S05]  /*e970*/  WARPSYNC.COLLECTIVE R15, `(.L_x_112) ;  /* 0x000000000f087348 */ /* 0x001fea0003c00000 */
[----:B------:R1:W2:Y:S02]  /*e980*/  SHFL.IDX P6, R14, R13, R12, R11 ;  /* 0x0000000c0d0e7389 */ /* 0x0002a400000c000b */
[----:B012---:R-:W-:Y:S01]  /*e990*/  ENDCOLLECTIVE ;  /* 0x000000000000791b */ /* 0x007fe20003800000 */
.L_x_112:
[----:B------:R-:W-:Y:S05]  /*e9a0*/  BSYNC B0 ;  /* 0x0000000000007941 */ /* 0x000fea0003800000 */
.L_x_111:
[----:B------:R-:W-:Y:S01]  /*e9b0*/  IMAD.MOV.U32 R13, RZ, RZ, R10 ;  /* 0x000000ffff0d7224 */ /* 0x000fe200078e000a */
[C---:B------:R-:W-:Y:S01]  /*e9c0*/  LOP3.LUT P1, RZ, R16.reuse, 0x400000, RZ, 0xc0, !PT ;  /* 0x0040000010ff7812 */ /* 0x040fe2000782c0ff */
[----:B------:R-:W-:Y:S01]  /*e9d0*/  IMAD.MOV.U32 R12, RZ, RZ, RZ ;  /* 0x000000ffff0c7224 */ /* 0x000fe200078e00ff */
[----:B------:R-:W-:Y:S01]  /*e9e0*/  LOP3.LUT P3, RZ, R16, 0x200000, RZ, 0xc0, !PT ;  /* 0x0020000010ff7812 */ /* 0x000fe2000786c0ff */
[----:B------:R-:W-:Y:S01]  /*e9f0*/  IMAD.MOV.U32 R11, RZ, RZ, 0x1c1f ;  /* 0x00001c1fff0b7424 */ /* 0x000fe200078e00ff */
[----:B------:R-:W-:Y:S01]  /*ea00*/  IADD3 R8, R8, UR41, R33 ;  /* 0x0000002908087c10 */ /* 0x000fe2000fffe021 */
[----:B------:R-:W-:Y:S01]  /*ea10*/  IMAD.MOV.U32 R15, RZ, RZ, -0x1 ;  /* 0xffffffffff0f7424 */ /* 0x000fe200078e00ff */
[C---:B------:R-:W-:Y:S01]  /*ea20*/  LOP3.LUT P2, RZ, R16.reuse, 0x100000, RZ, 0xc0, !PT ;  /* 0x0010000010ff7812 */ /* 0x040fe2000784c0ff */
[----:B------:R-:W-:Y:S01]  /*ea30*/  IMAD.MOV.U32 R3, RZ, RZ, R14 ;  /* 0x000000ffff037224 */ /* 0x000fe200078e000e */
[----:B------:R-:W-:Y:S01]  /*ea40*/  LOP3.LUT P4, RZ, R16, 0x40000, RZ, 0xc0, !PT ;  /* 0x0004000010ff7812 */ /* 0x000fe2000788c0ff */
[----:B------:R-:W-:-:S12]  /*ea50*/  IMAD.IADD R9, R34, 0x1, R8 ;  /* 0x0000000122097824 */ /* 0x000fd800078e0208 */
[----:B------:R-:W-:Y:S05]  /*ea60*/  WARPSYNC.COLLECTIVE R15, `(.L_x_113) ;  /* 0x000000000f087348 */ /* 0x000fea0003c00000 */
[----:B------:R0:W1:Y:S02]  /*ea70*/  SHFL.IDX P6, R14, R13, R12, R11 ;  /* 0x0000000c0d0e7389 */ /* 0x00006400000c000b */
[----:B01----:R-:W-:Y:S01]  /*ea80*/  ENDCOLLECTIVE ;  /* 0x000000000000791b */ /* 0x003fe20003800000 */
.L_x_113:
[----:B------:R-:W-:Y:S02]  /*ea90*/  IMAD.MOV.U32 R13, RZ, RZ, R18 ;  /* 0x000000ffff0d7224 */ /* 0x000fe400078e0012 */
[----:B------:R-:W-:Y:S02]  /*eaa0*/  IMAD.MOV.U32 R12, RZ, RZ, 0x1 ;  /* 0x00000001ff0c7424 */ /* 0x000fe400078e00ff */
[----:B------:R-:W-:-:S07]  /*eab0*/  IMAD.MOV.U32 R2, RZ, RZ, R14 ;  /* 0x000000ffff027224 */ /* 0x000fce00078e000e */
[----:B------:R-:W-:Y:S05]  /*eac0*/  WARPSYNC.COLLECTIVE R15, `(.L_x_114) ;  /* 0x000000000f087348 */ /* 0x000fea0003c00000 */
[----:B------:R0:W1:Y:S02]  /*ead0*/  SHFL.IDX P6, R14, R13, R12, R11 ;  /* 0x0000000c0d0e7389 */ /* 0x00006400000c000b */
[----:B01----:R-:W-:Y:S01]  /*eae0*/  ENDCOLLECTIVE ;  /* 0x000000000000791b */ /* 0x003fe20003800000 */
.L_x_114:
[----:B------:R-:W-:-:S05]  /*eaf0*/  IADD3 R2, P0, R35, R2, RZ ;  /* 0x0000000223027210 */ /* 0x000fca0007f1e0ff */
[----:B------:R-:W-:-:S05]  /*eb00*/  IMAD.X R3, RZ, RZ, R3, P0 ;  /* 0x000000ffff037224 */ /* 0x000fca00000e0603 */
[----:B------:R-:W-:Y:S01]  /*eb10*/  @!PT LDS RZ, [RZ] ;  /* 0x00000000fffff984 */ /* 0x000fe20000000800 */
[----:B------:R-:W-:Y:S01]  /*eb20*/  @!PT LDS RZ, [RZ] ;  /* 0x00000000fffff984 */ /* 0x000fe20000000800 */
[----:B------:R-:W-:Y:S01]  /*eb30*/  @!PT LDS RZ, [RZ] ;  /* 0x00000000fffff984 */ /* 0x000fe20000000800 */
[----:B------:R-:W-:Y:S01]  /*eb40*/  LDGSTS.E.BYPASS.LTC128B.128 [R8+0xa400], desc[UR50][R2.64], !P1 ;  /* 0x0a40000002087fae */ /* 0x000fe2000c901d72 */
[----:B------:R-:W-:Y:S01]  /*eb50*/  IMAD.MOV.U32 R13, RZ, RZ, R10 ;  /* 0x000000ffff0d7224 */ /* 0x000fe200078e000a */
[C---:B------:R-:W-:Y:S02]  /*eb60*/  LOP3.LUT P1, RZ, R16.reuse, 0x80000, RZ, 0xc0, !PT ;  /* 0x0008000010ff7812 */ /* 0x040fe4000782c0ff */
[----:B------:R0:W-:Y:S01]  /*eb70*/  LDGSTS.E.BYPASS.LTC128B.128 [R9+0xa400], desc[UR50][R2.64+0x40], !P3 ;  /* 0x0a40004002097fae */ /* 0x0001e2000d901d72 */
[----:B------:R-:W-:Y:S01]  /*eb80*/  LOP3.LUT P3, RZ, R16, 0x20000, RZ, 0xc0, !PT ;  /* 0x0002000010ff7812 */ /* 0x000fe2000786c0ff */
[----:B0-----:R-:W-:-:S12]  /*eb90*/  IMAD.MOV.U32 R3, RZ, RZ, R14 ;  /* 0x000000ffff037224 */ /* 0x001fd800078e000e */
[----:B------:R-:W-:Y:S05]  /*eba0*/  WARPSYNC.COLLECTIVE R15, `(.L_x_115) ;  /* 0x000000000f087348 */ /* 0x000fea0003c00000 */
[----:B------:R0:W1:Y:S02]  /*ebb0*/  SHFL.IDX P6, R14, R13, R12, R11 ;  /* 0x0000000c0d0e7389 */ /* 0x00006400000c000b */
[----:B01----:R-:W-:Y:S01]  /*ebc0*/  ENDCOLLECTIVE ;  /* 0x000000000000791b */ /* 0x003fe20003800000 */
.L_x_115:
[----:B------:R-:W-:Y:S02]  /*ebd0*/  IMAD.MOV.U32 R13, RZ, RZ, R18 ;  /* 0x000000ffff0d7224 */ /* 0x000fe400078e0012 */
[----:B------:R-:W-:Y:S02]  /*ebe0*/  IMAD.MOV.U32 R12, RZ, RZ, 0x2 ;  /* 0x00000002ff0c7424 */ /* 0x000fe400078e00ff */
[----:B------:R-:W-:-:S07]  /*ebf0*/  IMAD.MOV.U32 R2, RZ, RZ, R14 ;  /* 0x000000ffff027224 */ /* 0x000fce00078e000e */
[----:B------:R-:W-:Y:S05]  /*ec00*/  WARPSYNC.COLLECTIVE R15, `(.L_x_116) ;  /* 0x000000000f087348 */ /* 0x000fea0003c00000 */
[----:B------:R0:W1:Y:S02]  /*ec10*/  SHFL.IDX P6, R14, R13, R12, R11 ;  /* 0x0000000c0d0e7389 */ /* 0x00006400000c000b */
[----:B01----:R-:W-:Y:S01]  /*ec20*/  ENDCOLLECTIVE ;  /* 0x000000000000791b */ /* 0x003fe20003800000 */
.L_x_116:
        /* <DEDUP_REMOVED lines=14> */
.L_x_117:
[----:B------:R-:W-:Y:S02]  /*ed10*/  IMAD.MOV.U32 R13, RZ, RZ, R18 ;  /* 0x000000ffff0d7224 */ /* 0x000fe400078e0012 */
[----:B------:R-:W-:Y:S02]  /*ed20*/  IMAD.MOV.U32 R12, RZ, RZ, 0x3 ;  /* 0x00000003ff0c7424 */ /* 0x000fe400078e00ff */
[----:B------:R-:W-:-:S07]  /*ed30*/  IMAD.MOV.U32 R2, RZ, RZ, R14 ;  /* 0x000000ffff027224 */ /* 0x000fce00078e000e */
[----:B------:R-:W-:Y:S05]  /*ed40*/  WARPSYNC.COLLECTIVE R15, `(.L_x_118) ;  /* 0x000000000f087348 */ /* 0x000fea0003c00000 */
[----:B------:R0:W1:Y:S02]  /*ed50*/  SHFL.IDX P6, R14, R13, R12, R11 ;  /* 0x0000000c0d0e7389 */ /* 0x00006400000c000b */
[----:B01----:R-:W-:Y:S01]  /*ed60*/  ENDCOLLECTIVE ;  /* 0x000000000000791b */ /* 0x003fe20003800000 */
.L_x_118:
[----:B------:R-:W-:-:S05]  /*ed70*/  IADD3 R2, P0, R35, R2, RZ ;  /* 0x0000000223027210 */ /* 0x000fca0007f1e0ff */
[----:B------:R-:W-:-:S05]  /*ed80*/  IMAD.X R3, RZ, RZ, R3, P0 ;  /* 0x000000ffff037224 */ /* 0x000fca00000e0603 */
[----:B------:R-:W-:Y:S01]  /*ed90*/  @!PT LDS RZ, [RZ] ;  /* 0x00000000fffff984 */ /* 0x000fe20000000800 */
[----:B------:R-:W-:Y:S01]  /*eda0*/  @!PT LDS RZ, [RZ] ;  /* 0x00000000fffff984 */ /* 0x000fe20000000800 */
[----:B------:R-:W-:Y:S01]  /*edb0*/  @!PT LDS RZ, [RZ] ;  /* 0x00000000fffff984 */ /* 0x000fe20000000800 */
[----:B------:R0:W-:Y:S01]  /*edc0*/  LDGSTS.E.BYPASS.LTC128B.128 [R8+0xc400], desc[UR50][R2.64], !P4 ;  /* 0x0c40000002087fae */ /* 0x0001e2000e101d72 */
[----:B------:R-:W-:-:S03]  /*edd0*/  IMAD.MOV.U32 R13, RZ, RZ, R10 ;  /* 0x000000ffff0d7224 */ /* 0x000fc600078e000a */
[----:B------:R0:W-:Y:S01]  /*ede0*/  LDGSTS.E.BYPASS.LTC128B.128 [R9+0xc400], desc[UR50][R2.64+0x40], !P3 ;  /* 0x0c40004002097fae */ /* 0x0001e2000d901d72 */
[----:B------:R-:W-:-:S07]  /*edf0*/  IMAD.MOV.U32 R18, RZ, RZ, R14 ;  /* 0x000000ffff127224 */ /* 0x000fce00078e000e */
[----:B0-----:R-:W-:Y:S05]  /*ee00*/  WARPSYNC.COLLECTIVE R15, `(.L_x_119) ;  /* 0x000000000f087348 */ /* 0x001fea0003c00000 */
[----:B------:R1:W2:Y:S02]  /*ee10*/  SHFL.IDX P6, R14, R13, R12, R11 ;  /* 0x0000000c0d0e7389 */ /* 0x0002a400000c000b */
[----:B012---:R-:W-:Y:S01]  /*ee20*/  ENDCOLLECTIVE ;  /* 0x000000000000791b */ /* 0x007fe20003800000 */
.L_x_119:
[----:B------:R-:W-:Y:S02]  /*ee30*/  IMAD.MOV.U32 R13, RZ, RZ, R20 ;  /* 0x000000ffff0d7224 */ /* 0x000fe400078e0014 */
[----:B------:R-:W-:Y:S02]  /*ee40*/  IMAD.MOV.U32 R12, RZ, RZ, RZ ;  /* 0x000000ffff0c7224 */ /* 0x000fe400078e00ff */
[----:B------:R-:W-:-:S07]  /*ee50*/  IMAD.MOV.U32 R2, RZ, RZ, R14 ;  /* 0x000000ffff027224 */ /* 0x000fce00078e000e */
[----:B------:R-:W-:Y:S05]  /*ee60*/  WARPSYNC.COLLECTIVE R15, `(.L_x_120) ;  /* 0x000000000f087348 */ /* 0x000fea0003c00000 */
[----:B------:R0:W1:Y:S02]  /*ee70*/  SHFL.IDX P6, R14, R13, R12, R11 ;  /* 0x0000000c0d0e7389 */ /* 0x00006400000c000b */
[----:B01----:R-:W-:Y:S01]  /*ee80*/  ENDCOLLECTIVE ;  /* 0x000000000000791b */ /* 0x003fe20003800000 */
.L_x_120:
        /* <DEDUP_REMOVED lines=12> */
.L_x_121:
[----:B------:R-:W-:Y:S01]  /*ef50*/  IMAD.MOV.U32 R2, RZ, RZ, R14 ;  /* 0x000000ffff027224 */ /* 0x000fe200078e000e */
[----:B------:R-:W-:Y:S06]  /*ef60*/  BRA `(.L_x_122) ;  /* 0xffffffc4000c7947 */ /* 0x000fec000383ffff */
.L_x_55:
[----:B---3--:R3:W4:Y:S02]  /*ef70*/  SYNCS.PHASECHK.TRANS64.TRYWAIT P0, [R0+URZ+0x29840], R26 ;  /* 0x0298401a000075a7 */ /* 0x008724000800017f */
[----:B----4-:R-:W-:Y:S05]  /*ef80*/  @!P0 NANOSLEEP.SYNCS 0x989680 ;  /* 0x009896800000895d */ /* 0x010fea0003900000 */
[----:B------:R-:W4:Y:S02]  /*ef90*/  @!P0 SYNCS.PHASECHK.TRANS64 P0, [R0+URZ+0x29840], R26 ;  /* 0x0298401a000085a7 */ /* 0x000f24000800007f */
[----:B----4-:R-:W-:Y:S05]  /*efa0*/  @!P0 BRA `(.L_x_55) ;  /* 0xfffffffc00f08947 */ /* 0x010fea000383ffff */
[----:B------:R-:W-:Y:S05]  /*efb0*/  BRA `(.L_x_123) ;  /* 0xffffffc400687947 */ /* 0x000fea000383ffff */
.L_x_56:
[----:B------:R-:W-:Y:S01]  /*efc0*/  BSSY B0, `(.L_x_124) ;  /* 0x0000008000007945 */ /* 0x000fe20003800000 */
[----:B------:R-:W-:Y:S02]  /*efd0*/  IMAD.MOV.U32 R13, RZ, RZ, R7 ;  /* 0x000000ffff0d7224 */ /* 0x000fe400078e0007 */
[----:B------:R-:W-:Y:S02]  /*efe0*/  IMAD.MOV.U32 R12, RZ, RZ, RZ ;  /* 0x000000ffff0c7224 */ /* 0x000fe400078e00ff */
[----:B------:R-:W-:Y:S02]  /*eff0*/  IMAD.MOV.U32 R11, RZ, RZ, 0x1c1f ;  /* 0x00001c1fff0b7424 */ /* 0x000fe400078e00ff */
[----:B------:R-:W-:-:S07]  /*f000*/  IMAD.MOV.U32 R15, RZ, RZ, -0x1 ;  /* 0xffffffffff0f7424 */ /* 0x000fce00078e00ff */
[----:B-123-5:R-:W-:Y:S05]  /*f010*/  WARPSYNC.COLLECTIVE R15, `(.L_x_125) ;  /* 0x000000000f087348 */ /* 0x02efea0003c00000 */
[----:B------:R0:W4:Y:S02]  /*f020*/  SHFL.IDX P6, R14, R13, R12, R11 ;  /* 0x0000000c0d0e7389 */ /* 0x00012400000c000b */
[----:B012345:R-:W-:Y:S01]  /*f030*/  ENDCOLLECTIVE ;  /* 0x000000000000791b */ /* 0x03ffe20003800000 */
.L_x_125:
[----:B------:R-:W-:Y:S05]  /*f040*/  BSYNC B0 ;  /* 0x0000000000007941 */ /* 0x000fea0003800000 */
.L_x_124:
[----:B------:R-:W-:Y:S01]  /*f050*/  IMAD.MOV.U32 R13, RZ, RZ, R6 ;  /* 0x000000ffff0d7224 */ /* 0x000fe200078e0006 */
[----:B------:R-:W-:Y:S01]  /*f060*/  ISETP.GE.AND P2, PT, R18, 0x1, PT ;  /* 0x000000011200780c */ /* 0x000fe20003f46270 */
[----:B------:R-:W-:Y:S01]  /*f070*/  IMAD.MOV.U32 R12, RZ, RZ, RZ ;  /* 0x000000ffff0c7224 */ /* 0x000fe200078e00ff */
[C---:B------:R-:W-:Y:S01]  /*f080*/  LOP3.LUT P4, RZ, R16.reuse, 0x4, RZ, 0xc0, !PT ;  /* 0x0000000410ff7812 */ /* 0x040fe2000788c0ff */
[----:B------:R-:W-:Y:S01]  /*f090*/  IMAD.MOV.U32 R11, RZ, RZ, 0x1c1f ;  /* 0x00001c1fff0b7424 */ /* 0x000fe200078e00ff */
[C---:B------:R-:W-:Y:S01]  /*f0a0*/  LOP3.LUT P3, RZ, R16.reuse, 0x2, RZ, 0xc0, !PT ;  /* 0x0000000210ff7812 */ /* 0x040fe2000786c0ff */
[----:B------:R-:W-:Y:S01]  /*f0b0*/  IMAD.MOV.U32 R15, RZ, RZ, -0x1 ;  /* 0xffffffffff0f7424 */ /* 0x000fe200078e00ff */
[----:B------:R-:W-:Y:S01]  /*f0c0*/  LOP3.LUT P1, RZ, R16, 0x1, RZ, 0xc0, !PT ;  /* 0x0000000110ff7812 */ /* 0x000fe2000782c0ff */
[----:B------:R-:W-:-:S12]  /*f0d0*/  IMAD.MOV.U32 R2, RZ, RZ, R14 ;  /* 0x000000ffff027224 */ /* 0x000fd800078e000e */
[----:B------:R-:W-:Y:S05]  /*f0e0*/  WARPSYNC.COLLECTIVE R15, `(.L_x_126) ;  /* 0x000000000f087348 */ /* 0x000fea0003c00000 */
[----:B------:R0:W1:Y:S02]  /*f0f0*/  SHFL.IDX P6, R14, R13, R12, R11 ;  /* 0x0000000c0d0e7389 */ /* 0x00006400000c000b */
[----:B01----:R-:W-:Y:S01]  /*f100*/  ENDCOLLECTIVE ;  /* 0x000000000000791b */ /* 0x003fe20003800000 */
.L_x_126:
[----:B------:R-:W-:Y:S02]  /*f110*/  @P2 VIADD R23, R4, UR41 ;  /* 0x0000002904172c36 */ /* 0x000fe40008000000 */
[----:B------:R-:W-:Y:S02]  /*f120*/  IMAD.MOV.U32 R13, RZ, RZ, R7 ;  /* 0x000000ffff0d7224 */ /* 0x000fe400078e0007 */
[----:B------:R-:W-:Y:S01]  /*f130*/  IMAD.MOV.U32 R12, RZ, RZ, 0x1 ;  /* 0x00000001ff0c7424 */ /* 0x000fe200078e00ff */
[----:B------:R-:W-:-:S13]  /*f140*/  @P2 IADD3 R3, P0, R35, R14, RZ ;  /* 0x0000000e23032210 */ /* 0x000fda0007f1e0ff */
[----:B------:R-:W-:Y:S05]  /*f150*/  WARPSYNC.COLLECTIVE R15, `(.L_x_127) ;  /* 0x000000000f087348 */ /* 0x000fea0003c00000 */
[----:B------:R0:W1:Y:S02]  /*f160*/  SHFL.IDX P6, R14, R13, R12, R11 ;  /* 0x0000000c0d0e7389 */ /* 0x00006400000c000b */
[----:B01----:R-:W-:Y:S01]  /*f170*/  ENDCOLLECTIVE ;  /* 0x000000000000791b */ /* 0x003fe20003800000 */
.L_x_127:
[----:B------:R-:W-:-:S05]  /*f180*/  @P2 IMAD.X R2, RZ, RZ, R2, P0 ;  /* 0x000000ffff022224 */ /* 0x000fca00000e0602 */
[----:B------:R-:W-:-:S04]  /*f190*/  @P2 LOP3.LUT R3, R3, R2, RZ, 0x3c, !PT ;  /* 0x0000000203032212 */ /* 0x000fc800078e3cff */
[----:B------:R-:W-:Y:S01]  /*f1a0*/  @P2 LOP3.LUT R2, R3, R2, RZ, 0x3c, !PT ;  /* 0x0000000203022212 */ /* 0x000fe200078e3cff */
[----:B------:R-:W-:-:S03]  /*f1b0*/  IMAD.MOV.U32 R13, RZ, RZ, R6 ;  /* 0x000000ffff0d7224 */ /* 0x000fc600078e0006 */
[----:B------:R-:W-:-:S05]  /*f1c0*/  @P2 LOP3.LUT R3, R3, R2, RZ, 0x3c, !PT ;  /* 0x0000000203032212 */ /* 0x000fca00078e3cff */
[----:B------:R-:W-:Y:S01]  /*f1d0*/  @!PT LDS RZ, [RZ] ;  /* 0x00000000fffff984 */ /* 0x000fe20000000800 */
[----:B------:R-:W-:Y:S01]  /*f1e0*/  @!PT LDS RZ, [RZ] ;  /* 0x00000000fffff984 */ /* 0x000fe20000000800 */
[----:B------:R-:W-:Y:S01]  /*f1f0*/  @!PT LDS RZ, [RZ] ;  /* 0x00000000fffff984 */ /* 0x000fe20000000800 */
[----:B------:R0:W-:Y:S01]  /*f200*/  @P2 LDGSTS.E.BYPASS.LTC128B.128 [R23+0x1a400], desc[UR50][R2.64], !P4 ;  /* 0x1a40000002172fae */ /* 0x0001e2000e101d72 */
[----:B------:R-:W-:-:S03]  /*f210*/  IMAD.MOV.U32 R8, RZ, RZ, R14 ;  /* 0x000000ffff087224 */ /* 0x000fc600078e000e */
[----:B------:R0:W-:Y:S04]  /*f220*/  @P2 LDGSTS.E.BYPASS.LTC128B.128 [R23+0x1cc00], desc[UR50][R2.64+0x40], !P3 ;  /* 0x1cc0004002172fae */ /* 0x0001e8000d901d72 */
[----:B0-----:R-:W-:Y:S05]  /*f230*/  WARPSYNC.COLLECTIVE R15, `(.L_x_128) ;  /* 0x000000000f087348 */ /* 0x001fea0003c00000 */
[----:B------:R1:W2:Y:S02]  /*f240*/  SHFL.IDX P6, R14, R13, R12, R11 ;  /* 0x0000000c0d0e7389 */ /* 0x0002a400000c000b */
[----:B012---:R-:W-:Y:S01]  /*f250*/  ENDCOLLECTIVE ;  /* 0x000000000000791b */ /* 0x007fe20003800000 */
.L_x_128:
[----:B------:R-:W-:Y:S01]  /*f260*/  @!PT LDS RZ, [RZ] ;  /* 0x00000000fffff984 */ /* 0x000fe20000000800 */
[----:B------:R-:W-:Y:S01]  /*f270*/  @!PT LDS RZ, [RZ] ;  /* 0x00000000fffff984 */ /* 0x000fe20000000800 */
[----:B------:R-:W-:Y:S01]  /*f280*/  @!PT LDS RZ, [RZ] ;  /* 0x00000000fffff984 */ /* 0x000fe20000000800 */
[----:B------:R0:W-:Y:S01]  /*f290*/  @P2 LDGSTS.E.BYPASS.LTC128B.128 [R23+0x1f400], desc[UR50][R2.64+0x80], !P1 ;  /* 0x1f40008002172fae */ /* 0x0001e2000c901d72 */
[----:B------:R-:W-:Y:S01]  /*f2a0*/  ISETP.GE.AND P2, PT, R18, 0x21, PT ;  /* 0x000000211200780c */ /* 0x000fe20003f46270 */
[----:B------:R-:W-:Y:S02]  /*f2b0*/  IMAD.MOV.U32 R13, RZ, RZ, R7 ;  /* 0x000000ffff0d7224 */ /* 0x000fe400078e0007 */
[----:B------:R-:W-:-:S10]  /*f2c0*/  IMAD.MOV.U32 R12, RZ, RZ, 0x2 ;  /* 0x00000002ff0c7424 */ /* 0x000fd400078e00ff */
[----:B------:R-:W-:Y:S01]  /*f2d0*/  @P2 VIADD R21, R4, UR41 ;  /* 0x0000002904152c36 */ /* 0x000fe20008000000 */
[----:B0-----:R-:W-:-:S13]  /*f2e0*/  @P2 IADD3 R10, P0, R35, R14, RZ ;  /* 0x0000000e230a2210 */ /* 0x001fda0007f1e0ff */
[----:B------:R-:W-:Y:S05]  /*f2f0*/  WARPSYNC.COLLECTIVE R15, `(.L_x_129) ;  /* 0x000000000f087348 */ /* 0x000fea0003c00000 */
[----:B------:R0:W1:Y:S02]  /*f300*/  SHFL.IDX P6, R14, R13, R12, R11 ;  /* 0x0000000c0d0e7389 */ /* 0x00006400000c000b */
[----:B01----:R-:W-:Y:S01]  /*f310*/  ENDCOLLECTIVE ;  /* 0x000000000000791b */ /* 0x003fe20003800000 */
.L_x_129:
[----:B------:R-:W-:Y:S02]  /*f320*/  @P2 IMAD.X R8, RZ, RZ, R8, P0 ;  /* 0x000000ffff082224 */ /* 0x000fe400000e0608 */
[----:B------:R-:W-:Y:S02]  /*f330*/  @P2 IMAD.MOV.U32 R2, RZ, RZ, R10 ;  /* 0x000000ffff022224 */ /* 0x000fe400078e000a */
[----:B------:R-:W-:-:S05]  /*f340*/  @P2 IMAD.MOV.U32 R3, RZ, RZ, R8 ;  /* 0x000000ffff032224 */ /* 0x000fca00078e0008 */
[----:B------:R-:W-:Y:S01]  /*f350*/  @!PT LDS RZ, [RZ] ;  /* 0x00000000fffff984 */ /* 0x000fe20000000800 */
[----:B------:R-:W-:Y:S01]  /*f360*/  @!PT LDS RZ, [RZ] ;  /* 0x00000000fffff984 */ /* 0x000fe20000000800 */
[----:B------:R-:W-:Y:S01]  /*f370*/  @!PT LDS RZ, [RZ] ;  /* 0x00000000fffff984 */ /* 0x000fe20000000800 */
[----:B------:R-:W-:Y:S01]  /*f380*/  @P2 LDGSTS.E.BYPASS.LTC128B.128 [R21+0x1ac00], desc[UR50][R2.64], !P4 ;  /* 0x1ac0000002152fae */ /* 0x000fe2000e101d72 */
[----:B------:R-:W-:-:S03]  /*f390*/  IMAD.MOV.U32 R13, RZ, RZ, R6 ;  /* 0x000000ffff0d7224 */ /* 0x000fc600078e0006 */
[----:B------:R-:W-:Y:S04]  /*f3a0*/  @P2 LDGSTS.E.BYPASS.LTC128B.128 [R21+0x1d400], desc[UR50][R2.64+0x40], !P3 ;  /* 0x1d40004002152fae */ /* 0x000fe8000d901d72 */
[----:B------:R0:W-:Y:S01]  /*f3b0*/  @P2 LDGSTS.E.BYPASS.LTC128B.128 [R21+0x1fc00], desc[UR50][R2.64+0x80], !P1 ;  /* 0x1fc0008002152fae */ /* 0x0001e2000c901d72 */
[----:B------:R-:W-:Y:S01]  /*f3c0*/  ISETP.GE.AND P2, PT, R18, 0x41, PT ;  /* 0x000000411200780c */ /* 0x000fe20003f46270 */
[----:B0-----:R-:W-:-:S12]  /*f3d0*/  IMAD.MOV.U32 R2, RZ, RZ, R14 ;  /* 0x000000ffff027224 */ /* 0x001fd800078e000e */
[----:B------:R-:W-:Y:S05]  /*f3e0*/  WARPSYNC.COLLECTIVE R15, `(.L_x_130) ;  /* 0x000000000f087348 */ /* 0x000fea0003c00000 */
[----:B------:R0:W1:Y:S02]  /*f3f0*/  SHFL.IDX P6, R14, R13, R12, R11 ;  /* 0x0000000c0d0e7389 */ /* 0x00006400000c000b */
[----:B01----:R-:W-:Y:S01]  /*f400*/  ENDCOLLECTIVE ;  /* 0x000000000000791b */ /* 0x003fe20003800000 */
.L_x_130:
[----:B------:R-:W-:Y:S02]  /*f410*/  @P2 VIADD R23, R4, UR41 ;  /* 0x0000002904172c36 */ /* 0x000fe40008000000 */
[----:B------:R-:W-:Y:S01]  /*f420*/  IMAD.MOV.U32 R13, RZ, RZ, R7 ;  /* 0x000000ffff0d7224 */ /* 0x000fe200078e0007 */
[----:B------:R-:W-:-:S05]  /*f430*/  @P2 IADD3 R11, P0, R35, R14, RZ ;  /* 0x0000000e230b2210 */ /* 0x000fca0007f1e0ff */
[----:B------:R-:W-:Y:S02]  /*f440*/  @P2 IMAD.X R12, RZ, RZ, R2, P0 ;  /* 0x000000ffff0c2224 */ /* 0x000fe400000e0602 */
[----:B------:R-:W-:Y:S02]  /*f450*/  @P2 IMAD.MOV.U32 R2, RZ, RZ, R11 ;  /* 0x000000ffff022224 */ /* 0x000fe400078e000b */
[----:B------:R-:W-:Y:S02]  /*f460*/  @P2 IMAD.MOV.U32 R3, RZ, RZ, R12 ;  /* 0x000000ffff032224 */ /* 0x000fe400078e000c */
[----:B------:R-:W-:Y:S02]  /*f470*/  IMAD.MOV.U32 R12, RZ, RZ, 0x3 ;  /* 0x00000003ff0c7424 */ /* 0x000fe400078e00ff */
[----:B------:R-:W-:Y:S01]  /*f480*/  IMAD.MOV.U32 R11, RZ, RZ, 0x1c1f ;  /* 0x00001c1fff0b7424 */ /* 0x000fe200078e00ff */
[----:B------:R-:W-:Y:S01]  /*f490*/  @!PT LDS RZ, [RZ] ;  /* 0x00000000fffff984 */ /* 0x000fe20000000800 */
[----:B------:R-:W-:Y:S01]  /*f4a0*/  @!PT LDS RZ, [RZ] ;  /* 0x00000000fffff984 */ /* 0x000fe20000000800 */
[----:B------:R-:W-:Y:S01]  /*f4b0*/  @!PT LDS RZ, [RZ] ;  /* 0x00000000fffff984 */ /* 0x000fe20000000800 */
[----:B------:R0:W-:Y:S06]  /*f4c0*/  @P2 LDGSTS.E.BYPASS.LTC128B.128 [R23+0x1b400], desc[UR50][R2.64], !P4 ;  /* 0x1b40000002172fae */ /* 0x0001ec000e101d72 */
[----:B0-----:R-:W-:Y:S05]  /*f4d0*/  WARPSYNC.COLLECTIVE R15, `(.L_x_131) ;  /* 0x000000000f087348 */ /* 0x001fea0003c00000 */
[----:B------:R1:W2:Y:S02]  /*f4e0*/  SHFL.IDX P6, R14, R13, R12, R11 ;  /* 0x0000000c0d0e7389 */ /* 0x0002a400000c000b */
[----:B012---:R-:W-:Y:S01]  /*f4f0*/  ENDCOLLECTIVE ;  /* 0x000000000000791b */ /* 0x007fe20003800000 */
.L_x_131:
[----:B------:R-:W-:Y:S01]  /*f500*/  @!PT LDS RZ, [RZ] ;  /* 0x00000000fffff984 */ /* 0x000fe20000000800 */
[----:B------:R-:W-:Y:S01]  /*f510*/  @!PT LDS RZ, [RZ] ;  /* 0x00000000fffff984 */ /* 0x000fe20000000800 */
[----:B------:R-:W-:Y:S01]  /*f520*/  @!PT LDS RZ, [RZ] ;  /* 0x00000000fffff984 */ /* 0x000fe20000000800 */
[----:B------:R0:W-:Y:S04]  /*f530*/  @P2 LDGSTS.E.BYPASS.LTC128B.128 [R23+0x1dc00], desc[UR50][R2.64+0x40], !P3 ;  /* 0x1dc0004002172fae */ /* 0x0001e8000d901d72 */
[----:B------:R0:W-:Y:S01]  /*f540*/  @P2 LDGSTS.E.BYPASS.LTC128B.128 [R23+0x20400], desc[UR50][R2.64+0x80], !P1 ;  /* 0x2040008002172fae */ /* 0x0001e2000c901d72 */
[----:B------:R-:W-:Y:S01]  /*f550*/  ISETP.GE.AND P2, PT, R18, 0x61, PT ;  /* 0x000000611200780c */ /* 0x000fe20003f46270 */
[----:B------:R-:W-:-:S12]  /*f560*/  IMAD.MOV.U32 R13, RZ, RZ, R6 ;  /* 0x000000ffff0d7224 */ /* 0x000fd800078e0006 */
[----:B------:R-:W-:Y:S02]  /*f570*/  @P2 VIADD R25, R4, UR41 ;  /* 0x0000002904192c36 */ /* 0x000fe40008000000 */
[----:B0-----:R-:W-:-:S07]  /*f580*/  IMAD.MOV.U32 R7, RZ, RZ, R14 ;  /* 0x000000ffff077224 */ /* 0x001fce00078e000e */
[----:B------:R-:W-:Y:S05]  /*f590*/  WARPSYNC.COLLECTIVE R15, `(.L_x_132) ;  /* 0x000000000f087348 */ /* 0x000fea0003c00000 */
[----:B------:R0:W1:Y:S02]  /*f5a0*/  SHFL.IDX P6, R14, R13, R12, R11 ;  /* 0x0000000c0d0e7389 */ /* 0x00006400000c000b */
[----:B01----:R-:W-:Y:S01]  /*f5b0*/  ENDCOLLECTIVE ;  /* 0x000000000000791b */ /* 0x003fe20003800000 */
.L_x_132:
[----:B------:R-:W-:Y:S02]  /*f5c0*/  IMAD.MOV.U32 R13, RZ, RZ, R5 ;  /* 0x000000ffff0d7224 */ /* 0x000fe400078e0005 */
[----:B------:R-:W-:Y:S01]  /*f5d0*/  IMAD.MOV.U32 R12, RZ, RZ, RZ ;  /* 0x000000ffff0c7224 */ /* 0x000fe200078e00ff */
[----:B------:R-:W-:-:S13]  /*f5e0*/  @P2 IADD3 R6, P0, R35, R14, RZ ;  /* 0x0000000e23062210 */ /* 0x000fda0007f1e0ff */
[----:B------:R-:W-:Y:S05]  /*f5f0*/  WARPSYNC.COLLECTIVE R15, `(.L_x_133) ;  /* 0x000000000f087348 */ /* 0x000fea0003c00000 */
[----:B------:R0:W1:Y:S02]  /*f600*/  SHFL.IDX P6, R14, R13, R12, R11 ;  /* 0x0000000c0d0e7389 */ /* 0x00006400000c000b */
[----:B01----:R-:W-:Y:S01]  /*f610*/  ENDCOLLECTIVE ;  /* 0x000000000000791b */ /* 0x003fe20003800000 */
.L_x_133:
[----:B------:R-:W-:Y:S02]  /*f620*/  @P2 IMAD.X R7, RZ, RZ, R7, P0 ;  /* 0x000000ffff072224 */ /* 0x000fe400000e0607 */
[----:B------:R-:W-:Y:S02]  /*f630*/  @P2 IMAD.MOV.U32 R2, RZ, RZ, R6 ;  /* 0x000000ffff022224 */ /* 0x000fe400078e0006 */
[----:B------:R-:W-:-:S05]  /*f640*/  @P2 IMAD.MOV.U32 R3, RZ, RZ, R7 ;  /* 0x000000ffff032224 */ /* 0x000fca00078e0007 */
[----:B------:R-:W-:Y:S01]  /*f650*/  @!PT LDS RZ, [RZ] ;  /* 0x00000000fffff984 */ /* 0x000fe20000000800 */
[----:B------:R-:W-:Y:S01]  /*f660*/  @!PT LDS RZ, [RZ] ;  /* 0x00000000fffff984 */ /* 0x000fe20000000800 */
[----:B------:R-:W-:Y:S01]  /*f670*/  @!PT LDS RZ, [RZ] ;  /* 0x00000000fffff984 */ /* 0x000fe20000000800 */
[----:B------:R0:W-:Y:S01]  /*f680*/  @P2 LDGSTS.E.BYPASS.LTC128B.128 [R25+0x1bc00], desc[UR50][R2.64], !P4 ;  /* 0x1bc0000002192fae */ /* 0x0001e2000e101d72 */
[----:B------:R-:W-:-:S03]  /*f690*/  IMAD.MOV.U32 R13, RZ, RZ, R9 ;  /* 0x000000ffff0d7224 */ /* 0x000fc600078e0009 */
[----:B------:R0:W-:Y:S04]  /*f6a0*/  @P2 LDGSTS.E.BYPASS.LTC128B.128 [R25+0x1e400], desc[UR50][R2.64+0x40], !P3 ;  /* 0x1e40004002192fae */ /* 0x0001e8000d901d72 */
[----:B------:R0:W-:Y:S01]  /*f6b0*/  @P2 LDGSTS.E.BYPASS.LTC128B.128 [R25+0x20c00], desc[UR50][R2.64+0x80], !P1 ;  /* 0x20c0008002192fae */ /* 0x0001e2000c901d72 */
[----:B------:R-:W-:-:S07]  /*f6c0*/  IMAD.MOV.U32 R5, RZ, RZ, R14 ;  /* 0x000000ffff057224 */ /* 0x000fce00078e000e */
[----:B0-----:R-:W-:Y:S05]  /*f6d0*/  WARPSYNC.COLLECTIVE R15, `(.L_x_134) ;  /* 0x000000000f087348 */ /* 0x001fea0003c00000 */
[----:B------:R1:W2:Y:S02]  /*f6e0*/  SHFL.IDX P6, R14, R13, R12, R11 ;  /* 0x0000000c0d0e7389 */ /* 0x0002a400000c000b */
[----:B012---:R-:W-:Y:S01]  /*f6f0*/  ENDCOLLECTIVE ;  /* 0x000000000000791b */ /* 0x007fe20003800000 */
.L_x_134:
[----:B------:R-:W-:Y:S05]  /*f700*/  BRA `(.L_x_135) ;  /* 0xffffffc000e47947 */ /* 0x000fea000383ffff */
.L_x_62:
[----:B------:R-:W-:Y:S02]  /*f710*/  IMAD.MOV.U32 R13, RZ, RZ, R4 ;  /* 0x000000ffff0d7224 */ /* 0x000fe400078e0004 */
[----:B------:R-:W-:Y:S02]  /*f720*/  IMAD.MOV.U32 R12, RZ, RZ, RZ ;  /* 0x000000ffff0c7224 */ /* 0x000fe400078e00ff */
[----:B------:R-:W-:Y:S02]  /*f730*/  IMAD.MOV.U32 R11, RZ, RZ, 0x1c1f ;  /* 0x00001c1fff0b7424 */ /* 0x000fe400078e00ff */
[----:B------:R-:W-:Y:S02]  /*f740*/  IMAD.MOV.U32 R15, RZ, RZ, -0x1 ;  /* 0xffffffffff0f7424 */ /* 0x000fe400078e00ff */
[----:B------:R-:W-:-:S07]  /*f750*/  IMAD.IADD R5, R10, 0x1, R5 ;  /* 0x000000010a057824 */ /* 0x000fce00078e0205 */
[----:B-----5:R-:W-:Y:S05]  /*f760*/  WARPSYNC.COLLECTIVE R15, `(.L_x_136) ;  /* 0x000000000f087348 */ /* 0x020fea0003c00000 */
[----:B------:R0:W1:Y:S02]  /*f770*/  SHFL.IDX P6, R14, R13, R12, R11 ;  /* 0x0000000c0d0e7389 */ /* 0x00006400000c000b */
[----:B01---5:R-:W-:Y:S01]  /*f780*/  ENDCOLLECTIVE ;  /* 0x000000000000791b */ /* 0x023fe20003800000 */
.L_x_136:
[C---:B------:R-:W-:Y:S01]  /*f790*/  VIADD R6, R5.reuse, 0x20 ;  /* 0x0000002005067836 */ /* 0x040fe20000000000 */
[----:B------:R-:W-:Y:S01]  /*f7a0*/  ISETP.GE.AND P0, PT, R5, UR40, PT ;  /* 0x0000002805007c0c */ /* 0x000fe2000bf06270 */
[----:B------:R-:W-:Y:S02]  /*f7b0*/  IMAD.MOV.U32 R13, RZ, RZ, R0 ;  /* 0x000000ffff0d7224 */ /* 0x000fe400078e0000 */
[----:B------:R-:W-:-:S10]  /*f7c0*/  IMAD.MOV.U32 R2, RZ, RZ, R14 ;  /* 0x000000ffff027224 */ /* 0x000fd400078e000e */
[----:B------:R-:W-:Y:S05]  /*f7d0*/  WARPSYNC.COLLECTIVE R15, `(.L_x_137) ;  /* 0x000000000f087348 */ /* 0x000fea0003c00000 */
[----:B------:R0:W1:Y:S02]  /*f7e0*/  SHFL.IDX P6, R14, R13, R12, R11 ;  /* 0x0000000c0d0e7389 */ /* 0x00006400000c000b */
[----:B01----:R-:W-:Y:S01]  /*f7f0*/  ENDCOLLECTIVE ;  /* 0x000000000000791b */ /* 0x003fe20003800000 */
.L_x_137:
[----:B------:R-:W-:Y:S02]  /*f800*/  IMAD.MOV.U32 R13, RZ, RZ, R4 ;  /* 0x000000ffff0d7224 */ /* 0x000fe400078e0004 */
[----:B------:R-:W-:Y:S01]  /*f810*/  IMAD.MOV.U32 R12, RZ, RZ, 0x1 ;  /* 0x00000001ff0c7424 */ /* 0x000fe200078e00ff */
[----:B------:R-:W-:-:S05]  /*f820*/  @!P0 IADD3 R14, P1, R35, R14, RZ ;  /* 0x0000000e230e8210 */ /* 0x000fca0007f3e0ff */
[----:B------:R-:W-:Y:S02]  /*f830*/  @!P0 IMAD.X R3, RZ, RZ, R2, P1 ;  /* 0x000000ffff038224 */ /* 0x000fe400008e0602 */
[----:B------:R-:W-:-:S07]  /*f840*/  @!P0 IMAD.MOV.U32 R2, RZ, RZ, R14 ;  /* 0x000000ffff028224 */ /* 0x000fce00078e000e */
[----:B------:R-:W-:Y:S05]  /*f850*/  WARPSYNC.COLLECTIVE R15, `(.L_x_138) ;  /* 0x000000000f087348 */ /* 0x000fea0003c00000 */
[----:B------:R0:W1:Y:S02]  /*f860*/  SHFL.IDX P6, R14, R13, R12, R11 ;  /* 0x0000000c0d0e7389 */ /* 0x00006400000c000b */
[----:B01----:R-:W-:Y:S01]  /*f870*/  ENDCOLLECTIVE ;  /* 0x000000000000791b */ /* 0x003fe20003800000 */
.L_x_138:
[----:B------:R-:W-:Y:S01]  /*f880*/  @!PT LDS RZ, [RZ] ;  /* 0x00000000fffff984 */ /* 0x000fe20000000800 */
[----:B------:R-:W-:Y:S01]  /*f890*/  @!PT LDS RZ, [RZ] ;  /* 0x00000000fffff984 */ /* 0x000fe20000000800 */
[----:B------:R-:W-:Y:S01]  /*f8a0*/  @!PT LDS RZ, [RZ] ;  /* 0x00000000fffff984 */ /* 0x000fe20000000800 */
[----:B------:R0:W-:Y:S04]  /*f8b0*/  @!P0 LDGSTS.E.BYPASS.LTC128B.128 [R8+0x14400], desc[UR50][R2.64], !P3 ;  /* 0x1440000002088fae */ /* 0x0001e8000d901d72 */
[----:B------:R0:W-:Y:S04]  /*f8c0*/  @!P0 LDGSTS.E.BYPASS.LTC128B.128 [R8+0x16400], desc[UR50][R2.64+0x40], !P4 ;  /* 0x1640004002088fae */ /* 0x0001e8000e101d72 */
[----:B------:R0:W-:Y:S01]  /*f8d0*/  @!P0 LDGSTS.E.BYPASS.LTC128B.128 [R8+0x18400], desc[UR50][R2.64+0x80], !P5 ;  /* 0x1840008002088fae */ /* 0x0001e2000e901d72 */
[----:B------:R-:W-:Y:S01]  /*f8e0*/  ISETP.GE.AND P0, PT, R6, UR40, PT ;  /* 0x0000002806007c0c */ /* 0x000fe2000bf06270 */
[----:B------:R-:W-:-:S02]  /*f8f0*/  IMAD.MOV.U32 R13, RZ, RZ, R0 ;  /* 0x000000ffff0d7224 */ /* 0x000fc400078e0000 */
[----:B------:R-:W-:-:S10]  /*f900*/  IMAD.MOV.U32 R6, RZ, RZ, R14 ;  /* 0x000000ffff067224 */ /* 0x000fd400078e000e */
[----:B0-----:R-:W-:Y:S05]  /*f910*/  WARPSYNC.COLLECTIVE R15, `(.L_x_139) ;  /* 0x000000000f087348 */ /* 0x001fea0003c00000 */
[----:B------:R1:W2:Y:S02]  /*f920*/  SHFL.IDX P6, R14, R13, R12, R11 ;  /* 0x0000000c0d0e7389 */ /* 0x0002a400000c000b */
[----:B012---:R-:W-:Y:S01]  /*f930*/  ENDCOLLECTIVE ;  /* 0x000000000000791b */ /* 0x007fe20003800000 */
.L_x_139:
[----:B------:R-:W-:Y:S02]  /*f940*/  IMAD.MOV.U32 R13, RZ, RZ, R4 ;  /* 0x000000ffff0d7224 */ /* 0x000fe400078e0004 */
[----:B------:R-:W-:Y:S01]  /*f950*/  IMAD.MOV.U32 R12, RZ, RZ, 0x2 ;  /* 0x00000002ff0c7424 */ /* 0x000fe200078e00ff */
[----:B------:R-:W-:-:S05]  /*f960*/  @!P0 IADD3 R14, P1, R35, R14, RZ ;  /* 0x0000000e230e8210 */ /* 0x000fca0007f3e0ff */
[----:B------:R-:W-:-:S08]  /*f970*/  @!P0 IMAD.MOV.U32 R2, RZ, RZ, R14 ;  /* 0x000000ffff028224 */ /* 0x000fd000078e000e */
[----:B------:R-:W-:Y:S05]  /*f980*/  WARPSYNC.COLLECTIVE R15, `(.L_x_140) ;  /* 0x000000000f087348 */ /* 0x000fea0003c00000 */
[----:B------:R0:W1:Y:S02]  /*f990*/  SHFL.IDX P6, R14, R13, R12, R11 ;  /* 0x0000000c0d0e7389 */ /* 0x00006400000c000b */
[----:B01----:R-:W-:Y:S01]  /*f9a0*/  ENDCOLLECTIVE ;  /* 0x000000000000791b */ /* 0x003fe20003800000 */
.L_x_140:
[----:B------:R-:W-:Y:S02]  /*f9b0*/  @!P0 IMAD.X R7, RZ, RZ, R6, P1 ;  /* 0x000000ffff078224 */ /* 0x000fe400008e0606 */
[----:B------:R-:W-:Y:S02]  /*f9c0*/  VIADD R6, R5, 0x40 ;  /* 0x0000004005067836 */ /* 0x000fe40000000000 */
[----:B------:R-:W-:-:S05]  /*f9d0*/  @!P0 IMAD.MOV.U32 R3, RZ, RZ, R7 ;  /* 0x000000ffff038224 */ /* 0x000fca00078e0007 */
[----:B------:R-:W-:Y:S01]  /*f9e0*/  @!PT LDS RZ, [RZ] ;  /* 0x00000000fffff984 */ /* 0x000fe20000000800 */
[----:B------:R-:W-:Y:S01]  /*f9f0*/  @!PT LDS RZ, [RZ] ;  /* 0x00000000fffff984 */ /* 0x000fe20000000800 */
[----:B------:R-:W-:Y:S01]  /*fa00*/  @!PT LDS RZ, [RZ] ;  /* 0x00000000fffff984 */ /* 0x000fe20000000800 */
[----:B------:R0:W-:Y:S01]  /*fa10*/  @!P0 LDGSTS.E.BYPASS.LTC128B.128 [R8+0x14c00], desc[UR50][R2.64], !P3 ;  /* 0x14c0000002088fae */ /* 0x0001e2000d901d72 */
[----:B------:R-:W-:-:S03]  /*fa20*/  IMAD.MOV.U32 R13, RZ, RZ, R0 ;  /* 0x000000ffff0d7224 */ /* 0x000fc600078e0000 */
[----:B------:R0:W-:Y:S04]  /*fa30*/  @!P0 LDGSTS.E.BYPASS.LTC128B.128 [R8+0x16c00], desc[UR50][R2.64+0x40], !P4 ;  /* 0x16c0004002088fae */ /* 0x0001e8000e101d72 */
[----:B------:R0:W-:Y:S01]  /*fa40*/  @!P0 LDGSTS.E.BYPASS.LTC128B.128 [R8+0x18c00], desc[UR50][R2.64+0x80], !P5 ;  /* 0x18c0008002088fae */ /* 0x0001e2000e901d72 */
[----:B------:R-:W-:Y:S01]  /*fa50*/  ISETP.GE.AND P0, PT, R6, UR40, PT ;  /* 0x0000002806007c0c */ /* 0x000fe2000bf06270 */
[----:B------:R-:W-:-:S12]  /*fa60*/  IMAD.MOV.U32 R6, RZ, RZ, R14 ;  /* 0x000000ffff067224 */ /* 0x000fd800078e000e */
[----:B0-----:R-:W-:Y:S05]  /*fa70*/  WARPSYNC.COLLECTIVE R15, `(.L_x_141) ;  /* 0x000000000f087348 */ /* 0x001fea0003c00000 */
[----:B------:R1:W2:Y:S02]  /*fa80*/  SHFL.IDX P6, R14, R13, R12, R11 ;  /* 0x0000000c0d0e7389 */ /* 0x0002a400000c000b */
[----:B012---:R-:W-:Y:S01]  /*fa90*/  ENDCOLLECTIVE ;  /* 0x000000000000791b */ /* 0x007fe20003800000 */
.L_x_141:
[----:B------:R-:W-:Y:S02]  /*faa0*/  IMAD.MOV.U32 R13, RZ, RZ, R4 ;  /* 0x000000ffff0d7224 */ /* 0x000fe400078e0004 */
[----:B------:R-:W-:Y:S01]  /*fab0*/  IMAD.MOV.U32 R12, RZ, RZ, 0x3 ;  /* 0x00000003ff0c7424 */ /* 0x000fe200078e00ff */
[----:B------:R-:W-:-:S05]  /*fac0*/  @!P0 IADD3 R14, P1, R35, R14, RZ ;  /* 0x0000000e230e8210 */ /* 0x000fca0007f3e0ff */
[----:B------:R-:W-:-:S08]  /*fad0*/  @!P0 IMAD.MOV.U32 R2, RZ, RZ, R14 ;  /* 0x000000ffff028224 */ /* 0x000fd000078e000e */
[----:B------:R-:W-:Y:S05]  /*fae0*/  WARPSYNC.COLLECTIVE R15, `(.L_x_142) ;  /* 0x000000000f087348 */ /* 0x000fea0003c00000 */
[----:B------:R0:W1:Y:S02]  /*faf0*/  SHFL.IDX P6, R14, R13, R12, R11 ;  /* 0x0000000c0d0e7389 */ /* 0x00006400000c000b */
[----:B01----:R-:W-:Y:S01]  /*fb00*/  ENDCOLLECTIVE ;  /* 0x000000000000791b */ /* 0x003fe20003800000 */
.L_x_142:
[----:B------:R-:W-:-:S04]  /*fb10*/  @!P0 IMAD.X R7, RZ, RZ, R6, P1 ;  /* 0x000000ffff078224 */ /* 0x000fc800008e0606 */
        /* <DEDUP_REMOVED lines=8> */
[----:B------:R-:W-:-:S07]  /*fba0*/  IMAD.MOV.U32 R6, RZ, RZ, R14 ;  /* 0x000000ffff067224 */ /* 0x000fce00078e000e */
[----:B0-----:R-:W-:Y:S05]  /*fbb0*/  WARPSYNC.COLLECTIVE R15, `(.L_x_143) ;  /* 0x000000000f087348 */ /* 0x001fea0003c00000 */
[----:B------:R1:W2:Y:S02]  /*fbc0*/  SHFL.IDX P6, R14, R13, R12, R11 ;  /* 0x0000000c0d0e7389 */ /* 0x0002a400000c000b */
[----:B012---:R-:W-:Y:S01]  /*fbd0*/  ENDCOLLECTIVE ;  /* 0x000000000000791b */ /* 0x007fe20003800000 */
.L_x_143:
[----:B------:R-:W-:Y:S05]  /*fbe0*/  BRA `(.L_x_144) ;  /* 0xffffffc400e87947 */ /* 0x000fea000383ffff */
.L_x_63:
[----:B0-----:R-:W-:-:S04]  /*fbf0*/  IMAD.U32 R3, RZ, RZ, UR41 ;  /* 0x00000029ff037e24 */ /* 0x001fc8000f8e00ff */
[----:B------:R0:W1:Y:S03]  /*fc00*/  SYNCS.PHASECHK.TRANS64.TRYWAIT P0, [R3+URZ+0x29820], R0 ;  /* 0x02982000030075a7 */ /* 0x000066000800017f */
[----:B-1----:R-:W-:Y:S05]  /*fc10*/  @!P0 NANOSLEEP.SYNCS 0x989680 ;  /* 0x009896800000895d */ /* 0x002fea0003900000 */
[----:B------:R-:W1:Y:S02]  /*fc20*/  @!P0 SYNCS.PHASECHK.TRANS64 P0, [R3+URZ+0x29820], R0 ;  /* 0x02982000030085a7 */ /* 0x000e64000800007f */
[----:B-1----:R-:W-:Y:S05]  /*fc30*/  @!P0 BRA `(.L_x_63) ;  /* 0xfffffffc00ec8947 */ /* 0x002fea000383ffff */
[----:B------:R-:W-:Y:S05]  /*fc40*/  BRA `(.L_x_145) ;  /* 0xffffffc800207947 */ /* 0x000fea000383ffff */
.L_x_67:
[----:B0-----:R0:W1:Y:S02]  /*fc50*/  SYNCS.PHASECHK.TRANS64.TRYWAIT P0, [R0+URZ+0x29880], R28 ;  /* 0x0298801c000075a7 */ /* 0x001064000800017f */
[----:B-1----:R-:W-:Y:S05]  /*fc60*/  @!P0 NANOSLEEP.SYNCS 0x989680 ;  /* 0x009896800000895d */ /* 0x002fea0003900000 */
[----:B------:R-:W1:Y:S02]  /*fc70*/  @!P0 SYNCS.PHASECHK.TRANS64 P0, [R0+URZ+0x29880], R28 ;  /* 0x0298801c000085a7 */ /* 0x000e64000800007f */
[----:B-1----:R-:W-:Y:S05]  /*fc80*/  @!P0 BRA `(.L_x_67) ;  /* 0xfffffffc00f08947 */ /* 0x002fea000383ffff */
[----:B------:R-:W-:Y:S05]  /*fc90*/  BRA `(.L_x_146) ;  /* 0xffffffcc00287947 */ /* 0x000fea000383ffff */
.L_x_68:
        /* <DEDUP_REMOVED lines=8> */
.L_x_148:
[----:B------:R-:W-:Y:S05]  /*fd20*/  BSYNC B0 ;  /* 0x0000000000007941 */ /* 0x000fea0003800000 */
.L_x_147:
[----:B------:R-:W-:Y:S01]  /*fd30*/  IMAD.MOV.U32 R13, RZ, RZ, R8 ;  /* 0x000000ffff0d7224 */ /* 0x000fe200078e0008 */
[----:B------:R-:W-:Y:S01]  /*fd40*/  IADD3 R20, R20, UR41, R33 ;  /* 0x0000002914147c10 */ /* 0x000fe2000fffe021 */
[----:B------:R-:W-:Y:S02]  /*fd50*/  IMAD.MOV.U32 R12, RZ, RZ, RZ ;  /* 0x000000ffff0c7224 */ /* 0x000fe400078e00ff */
[----:B------:R-:W-:Y:S02]  /*fd60*/  IMAD.MOV.U32 R11, RZ, RZ, 0x1c1f ;  /* 0x00001c1fff0b7424 */ /* 0x000fe400078e00ff */
[----:B------:R-:W-:Y:S02]  /*fd70*/  IMAD.MOV.U32 R15, RZ, RZ, -0x1 ;  /* 0xffffffffff0f7424 */ /* 0x000fe400078e00ff */
[----:B------:R-:W-:Y:S02]  /*fd80*/  IMAD.MOV.U32 R3, RZ, RZ, R14 ;  /* 0x000000ffff037224 */ /* 0x000fe400078e000e */
[----:B------:R-:W-:-:S07]  /*fd90*/  IMAD.IADD R21, R34, 0x1, R20 ;  /* 0x0000000122157824 */ /* 0x000fce00078e0214 */
[----:B------:R-:W-:Y:S05]  /*fda0*/  WARPSYNC.COLLECTIVE R15, `(.L_x_149) ;  /* 0x000000000f087348 */ /* 0x000fea0003c00000 */
[----:B------:R0:W1:Y:S02]  /*fdb0*/  SHFL.IDX P6, R14, R13, R12, R11 ;  /* 0x0000000c0d0e7389 */ /* 0x00006400000c000b */
[----:B01----:R-:W-:Y:S01]  /*fdc0*/  ENDCOLLECTIVE ;  /* 0x000000000000791b */ /* 0x003fe20003800000 */
.L_x_149:
[----:B------:R-:W-:Y:S02]  /*fdd0*/  IMAD.MOV.U32 R13, RZ, RZ, R9 ;  /* 0x000000ffff0d7224 */ /* 0x000fe400078e0009 */
[----:B------:R-:W-:Y:S02]  /*fde0*/  IMAD.MOV.U32 R12, RZ, RZ, 0x1 ;  /* 0x00000001ff0c7424 */ /* 0x000fe400078e00ff */
[----:B------:R-:W-:-:S07]  /*fdf0*/  IMAD.MOV.U32 R2, RZ, RZ, R14 ;  /* 0x000000ffff027224 */ /* 0x000fce00078e000e */
[----:B------:R-:W-:Y:S05]  /*fe00*/  WARPSYNC.COLLECTIVE R15, `(.L_x_150) ;  /* 0x000000000f087348 */ /* 0x000fea0003c00000 */
[----:B------:R0:W1:Y:S02]  /*fe10*/  SHFL.IDX P6, R14, R13, R12, R11 ;  /* 0x0000000c0d0e7389 */ /* 0x00006400000c000b */
[----:B01----:R-:W-:Y:S01]  /*fe20*/  ENDCOLLECTIVE ;  /* 0x000000000000791b */ /* 0x003fe20003800000 */
.L_x_150:
[----:B------:R-:W-:-:S05]  /*fe30*/  IADD3 R2, P0, R35, R2, RZ ;  /* 0x0000000223027210 */ /* 0x000fca0007f1e0ff */
[----:B------:R-:W-:-:S05]  /*fe40*/  IMAD.X R3, RZ, RZ, R3, P0 ;  /* 0x000000ffff037224 */ /* 0x000fca00000e0603 */
[----:B------:R-:W-:Y:S01]  /*fe50*/  @!PT LDS RZ, [RZ] ;  /* 0x00000000fffff984 */ /* 0x000fe20000000800 */
[----:B------:R-:W-:Y:S01]  /*fe60*/  @!PT LDS RZ, [RZ] ;  /* 0x00000000fffff984 */ /* 0x000fe20000000800 */
[----:B------:R-:W-:Y:S01]  /*fe70*/  @!PT LDS RZ, [RZ] ;  /* 0x00000000fffff984 */ /* 0x000fe20000000800 */
[----:B------:R-:W-:Y:S01]  /*fe80*/  LDGSTS.E.BYPASS.LTC128B.128 [R20+0xa400], desc[UR50][R2.64], !P3 ;  /* 0x0a40000002147fae */ /* 0x000fe2000d901d72 */
[----:B------:R-:W-:-:S03]  /*fe90*/  IMAD.MOV.U32 R13, RZ, RZ, R8 ;  /* 0x000000ffff0d7224 */ /* 0x000fc600078e0008 */
[----:B------:R0:W-:Y:S02]  /*fea0*/  LDGSTS.E.BYPASS.LTC128B.128 [R21+0xa400], desc[UR50][R2.64+0x40], !P1 ;  /* 0x0a40004002157fae */ /* 0x0001e4000c901d72 */
[----:B0-----:R-:W-:-:S07]  /*feb0*/  IMAD.MOV.U32 R3, RZ, RZ, R14 ;  /* 0x000000ffff037224 */ /* 0x001fce00078e000e */
[----:B------:R-:W-:Y:S05]  /*fec0*/  WARPSYNC.COLLECTIVE R15, `(.L_x_151) ;  /* 0x000000000f087348 */ /* 0x000fea0003c00000 */
[----:B------:R0:W1:Y:S02]  /*fed0*/  SHFL.IDX P6, R14, R13, R12, R11 ;  /* 0x0000000c0d0e7389 */ /* 0x00006400000c000b */
[----:B01----:R-:W-:Y:S01]  /*fee0*/  ENDCOLLECTIVE ;  /* 0x000000000000791b */ /* 0x003fe20003800000 */
.L_x_151:
[----:B------:R-:W-:Y:S02]  /*fef0*/  IMAD.MOV.U32 R13, RZ, RZ, R9 ;  /* 0x000000ffff0d7224 */ /* 0x000fe400078e0009 */
[----:B------:R-:W-:Y:S02]  /*ff00*/  IMAD.MOV.U32 R12, RZ, RZ, 0x2 ;  /* 0x00000002ff0c7424 */ /* 0x000fe400078e00ff */
[----:B------:R-:W-:-:S07]  /*ff10*/  IMAD.MOV.U32 R2, RZ, RZ, R14 ;  /* 0x000000ffff027224 */ /* 0x000fce00078e000e */
[----:B------:R-:W-:Y:S05]  /*ff20*/  WARPSYNC.COLLECTIVE R15, `(.L_x_152) ;  /* 0x000000000f087348 */ /* 0x000fea0003c00000 */
[----:B------:R0:W1:Y:S02]  /*ff30*/  SHFL.IDX P6, R14, R13, R12, R11 ;  /* 0x0000000c0d0e7389 */ /* 0x00006400000c000b */
[----:B01----:R-:W-:Y:S01]  /*ff40*/  ENDCOLLECTIVE ;  /* 0x000000000000791b */ /* 0x003fe20003800000 */
.L_x_152:
        /* <DEDUP_REMOVED lines=12> */
.L_x_153:
[----:B------:R-:W-:Y:S02]  /*10010*/  IMAD.MOV.U32 R13, RZ, RZ, R9 ;  /* 0x000000ffff0d7224 */ /* 0x000fe400078e0009 */
[----:B------:R-:W-:Y:S02]  /*10020*/  IMAD.MOV.U32 R12, RZ, RZ, 0x3 ;  /* 0x00000003ff0c7424 */ /* 0x000fe400078e00ff */
[----:B------:R-:W-:-:S07]  /*10030*/  IMAD.MOV.U32 R2, RZ, RZ, R14 ;  /* 0x000000ffff027224 */ /* 0x000fce00078e000e */
[----:B------:R-:W-:Y:S05]  /*10040*/  WARPSYNC.COLLECTIVE R15, `(.L_x_154) ;  /* 0x000000000f087348 */ /* 0x000fea0003c00000 */
[----:B------:R0:W1:Y:S02]  /*10050*/  SHFL.IDX P6, R14, R13, R12, R11 ;  /* 0x0000000c0d0e7389 */ /* 0x00006400000c000b */
[----:B01----:R-:W-:Y:S01]  /*10060*/  ENDCOLLECTIVE ;  /* 0x000000000000791b */ /* 0x003fe20003800000 */
.L_x_154:
        /* <DEDUP_REMOVED lines=12> */
.L_x_155:
[----:B------:R-:W-:Y:S02]  /*10130*/  IMAD.MOV.U32 R13, RZ, RZ, R23 ;  /* 0x000000ffff0d7224 */ /* 0x000fe400078e0017 */
[----:B------:R-:W-:Y:S02]  /*10140*/  IMAD.MOV.U32 R12, RZ, RZ, RZ ;  /* 0x000000ffff0c7224 */ /* 0x000fe400078e00ff */
[----:B------:R-:W-:-:S07]  /*10150*/  IMAD.MOV.U32 R2, RZ, RZ, R14 ;  /* 0x000000ffff027224 */ /* 0x000fce00078e000e */
[----:B------:R-:W-:Y:S05]  /*10160*/  WARPSYNC.COLLECTIVE R15, `(.L_x_156) ;  /* 0x000000000f087348 */ /* 0x000fea0003c00000 */
[----:B------:R0:W1:Y:S02]  /*10170*/  SHFL.IDX P6, R14, R13, R12, R11 ;  /* 0x0000000c0d0e7389 */ /* 0x00006400000c000b */
[----:B01----:R-:W-:Y:S01]  /*10180*/  ENDCOLLECTIVE ;  /* 0x000000000000791b */ /* 0x003fe20003800000 */
.L_x_156:
        /* <DEDUP_REMOVED lines=12> */
.L_x_157:
[----:B------:R-:W-:Y:S01]  /*10250*/  IMAD.MOV.U32 R2, RZ, RZ, R14 ;  /* 0x000000ffff027224 */ /* 0x000fe200078e000e */
[----:B------:R-:W-:Y:S06]  /*10260*/  BRA `(.L_x_158) ;  /* 0xffffffc800c47947 */ /* 0x000fec000383ffff */
.L_x_73:
[----:B---3--:R3:W4:Y:S02]  /*10270*/  SYNCS.PHASECHK.TRANS64.TRYWAIT P0, [R0+URZ+0x29840], R28 ;  /* 0x0298401c000075a7 */ /* 0x008724000800017f */
[----:B----4-:R-:W-:Y:S05]  /*10280*/  @!P0 NANOSLEEP.SYNCS 0x989680 ;  /* 0x009896800000895d */ /* 0x010fea0003900000 */
[----:B------:R-:W4:Y:S02]  /*10290*/  @!P0 SYNCS.PHASECHK.TRANS64 P0, [R0+URZ+0x29840], R28 ;  /* 0x0298401c000085a7 */ /* 0x000f24000800007f */
[----:B----4-:R-:W-:Y:S05]  /*102a0*/  @!P0 BRA `(.L_x_73) ;  /* 0xfffffffc00f08947 */ /* 0x010fea000383ffff */
[----:B------:R-:W-:Y:S05]  /*102b0*/  BRA `(.L_x_159) ;  /* 0xffffffcc00187947 */ /* 0x000fea000383ffff */
.L_x_74:
[----:B------:R-:W-:Y:S01]  /*102c0*/  BSSY B0, `(.L_x_160) ;  /* 0x0000008000007945 */ /* 0x000fe20003800000 */
[----:B------:R-:W-:Y:S02]  /*102d0*/  IMAD.MOV.U32 R13, RZ, RZ, R7 ;  /* 0x000000ffff0d7224 */ /* 0x000fe400078e0007 */
[----:B------:R-:W-:Y:S02]  /*102e0*/  IMAD.MOV.U32 R12, RZ, RZ, RZ ;  /* 0x000000ffff0c7224 */ /* 0x000fe400078e00ff */
[----:B------:R-:W-:Y:S02]  /*102f0*/  IMAD.MOV.U32 R11, RZ, RZ, 0x1c1f ;  /* 0x00001c1fff0b7424 */ /* 0x000fe400078e00ff */
[----:B------:R-:W-:-:S07]  /*10300*/  IMAD.MOV.U32 R15, RZ, RZ, -0x1 ;  /* 0xffffffffff0f7424 */ /* 0x000fce00078e00ff */
[----:B0123--:R-:W-:Y:S05]  /*10310*/  WARPSYNC.COLLECTIVE R15, `(.L_x_161) ;  /* 0x000000000f087348 */ /* 0x00ffea0003c00000 */
[----:B------:R4:W0:Y:S02]  /*10320*/  SHFL.IDX P6, R14, R13, R12, R11 ;  /* 0x0000000c0d0e7389 */ /* 0x00082400000c000b */
[----:B01234-:R-:W-:Y:S01]  /*10330*/  ENDCOLLECTIVE ;  /* 0x000000000000791b */ /* 0x01ffe20003800000 */
.L_x_161:
[----:B------:R-:W-:Y:S05]  /*10340*/  BSYNC B0 ;  /* 0x0000000000007941 */ /* 0x000fea0003800000 */
.L_x_160:
[----:B------:R-:W-:Y:S02]  /*10350*/  IMAD.MOV.U32 R13, RZ, RZ, R6 ;  /* 0x000000ffff0d7224 */ /* 0x000fe400078e0006 */
[----:B------:R-:W-:Y:S02]  /*10360*/  IMAD.MOV.U32 R12, RZ, RZ, RZ ;  /* 0x000000ffff0c7224 */ /* 0x000fe400078e00ff */
[----:B------:R-:W-:Y:S02]  /*10370*/  IMAD.MOV.U32 R11, RZ, RZ, 0x1c1f ;  /* 0x00001c1fff0b7424 */ /* 0x000fe400078e00ff */
[----:B------:R-:W-:Y:S02]  /*10380*/  IMAD.MOV.U32 R15, RZ, RZ, -0x1 ;  /* 0xffffffffff0f7424 */ /* 0x000fe400078e00ff */
[----:B------:R-:W-:Y:S02]  /*10390*/  IMAD.MOV.U32 R3, RZ, RZ, R14 ;  /* 0x000000ffff037224 */ /* 0x000fe400078e000e */
[----:B------:R-:W-:-:S07]  /*103a0*/  VIADD R9, R9, UR41 ;  /* 0x0000002909097c36 */ /* 0x000fce0008000000 */
[----:B------:R-:W-:Y:S05]  /*103b0*/  WARPSYNC.COLLECTIVE R15, `(.L_x_162) ;  /* 0x000000000f087348 */ /* 0x000fea0003c00000 */
[----:B------:R0:W1:Y:S02]  /*103c0*/  SHFL.IDX P6, R14, R13, R12, R11 ;  /* 0x0000000c0d0e7389 */ /* 0x00006400000c000b */
[----:B01----:R-:W-:Y:S01]  /*103d0*/  ENDCOLLECTIVE ;  /* 0x000000000000791b */ /* 0x003fe20003800000 */
.L_x_162:
[----:B------:R-:W-:Y:S02]  /*103e0*/  IMAD.MOV.U32 R13, RZ, RZ, R7 ;  /* 0x000000ffff0d7224 */ /* 0x000fe400078e0007 */
[----:B------:R-:W-:Y:S01]  /*103f0*/  IMAD.MOV.U32 R12, RZ, RZ, 0x1 ;  /* 0x00000001ff0c7424 */ /* 0x000fe200078e00ff */
[----:B------:R-:W-:-:S13]  /*10400*/  IADD3 R2, P0, R35, R14, RZ ;  /* 0x0000000e23027210 */ /* 0x000fda0007f1e0ff */
[----:B------:R-:W-:Y:S05]  /*10410*/  WARPSYNC.COLLECTIVE R15, `(.L_x_163) ;  /* 0x000000000f087348 */ /* 0x000fea0003c00000 */
[----:B------:R0:W1:Y:S02]  /*10420*/  SHFL.IDX P6, R14, R13, R12, R11 ;  /* 0x0000000c0d0e7389 */ /* 0x00006400000c000b */
[----:B01----:R-:W-:Y:S01]  /*10430*/  ENDCOLLECTIVE ;  /* 0x000000000000791b */ /* 0x003fe20003800000 */
.L_x_163:
[----:B------:R-:W-:-:S05]  /*10440*/  IMAD.X R3, RZ, RZ, R3, P0 ;  /* 0x000000ffff037224 */ /* 0x000fca00000e0603 */
[----:B------:R-:W-:Y:S01]  /*10450*/  @!PT LDS RZ, [RZ] ;  /* 0x00000000fffff984 */ /* 0x000fe20000000800 */
[----:B------:R-:W-:Y:S01]  /*10460*/  @!PT LDS RZ, [RZ] ;  /* 0x00000000fffff984 */ /* 0x000fe20000000800 */
[----:B------:R-:W-:Y:S01]  /*10470*/  @!PT LDS RZ, [RZ] ;  /* 0x00000000fffff984 */ /* 0x000fe20000000800 */
[----:B------:R-:W-:Y:S04]  /*10480*/  LDGSTS.E.BYPASS.LTC128B.128 [R9+0x1a400], desc[UR50][R2.64], !P4 ;  /* 0x1a40000002097fae */ /* 0x000fe8000e101d72 */
[----:B------:R-:W-:Y:S01]  /*10490*/  LDGSTS.E.BYPASS.LTC128B.128 [R9+0x1cc00], desc[UR50][R2.64+0x40], !P3 ;  /* 0x1cc0004002097fae */ /* 0x000fe2000d901d72 */
[----:B------:R-:W-:-:S03]  /*104a0*/  IMAD.MOV.U32 R13, RZ, RZ, R6 ;  /* 0x000000ffff0d7224 */ /* 0x000fc600078e0006 */
[----:B------:R0:W-:Y:S02]  /*104b0*/  LDGSTS.E.BYPASS.LTC128B.128 [R9+0x1f400], desc[UR50][R2.64+0x80], !P1 ;  /* 0x1f40008002097fae */ /* 0x0001e4000c901d72 */
[----:B0-----:R-:W-:-:S07]  /*104c0*/  IMAD.MOV.U32 R3, RZ, RZ, R14 ;  /* 0x000000ffff037224 */ /* 0x001fce00078e000e */
[----:B------:R-:W-:Y:S05]  /*104d0*/  WARPSYNC.COLLECTIVE R15, `(.L_x_164) ;  /* 0x000000000f087348 */ /* 0x000fea0003c00000 */
[----:B------:R0:W1:Y:S02]  /*104e0*/  SHFL.IDX P6, R14, R13, R12, R11 ;  /* 0x0000000c0d0e7389 */ /* 0x00006400000c000b */
[----:B01----:R-:W-:Y:S01]  /*104f0*/  ENDCOLLECTIVE ;  /* 0x000000000000791b */ /* 0x003fe20003800000 */
.L_x_164:
[----:B------:R-:W-:Y:S02]  /*10500*/  IMAD.MOV.U32 R13, RZ, RZ, R7 ;  /* 0x000000ffff0d7224 */ /* 0x000fe400078e0007 */
[----:B------:R-:W-:Y:S01]  /*10510*/  IMAD.MOV.U32 R12, RZ, RZ, 0x2 ;  /* 0x00000002ff0c7424 */ /* 0x000fe200078e00ff */
[----:B------:R-:W-:-:S13]  /*10520*/  IADD3 R2, P0, R35, R14, RZ ;  /* 0x0000000e23027210 */ /* 0x000fda0007f1e0ff */
[----:B------:R-:W-:Y:S05]  /*10530*/  WARPSYNC.COLLECTIVE R15, `(.L_x_165) ;  /* 0x000000000f087348 */ /* 0x000fea0003c00000 */
[----:B------:R0:W1:Y:S02]  /*10540*/  SHFL.IDX P6, R14, R13, R12, R11 ;  /* 0x0000000c0d0e7389 */ /* 0x00006400000c000b */
[----:B01----:R-:W-:Y:S01]  /*10550*/  ENDCOLLECTIVE ;  /* 0x000000000000791b */ /* 0x003fe20003800000 */
.L_x_165:
[----:B------:R-:W-:-:S05]  /*10560*/  IMAD.X R3, RZ, RZ, R3, P0 ;  /* 0x000000ffff037224 */ /* 0x000fca00000e0603 */
[----:B------:R-:W-:Y:S01]  /*10570*/  @!PT LDS RZ, [RZ] ;  /* 0x00000000fffff984 */ /* 0x000fe20000000800 */
[----:B------:R-:W-:Y:S01]  /*10580*/  @!PT LDS RZ, [RZ] ;  /* 0x00000000fffff984 */ /* 0x000fe20000000800 */
[----:B------:R-:W-:Y:S01]  /*10590*/  @!PT LDS RZ, [RZ] ;  /* 0x00000000fffff984 */ /* 0x000fe20000000800 */
[----:B------:R0:W-:Y:S04]  /*105a0*/  LDGSTS.E.BYPASS.LTC128B.128 [R9+0x1ac00], desc[UR50][R2.64], !P4 ;  /* 0x1ac0000002097fae */ /* 0x0001e8000e101d72 */
[----:B------:R0:W-:Y:S01]  /*105b0*/  LDGSTS.E.BYPASS.LTC128B.128 [R9+0x1d400], desc[UR50][R2.64+0x40], !P3 ;  /* 0x1d40004002097fae */ /* 0x0001e2000d901d72 */
[----:B------:R-:W-:-:S03]  /*105c0*/  IMAD.MOV.U32 R13, RZ, RZ, R6 ;  /* 0x000000ffff0d7224 */ /* 0x000fc600078e0006 */
[----:B------:R0:W-:Y:S01]  /*105d0*/  LDGSTS.E.BYPASS.LTC128B.128 [R9+0x1fc00], desc[UR50][R2.64+0x80], !P1 ;  /* 0x1fc0008002097fae */ /* 0x0001e2000c901d72 */
[----:B------:R-:W-:-:S07]  /*105e0*/  IMAD.MOV.U32 R5, RZ, RZ, R14 ;  /* 0x000000ffff057224 */ /* 0x000fce00078e000e */
[----:B0-----:R-:W-:Y:S05]  /*105f0*/  WARPSYNC.COLLECTIVE R15, `(.L_x_166) ;  /* 0x000000000f087348 */ /* 0x001fea0003c00000 */
[----:B------:R1:W2:Y:S02]  /*10600*/  SHFL.IDX P6, R14, R13, R12, R11 ;  /* 0x0000000c0d0e7389 */ /* 0x0002a400000c000b */
[----:B012---:R-:W-:Y:S01]  /*10610*/  ENDCOLLECTIVE ;  /* 0x000000000000791b */ /* 0x007fe20003800000 */
.L_x_166:
[----:B------:R-:W-:Y:S02]  /*10620*/  IMAD.MOV.U32 R13, RZ, RZ, R7 ;  /* 0x000000ffff0d7224 */ /* 0x000fe400078e0007 */
[----:B------:R-:W-:Y:S01]  /*10630*/  IMAD.MOV.U32 R12, RZ, RZ, 0x3 ;  /* 0x00000003ff0c7424 */ /* 0x000fe200078e00ff */
[----:B------:R-:W-:-:S13]  /*10640*/  IADD3 R2, P0, R35, R14, RZ ;  /* 0x0000000e23027210 */ /* 0x000fda0007f1e0ff */
[----:B------:R-:W-:Y:S05]  /*10650*/  WARPSYNC.COLLECTIVE R15, `(.L_x_167) ;  /* 0x000000000f087348 */ /* 0x000fea0003c00000 */
[----:B------:R0:W1:Y:S02]  /*10660*/  SHFL.IDX P6, R14, R13, R12, R11 ;  /* 0x0000000c0d0e7389 */ /* 0x00006400000c000b */
[----:B01----:R-:W-:Y:S01]  /*10670*/  ENDCOLLECTIVE ;  /* 0x000000000000791b */ /* 0x003fe20003800000 */
.L_x_167:
        /* <DEDUP_REMOVED lines=12> */
.L_x_168:
[----:B------:R-:W-:Y:S02]  /*10740*/  IMAD.MOV.U32 R13, RZ, RZ, R20 ;  /* 0x000000ffff0d7224 */ /* 0x000fe400078e0014 */
[----:B------:R-:W-:Y:S02]  /*10750*/  IMAD.MOV.U32 R12, RZ, RZ, RZ ;  /* 0x000000ffff0c7224 */ /* 0x000fe400078e00ff */
[----:B------:R-:W-:-:S07]  /*10760*/  IMAD.MOV.U32 R2, RZ, RZ, R14 ;  /* 0x000000ffff027224 */ /* 0x000fce00078e000e */
[----:B------:R-:W-:Y:S05]  /*10770*/  WARPSYNC.COLLECTIVE R15, `(.L_x_169) ;  /* 0x000000000f087348 */ /* 0x000fea0003c00000 */
[----:B------:R0:W1:Y:S02]  /*10780*/  SHFL.IDX P6, R14, R13, R12, R11 ;  /* 0x0000000c0d0e7389 */ /* 0x00006400000c000b */
[----:B01----:R-:W-:Y:S01]  /*10790*/  ENDCOLLECTIVE ;  /* 0x000000000000791b */ /* 0x003fe20003800000 */
.L_x_169:
[----:B------:R-:W-:-:S05]  /*107a0*/  IADD3 R2, P0, R35, R2, RZ ;  /* 0x0000000223027210 */ /* 0x000fca0007f1e0ff */
[----:B------:R-:W-:-:S05]  /*107b0*/  IMAD.X R3, RZ, RZ, R7, P0 ;  /* 0x000000ffff037224 */ /* 0x000fca00000e0607 */
[----:B------:R-:W-:Y:S01]  /*107c0*/  @!PT LDS RZ, [RZ] ;  /* 0x00000000fffff984 */ /* 0x000fe20000000800 */
[----:B------:R-:W-:Y:S01]  /*107d0*/  @!PT LDS RZ, [RZ] ;  /* 0x00000000fffff984 */ /* 0x000fe20000000800 */
[----:B------:R-:W-:Y:S01]  /*107e0*/  @!PT LDS RZ, [RZ] ;  /* 0x00000000fffff984 */ /* 0x000fe20000000800 */
[----:B------:R0:W-:Y:S01]  /*107f0*/  LDGSTS.E.BYPASS.LTC128B.128 [R9+0x1bc00], desc[UR50][R2.64], !P4 ;  /* 0x1bc0000002097fae */ /* 0x0001e2000e101d72 */
[----:B------:R-:W-:-:S03]  /*10800*/  IMAD.MOV.U32 R13, RZ, RZ, R8 ;  /* 0x000000ffff0d7224 */ /* 0x000fc600078e0008 */
[----:B------:R0:W-:Y:S04]  /*10810*/  LDGSTS.E.BYPASS.LTC128B.128 [R9+0x1e400], desc[UR50][R2.64+0x40], !P3 ;  /* 0x1e40004002097fae */ /* 0x0001e8000d901d72 */
[----:B------:R0:W-:Y:S01]  /*10820*/  LDGSTS.E.BYPASS.LTC128B.128 [R9+0x20c00], desc[UR50][R2.64+0x80], !P1 ;  /* 0x20c0008002097fae */ /* 0x0001e2000c901d72 */
[----:B------:R-:W-:-:S07]  /*10830*/  IMAD.MOV.U32 R20, RZ, RZ, R14 ;  /* 0x000000ffff147224 */ /* 0x000fce00078e000e */
[----:B0-----:R-:W-:Y:S05]  /*10840*/  WARPSYNC.COLLECTIVE R15, `(.L_x_170) ;  /* 0x000000000f087348 */ /* 0x001fea0003c00000 */
[----:B------:R1:W2:Y:S02]  /*10850*/  SHFL.IDX P6, R14, R13, R12, R11 ;  /* 0x0000000c0d0e7389 */ /* 0x0002a400000c000b */
[----:B012---:R-:W-:Y:S01]  /*10860*/  ENDCOLLECTIVE ;  /* 0x000000000000791b */ /* 0x007fe20003800000 */
.L_x_170:
[----:B------:R-:W-:Y:S05]  /*10870*/  BRA `(.L_x_171) ;  /* 0xffffffc800b47947 */ /* 0x000fea000383ffff */
.L_x_79:
[----:B0-----:R0:W2:Y:S02]  /*10880*/  SYNCS.PHASECHK.TRANS64.TRYWAIT P1, [R0+URZ+0x29870], R3 ;  /* 0x02987003000075a7 */ /* 0x0010a4000802017f */
[----:B--2---:R-:W-:Y:S05]  /*10890*/  @!P1 NANOSLEEP.SYNCS 0x989680 ;  /* 0x009896800000995d */ /* 0x004fea0003900000 */
[----:B------:R-:W2:Y:S02]  /*108a0*/  @!P1 SYNCS.PHASECHK.TRANS64 P1, [R0+URZ+0x29870], R3 ;  /* 0x02987003000095a7 */ /* 0x000ea4000802007f */
[----:B--2---:R-:W-:Y:S05]  /*108b0*/  @!P1 BRA `(.L_x_79) ;  /* 0xfffffffc00f09947 */ /* 0x004fea000383ffff */
[----:B------:R-:W-:Y:S05]  /*108c0*/  BRA `(.L_x_172) ;  /* 0xffffffcc00207947 */ /* 0x000fea000383ffff */
.L_x_81:
[----:B0-----:R0:W2:Y:S02]  /*108d0*/  SYNCS.PHASECHK.TRANS64.TRYWAIT P1, [R0+URZ+0x29860], R3 ;  /* 0x02986003000075a7 */ /* 0x0010a4000802017f */
[----:B--2---:R-:W-:Y:S05]  /*108e0*/  @!P1 NANOSLEEP.SYNCS 0x989680 ;  /* 0x009896800000995d */ /* 0x004fea0003900000 */
[----:B------:R-:W2:Y:S02]  /*108f0*/  @!P1 SYNCS.PHASECHK.TRANS64 P1, [R0+URZ+0x29860], R3 ;  /* 0x02986003000095a7 */ /* 0x000ea4000802007f */
[----:B--2---:R-:W-:Y:S05]  /*10900*/  @!P1 BRA `(.L_x_81) ;  /* 0xfffffffc00f09947 */ /* 0x004fea000383ffff */
[----:B------:R-:W-:Y:S05]  /*10910*/  BRA `(.L_x_173) ;  /* 0xffffffcc00307947 */ /* 0x000fea000383ffff */
.L_x_87:
[----:B0-----:R0:W1:Y:S02]  /*10920*/  SYNCS.PHASECHK.TRANS64.TRYWAIT P0, [R3+URZ+0x29870], R0 ;  /* 0x02987000030075a7 */ /* 0x001064000800017f */
[----:B-1----:R-:W-:Y:S05]  /*10930*/  @!P0 NANOSLEEP.SYNCS 0x989680 ;  /* 0x009896800000895d */ /* 0x002fea0003900000 */
[----:B------:R-:W1:Y:S02]  /*10940*/  @!P0 SYNCS.PHASECHK.TRANS64 P0, [R3+URZ+0x29870], R0 ;  /* 0x02987000030085a7 */ /* 0x000e64000800007f */
[----:B-1----:R-:W-:Y:S05]  /*10950*/  @!P0 BRA `(.L_x_87) ;  /* 0xfffffffc00f08947 */ /* 0x002fea000383ffff */
[----:B------:R-:W-:Y:S05]  /*10960*/  BRA `(.L_x_174) ;  /* 0xffffffd000ac7947 */ /* 0x000fea000383ffff */
.L_x_89:
[----:B0-----:R0:W1:Y:S02]  /*10970*/  SYNCS.PHASECHK.TRANS64.TRYWAIT P0, [R3+URZ+0x29860], R0 ;  /* 0x02986000030075a7 */ /* 0x001064000800017f */
[----:B-1----:R-:W-:Y:S05]  /*10980*/  @!P0 NANOSLEEP.SYNCS 0x989680 ;  /* 0x009896800000895d */ /* 0x002fea0003900000 */
[----:B------:R-:W1:Y:S02]  /*10990*/  @!P0 SYNCS.PHASECHK.TRANS64 P0, [R3+URZ+0x29860], R0 ;  /* 0x02986000030085a7 */ /* 0x000e64000800007f */
[----:B-1----:R-:W-:Y:S05]  /*109a0*/  @!P0 BRA `(.L_x_89) ;  /* 0xfffffffc00f08947 */ /* 0x002fea000383ffff */
[----:B------:R-:W-:Y:S05]  /*109b0*/  BRA `(.L_x_175) ;  /* 0xffffffd000bc7947 */ /* 0x000fea000383ffff */
.L_x_93:
[----:B0-----:R0:W1:Y:S02]  /*109c0*/  SYNCS.PHASECHK.TRANS64.TRYWAIT P0, [R4+URZ+0x29820], R0 ;  /* 0x02982000040075a7 */ /* 0x001064000800017f */
[----:B-1----:R-:W-:Y:S05]  /*109d0*/  @!P0 NANOSLEEP.SYNCS 0x989680 ;  /* 0x009896800000895d */ /* 0x002fea0003900000 */
[----:B------:R-:W1:Y:S02]  /*109e0*/  @!P0 SYNCS.PHASECHK.TRANS64 P0, [R4+URZ+0x29820], R0 ;  /* 0x02982000040085a7 */ /* 0x000e64000800007f */
[----:B-1----:R-:W-:Y:S05]  /*109f0*/  @!P0 BRA `(.L_x_93) ;  /* 0xfffffffc00f08947 */ /* 0x002fea000383ffff */
[----:B------:R-:W-:Y:S05]  /*10a00*/  BRA `(.L_x_176) ;  /* 0xffffffd8004c7947 */ /* 0x000fea000383ffff */
.L_x_97:
[----:B0-----:R0:W1:Y:S02]  /*10a10*/  SYNCS.PHASECHK.TRANS64.TRYWAIT P1, [R3+URZ+0x29840], R2 ;  /* 0x02984002030075a7 */ /* 0x001064000802017f */
[----:B-1----:R-:W-:Y:S05]  /*10a20*/  @!P1 NANOSLEEP.SYNCS 0x989680 ;  /* 0x009896800000995d */ /* 0x002fea0003900000 */
[----:B------:R-:W1:Y:S02]  /*10a30*/  @!P1 SYNCS.PHASECHK.TRANS64 P1, [R3+URZ+0x29840], R2 ;  /* 0x02984002030095a7 */ /* 0x000e64000802007f */
[----:B-1----:R-:W-:Y:S05]  /*10a40*/  @!P1 BRA `(.L_x_97) ;  /* 0xfffffffc00f09947 */ /* 0x002fea000383ffff */
[----:B------:R-:W-:Y:S05]  /*10a50*/  BRA `(.L_x_177) ;  /* 0xffffffd8008c7947 */ /* 0x000fea000383ffff */
.L_x_99:
[----:B-1----:R1:W2:Y:S02]  /*10a60*/  SYNCS.PHASECHK.TRANS64.TRYWAIT P1, [R19+URZ+0x29840], R0 ;  /* 0x02984000130075a7 */ /* 0x0022a4000802017f */
[----:B--2---:R-:W-:Y:S05]  /*10a70*/  @!P1 NANOSLEEP.SYNCS 0x989680 ;  /* 0x009896800000995d */ /* 0x004fea0003900000 */
[----:B------:R-:W2:Y:S02]  /*10a80*/  @!P1 SYNCS.PHASECHK.TRANS64 P1, [R19+URZ+0x29840], R0 ;  /* 0x02984000130095a7 */ /* 0x000ea4000802007f */
[----:B--2---:R-:W-:Y:S05]  /*10a90*/  @!P1 BRA `(.L_x_99) ;  /* 0xfffffffc00f09947 */ /* 0x004fea000383ffff */
[----:B------:R-:W-:Y:S05]  /*10aa0*/  BRA `(.L_x_178) ;  /* 0xffffffd800987947 */ /* 0x000fea000383ffff */
.L_x_101:
[----:B--2---:R2:W3:Y:S02]  /*10ab0*/  SYNCS.PHASECHK.TRANS64.TRYWAIT P1, [R3+URZ+0x29860], R2 ;  /* 0x02986002030075a7 */ /* 0x0044e4000802017f */
[----:B---3--:R-:W-:Y:S05]  /*10ac0*/  @!P1 NANOSLEEP.SYNCS 0x989680 ;  /* 0x009896800000995d */ /* 0x008fea0003900000 */
[----:B------:R-:W3:Y:S02]  /*10ad0*/  @!P1 SYNCS.PHASECHK.TRANS64 P1, [R3+URZ+0x29860], R2 ;  /* 0x02986002030095a7 */ /* 0x000ee4000802007f */
[----:B---3--:R-:W-:Y:S05]  /*10ae0*/  @!P1 BRA `(.L_x_101) ;  /* 0xfffffffc00f09947 */ /* 0x008fea000383ffff */
[----:B------:R-:W-:Y:S05]  /*10af0*/  BRA `(.L_x_179) ;  /* 0xffffffd800947947 */ /* 0x000fea000383ffff */
.L_x_103:
[----:B---3--:R3:W4:Y:S02]  /*10b00*/  SYNCS.PHASECHK.TRANS64.TRYWAIT P1, [R19+URZ+0x29860], R0 ;  /* 0x02986000130075a7 */ /* 0x008724000802017f */
[----:B----4-:R-:W-:Y:S05]  /*10b10*/  @!P1 NANOSLEEP.SYNCS 0x989680 ;  /* 0x009896800000995d */ /* 0x010fea0003900000 */
[----:B------:R-:W4:Y:S02]  /*10b20*/  @!P1 SYNCS.PHASECHK.TRANS64 P1, [R19+URZ+0x29860], R0 ;  /* 0x02986000130095a7 */ /* 0x000f24000802007f */
[----:B----4-:R-:W-:Y:S05]  /*10b30*/  @!P1 BRA `(.L_x_103) ;  /* 0xfffffffc00f09947 */ /* 0x010fea000383ffff */
[----:B------:R-:W-:Y:S05]  /*10b40*/  BRA `(.L_x_180) ;  /* 0xffffffd800907947 */ /* 0x000fea000383ffff */
.L_x_105:
[----:B----4-:R4:W0:Y:S02]  /*10b50*/  SYNCS.PHASECHK.TRANS64.TRYWAIT P1, [R3+URZ+0x29880], R2 ;  /* 0x02988002030075a7 */ /* 0x010824000802017f */
[----:B0-----:R-:W-:Y:S05]  /*10b60*/  @!P1 NANOSLEEP.SYNCS 0x989680 ;  /* 0x009896800000995d */ /* 0x001fea0003900000 */
[----:B------:R-:W0:Y:S02]  /*10b70*/  @!P1 SYNCS.PHASECHK.TRANS64 P1, [R3+URZ+0x29880], R2 ;  /* 0x02988002030095a7 */ /* 0x000e24000802007f */
[----:B0-----:R-:W-:Y:S05]  /*10b80*/  @!P1 BRA `(.L_x_105) ;  /* 0xfffffffc00f09947 */ /* 0x001fea000383ffff */
[----:B------:R-:W-:Y:S05]  /*10b90*/  BRA `(.L_x_181) ;  /* 0xffffffd8008c7947 */ /* 0x000fea000383ffff */
.L_x_182:
[----:B------:R-:W-:-:S00]  /*10ba0*/  BRA `(.L_x_182) ;  /* 0xfffffffc00fc7947 */ /* 0x000fc0000383ffff */
[----:B------:R-:W-:-:S00]  /*10bb0*/  NOP ;  /* 0x0000000000007918 */ /* 0x000fc00000000000 */
        /* <DEDUP_REMOVED lines=12> */
.L_x_3190:


//--------------------- .text._ZN7cutlass13device_kernelIN5flash11enable_sm90INS1_16FlashAttnFwdSm90INS1_25CollectiveMainloopFwdSm90ILi2EN4cute5tupleIJNS5_1CILi1EEES8_S8_EEENS6_IJNS7_ILi128EEENS7_ILi160EEENS7_ILi192EEEEEELi128ENS_12float_e4m3_tEfNS_4arch4Sm90ELb0ELb0ELb0ELb1ELb1ELb0ELb0ELb1ELb1ELb1ELb0ELb0EEENS1_21CollectiveEpilogueFwdINS6_IJSA_SA_SB_EEES9_NS_10bfloat16_tESG_Li256ELb1ELb1ELb0ELb1EEENS1_36VarlenDynamicPersistentTileSchedulerILi128ELi160ELi256ELi128ELb0ELb1ELb1ELb0ELb1ELb1EEEEEEEEEvNT_6ParamsE --------------------------
	.section	.text._ZN7cutlass13device_kernelIN5flash11enable_sm90INS1_16FlashAttnFwdSm90INS1_25CollectiveMainloopFwdSm90ILi2EN4cute5tupleIJNS5_1CILi1EEES8_S8_EEENS6_IJNS7_ILi128EEENS7_ILi160EEENS7_ILi192EEEEEELi128ENS_12float_e4m3_tEfNS_4arch4Sm90ELb0ELb0ELb0ELb1ELb1ELb0ELb0ELb1ELb1ELb1ELb0ELb0EEENS1_21CollectiveEpilogueFwdINS6_IJSA_SA_SB_EEES9_NS_10bfloat16_tESG_Li256ELb1ELb1ELb0ELb1EEENS1_36VarlenDynamicPersistentTileSchedulerILi128ELi160ELi256ELi128ELb0ELb1ELb1ELb0ELb1ELb1EEEEEEEEEvNT_6ParamsE,"ax",@progbits
	.align	128
.text._ZN7cutlass13device_kernelIN5flash11enable_sm90INS1_16FlashAttnFwdSm90INS1_25CollectiveMainloopFwdSm90ILi2EN4cute5tupleIJNS5_1CILi1EEES8_S8_EEENS6_IJNS7_ILi128EEENS7_ILi160EEENS7_ILi192EEEEEELi128ENS_12float_e4m3_tEfNS_4arch4Sm90ELb0ELb0ELb0ELb1ELb1ELb0ELb0ELb1ELb1ELb1ELb0ELb0EEENS1_21CollectiveEpilogueFwdINS6_IJSA_SA_SB_EEES9_NS_10bfloat16_tESG_Li256ELb1ELb1ELb0ELb1EEENS1_36VarlenDynamicPersistentTileSchedulerILi128ELi160ELi256ELi128ELb0ELb1ELb1ELb0ELb1ELb1EEEEEEEEEvNT_6ParamsE:
        .type           _ZN7cutlass13device_kernelIN5flash11enable_sm90INS1_16FlashAttnFwdSm90INS1_25CollectiveMainloopFwdSm90ILi2EN4cute5tupleIJNS5_1CILi1EEES8_S8_EEENS6_IJNS7_ILi128EEENS7_ILi160EEENS7_ILi192EEEEEELi128ENS_12float_e4m3_tEfNS_4arch4Sm90ELb0ELb0ELb0ELb1ELb1ELb0ELb0ELb1ELb1ELb1ELb0ELb0EEENS1_21CollectiveEpilogueFwdINS6_IJSA_SA_SB_EEES9_NS_10bfloat16_tESG_Li256ELb1ELb1ELb0ELb1EEENS1_36VarlenDynamicPersistentTileSchedulerILi128ELi160ELi256ELi128ELb0ELb1ELb1ELb0ELb1ELb1EEEEEEEEEvNT_6ParamsE,@function
        .size           _ZN7cutlass13device_kernelIN5flash11enable_sm90INS1_16FlashAttnFwdSm90INS1_25CollectiveMainloopFwdSm90ILi2EN4cute5tupleIJNS5_1CILi1EEES8_S8_EEENS6_IJNS7_ILi128EEENS7_ILi160EEENS7_ILi192EEEEEELi128ENS_12float_e4m3_tEfNS_4arch4Sm90ELb0ELb0ELb0ELb1ELb1ELb0ELb0ELb1ELb1ELb1ELb0ELb0EEENS1_21CollectiveEpilogueFwdINS6_IJSA_SA_SB_EEES9_NS_10bfloat16_tESG_Li256ELb1ELb1ELb0ELb1EEENS1_36VarlenDynamicPersistentTileSchedulerILi128ELi160ELi256ELi128ELb0ELb1ELb1ELb0ELb1ELb1EEEEEEEEEvNT_6ParamsE,(.L_x_3191 - _ZN7cutlass13device_kernelIN5flash11enable_sm90INS1_16FlashAttnFwdSm90INS1_25CollectiveMainloopFwdSm90ILi2EN4cute5tupleIJNS5_1CILi1EEES8_S8_EEENS6_IJNS7_ILi128EEENS7_ILi160EEENS7_ILi192EEEEEELi128ENS_12float_e4m3_tEfNS_4arch4Sm90ELb0ELb0ELb0ELb1ELb1ELb0ELb0ELb1ELb1ELb1ELb0ELb0EEENS1_21CollectiveEpilogueFwdINS6_IJSA_SA_SB_EEES9_NS_10bfloat16_tESG_Li256ELb1ELb1ELb0ELb1EEENS1_36VarlenDynamicPersistentTileSchedulerILi128ELi160ELi256ELi128ELb0ELb1ELb1ELb0ELb1ELb1EEEEEEEEEvNT_6ParamsE)
        .other          _ZN7cutlass13device_kernelIN5flash11enable_sm90INS1_16FlashAttnFwdSm90INS1_25CollectiveMainloopFwdSm90ILi2EN4cute5tupleIJNS5_1CILi1EEES8_S8_EEENS6_IJNS7_ILi128EEENS7_ILi160EEENS7_ILi192EEEEEELi128ENS_12float_e4m3_tEfNS_4arch4Sm90ELb0ELb0ELb0ELb1ELb1ELb0ELb0ELb1ELb1ELb1ELb0ELb0EEENS1_21CollectiveEpilogueFwdINS6_IJSA_SA_SB_EEES9_NS_10bfloat16_tESG_Li256ELb1ELb1ELb0ELb1EEENS1_36VarlenDynamicPersistentTileSchedulerILi128ELi160ELi256ELi128ELb0ELb1ELb1ELb0ELb1ELb1EEEEEEEEEvNT_6ParamsE,@"STO_CUDA_ENTRY STV_DEFAULT"
_ZN7cutlass13device_kernelIN5flash11enable_sm90INS1_16FlashAttnFwdSm90INS1_25CollectiveMainloopFwdSm90ILi2EN4cute5tupleIJNS5_1CILi1EEES8_S8_EEENS6_IJNS7_ILi128EEENS7_ILi160EEENS7_ILi192EEEEEELi128ENS_12float_e4m3_tEfNS_4arch4Sm90ELb0ELb0ELb0ELb1ELb1ELb0ELb0ELb1ELb1ELb1ELb0ELb0EEENS1_21CollectiveEpilogueFwdINS6_IJSA_SA_SB_EEES9_NS_10bfloat16_tESG_Li256ELb1ELb1ELb0ELb1EEENS1_36VarlenDynamicPersistentTileSchedulerILi128ELi160ELi256ELi128ELb0ELb1ELb1ELb0ELb1ELb1EEEEEEEEEvNT_6ParamsE:
        /* <DEDUP_REMOVED lines=45> */
.L_x_183:
        /* <DEDUP_REMOVED lines=22> */
.L_x_184:
        /* <DEDUP_REMOVED lines=18> */
.L_x_185:
        /* <DEDUP_REMOVED lines=22> */
.L_x_186:
[----:B------:R-:W5:Y:S01]  /*06b0*/  SHFL.IDX PT, R3, R0, RZ, 0x1f ;  /* 0x00001fff00037589 */ /* 0x000f6200000e0000 */
[----:B------:R-:W-:Y:S01]  /*06c0*/  R2UR UR9, R4 ;  /* 0x00000000040972ca */ /* 0x000fe200000e0000 */
[----:B------:R-:W-:Y:S01]  /*06d0*/  NOP ;  /* 0x0000000000007918 */ /* 0x000fe20000000000 */
[----:B------:R-:W0:Y:S01]  /*06e0*/  S2R R2, SR_CgaCtaId ;  /* 0x0000000000027919 */ /* 0x000e220000008800 */
        /* <DEDUP_REMOVED lines=20> */
.L_x_187:
        /* <DEDUP_REMOVED lines=8> */
.L_x_189:
[----:B------:R-:W-:-:S08]  /*08b0*/  NOP ;  /* 0x0000000000007918 */ /* 0x000fd00000000000 */
[----:B------:R-:W0:Y:S02]  /*08c0*/  USETMAXREG.TRY_ALLOC.CTAPOOL UP0, 0xe8 ;  /* 0x000000e8000079c8 */ /* 0x000e240008000600 */
[----:B0-----:R-:W-:-:S13]  /*08d0*/  PLOP3.LUT P0, PT, PT, PT, UP0, 0x80, 0x0 ;  /* 0x000000000000781c */ /* 0x001fda0003f0f008 */
[----:B------:R-:W-:Y:S05]  /*08e0*/  @!P0 BRA `(.L_x_189) ;  /* 0xfffffffc00f08947 */ /* 0x000fea000383ffff */
[----:B------:R-:W0:Y:S01]  /*08f0*/  S2R R2, SR_TID.X ;  /* 0x0000000000027919 */ /* 0x000e220000002100 */
[----:B------:R-:W1:Y:S01]  /*0900*/  S2UR UR5, SR_CgaCtaId ;  /* 0x00000000000579c3 */ /* 0x000e620000008800 */
[----:B------:R-:W-:-:S07]  /*0910*/  UMOV UR4, 0x400 ;  /* 0x0000040000047882 */ /* 0x000fce0000000000 */
[----:B------:R-:W-:Y:S06]  /*0920*/  BAR.ARV 0x8, 0x180 ;  /* 0x0206000000007b1d */ /* 0x000fec0000002000 */
[----:B-1----:R-:W-:Y:S01]  /*0930*/  ULEA UR4, UR5, UR4, 0x18 ;  /* 0x0000000405047291 */ /* 0x002fe2000f8ec03f */
[----:B0-----:R-:W-:-:S04]  /*0940*/  LOP3.LUT R0, R2, 0xffffff80, RZ, 0xc0, !PT ;  /* 0xffffff8002007812 */ /* 0x001fc800078ec0ff */
[----:B------:R-:W-:-:S13]  /*0950*/  ISETP.NE.AND P0, PT, R0, 0x80, PT ;  /* 0x000000800000780c */ /* 0x000fda0003f05270 */
[----:B------:R-:W-:Y:S08]  /*0960*/  @!P0 BAR.ARV 0x9, 0x100 ;  /* 0x0244000000008b1d */ /* 0x000ff00000002000 */
[----:B------:R-:W-:Y:S06]  /*0970*/  BAR.SYNC.DEFER_BLOCKING 0x5, 0x180 ;  /* 0x0146000000007b1d */ /* 0x000fec0000010000 */
[----:B------:R-:W0:Y:S01]  /*0980*/  LDS.128 R48, [UR4+0x298d0] ;  /* 0x0298d004ff307984 */ /* 0x000e220008000c00 */
[----:B------:R-:W-:Y:S01]  /*0990*/  ULDC UR4, c[0x0][0xc3c] ;  /* 0x00030f0000047ab9 */ /* 0x000fe20000000800 */
[----:B------:R-:W-:Y:S06]  /*09a0*/  BAR.ARV 0x4, 0x180 ;  /* 0x0106000000007b1d */ /* 0x000fec0000002000 */
[----:B0-----:R-:W-:-:S13]  /*09b0*/  ISETP.GE.AND P0, PT, R51, UR4, PT ;  /* 0x0000000433007c0c */ /* 0x001fda000bf06270 */
[----:B------:R-:W-:Y:S05]  /*09c0*/  @P0 EXIT ;  /* 0x000000000000094d */ /* 0x000fea0003800000 */
[----:B------:R-:W-:Y:S01]  /*09d0*/  VIADD R194, R2, 0xffffff80 ;  /* 0xffffff8002c27836 */ /* 0x000fe20000000000 */
[----:B------:R-:W-:Y:S01]  /*09e0*/  R2UR UR5, R49 ;  /* 0x00000000310572ca */ /* 0x000fe200000e0000 */
[----:B------:R-:W-:Y:S01]  /*09f0*/  IMAD.MOV.U32 R169, RZ, RZ, -0x2 ;  /* 0xfffffffeffa97424 */ /* 0x000fe200078e00ff */
[----:B------:R-:W-:Y:S01]  /*0a00*/  R2UR UR47, R50 ;  /* 0x00000000322f72ca */ /* 0x000fe200000e0000 */
[----:B------:R-:W-:Y:S01]  /*0a10*/  ULOP3.LUT UR46, UR36, 0x1, URZ, 0xfc, !UPT ;  /* 0x00000001242e7892 */ /* 0x000fe2000f8efc3f */
[----:B------:R-:W-:Y:S01]  /*0a20*/  SHF.R.S32.HI R3, RZ, 0x1f, R194 ;  /* 0x0000001fff037819 */ /* 0x000fe200000114c2 */
[----:B------:R-:W-:Y:S01]  /*0a30*/  UMOV UR45, URZ ;  /* 0x0000003f002d7c82 */ /* 0x000fe20008000000 */
[----:B------:R-:W-:Y:S01]  /*0a40*/  UMOV UR44, URZ ;  /* 0x0000003f002c7c82 */ /* 0x000fe20008000000 */
[----:B------:R-:W-:Y:S01]  /*0a50*/  UMOV UR43, URZ ;  /* 0x0000003f002b7c82 */ /* 0x000fe20008000000 */
[CC--:B------:R-:W-:Y:S02]  /*0a60*/  LEA.HI R2, R3.reuse, R194.reuse, RZ, 0x4 ;  /* 0x000000c203027211 */ /* 0x0c0fe400078f20ff */
[----:B------:R-:W-:-:S02]  /*0a70*/  LEA.HI R4, R3, R194, RZ, 0x5 ;  /* 0x000000c203047211 */ /* 0x000fc400078f28ff */
[----:B------:R-:W-:Y:S02]  /*0a80*/  LEA.HI R0, R3, R194, RZ, 0x7 ;  /* 0x000000c203007211 */ /* 0x000fe400078f38ff */
[----:B------:R-:W-:Y:S01]  /*0a90*/  SHF.R.S32.HI R7, RZ, 0x4, R2 ;  /* 0x00000004ff077819 */ /* 0x000fe20000011402 */
[----:B------:R-:W-:Y:S01]  /*0aa0*/  IMAD.SHL.U32 R4, R4, 0x20, RZ ;  /* 0x0000002004047824 */ /* 0x000fe200078e00ff */
[----:B------:R-:W-:Y:S02]  /*0ab0*/  LOP3.LUT R5, R2, 0x3fffff0, RZ, 0xc0, !PT ;  /* 0x03fffff002057812 */ /* 0x000fe400078ec0ff */
[----:B------:R-:W-:Y:S02]  /*0ac0*/  LOP3.LUT R19, R0, 0xffffff80, RZ, 0xc0, !PT ;  /* 0xffffff8000137812 */ /* 0x000fe400078ec0ff */
[----:B------:R-:W-:Y:S01]  /*0ad0*/  LEA.HI R2, R2, R7, RZ, 0x1 ;  /* 0x0000000702027211 */ /* 0x000fe200078f08ff */
[----:B------:R-:W-:Y:S01]  /*0ae0*/  IMAD.IADD R5, R194, 0x1, -R5 ;  /* 0x00000001c2057824 */ /* 0x000fe200078e0a05 */
[----:B------:R-:W-:Y:S01]  /*0af0*/  LOP3.LUT R4, R4, 0xfffffc00, RZ, 0xc0, !PT ;  /* 0xfffffc0004047812 */ /* 0x000fe200078ec0ff */
[----:B------:R-:W-:Y:S01]  /*0b00*/  IMAD.IADD R19, R194, 0x1, -R19 ;  /* 0x00000001c2137824 */ /* 0x000fe200078e0a13 */
[----:B------:R-:W-:-:S02]  /*0b10*/  LOP3.LUT R2, R2, 0x1ffffffe, RZ, 0xc0, !PT ;  /* 0x1ffffffe02027812 */ /* 0x000fc400078ec0ff */
[----:B------:R-:W-:Y:S01]  /*0b20*/  SHF.R.S32.HI R23, RZ, 0x7, R0 ;  /* 0x00000007ff177819 */ /* 0x000fe20000011400 */
[----:B------:R-:W-:Y:S01]  /*0b30*/  IMAD R5, R5, 0x40, R4 ;  /* 0x0000004005057824 */ /* 0x000fe200078e0204 */
[----:B------:R-:W-:Y:S01]  /*0b40*/  SHF.R.S32.HI R6, RZ, 0x1f, R19 ;  /* 0x0000001fff067819 */ /* 0x000fe20000011413 */
[----:B------:R-:W-:Y:S01]  /*0b50*/  IMAD.IADD R2, R7, 0x1, -R2 ;  /* 0x0000000107027824 */ /* 0x000fe200078e0a02 */
[----:B------:R-:W-:Y:S02]  /*0b60*/  LEA.HI R4, R3, R194, RZ, 0x2 ;  /* 0x000000c203047211 */ /* 0x000fe400078f10ff */
[----:B------:R-:W-:Y:S01]  /*0b70*/  LEA.HI R8, R6, R19, RZ, 0x2 ;  /* 0x0000001306087211 */ /* 0x000fe200078f10ff */
[----:B------:R-:W-:Y:S01]  /*0b80*/  IMAD R171, R2, 0x8, R5 ;  /* 0x0000000802ab7824 */ /* 0x000fe200078e0205 */
[----:B------:R-:W-:Y:S02]  /*0b90*/  LOP3.LUT R5, R4, 0xfffffffc, RZ, 0xc0, !PT ;  /* 0xfffffffc04057812 */ /* 0x000fe400078ec0ff */
[----:B------:R-:W-:-:S02]  /*0ba0*/  SHF.R.S32.HI R9, RZ, 0x2, R8 ;  /* 0x00000002ff097819 */ /* 0x000fc40000011408 */
[----:B------:R-:W-:Y:S01]  /*0bb0*/  SHF.R.S32.HI R10, RZ, 0x1f, R8 ;  /* 0x0000001fff0a7819 */ /* 0x000fe20000011408 */
[----:B------:R-:W-:Y:S01]  /*0bc0*/  IMAD.IADD R5, R194, 0x1, -R5 ;  /* 0x00000001c2057824 */ /* 0x000fe200078e0a05 */
[----:B------:R-:W-:Y:S02]  /*0bd0*/  LEA.HI R3, R3, R194, RZ, 0x3 ;  /* 0x000000c203037211 */ /* 0x000fe400078f18ff */
[----:B------:R-:W-:Y:S02]  /*0be0*/  LEA.HI R10, R10, R9, RZ, 0x3 ;  /* 0x000000090a0a7211 */ /* 0x000fe400078f18ff */
[----:B------:R-:W-:Y:S02]  /*0bf0*/  LEA.HI R2, R5, R5, RZ, 0x1 ;  /* 0x0000000505027211 */ /* 0x000fe400078f08ff */
[----:B------:R-:W-:Y:S02]  /*0c00*/  LOP3.LUT R17, R3, 0xfffffff8, RZ, 0xc0, !PT ;  /* 0xfffffff803117812 */ /* 0x000fe400078ec0ff */
[----:B------:R-:W-:-:S02]  /*0c10*/  LOP3.LUT R10, R10, 0xfffffff8, RZ, 0xc0, !PT ;  /* 0xfffffff80a0a7812 */ /* 0x000fc400078ec0ff */
[----:B------:R-:W-:Y:S01]  /*0c20*/  LEA.HI R6, R6, R19, RZ, 0x5 ;  /* 0x0000001306067211 */ /* 0x000fe200078f28ff */
[----:B------:R-:W-:Y:S01]  /*0c30*/  IMAD.IADD R17, R194, 0x1, -R17 ;  /* 0x00000001c2117824 */ /* 0x000fe200078e0a11 */
[----:B------:R-:W-:Y:S01]  /*0c40*/  LEA.HI R0, R0, R23, RZ, 0x1 ;  /* 0x0000001700007211 */ /* 0x000fe200078f08ff */
[----:B------:R-:W-:Y:S01]  /*0c50*/  IMAD.IADD R9, R9, 0x1, -R10 ;  /* 0x0000000109097824 */ /* 0x000fe200078e0a0a */
[----:B------:R-:W-:Y:S02]  /*0c60*/  LOP3.LUT R2, R2, 0x1ffffffe, RZ, 0xc0, !PT ;  /* 0x1ffffffe02027812 */ /* 0x000fe400078ec0ff */
[----:B------:R-:W-:Y:S02]  /*0c70*/  SHF.R.S32.HI R6, RZ, 0x5, R6 ;  /* 0x00000005ff067819 */ /* 0x000fe40000011406 */
[----:B------:R-:W-:Y:S01]  /*0c80*/  LOP3.LUT R0, R0, 0x3fffffe, RZ, 0xc0, !PT ;  /* 0x03fffffe00007812 */ /* 0x000fe200078ec0ff */
[----:B------:R-:W-:Y:S01]  /*0c90*/  IMAD.IADD R5, R5, 0x1, -R2 ;  /* 0x0000000105057824 */ /* 0x000fe200078e0a02 */
[----:B------:R-:W-:Y:S01]  /*0ca0*/  LOP3.LUT R8, R8, 0x7ffffffc, RZ, 0xc0, !PT ;  /* 0x7ffffffc08087812 */ /* 0x000fe200078ec0ff */
[----:B------:R-:W-:Y:S01]  /*0cb0*/  IMAD.SHL.U32 R2, R17, 0x8, RZ ;  /* 0x0000000811027824 */ /* 0x000fe200078e00ff */
[----:B------:R-:W-:Y:S01]  /*0cc0*/  SHF.R.S32.HI R18, RZ, 0x3, R3 ;  /* 0x00000003ff127819 */ /* 0x000fe20000011403 */
[----:B------:R-:W-:-:S02]  /*0cd0*/  IMAD R9, R6, 0x10, R9 ;  /* 0x0000001006097824 */ /* 0x000fc400078e0209 */
[----:B------:R-:W-:Y:S01]  /*0ce0*/  IMAD.IADD R0, R23, 0x1, -R0 ;  /* 0x0000000117007824 */ /* 0x000fe200078e0a00 */
[----:B------:R-:W-:Y:S01]  /*0cf0*/  SHF.R.S32.HI R193, RZ, 0x1f, R2 ;  /* 0x0000001fffc17819 */ /* 0x000fe20000011402 */
[----:B------:R-:W-:Y:S02]  /*0d00*/  VIADD R16, R2, 0x40 ;  /* 0x0000004002107836 */ /* 0x000fe40000000000 */
[----:B------:R-:W-:Y:S02]  /*0d10*/  IMAD.IADD R8, R19, 0x1, -R8 ;  /* 0x0000000113087824 */ /* 0x000fe400078e0a08 */
[----:B------:R-:W-:Y:S01]  /*0d20*/  IMAD R168, R0, 0x40, R9 ;  /* 0x0000004000a87824 */ /* 0x000fe200078e0209 */
[----:B------:R-:W-:Y:S01]  /*0d30*/  SHF.R.S32.HI R192, RZ, 0x1f, R16 ;  /* 0x0000001fffc07819 */ /* 0x000fe20000011410 */
[----:B------:R-:W-:Y:S02]  /*0d40*/  IMAD R169, R8, R169, 0xa0 ;  /* 0x000000a008a97424 */ /* 0x000fe400078e02a9 */
[----:B------:R-:W-:-:S07]  /*0d50*/  IMAD R170, R5, 0x8, R168 ;  /* 0x0000000805aa7824 */ /* 0x000fce00078e02a8 */
.L_x_235:
[----:B01-34-:R-:W0:Y:S01]  /*0d60*/  LDC.64 R4, c[0x0][0xc88] ;  /* 0x00032200ff047b82 */ /* 0x01be220000000a00 */
[----:B------:R-:W-:Y:S01]  /*0d70*/  ULDC.64 UR6, c[0x0][0x990] ;  /* 0x0002640000067ab9 */ /* 0x000fe20000000a00 */
[----:B------:R-:W-:Y:S01]  /*0d80*/  ULDC.64 UR8, c[0x0][0x998] ;  /* 0x0002660000087ab9 */ /* 0x000fe20000000a00 */
[----:B0-----:R-:W-:-:S06]  /*0d90*/  IMAD.WIDE R4, R51, 0x4, R4 ;  /* 0x0000000433047825 */ /* 0x001fcc00078e0204 */
[----:B--2---:R-:W2:Y:S01]  /*0da0*/  LDG.E R4, desc[UR50][R4.64] ;  /* 0x0000003204047981 */ /* 0x004ea2000c1e1900 */
[----:B------:R-:W-:Y:S01]  /*0db0*/  UISETP.NE.U32.AND UP0, UPT, UR6, URZ, UPT ;  /* 0x0000003f0600728c */ /* 0x000fe2000bf05070 */
[----:B------:R-:W-:Y:S01]  /*0dc0*/  IMAD.MOV.U32 R3, RZ, RZ, 0x3f800000 ;  /* 0x3f800000ff037424 */ /* 0x000fe200078e00ff */
[----:B------:R-:W-:Y:S01]  /*0dd0*/  UISETP.NE.U32.AND UP3, UPT, UR8, URZ, UPT ;  /* 0x0000003f0800728c */ /* 0x000fe2000bf65070 */
[----:B------:R-:W-:Y:S01]  /*0de0*/  IMAD.MOV.U32 R0, RZ, RZ, 0x3f800000 ;  /* 0x3f800000ff007424 */ /* 0x000fe200078e00ff */
[----:B------:R-:W-:Y:S02]  /*0df0*/  UISETP.NE.AND.EX UP0, UPT, UR7, URZ, UPT, UP0 ;  /* 0x0000003f0700728c */ /* 0x000fe4000bf05300 */
[----:B------:R-:W-:-:S04]  /*0e00*/  UISETP.NE.AND.EX UP3, UPT, UR9, URZ, UPT, UP3 ;  /* 0x0000003f0900728c */ /* 0x000fc8000bf65330 */
[----:B------:R-:W-:Y:S02]  /*0e10*/  PLOP3.LUT P2, PT, PT, PT, UP0, 0x80, 0x0 ;  /* 0x000000000000781c */ /* 0x000fe40003f4f008 */
[----:B------:R-:W-:-:S03]  /*0e20*/  PLOP3.LUT P3, PT, PT, PT, UP3, 0x80, 0x0 ;  /* 0x000000000000781c */ /* 0x000fc60003f6f038 */
[----:B------:R-:W-:Y:S01]  /*0e30*/  @UP0 ULDC.64 UR12, c[0x0][0x9a8] ;  /* 0x00026a00000c0ab9 */ /* 0x000fe20000000a00 */
[----:B------:R-:W-:Y:S01]  /*0e40*/  @UP0 ULDC.64 UR14, c[0x0][0x9b0] ;  /* 0x00026c00000e0ab9 */ /* 0x000fe20000000a00 */
[----:B------:R-:W-:Y:S01]  /*0e50*/  @UP3 ULDC.64 UR18, c[0x0][0x9b8] ;  /* 0x00026e0000123ab9 */ /* 0x000fe20000000a00 */
[----:B------:R-:W-:Y:S01]  /*0e60*/  @UP3 ULDC.64 UR20, c[0x0][0x9c0] ;  /* 0x0002700000143ab9 */ /* 0x000fe20000000a00 */
[----:B--2---:R-:W-:-:S13]  /*0e70*/  R2UR UR37, R4 ;  /* 0x00000000042572ca */ /* 0x004fda00000e0000 */
[----:B------:R-:W-:Y:S02]  /*0e80*/  USHF.R.S32.HI UR38, URZ, 0x1f, UR37 ;  /* 0x0000001f3f267899 */ /* 0x000fe40008011425 */
[----:B------:R-:W-:Y:S02]  /*0e90*/  @UP0 UIMAD.WIDE.U32 UR10, UR37, UR12, URZ ;  /* 0x0000000c250a02a5 */ /* 0x000fe4000f8e003f */
[----:B------:R-:W-:Y:S02]  /*0ea0*/  @UP0 UIMAD UR4, UR38, UR12, URZ ;  /* 0x0000000c260402a4 */ /* 0x000fe4000f8e023f */
[----:B------:R-:W-:Y:S02]  /*0eb0*/  @UP3 UIMAD.WIDE.U32 UR16, UR37, UR18, URZ ;  /* 0x00000012251032a5 */ /* 0x000fe4000f8e003f */
[----:B------:R-:W-:Y:S02]  /*0ec0*/  @UP0 UIMAD UR12, UR37, UR13, UR4 ;  /* 0x0000000d250c02a4 */ /* 0x000fe4000f8e0204 */
[----:B------:R-:W-:-:S02]  /*0ed0*/  @UP0 USHF.R.S32.HI UR4, URZ, 0x1f, UR47 ;  /* 0x0000001f3f040899 */ /* 0x000fc4000801142f */
[----:B------:R-:W-:Y:S02]  /*0ee0*/  @UP3 UIMAD UR13, UR38, UR18, URZ ;  /* 0x00000012260d32a4 */ /* 0x000fe4000f8e023f */
[----:B------:R-:W-:Y:S02]  /*0ef0*/  @UP0 UIADD3 UR11, UR11, UR12, URZ ;  /* 0x0000000c0b0b0290 */ /* 0x000fe4000fffe03f */
[----:B------:R-:W-:Y:S02]  /*0f00*/  @UP0 UIMAD UR4, UR4, UR14, URZ ;  /* 0x0000000e040402a4 */ /* 0x000fe4000f8e023f */
[----:B------:R-:W-:Y:S02]  /*0f10*/  @UP3 UIMAD UR18, UR37, UR19, UR13 ;  /* 0x00000013251232a4 */ /* 0x000fe4000f8e020d */
[----:B------:R-:W-:Y:S02]  /*0f20*/  @UP3 USHF.R.S32.HI UR19, URZ, 0x1f, UR47 ;  /* 0x0000001f3f133899 */ /* 0x000fe4000801142f */
[----:B------:R-:W-:-:S02]  /*0f30*/  @UP0 UIMAD UR4, UR47, UR15, UR4 ;  /* 0x0000000f2f0402a4 */ /* 0x000fc4000f8e0204 */
[----:B------:R-:W-:Y:S02]  /*0f40*/  @UP0 UIMAD.WIDE.U32 UR14, UR47, UR14, UR10 ;  /* 0x0000000e2f0e02a5 */ /* 0x000fe4000f8e000a */
[----:B------:R-:W-:Y:S01]  /*0f50*/  @UP3 UIADD3 UR17, UR17, UR18, URZ ;  /* 0x0000001211113290 */ /* 0x000fe2000fffe03f */
[----:B------:R-:W-:Y:S01]  /*0f60*/  ULDC.64 UR10, c[0x0][0xa28] ;  /* 0x00028a00000a7ab9 */ /* 0x000fe20000000a00 */
[----:B------:R-:W-:Y:S01]  /*0f70*/  ULDC.64 UR12, c[0x0][0xa20] ;  /* 0x00028800000c7ab9 */ /* 0x000fe20000000a00 */
[----:B------:R-:W-:Y:S02]  /*0f80*/  @UP3 UIMAD UR18, UR19, UR20, URZ ;  /* 0x00000014131232a4 */ /* 0x000fe4000f8e023f */
[----:B------:R-:W-:Y:S02]  /*0f90*/  UISETP.NE.U32.AND UP1, UPT, UR10, URZ, UPT ;  /* 0x0000003f0a00728c */ /* 0x000fe4000bf25070 */
[----:B------:R-:W-:Y:S02]  /*0fa0*/  UISETP.NE.U32.AND UP2, UPT, UR12, URZ, UPT ;  /* 0x0000003f0c00728c */ /* 0x000fe4000bf45070 */
[----:B------:R-:W-:-:S02]  /*0fb0*/  @UP3 UIMAD UR18, UR47, UR21, UR18 ;  /* 0x000000152f1232a4 */ /* 0x000fc4000f8e0212 */
[----:B------:R-:W-:Y:S02]  /*0fc0*/  @UP3 UIMAD.WIDE.U32 UR16, UR47, UR20, UR16 ;  /* 0x000000142f1032a5 */ /* 0x000fe4000f8e0010 */
[----:B------:R-:W-:Y:S02]  /*0fd0*/  UISETP.NE.AND.EX UP1, UPT, UR11, URZ, UPT, UP1 ;  /* 0x0000003f0b00728c */ /* 0x000fe4000bf25310 */
[----:B------:R-:W-:Y:S02]  /*0fe0*/  UISETP.NE.AND.EX UP2, UPT, UR13, URZ, UPT, UP2 ;  /* 0x0000003f0d00728c */ /* 0x000fe4000bf45320 */
[----:B------:R-:W-:Y:S02]  /*0ff0*/  @UP0 UIADD3 UR15, UR15, UR4, URZ ;  /* 0x000000040f0f0290 */ /* 0x000fe4000fffe03f */
[----:B------:R-:W-:Y:S01]  /*1000*/  @UP0 ULEA UR6, UP4, UR14, UR6, 0x2 ;  /* 0x000000060e060291 */ /* 0x000fe2000f88103f */
[----:B------:R-:W-:Y:S01]  /*1010*/  PLOP3.LUT P0, PT, PT, PT, UP1, 0x80, 0x0 ;  /* 0x000000000000781c */ /* 0x000fe20003f0f018 */
[----:B------:R-:W-:Y:S01]  /*1020*/  @UP3 UIADD3 UR4, UR17, UR18, URZ ;  /* 0x0000001211043290 */ /* 0x000fe2000fffe03f */
[----:B------:R-:W-:Y:S01]  /*1030*/  PLOP3.LUT P1, PT, PT, PT, UP2, 0x80, 0x0 ;  /* 0x000000000000781c */ /* 0x000fe20003f2f028 */
[----:B------:R-:W-:-:S02]  /*1040*/  @UP3 ULEA UR8, UP5, UR16, UR8, 0x2 ;  /* 0x0000000810083291 */ /* 0x000fc4000f8a103f */
[----:B------:R-:W-:Y:S01]  /*1050*/  @UP0 ULEA.HI.X UR7, UR14, UR7, UR15, 0x2, UP4 ;  /* 0x000000070e070291 */ /* 0x000fe2000a0f140f */
[----:B-----5:R-:W-:Y:S01]  /*1060*/  IMAD.U32 R8, RZ, RZ, UR6 ;  /* 0x00000006ff087e24 */ /* 0x020fe2000f8e00ff */
[----:B------:R-:W-:Y:S02]  /*1070*/  @UP3 ULEA.HI.X UR9, UR16, UR9, UR4, 0x2, UP5 ;  /* 0x0000000910093291 */ /* 0x000fe4000a8f1404 */
[----:B------:R-:W-:Y:S01]  /*1080*/  @UP1 ULEA UR10, UP0, UR37, UR10, 0x2 ;  /* 0x0000000a250a1291 */ /* 0x000fe2000f80103f */
[----:B------:R-:W-:Y:S01]  /*1090*/  IMAD.U32 R10, RZ, RZ, UR8 ;  /* 0x00000008ff0a7e24 */ /* 0x000fe2000f8e00ff */
[----:B------:R-:W-:Y:S01]  /*10a0*/  @UP2 ULEA UR12, UP3, UR37, UR12, 0x2 ;  /* 0x0000000c250c2291 */ /* 0x000fe2000f86103f */
[----:B------:R-:W-:Y:S01]  /*10b0*/  IMAD.U32 R9, RZ, RZ, UR7 ;  /* 0x00000007ff097e24 */ /* 0x000fe2000f8e00ff */
[----:B------:R-:W-:Y:S01]  /*10c0*/  @UP1 ULEA.HI.X UR11, UR37, UR11, UR38, 0x2, UP0 ;  /* 0x0000000b250b1291 */ /* 0x000fe200080f1426 */
[----:B------:R-:W-:Y:S01]  /*10d0*/  IMAD.U32 R11, RZ, RZ, UR9 ;  /* 0x00000009ff0b7e24 */ /* 0x000fe2000f8e00ff */
[----:B------:R-:W-:-:S02]  /*10e0*/  @UP2 ULEA.HI.X UR13, UR37, UR13, UR38, 0x2, UP3 ;  /* 0x0000000d250d2291 */ /* 0x000fc400098f1426 */
[----:B------:R0:W2:Y:S01]  /*10f0*/  @P2 LDG.E R3, desc[UR50][R8.64] ;  /* 0x0000003208032981 */ /* 0x0000a2000c1e1900 */
[----:B------:R-:W-:Y:S01]  /*1100*/  IMAD.U32 R4, RZ, RZ, UR10 ;  /* 0x0000000aff047e24 */ /* 0x000fe2000f8e00ff */
[----:B------:R-:W-:Y:S01]  /*1110*/  ULDC.64 UR6, c[0x0][0x418] ;  /* 0x0001060000067ab9 */ /* 0x000fe20000000a00 */
[----:B------:R-:W-:Y:S01]  /*1120*/  ULDC UR4, c[0x0][0x424] ;  /* 0x0001090000047ab9 */ /* 0x000fe20000000800 */
[----:B------:R1:W2:Y:S01]  /*1130*/  @P3 LDG.E R0, desc[UR50][R10.64] ;  /* 0x000000320a003981 */ /* 0x0002a2000c1e1900 */
[----:B------:R-:W-:Y:S02]  /*1140*/  IMAD.U32 R6, RZ, RZ, UR12 ;  /* 0x0000000cff067e24 */ /* 0x000fe4000f8e00ff */
[----:B------:R-:W-:Y:S02]  /*1150*/  IMAD.U32 R5, RZ, RZ, UR11 ;  /* 0x0000000bff057e24 */ /* 0x000fe4000f8e00ff */
[----:B------:R-:W-:-:S03]  /*1160*/  IMAD.U32 R7, RZ, RZ, UR13 ;  /* 0x0000000dff077e24 */ /* 0x000fc6000f8e00ff */
[----:B------:R-:W3:Y:S04]  /*1170*/  @P0 LDG.E R4, desc[UR50][R4.64] ;  /* 0x0000003204040981 */ /* 0x000ee8000c1e1900 */
[----:B------:R-:W4:Y:S01]  /*1180*/  @P1 LDG.E R6, desc[UR50][R6.64] ;  /* 0x0000003206061981 */ /* 0x000f22000c1e1900 */
[----:B------:R-:W-:Y:S01]  /*1190*/  UISETP.NE.U32.AND UP0, UPT, UR6, URZ, UPT ;  /* 0x0000003f0600728c */ /* 0x000fe2000bf05070 */
[----:B------:R-:W-:Y:S01]  /*11a0*/  IMAD.MOV.U32 R87, RZ, RZ, RZ ;  /* 0x000000ffff577224 */ /* 0x000fe200078e00ff */
[----:B------:R-:W-:Y:S01]  /*11b0*/  UMOV UR53, URZ ;  /* 0x0000003f00357c82 */ /* 0x000fe20008000000 */
[----:B------:R-:W-:Y:S01]  /*11c0*/  ULDC UR6, c[0x0][0x2f0] ;  /* 0x0000bc0000067ab9 */ /* 0x000fe20000000800 */
[----:B------:R-:W-:Y:S01]  /*11d0*/  UISETP.NE.AND.EX UP0, UPT, UR7, URZ, UPT, UP0 ;  /* 0x0000003f0700728c */ /* 0x000fe2000bf05300 */
[----:B0-----:R-:W-:Y:S01]  /*11e0*/  CS2R R8, SRZ ;  /* 0x0000000000087805 */ /* 0x001fe2000001ff00 */
[----:B------:R-:W-:Y:S01]  /*11f0*/  UMOV UR40, UR5 ;  /* 0x0000000500287c82 */ /* 0x000fe20008000000 */
[----:B------:R-:W-:Y:S01]  /*1200*/  ULDC UR7, c[0x0][0x988] ;  /* 0x0002620000077ab9 */ /* 0x000fe20000000800 */
[----:B------:R-:W-:Y:S01]  /*1210*/  USEL UR4, UR4, 0x1, UP0 ;  /* 0x0000000104047887 */ /* 0x000fe20008000000 */
[----:B-1----:R-:W-:-:S02]  /*1220*/  CS2R R10, SRZ ;  /* 0x00000000000a7805 */ /* 0x002fc4000001ff00 */
[----:B------:R-:W-:Y:S02]  /*1230*/  CS2R R12, SRZ ;  /* 0x00000000000c7805 */ /* 0x000fe4000001ff00 */
[----:B------:R-:W-:Y:S01]  /*1240*/  CS2R R14, SRZ ;  /* 0x00000000000e7805 */ /* 0x000fe2000001ff00 */
[----:B------:R-:W-:Y:S01]  /*1250*/  UIMAD UR4, UR4, UR6, URZ ;  /* 0x00000006040472a4 */ /* 0x000fe2000f8e023f */
        /* <DEDUP_REMOVED lines=18> */
[----:B------:R-:W-:Y:S02]  /*1380*/  IMAD.MOV.U32 R60, RZ, RZ, RZ ;  /* 0x000000ffff3c7224 */ /* 0x000fe400078e00ff */
[----:B--2---:R-:W-:Y:S01]  /*1390*/  FMUL.FTZ R0, R3, R0 ;  /* 0x0000000003007220 */ /* 0x004fe20000410000 */
[----:B------:R-:W-:-:S03]  /*13a0*/  IMAD.MOV.U32 R3, RZ, RZ, RZ ;  /* 0x000000ffff037224 */ /* 0x000fc600078e00ff */
[----:B------:R-:W-:Y:S01]  /*13b0*/  FMUL.FTZ R0, R0, UR7 ;  /* 0x0000000700007c20 */ /* 0x000fe20008410000 */
[----:B---3--:R-:W-:Y:S02]  /*13c0*/  @P0 R2UR UR53, R4 ;  /* 0x00000000043502ca */ /* 0x008fe400000e0000 */
[----:B------:R-:W-:Y:S02]  /*13d0*/  CS2R R4, SRZ ;  /* 0x0000000000047805 */ /* 0x000fe4000001ff00 */
[----:B------:R-:W-:Y:S02]  /*13e0*/  R2UR UR39, R0 ;  /* 0x00000000002772ca */ /* 0x000fe400000e0000 */
[----:B----4-:R-:W-:Y:S02]  /*13f0*/  @P1 R2UR UR4, R6 ;  /* 0x00000000060412ca */ /* 0x010fe400000e0000 */
[----:B------:R-:W-:Y:S01]  /*1400*/  PLOP3.LUT P0, PT, PT, PT, PT, 0x80, 0x0 ;  /* 0x000000000000781c */ /* 0x000fe20003f0f070 */
[----:B------:R-:W-:-:S12]  /*1410*/  @P1 BRA `(.L_x_190) ;  /* 0x0000000000341947 */ /* 0x000fd80003800000 */
[----:B------:R-:W-:Y:S02]  /*1420*/  ULDC.64 UR6, c[0x0][0xa08] ;  /* 0x0002820000067ab9 */ /* 0x000fe40000000a00 */
[----:B------:R-:W-:-:S04]  /*1430*/  ISETP.NE.U32.AND P1, PT, RZ, UR6, PT ;  /* 0x00000006ff007c0c */ /* 0x000fc8000bf25070 */
[----:B------:R-:W-:-:S13]  /*1440*/  ISETP.NE.AND.EX P1, PT, RZ, UR7, PT, P1 ;  /* 0x00000007ff007c0c */ /* 0x000fda000bf25310 */
[----:B------:R-:W-:Y:S05]  /*1450*/  @!P1 BRA `(.L_x_190) ;  /* 0x0000000000249947 */ /* 0x000fea0003800000 */
[----:B------:R-:W-:Y:S02]  /*1460*/  ULDC.64 UR4, c[0x0][0xa08] ;  /* 0x0002820000047ab9 */ /* 0x000fe40000000a00 */
[----:B------:R-:W-:-:S06]  /*1470*/  UIMAD.WIDE UR4, UR37, 0x4, UR4 ;  /* 0x00000004250478a5 */ /* 0x000fcc000f8e0204 */
[----:B------:R-:W-:Y:S02]  /*1480*/  IMAD.U32 R6, RZ, RZ, UR4 ;  /* 0x00000004ff067e24 */ /* 0x000fe4000f8e00ff */
[----:B------:R-:W-:-:S05]  /*1490*/  IMAD.U32 R7, RZ, RZ, UR5 ;  /* 0x00000005ff077e24 */ /* 0x000fca000f8e00ff */
[----:B------:R-:W2:Y:S04]  /*14a0*/  LDG.E R48, desc[UR50][R6.64] ;  /* 0x0000003206307981 */ /* 0x000ea8000c1e1900 */
[----:B------:R-:W3:Y:S01]  /*14b0*/  LDG.E R0, desc[UR50][R6.64+0x4] ;  /* 0x0000043206007981 */ /* 0x000ee2000c1e1900 */
[----:B--2---:R-:W-:Y:S02]  /*14c0*/  R2UR UR4, R48 ;  /* 0x00000000300472ca */ /* 0x004fe400000e0000 */
[----:B---3--:R-:W-:-:S13]  /*14d0*/  R2UR UR5, R0 ;  /* 0x00000000000572ca */ /* 0x008fda00000e0000 */
[----:B------:R-:W-:-:S12]  /*14e0*/  UIADD3 UR4, -UR4, UR5, URZ ;  /* 0x0000000504047290 */ /* 0x000fd8000fffe13f */
.L_x_190:
[----:B------:R-:W-:Y:S01]  /*14f0*/  UIADD3 UR53, -UR53, UR4, URZ ;  /* 0x0000000435357290 */ /* 0x000fe2000fffe13f */
[----:B------:R-:W-:Y:S01]  /*1500*/  CS2R R94, SRZ ;  /* 0x00000000005e7805 */ /* 0x000fe2000001ff00 */
[----:B------:R-:W-:Y:S01]  /*1510*/  UMOV UR41, UR47 ;  /* 0x0000002f00297c82 */ /* 0x000fe20008000000 */
[----:B------:R-:W-:Y:S01]  /*1520*/  IMAD.MOV.U32 R61, RZ, RZ, RZ ;  /* 0x000000ffff3d7224 */ /* 0x000fe200078e00ff */
[----:B------:R-:W-:Y:S01]  /*1530*/  UISETP.GE.AND UP0, UPT, UR53, 0x1, UPT ;  /* 0x000000013500788c */ /* 0x000fe2000bf06270 */
[----:B------:R-:W-:Y:S01]  /*1540*/  CS2R R64, SRZ ;  /* 0x0000000000407805 */ /* 0x000fe2000001ff00 */
[----:B------:R-:W-:Y:S01]  /*1550*/  UIADD3 UR4, UR53, 0x9f, URZ ;  /* 0x0000009f35047890 */ /* 0x000fe2000fffe03f */
[----:B------:R-:W-:Y:S02]  /*1560*/  CS2R R96, SRZ ;  /* 0x0000000000607805 */ /* 0x000fe4000001ff00 */
[----:B------:R-:W-:Y:S02]  /*1570*/  CS2R R68, SRZ ;  /* 0x0000000000447805 */ /* 0x000fe4000001ff00 */
[----:B------:R-:W-:-:S02]  /*1580*/  CS2R R98, SRZ ;  /* 0x0000000000627805 */ /* 0x000fc4000001ff00 */
[----:B------:R-:W-:Y:S01]  /*1590*/  PLOP3.LUT P1, PT, PT, PT, UP0, 0x80, 0x0 ;  /* 0x000000000000781c */ /* 0x000fe20003f2f008 */
[----:B------:R-:W-:Y:S01]  /*15a0*/  UIMAD.WIDE UR4, UR4, 0x66666667, URZ ;  /* 0x66666667040478a5 */ /* 0x000fe2000f8e023f */
[----:B------:R-:W-:Y:S02]  /*15b0*/  CS2R R72, SRZ ;  /* 0x0000000000487805 */ /* 0x000fe4000001ff00 */
[----:B------:R-:W-:Y:S01]  /*15c0*/  CS2R R100, SRZ ;  /* 0x0000000000647805 */ /* 0x000fe2000001ff00 */
[----:B------:R-:W-:Y:S01]  /*15d0*/  IMAD.MOV.U32 R76, RZ, RZ, RZ ;  /* 0x000000ffff4c7224 */ /* 0x000fe200078e00ff */
[----:B------:R-:W-:Y:S01]  /*15e0*/  USHF.R.U32.HI UR52, URZ, 0x1f, UR5 ;  /* 0x0000001f3f347899 */ /* 0x000fe20008011605 */
[----:B------:R-:W-:-:S03]  /*15f0*/  IMAD.MOV.U32 R102, RZ, RZ, RZ ;  /* 0x000000ffff667224 */ /* 0x000fc600078e00ff */
[----:B------:R-:W-:-:S03]  /*1600*/  ULEA.HI.SX32 UR52, UR5, UR52, 0x1a ;  /* 0x0000003405347291 */ /* 0x000fc6000f8fd23f */
[----:B------:R-:W-:Y:S09]  /*1610*/  @!P1 BRA `(.L_x_191) ;  /* 0x0000006c00a89947 */ /* 0x000ff20003800000 */
[----:B------:R-:W0:Y:S01]  /*1620*/  SHFL.IDX PT, R0, R23, RZ, 0x1f ;  /* 0x00001fff17007589 */ /* 0x000e2200000e0000 */
[----:B------:R-:W1:Y:S01]  /*1630*/  S2UR UR49, SR_CgaCtaId ;  /* 0x00000000003179c3 */ /* 0x000e620000008800 */
[----:B------:R-:W-:Y:S01]  /*1640*/  UMOV UR48, 0x400 ;  /* 0x0000040000307882 */ /* 0x000fe20000000000 */
[----:B0-----:R-:W-:Y:S01]  /*1650*/  R2UR UR42, R0 ;  /* 0x00000000002a72ca */ /* 0x001fe200000e0000 */
[----:B-1----:R-:W-:-:S04]  /*1660*/  ULEA UR48, UR49, UR48, 0x18 ;  /* 0x0000003031307291 */ /* 0x002fc8000f8ec03f */
[----:B------:R-:W-:-:S04]  /*1670*/  UIADD3 UR5, UR48, 0x14400, URZ ;  /* 0x0001440030057890 */ /* 0x000fc8000fffe03f */
[----:B------:R-:W-:-:S04]  /*1680*/  ULOP3.LUT UP0, URZ, UR5, 0x9f, URZ, 0xc0, !UPT ;  /* 0x0000009f053f7892 */ /* 0x000fc8000f80c03f */
[----:B------:R-:W-:Y:S02]  /*1690*/  ULEA.HI UR4, UR42, UR42, URZ, 0x1 ;  /* 0x0000002a2a047291 */ /* 0x000fe4000f8f083f */
[----:B------:R-:W-:Y:S02]  /*16a0*/  PLOP3.LUT P0, PT, PT, PT, UP0, 0x80, 0x0 ;  /* 0x000000000000781c */ /* 0x000fe40003f0f008 */
[----:B------:R-:W-:-:S04]  /*16b0*/  ULOP3.LUT UR4, UR4, 0x3e, URZ, 0xc0, !UPT ;  /* 0x0000003e04047892 */ /* 0x000fc8000f8ec03f */
[----:B------:R-:W-:-:S04]  /*16c0*/  UIADD3 UR4, UR42, -UR4, URZ ;  /* 0x800000042a047290 */ /* 0x000fc8000fffe03f */
[----:B------:R-:W-:-:S04]  /*16d0*/  ULEA UR4, UR4, UR5, 0xc ;  /* 0x0000000504047291 */ /* 0x000fc8000f8e603f */
[----:B------:R-:W-:-:S04]  /*16e0*/  USHF.R.U32.HI UR4, URZ, 0x4, UR4 ;  /* 0x000000043f047899 */ /* 0x000fc80008011604 */
[----:B------:R-:W-:Y:S01]  /*16f0*/  ULOP3.LUT UR54, UR4, 0x3fff, URZ, 0xc0, !UPT ;  /* 0x00003fff04367892 */ /* 0x000fe2000f8ec03f */
[----:B------:R-:W-:Y:S11]  /*1700*/  @!P0 BRA `(.L_x_192) ;  /* 0x0000000000408947 */ /* 0x000ff60003800000 */
        /* <DEDUP_REMOVED lines=16> */
.L_x_192:
[----:B------:R-:W-:Y:S01]  /*1810*/  ULEA.HI UR4, UR45, UR45, URZ, 0x1 ;  /* 0x0000002d2d047291 */ /* 0x000fe2000f8f083f */
[----:B------:R-:W-:-:S03]  /*1820*/  IMAD.U32 R3, RZ, RZ, UR46 ;  /* 0x0000002eff037e24 */ /* 0x000fc6000f8e00ff */
[----:B------:R-:W-:Y:S02]  /*1830*/  ULOP3.LUT UR4, UR4, 0xfffffffe, URZ, 0xc0, !UPT ;  /* 0xfffffffe04047892 */ /* 0x000fe4000f8ec03f */
[----:B------:R-:W-:Y:S02]  /*1840*/  ISETP.NE.AND P0, PT, R3, 0x3, PT ;  /* 0x000000030300780c */ /* 0x000fe40003f05270 */
[----:B------:R-:W-:-:S06]  /*1850*/  UIADD3 UR4, UR45, -UR4, URZ ;  /* 0x800000042d047290 */ /* 0x000fcc000fffe03f */
[----:B------:R-:W-:-:S05]  /*1860*/  IMAD.U32 R0, RZ, RZ, UR4 ;  /* 0x00000004ff007e24 */ /* 0x000fca000f8e00ff */
[----:B------:R-:W-:-:S04]  /*1870*/  SHF.L.U32 R0, R0, 0x1f, RZ ;  /* 0x0000001f00007819 */ /* 0x000fc800000006ff */
[----:B------:R-:W0:Y:S02]  /*1880*/  SYNCS.PHASECHK.TRANS64.TRYWAIT P1, [UR48+0x29800], R0 ;  /* 0x02980000ff0075a7 */ /* 0x000e240008020170 */
[----:B0-----:R-:W-:Y:S05]  /*1890*/  @!P1 BRA `(.L_x_193) ;  /* 0x000000f800609947 */ /* 0x001fea0003800000 */
.L_x_339:
[----:B------:R-:W-:Y:S05]  /*18a0*/  @!P0 BRA `(.L_x_194) ;  /* 0x0000000000048947 */ /* 0x000fea0003800000 */
[----:B------:R-:W-:Y:S01]  /*18b0*/  BPT.TRAP 0x1 ;  /* 0x000000040000795c */ /* 0x000fe20000300000 */
.L_x_194:
[----:B------:R-:W-:Y:S02]  /*18c0*/  IMAD.U32 R4, RZ, RZ, UR43 ;  /* 0x0000002bff047e24 */ /* 0x000fe4000f8e00ff */
[----:B0-----:R-:W-:-:S03]  /*18d0*/  IMAD.U32 R3, RZ, RZ, UR44 ;  /* 0x0000002cff037e24 */ /* 0x001fc6000f8e00ff */
[----:B------:R-:W-:Y:S02]  /*18e0*/  LEA R4, R4, UR48, 0x3 ;  /* 0x0000003004047c11 */ /* 0x000fe4000f8e18ff */
[----:B------:R-:W-:-:S04]  /*18f0*/  SHF.L.U32 R3, R3, 0x1f, RZ ;  /* 0x0000001f03037819 */ /* 0x000fc800000006ff */
[----:B------:R0:W1:Y:S01]  /*1900*/  SYNCS.PHASECHK.TRANS64.TRYWAIT P1, [R4+URZ+0x29830], R3 ;  /* 0x02983003040075a7 */ /* 0x000062000802017f */
[----:B------:R-:W-:Y:S05]  /*1910*/  @!P0 BRA `(.L_x_195) ;  /* 0x0000000000048947 */ /* 0x000fea0003800000 */
[----:B------:R-:W-:Y:S01]  /*1920*/  BPT.TRAP 0x1 ;  /* 0x000000040000795c */ /* 0x000fe20000300000 */
.L_x_195:
[----:B------:R-:W-:Y:S01]  /*1930*/  IMAD.MOV.U32 R87, RZ, RZ, RZ ;  /* 0x000000ffff577224 */ /* 0x000fe200078e00ff */
[----:B-1----:R-:W-:Y:S06]  /*1940*/  @P1 BRA `(.L_x_196) ;  /* 0x0000000000081947 */ /* 0x002fec0003800000 */
[----:B------:R-:W1:Y:S02]  /*1950*/  SYNCS.PHASECHK.TRANS64.TRYWAIT P1, [R4+URZ+0x29830], R3 ;  /* 0x02983003040075a7 */ /* 0x000e64000802017f */
[----:B-1----:R-:W-:Y:S05]  /*1960*/  @!P1 BRA `(.L_x_197) ;  /* 0x000000f800449947 */ /* 0x002fea0003800000 */
.L_x_196:
        /* <DEDUP_REMOVED lines=11> */
[----:B------:R-:W-:Y:S01]  /*1a20*/  UMOV UR4, UR24 ;  /* 0x0000001800047c82 */ /* 0x000fe20008000000 */
[----:B------:R-:W-:Y:S02]  /*1a30*/  UMOV UR7, 0x80000020 ;  /* 0x8000002000077882 */ /* 0x000fe40000000000 */
        /* <DEDUP_REMOVED lines=191> */
.L_x_198:
        /* <DEDUP_REMOVED lines=172> */
[----:B------:R-:W-:-:S02]  /*30f0*/  FSEL R25, R25, -INF , P0 ;  /* 0xff80000019197808 */ /* 0x000fc40000000000 */
[----:B------:R-:W-:Y:S02]  /*3100*/  ISETP.NE.AND P2, PT, R12, RZ, PT ;  /* 0x000000ff0c00720c */ /* 0x000fe40003f45270 */
[----:B------:R-:W-:Y:S02]  /*3110*/  FSEL R62, R36, -INF , P5 ;  /* 0xff800000243e7808 */ /* 0x000fe40002800000 */
[----:B0-----:R-:W-:Y:S02]  /*3120*/  FMNMX.FTZ R27, R8, R27, !PT ;  /* 0x0000001b081b7209 */ /* 0x001fe40007810000 */
[----:B------:R-:W-:Y:S02]  /*3130*/  FSEL R37, R37, -INF , P6 ;  /* 0xff80000025257808 */ /* 0x000fe40003000000 */
[----:B------:R-:W-:Y:S01]  /*3140*/  ISETP.NE.AND P0, PT, R72, RZ, PT ;  /* 0x000000ff4800720c */ /* 0x000fe20003f05270 */
[----:B------:R-:W0:Y:S02]  /*3150*/  SHFL.BFLY PT, R0, R27, 0x1, 0x1f ;  /* 0x0c201f001b007f89 */ /* 0x000e2400000e0000 */
        /* <DEDUP_REMOVED lines=19> */
[--C-:B------:R-:W-:Y:S01]  /*3290*/  FFMA.FTZ R51, R81, UR39, -R6.reuse ;  /* 0x0000002751337c23 */ /* 0x100fe20008010806 */
[----:B------:R-:W-:Y:S01]  /*32a0*/  FMNMX.FTZ R20, R112, R13, !PT ;  /* 0x0000000d70147209 */ /* 0x000fe20007810000 */
[----:B------:R-:W-:Y:S01]  /*32b0*/  MUFU.EX2 R5, R5 ;  /* 0x0000000500057308 */ /* 0x000fe20000000800 */
[----:B------:R-:W-:-:S01]  /*32c0*/  FFMA.FTZ R12, R123, UR39, -R6 ;  /* 0x000000277b0c7c23 */ /* 0x000fc20008010806 */
[--C-:B------:R-:W-:Y:S01]  /*32d0*/  FFMA.FTZ R74, R85, UR39, -R6.reuse ;  /* 0x00000027554a7c23 */ /* 0x100fe20008010806 */
[----:B------:R-:W-:Y:S01]  /*32e0*/  FMNMX.FTZ R13, R113, R20, !PT ;  /* 0x00000014710d7209 */ /* 0x000fe20007810000 */
[--C-:B------:R-:W-:Y:S01]  /*32f0*/  FFMA.FTZ R125, R125, UR39, -R6.reuse ;  /* 0x000000277d7d7c23 */ /* 0x100fe20008010806 */
[----:B------:R-:W-:-:S01]  /*3300*/  FFMA.FTZ R14, R127, UR39, -R6 ;  /* 0x000000277f0e7c23 */ /* 0x000fc20008010806 */
[--C-:B------:R-:W-:Y:S01]  /*3310*/  FFMA.FTZ R129, R129, UR39, -R6.reuse ;  /* 0x0000002781817c23 */ /* 0x100fe20008010806 */
[----:B------:R-:W-:Y:S01]  /*3320*/  FMNMX.FTZ R20, R116, R13, !PT ;  /* 0x0000000d74147209 */ /* 0x000fe20007810000 */
[----:B------:R-:W0:Y:S01]  /*3330*/  MUFU.EX2 R8, R8 ;  /* 0x0000000800087308 */ /* 0x000e220000000800 */
[----:B------:R-:W-:-:S01]  /*3340*/  FFMA.FTZ R133, R133, UR39, -R6 ;  /* 0x0000002785857c23 */ /* 0x000fc20008010806 */
        /* <DEDUP_REMOVED lines=8> */
[----:B------:R-:W-:Y:S01]  /*33d0*/  FFMA.FTZ R35, R35, UR39, -R6 ;  /* 0x0000002723237c23 */ /* 0x000fe20008010806 */
[----:B------:R-:W-:-:S04]  /*33e0*/  FMNMX.FTZ R15, R89, R26, !PT ;  /* 0x0000001a590f7209 */ /* 0x000fc80007810000 */
[----:B------:R-:W-:Y:S01]  /*33f0*/  FMNMX.FTZ R26, R92, R15, !PT ;  /* 0x0000000f5c1a7209 */ /* 0x000fe20007810000 */
[----:B------:R-:W-:Y:S03]  /*3400*/  MUFU.EX2 R10, R10 ;  /* 0x0000000a000a7308 */ /* 0x000fe60000000800 */
[----:B------:R-:W-:Y:S01]  /*3410*/  FMNMX.FTZ R27, R93, R26, !PT ;  /* 0x0000001a5d1b7209 */ /* 0x000fe20007810000 */
[----:B------:R-:W-:-:S03]  /*3420*/  FFMA.FTZ R26, R135, UR39, -R6 ;  /* 0x00000027871a7c23 */ /* 0x000fc60008010806 */
[----:B------:R-:W-:Y:S01]  /*3430*/  FMNMX.FTZ R30, R96, R27, !PT ;  /* 0x0000001b601e7209 */ /* 0x000fe20007810000 */
[----:B------:R-:W-:Y:S03]  /*3440*/  MUFU.EX2 R9, R9 ;  /* 0x0000000900097308 */ /* 0x000fe60000000800 */
        /* <DEDUP_REMOVED lines=20> */
[----:B------:R1:W-:Y:S03]  /*3590*/  MUFU.EX2 R31, R50 ;  /* 0x00000032001f7308 */ /* 0x0003e60000000800 */
        /* <DEDUP_REMOVED lines=9> */
[----:B-1----:R-:W-:Y:S01]  /*3630*/  FMNMX.FTZ R50, R52, R79, !PT ;  /* 0x0000004f34327209 */ /* 0x002fe20007810000 */
[----:B------:R1:W-:Y:S03]  /*3640*/  MUFU.EX2 R75, R58 ;  /* 0x0000003a004b7308 */ /* 0x0003e60000000800 */
[----:B------:R-:W-:Y:S02]  /*3650*/  FMNMX.FTZ R77, R53, R50, !PT ;  /* 0x00000032354d7209 */ /* 0x000fe40007810000 */
[----:B------:R-:W-:Y:S01]  /*3660*/  FSEL R50, R28, -INF , P1 ;  /* 0xff8000001c327808 */ /* 0x000fe20000800000 */
[----:B------:R-:W-:-:S01]  /*3670*/  FFMA.FTZ R28, R63, UR39, -R6 ;  /* 0x000000273f1c7c23 */ /* 0x000fc20008010806 */
[----:B------:R-:W-:Y:S01]  /*3680*/  FMNMX.FTZ R54, R24, R77, !PT ;  /* 0x0000004d18367209 */ /* 0x000fe20007810000 */
[----:B------:R-:W-:Y:S01]  /*3690*/  MUFU.EX2 R21, R21 ;  /* 0x0000001500157308 */ /* 0x000fe20000000800 */
[----:B-1----:R-:W-:Y:S01]  /*36a0*/  FSEL R58, R33, -INF , P4 ;  /* 0xff800000213a7808 */ /* 0x002fe20002000000 */
[----:B------:R-:W-:Y:S01]  /*36b0*/  FFMA.FTZ R33, R3, UR39, -R6 ;  /* 0x0000002703217c23 */ /* 0x000fe20008010806 */
[----:B------:R-:W-:-:S02]  /*36c0*/  FMNMX.FTZ R77, R25, R54, !PT ;  /* 0x00000036194d7209 */ /* 0x000fc40007810000 */
        /* <DEDUP_REMOVED lines=196> */
[--C-:B------:R-:W-:Y:S01]  /*4310*/  IMAD.MOV.U32 R29, RZ, RZ, R87.reuse ;  /* 0x000000ffff1d7224 */ /* 0x100fe200078e0057 */
[----:B------:R-:W2:Y:S01]  /*4320*/  MUFU.EX2 R41, R41 ;  /* 0x0000002900297308 */ /* 0x000ea20000000800 */
[C---:B-1----:R-:W-:Y:S01]  /*4330*/  F2FP.SATFINITE.E4M3.F32.PACK_AB_MERGE_C R68, R69.reuse, R68, RZ ;  /* 0x000000444544723e */ /* 0x042fe200048070ff */
[----:B------:R-:W-:Y:S01]  /*4340*/  FADD.FTZ R69, R69, R4 ;  /* 0x0000000445457221 */ /* 0x000fe20000010000 */
[----:B------:R-:W-:-:S02]  /*4350*/  IMAD.MOV.U32 R28, RZ, RZ, R87 ;  /* 0x000000ffff1c7224 */ /* 0x000fc400078e0057 */
        /* <DEDUP_REMOVED lines=146> */
[----:B------:R-:W-:Y:S01]  /*4c80*/  UMOV UR53, UR44 ;  /* 0x0000002c00357c82 */ /* 0x000fe20008000000 */
[----:B------:R-:W-:-:S10]  /*4c90*/  UMOV UR49, UR43 ;  /* 0x0000002b00317c82 */ /* 0x000fd40008000000 */
.L_x_210:
[----:B------:R-:W-:Y:S01]  /*4ca0*/  ISETP.NE.AND P2, PT, RZ, UR42, PT ;  /* 0x0000002aff007c0c */ /* 0x000fe2000bf45270 */
[----:B------:R-:W-:-:S04]  /*4cb0*/  UISETP.NE.AND UP0, UPT, UR49, 0x1, UPT ;  /* 0x000000013100788c */ /* 0x000fc8000bf05270 */
[----:B------:R-:W-:-:S04]  /*4cc0*/  USEL UR44, URZ, 0x1, UP0 ;  /* 0x000000013f2c7887 */ /* 0x000fc80008000000 */
[----:B------:R-:W-:-:S04]  /*4cd0*/  ULOP3.LUT UR44, UR53, UR44, URZ, 0x3c, !UPT ;  /* 0x0000002c352c7292 */ /* 0x000fc8000f8e3c3f */
[----:B------:R-:W-:Y:S08]  /*4ce0*/  @P2 BRA `(.L_x_200) ;  /* 0x0000000000442947 */ /* 0x000ff00003800000 */
[----:B------:R-:W-:Y:S05]  /*4cf0*/  @!P0 BRA `(.L_x_201) ;  /* 0x0000000000048947 */ /* 0x000fea0003800000 */
[----:B------:R-:W-:Y:S01]  /*4d00*/  BPT.TRAP 0x1 ;  /* 0x000000040000795c */ /* 0x000fe20000300000 */
.L_x_201:
[----:B------:R-:W0:Y:S01]  /*4d10*/  S2UR UR10, SR_CgaCtaId ;  /* 0x00000000000a79c3 */ /* 0x000e220000008800 */
[----:B------:R-:W-:Y:S01]  /*4d20*/  UIADD3 UR6, UR49, 0x1, URZ ;  /* 0x0000000131067890 */ /* 0x000fe2000fffe03f */
[----:B------:R-:W-:Y:S01]  /*4d30*/  IMAD.U32 R0, RZ, RZ, UR44 ;  /* 0x0000002cff007e24 */ /* 0x000fe2000f8e00ff */
[----:B------:R-:W-:Y:S02]  /*4d40*/  UMOV UR7, 0x400 ;  /* 0x0000040000077882 */ /* 0x000fe40000000000 */
[----:B------:R-:W-:Y:S02]  /*4d50*/  UISETP.NE.AND UP0, UPT, UR6, 0x2, UPT ;  /* 0x000000020600788c */ /* 0x000fe4000bf05270 */
[----:B------:R-:W-:Y:S02]  /*4d60*/  SHF.L.U32 R0, R0, 0x1f, RZ ;  /* 0x0000001f00007819 */ /* 0x000fe400000006ff */
[----:B------:R-:W-:Y:S02]  /*4d70*/  USEL UR6, UR6, URZ, UP0 ;  /* 0x0000003f06067287 */ /* 0x000fe40008000000 */
[----:B0-----:R-:W-:-:S04]  /*4d80*/  ULEA UR7, UR10, UR7, 0x18 ;  /* 0x000000070a077291 */ /* 0x001fc8000f8ec03f */
[----:B------:R-:W-:-:S09]  /*4d90*/  ULEA UR6, UR6, UR7, 0x3 ;  /* 0x0000000706067291 */ /* 0x000fd2000f8e183f */
[----:B------:R0:W1:Y:S01]  /*4da0*/  SYNCS.PHASECHK.TRANS64.TRYWAIT P1, [UR6+0x29830], R0 ;  /* 0x02983000ff0075a7 */ /* 0x0000620008020146 */
[----:B------:R-:W-:Y:S05]  /*4db0*/  @!P0 BRA `(.L_x_202) ;  /* 0x0000000000048947 */ /* 0x000fea0003800000 */
[----:B------:R-:W-:Y:S01]  /*4dc0*/  BPT.TRAP 0x1 ;  /* 0x000000040000795c */ /* 0x000fe20000300000 */
.L_x_202:
[----:B-1----:R-:W-:Y:S05]  /*4dd0*/  @P1 BRA `(.L_x_200) ;  /* 0x0000000000081947 */ /* 0x002fea0003800000 */
[----:B------:R-:W1:Y:S02]  /*4de0*/  SYNCS.PHASECHK.TRANS64.TRYWAIT P1, [UR6+0x29830], R0 ;  /* 0x02983000ff0075a7 */ /* 0x000e640008020146 */
[----:B-1----:R-:W-:Y:S05]  /*4df0*/  @!P1 BRA `(.L_x_203) ;  /* 0x000000c400349947 */ /* 0x002fea0003800000 */
.L_x_200:
        /* <DEDUP_REMOVED lines=189> */
.L_x_205:
[----:B------:R-:W0:Y:S01]  /*59d0*/  S2UR UR7, SR_CgaCtaId ;  /* 0x00000000000779c3 */ /* 0x000e220000008800 */
[----:B------:R-:W-:Y:S01]  /*59e0*/  UMOV UR6, 0x400 ;  /* 0x0000040000067882 */ /* 0x000fe20000000000 */
[----:B------:R-:W-:-:S05]  /*59f0*/  IMAD.U32 R0, RZ, RZ, UR53 ;  /* 0x00000035ff007e24 */ /* 0x000fca000f8e00ff */
[----:B------:R-:W-:Y:S01]  /*5a00*/  SHF.L.U32 R0, R0, 0x1f, RZ ;  /* 0x0000001f00007819 */ /* 0x000fe200000006ff */
[----:B0-----:R-:W-:-:S04]  /*5a10*/  ULEA UR6, UR7, UR6, 0x18 ;  /* 0x0000000607067291 */ /* 0x001fc8000f8ec03f */
[----:B------:R-:W-:-:S09]  /*5a20*/  ULEA UR6, UR49, UR6, 0x3 ;  /* 0x0000000631067291 */ /* 0x000fd2000f8e183f */
[----:B------:R0:W1:Y:S01]  /*5a30*/  SYNCS.PHASECHK.TRANS64.TRYWAIT P1, [UR6+0x29850], R0 ;  /* 0x02985000ff0075a7 */ /* 0x0000620008020146 */
[----:B------:R-:W-:Y:S05]  /*5a40*/  @!P0 BRA `(.L_x_206) ;  /* 0x0000000000048947 */ /* 0x000fea0003800000 */
[----:B------:R-:W-:Y:S01]  /*5a50*/  BPT.TRAP 0x1 ;  /* 0x000000040000795c */ /* 0x000fe20000300000 */
.L_x_206:
[----:B-1----:R-:W-:Y:S05]  /*5a60*/  @P1 BRA `(.L_x_204) ;  /* 0x0000000000081947 */ /* 0x002fea0003800000 */
[----:B------:R-:W1:Y:S02]  /*5a70*/  SYNCS.PHASECHK.TRANS64.TRYWAIT P1, [UR6+0x29850], R0 ;  /* 0x02985000ff0075a7 */ /* 0x000e640008020146 */
[----:B-1----:R-:W-:Y:S05]  /*5a80*/  @!P1 BRA `(.L_x_207) ;  /* 0x000000b800289947 */ /* 0x002fea0003800000 */
.L_x_204:
[----:B------:R-:W2:Y:S01]  /*5a90*/  S2UR UR11, SR_CgaCtaId ;  /* 0x00000000000b79c3 */ /* 0x000ea20000008800 */
[----:B------:R-:W-:Y:S01]  /*5aa0*/  UMOV UR6, 0x400 ;  /* 0x0000040000067882 */ /* 0x000fe20000000000 */
[----:B------:R-:W-:Y:S01]  /*5ab0*/  WARPGROUP.ARRIVE ;  /* 0x00000000000079c5 */ /* 0x000fe20000000000 */
[----:B------:R-:W-:Y:S01]  /*5ac0*/  UMOV UR7, 0xc0000010 ;  /* 0xc000001000077882 */ /* 0x000fe20000000000 */
[----:B01----:R-:W-:Y:S01]  /*5ad0*/  IADD3 R0, -R22, 0xb, RZ ;  /* 0x0000000b16007810 */ /* 0x003fe20007ffe1ff */
[----:B--2---:R-:W-:-:S04]  /*5ae0*/  ULEA UR14, UR11, UR6, 0x18 ;  /* 0x000000060b0e7291 */ /* 0x004fc8000f8ec03f */
[----:B------:R-:W-:-:S04]  /*5af0*/  UIADD3 UR6, UR14, 0x400, URZ ;  /* 0x000004000e067890 */ /* 0x000fc8000fffe03f */
        /* <DEDUP_REMOVED lines=30> */
.L_x_208:
        /* <DEDUP_REMOVED lines=344> */
.L_x_209:
        /* <DEDUP_REMOVED lines=116> */
.L_x_199:
[----:B------:R-:W-:Y:S06]  /*79a0*/  BAR.ARV 0x8, 0x180 ;  /* 0x0206000000007b1d */ /* 0x000fec0000002000 */
[----:B------:R-:W-:Y:S05]  /*79b0*/  @!P0 BRA `(.L_x_211) ;  /* 0x0000000000048947 */ /* 0x000fea0003800000 */
[----:B------:R-:W-:Y:S01]  /*79c0*/  BPT.TRAP 0x1 ;  /* 0x000000040000795c */ /* 0x000fe20000300000 */
.L_x_211:
        /* <DEDUP_REMOVED lines=9> */
.L_x_212:
[----:B-1----:R-:W-:Y:S05]  /*7a60*/  @P1 BRA `(.L_x_213) ;  /* 0x0000000000081947 */ /* 0x002fea0003800000 */
[----:B------:R-:W1:Y:S02]  /*7a70*/  SYNCS.PHASECHK.TRANS64.TRYWAIT P1, [UR9+0x29850], R6 ;  /* 0x02985006ff0075a7 */ /* 0x000e640008020149 */
[----:B-1----:R-:W-:Y:S05]  /*7a80*/  @!P1 BRA `(.L_x_214) ;  /* 0x0000009800409947 */ /* 0x002fea0003800000 */
.L_x_213:
[----:B------:R-:W-:Y:S01]  /*7a90*/  UIADD3 UR4, UR4, 0x400, URZ ;  /* 0x0000040004047890 */ /* 0x000fe2000fffe03f */
[----:B------:R-:W-:Y:S01]  /*7aa0*/  WARPGROUP.ARRIVE ;  /* 0x00000000000079c5 */ /* 0x000fe20000000000 */
[----:B------:R-:W-:Y:S01]  /*7ab0*/  UMOV UR7, 0xc0000010 ;  /* 0xc000001000077882 */ /* 0x000fe20000000000 */
[----:B------:R-:W-:Y:S01]  /*7ac0*/  ULDC.64 UR10, c[0x0][0x9a0] ;  /* 0x00026800000a7ab9 */ /* 0x000fe20000000a00 */
[----:B------:R-:W-:Y:S01]  /*7ad0*/  USHF.R.U32.HI UR4, URZ, 0x4, UR4 ;  /* 0x000000043f047899 */ /* 0x000fe20008011604 */
[----:B------:R-:W-:Y:S01]  /*7ae0*/  IMAD.MOV.U32 R8, RZ, RZ, 0x3f800000 ;  /* 0x3f800000ff087424 */ /* 0x000fe200078e00ff */
[----:B------:R-:W-:Y:S02]  /*7af0*/  UISETP.NE.U32.AND UP0, UPT, UR10, URZ, UPT ;  /* 0x0000003f0a00728c */ /* 0x000fe4000bf05070 */
[----:B------:R-:W-:Y:S02]  /*7b00*/  ULOP3.LUT UR4, UR4, 0x3fff, URZ, 0xc0, !UPT ;  /* 0x00003fff04047892 */ /* 0x000fe4000f8ec03f */
[----:B------:R-:W-:-:S02]  /*7b10*/  UISETP.NE.AND.EX UP0, UPT, UR11, URZ, UPT, UP0 ;  /* 0x0000003f0b00728c */ /* 0x000fc4000bf05300 */
[----:B------:R-:W-:-:S04]  /*7b20*/  ULOP3.LUT UR4, UR4, 0x10000, URZ, 0xfc, !UPT ;  /* 0x0001000004047892 */ /* 0x000fc8000f8efc3f */
[----:B------:R-:W-:Y:S01]  /*7b30*/  UIMAD UR8, UR43, 0x500, UR4 ;  /* 0x000005002b0878a4 */ /* 0x000fe2000f8e0204 */
[----:B------:R-:W-:-:S03]  /*7b40*/  PLOP3.LUT P1, PT, PT, PT, UP0, 0x80, 0x0 ;  /* 0x000000000000781c */ /* 0x000fc60003f2f008 */
[----:B------:R-:W-:Y:S01]  /*7b50*/  UIADD3 UR4, UR8, 0x100, URZ ;  /* 0x0000010008047890 */ /* 0x000fe2000fffe03f */
[----:B------:R-:W-:Y:S02]  /*7b60*/  @UP0 ULDC.64 UR12, c[0x0][0x9c8] ;  /* 0x00027200000c0ab9 */ /* 0x000fe40000000a00 */
[----:B------:R-:W-:-:S06]  /*7b70*/  UMOV UR6, UR8 ;  /* 0x0000000800067c82 */ /* 0x000fcc0008000000 */
[----:B------:R-:W-:Y:S01]  /*7b80*/  QGMMA.64x128x32.F32.E4M3.E4M3 R24, R172, gdesc[UR4], R24, gsb0 ;  /* 0x01e00004ac187df3 */ /* 0x000fe20008000818 */
[----:B------:R-:W-:Y:S01]  /*7b90*/  UMOV UR7, 0xc0000010 ;  /* 0xc000001000077882 */ /* 0x000fe20000000000 */
[----:B------:R-:W-:Y:S01]  /*7ba0*/  UMOV UR6, UR4 ;  /* 0x0000000400067c82 */ /* 0x000fe20008000000 */
[----:B------:R-:W-:Y:S01]  /*7bb0*/  @UP0 UIMAD.WIDE.U32 UR4, UR37, UR12, URZ ;  /* 0x0000000c250402a5 */ /* 0x000fe2000f8e003f */
[----:B------:R-:W-:Y:S02]  /*7bc0*/  WARPGROUP.DEPBAR.LE gsb0, 0x0 ;  /* 0x00008000000079c5 */ /* 0x000fe40000010000 */
[----:B------:R-:W-:-:S06]  /*7bd0*/  WARPGROUP.ARRIVE ;  /* 0x00000000000079c5 */ /* 0x000fcc0000000000 */
[----:B------:R-:W-:Y:S01]  /*7be0*/  QGMMA.64x128x32.F32.E4M3.E4M3 R24, R176, gdesc[UR4], R24, gsb0 ;  /* 0x01e00004b0187df3 */ /* 0x000fe20008000818 */
[----:B------:R-:W-:Y:S02]  /*7bf0*/  @UP0 UIMAD UR6, UR38, UR12, URZ ;  /* 0x0000000c260602a4 */ /* 0x000fe4000f8e023f */
[----:B------:R-:W-:Y:S02]  /*7c00*/  @UP0 USHF.R.S32.HI UR7, URZ, 0x1f, UR47 ;  /* 0x0000001f3f070899 */ /* 0x000fe4000801142f */
[----:B------:R-:W-:-:S03]  /*7c10*/  @UP0 UIMAD UR6, UR37, UR13, UR6 ;  /* 0x0000000d250602a4 */ /* 0x000fc6000f8e0206 */
[----:B------:R-:W-:Y:S01]  /*7c20*/  @UP0 ULDC.64 UR12, c[0x0][0x9d0] ;  /* 0x00027400000c0ab9 */ /* 0x000fe20000000a00 */
[----:B------:R-:W-:Y:S02]  /*7c30*/  @UP0 UIADD3 UR5, UR5, UR6, URZ ;  /* 0x0000000605050290 */ /* 0x000fe4000fffe03f */
[----:B------:R-:W-:Y:S02]  /*7c40*/  @UP0 UIMAD UR6, UR7, UR12, URZ ;  /* 0x0000000c070602a4 */ /* 0x000fe4000f8e023f */
[----:B------:R-:W-:Y:S02]  /*7c50*/  @UP0 UIMAD.WIDE.U32 UR4, UR47, UR12, UR4 ;  /* 0x0000000c2f0402a5 */ /* 0x000fe4000f8e0004 */
[----:B------:R-:W-:-:S04]  /*7c60*/  @UP0 UIMAD UR6, UR47, UR13, UR6 ;  /* 0x0000000d2f0602a4 */ /* 0x000fc8000f8e0206 */
[----:B------:R-:W-:Y:S02]  /*7c70*/  @UP0 UIADD3 UR5, UR5, UR6, URZ ;  /* 0x0000000605050290 */ /* 0x000fe4000fffe03f */
[----:B------:R-:W-:-:S04]  /*7c80*/  @UP0 ULEA UR6, UP1, UR4, UR10, 0x2 ;  /* 0x0000000a04060291 */ /* 0x000fc8000f82103f */
[----:B------:R-:W-:Y:S02]  /*7c90*/  @UP0 ULEA.HI.X UR7, UR4, UR11, UR5, 0x2, UP1 ;  /* 0x0000000b04070291 */ /* 0x000fe400088f1405 */
[----:B------:R-:W-:Y:S01]  /*7ca0*/  UIADD3 UR4, UR8, 0x200, URZ ;  /* 0x0000020008047890 */ /* 0x000fe2000fffe03f */
[----:B01----:R-:W-:-:S03]  /*7cb0*/  IMAD.U32 R6, RZ, RZ, UR6 ;  /* 0x00000006ff067e24 */ /* 0x003fc6000f8e00ff */
[----:B------:R-:W-:Y:S01]  /*7cc0*/  IMAD.U32 R7, RZ, RZ, UR7 ;  /* 0x00000007ff077e24 */ /* 0x000fe2000f8e00ff */
[----:B------:R-:W-:Y:S02]  /*7cd0*/  UMOV UR7, 0xc0000010 ;  /* 0xc000001000077882 */ /* 0x000fe40000000000 */
[----:B------:R-:W-:Y:S02]  /*7ce0*/  UMOV UR6, UR4 ;  /* 0x0000000400067c82 */ /* 0x000fe40008000000 */
[----:B------:R0:W2:Y:S01]  /*7cf0*/  @P1 LDG.E R8, desc[UR50][R6.64] ;  /* 0x0000003206081981 */ /* 0x0000a2000c1e1900 */
[----:B------:R-:W-:Y:S01]  /*7d00*/  UIADD3 UR4, UR8, 0x300, URZ ;  /* 0x0000030008047890 */ /* 0x000fe2000fffe03f */
[----:B------:R-:W-:Y:S02]  /*7d10*/  WARPGROUP.DEPBAR.LE gsb0, 0x0 ;  /* 0x00008000000079c5 */ /* 0x000fe40000010000 */
[----:B------:R-:W-:-:S06]  /*7d20*/  WARPGROUP.ARRIVE ;  /* 0x00000000000079c5 */ /* 0x000fcc0000000000 */
[----:B------:R-:W-:Y:S01]  /*7d30*/  QGMMA.64x128x32.F32.E4M3.E4M3 R24, R180, gdesc[UR4], R24, gsb0 ;  /* 0x01e00004b4187df3 */ /* 0x000fe20008000818 */
[----:B------:R-:W-:Y:S01]  /*7d40*/  UMOV UR6, UR4 ;  /* 0x0000000400067c82 */ /* 0x000fe20008000000 */
[----:B------:R-:W-:Y:S01]  /*7d50*/  UMOV UR7, 0xc0000010 ;  /* 0xc000001000077882 */ /* 0x000fe20000000000 */
[----:B------:R-:W-:Y:S01]  /*7d60*/  UIADD3 UR8, UR8, 0x400, URZ ;  /* 0x0000040008087890 */ /* 0x000fe2000fffe03f */
[----:B------:R-:W1:Y:S04]  /*7d70*/  SHFL.BFLY PT, R9, R4, 0x2, 0x1f ;  /* 0x0c401f0004097f89 */ /* 0x000e6800000e0000 */
[----:B------:R-:W3:Y:S01]  /*7d80*/  SHFL.BFLY PT, R10, R5, 0x2, 0x1f ;  /* 0x0c401f00050a7f89 */ /* 0x000ee200000e0000 */
[----:B------:R-:W-:Y:S02]  /*7d90*/  WARPGROUP.DEPBAR.LE gsb0, 0x0 ;  /* 0x00008000000079c5 */ /* 0x000fe40000010000 */
[----:B------:R-:W-:-:S06]  /*7da0*/  WARPGROUP.ARRIVE ;  /* 0x00000000000079c5 */ /* 0x000fcc0000000000 */
[----:B------:R-:W-:Y:S01]  /*7db0*/  QGMMA.64x128x32.F32.E4M3.E4M3 R24, R184, gdesc[UR4], R24, gsb0 ;  /* 0x01e00004b8187df3 */ /* 0x000fe20008000818 */
[----:B------:R-:W-:Y:S01]  /*7dc0*/  UMOV UR6, UR8 ;  /* 0x0000000800067c82 */ /* 0x000fe20008000000 */
        /* <DEDUP_REMOVED lines=20> */
[----:B------:R0:W1:Y:S08]  /*7f10*/  @P2 MUFU.LG2 R9, R13 ;  /* 0x0000000d00092308 */ /* 0x0000700000000c00 */
[----:B------:R-:W3:Y:S01]  /*7f20*/  @P1 MUFU.RCP R11, R12 ;  /* 0x0000000c000b1308 */ /* 0x000ee20000001000 */
        /* <DEDUP_REMOVED lines=15> */
.L_x_215:
[----:B------:R-:W-:Y:S01]  /*8020*/  UIADD3 UR4, UR9, 0x29860, URZ ;  /* 0x0002986009047890 */ /* 0x000fe2000fffe03f */
[-C--:B------:R-:W-:Y:S01]  /*8030*/  FMUL.FTZ R102, R24, R7.reuse ;  /* 0x0000000718667220 */ /* 0x080fe20000410000 */
[----:B------:R-:W-:Y:S01]  /*8040*/  UIADD3 UR43, UR43, 0x1, URZ ;  /* 0x000000012b2b7890 */ /* 0x000fe2000fffe03f */
[-C--:B------:R-:W-:Y:S01]  /*8050*/  FMUL.FTZ R100, R25, R7.reuse ;  /* 0x0000000719647220 */ /* 0x080fe20000410000 */
[----:B------:R-:W-:Y:S01]  /*8060*/  UPRMT UR4, UR14, 0x654, UR4 ;  /* 0x000006540e047896 */ /* 0x000fe20008000004 */
[-C--:B------:R-:W-:Y:S01]  /*8070*/  FMUL.FTZ R101, R28, R7.reuse ;  /* 0x000000071c657220 */ /* 0x080fe20000410000 */
[----:B------:R-:W-:Y:S01]  /*8080*/  UISETP.NE.AND UP0, UPT, UR43, 0x2, UPT ;  /* 0x000000022b00788c */ /* 0x000fe2000bf05270 */
        /* <DEDUP_REMOVED lines=21> */
[----:B------:R-:W-:Y:S01]  /*81e0*/  SYNCS.ARRIVE.TRANS64.RED.A1T0 RZ, [UR4], RZ ;  /* 0x000000ffffff79a7 */ /* 0x000fe20008100404 */
        /* <DEDUP_REMOVED lines=13> */
[----:B------:R-:W-:Y:S01]  /*82c0*/  USEL UR4, URZ, 0x1, UP0 ;  /* 0x000000013f047887 */ /* 0x000fe20008000000 */
        /* <DEDUP_REMOVED lines=22> */
[----:B------:R-:W-:Y:S01]  /*8430*/  PLOP3.LUT P0, PT, PT, PT, PT, 0x8, 0x0 ;  /* 0x000000000000781c */ /* 0x000fe20003f0e170 */
[-C--:B------:R-:W-:Y:S01]  /*8440*/  FMUL.FTZ R13, R79, R0.reuse ;  /* 0x000000004f0d7220 */ /* 0x080fe20000410000 */
[-C--:B------:R-:W-:Y:S01]  /*8450*/  FMUL.FTZ R12, R82, R0.reuse ;  /* 0x00000000520c7220 */ /* 0x080fe20000410000 */
[-C--:B------:R-:W-:Y:S01]  /*8460*/  FMUL.FTZ R8, R83, R0.reuse ;  /* 0x0000000053087220 */ /* 0x080fe20000410000 */
[-C--:B------:R-:W-:Y:S01]  /*8470*/  FMUL.FTZ R9, R86, R0.reuse ;  /* 0x0000000056097220 */ /* 0x080fe20000410000 */
[----:B------:R-:W-:Y:S01]  /*8480*/  FMUL.FTZ R87, R87, R0 ;  /* 0x0000000057577220 */ /* 0x000fe20000410000 */
[----:B------:R-:W-:-:S02]  /*8490*/  UIADD3 UR45, UR45, 0x1, URZ ;  /* 0x000000012d2d7890 */ /* 0x000fc4000fffe03f */
[----:B------:R-:W-:Y:S02]  /*84a0*/  USEL UR43, UR43, URZ, UP0 ;  /* 0x0000003f2b2b7287 */ /* 0x000fe40008000000 */
[----:B------:R-:W-:-:S12]  /*84b0*/  ULOP3.LUT UR44, UR44, UR4, URZ, 0x3c, !UPT ;  /* 0x000000042c2c7292 */ /* 0x000fd8000f8e3c3f */
.L_x_191:
[----:B------:R-:W0:Y:S01]  /*84c0*/  S2R R7, SR_CgaCtaId ;  /* 0x0000000000077919 */ /* 0x000e220000008800 */
[----:B------:R-:W-:Y:S01]  /*84d0*/  MOV R0, 0x400 ;  /* 0x0000040000007802 */ /* 0x000fe20000000f00 */
[----:B------:R-:W-:Y:S01]  /*84e0*/  BSSY B0, `(.L_x_216) ;  /* 0x000027d000007945 */ /* 0x000fe20003800000 */
[----:B------:R-:W-:Y:S02]  /*84f0*/  BAR.SYNC.DEFER_BLOCKING 0x5, 0x180 ;  /* 0x0146000000007b1d */ /* 0x000fe40000010000 */
[----:B0-----:R-:W-:-:S05]  /*8500*/  LEA R0, R7, R0, 0x18 ;  /* 0x0000000007007211 */ /* 0x001fca00078ec0ff */
[----:B------:R-:W0:Y:S02]  /*8510*/  LDS.128 R48, [R0+0x298d0] ;  /* 0x0298d00000307984 */ /* 0x000e240000000c00 */
[----:B0-----:R-:W-:Y:S02]  /*8520*/  R2UR UR5, R49 ;  /* 0x00000000310572ca */ /* 0x001fe400000e0000 */
[----:B------:R-:W-:Y:S01]  /*8530*/  R2UR UR47, R50 ;  /* 0x00000000322f72ca */ /* 0x000fe200000e0000 */
[----:B------:R-:W-:Y:S06]  /*8540*/  BAR.ARV 0x4, 0x180 ;  /* 0x0106000000007b1d */ /* 0x000fec0000002000 */
[----:B------:R-:W-:Y:S08]  /*8550*/  @P0 BRA `(.L_x_217) ;  /* 0x0000001800ec0947 */ /* 0x000ff00003800000 */
[----:B------:R-:W0:Y:S01]  /*8560*/  S2R R54, SR_TID.X ;  /* 0x0000000000367919 */ /* 0x000e220000002100 */
[----:B------:R-:W-:Y:S01]  /*8570*/  ULDC.64 UR6, c[0x4][0x40] ;  /* 0x0100100000067ab9 */ /* 0x000fe20000000a00 */
[----:B0-----:R-:W-:-:S05]  /*8580*/  IMAD.SHL.U32 R6, R54, 0x4, RZ ;  /* 0x0000000436067824 */ /* 0x001fca00078e00ff */
[----:B------:R-:W-:-:S04]  /*8590*/  LOP3.LUT R6, R6, 0xc, RZ, 0xc0, !PT ;  /* 0x0000000c06067812 */ /* 0x000fc800078ec0ff */
[----:B------:R-:W-:-:S05]  /*85a0*/  IADD3 R6, P0, R6, UR6, RZ ;  /* 0x0000000606067c10 */ /* 0x000fca000ff1e0ff */
[----:B------:R-:W-:Y:S01]  /*85b0*/  IMAD.X R7, RZ, RZ, UR7, P0 ;  /* 0x00000007ff077e24 */ /* 0x000fe200080e06ff */
[----:B------:R-:W-:Y:S01]  /*85c0*/  F2FP.BF16.F32.PACK_AB R30, R27, R30 ;  /* 0x0000001e1b1e723e */ /* 0x000fe200000010ff */
[----:B------:R-:W-:-:S03]  /*85d0*/  ULDC.64 UR6, c[0x0][0xc00] ;  /* 0x0003000000067ab9 */ /* 0x000fc60000000a00 */
[----:B------:R0:W2:Y:S01]  /*85e0*/  LDG.E.CONSTANT R48, desc[UR50][R6.64] ;  /* 0x0000003206307981 */ /* 0x0000a2000c1e9900 */
[----:B------:R-:W-:Y:S01]  /*85f0*/  F2FP.BF16.F32.PACK_AB R12, R9, R12 ;  /* 0x0000000c090c723e */ /* 0x000fe200000010ff */
[----:B------:R-:W-:Y:S01]  /*8600*/  UISETP.NE.U32.AND UP0, UPT, UR6, URZ, UPT ;  /* 0x0000003f0600728c */ /* 0x000fe2000bf05070 */
[----:B------:R-:W-:Y:S01]  /*8610*/  F2FP.BF16.F32.PACK_AB R87, R87, R8 ;  /* 0x000000085757723e */ /* 0x000fe200000010ff */
[----:B------:R-:W1:Y:S01]  /*8620*/  S2R R27, SR_SWINHI ;  /* 0x00000000001b7919 */ /* 0x000e620000002f00 */
[----:B------:R-:W-:Y:S01]  /*8630*/  F2FP.BF16.F32.PACK_AB R57, R57, R60 ;  /* 0x0000003c3939723e */ /* 0x000fe200000010ff */
[----:B------:R-:W-:Y:S01]  /*8640*/  USHF.L.U32 UR8, UR37, 0x2, URZ ;  /* 0x0000000225087899 */ /* 0x000fe2000800063f */
[----:B------:R-:W-:Y:S01]  /*8650*/  F2FP.BF16.F32.PACK_AB R56, R53, R56 ;  /* 0x000000383538723e */ /* 0x000fe200000010ff */
[----:B------:R-:W-:Y:S01]  /*8660*/  UISETP.NE.AND.EX UP0, UPT, UR7, URZ, UPT, UP0 ;  /* 0x0000003f0700728c */ /* 0x000fe2000bf05300 */
[----:B------:R-:W-:Y:S01]  /*8670*/  F2FP.BF16.F32.PACK_AB R47, R47, R52 ;  /* 0x000000342f2f723e */ /* 0x000fe200000010ff */
[----:B------:R-:W-:Y:S01]  /*8680*/  USHF.L.U64.HI UR9, UR37, 0x2, UR38 ;  /* 0x0000000225097899 */ /* 0x000fe20008010226 */
[----:B0-----:R-:W-:Y:S01]  /*8690*/  LOP3.LUT P0, R6, R54, 0x3, RZ, 0xc0, !PT ;  /* 0x0000000336067812 */ /* 0x001fe2000780c0ff */
[----:B------:R-:W-:Y:S01]  /*86a0*/  UIADD3 UR4, UP1, UR8, UR6, URZ ;  /* 0x0000000608047290 */ /* 0x000fe2000ff3e03f */
[----:B------:R-:W-:-:S02]  /*86b0*/  F2FP.BF16.F32.PACK_AB R46, R43, R46 ;  /* 0x0000002e2b2e723e */ /* 0x000fc400000010ff */
[----:B------:R-:W-:Y:S01]  /*86c0*/  ISETP.EQ.OR P0, PT, R6, 0x3, !P0 ;  /* 0x000000030600780c */ /* 0x000fe20004702670 */
[----:B------:R-:W-:Y:S01]  /*86d0*/  UIADD3.X UR6, UR9, UR7, URZ, UP1, !UPT ;  /* 0x0000000709067290 */ /* 0x000fe20008ffe43f */
[----:B------:R-:W-:Y:S02]  /*86e0*/  F2FP.BF16.F32.PACK_AB R64, R61, R64 ;  /* 0x000000403d40723e */ /* 0x000fe400000010ff */
[----:B------:R-:W-:Y:S02]  /*86f0*/  F2FP.BF16.F32.PACK_AB R10, R3, R10 ;  /* 0x0000000a030a723e */ /* 0x000fe400000010ff */
[----:B------:R-:W-:Y:S02]  /*8700*/  F2FP.BF16.F32.PACK_AB R39, R39, R42 ;  /* 0x0000002a2727723e */ /* 0x000fe400000010ff */
[----:B------:R-:W-:Y:S02]  /*8710*/  F2FP.BF16.F32.PACK_AB R38, R35, R38 ;  /* 0x000000262326723e */ /* 0x000fe400000010ff */
[----:B------:R-:W-:-:S02]  /*8720*/  F2FP.BF16.F32.PACK_AB R11, R11, R14 ;  /* 0x0000000e0b0b723e */ /* 0x000fc400000010ff */
[----:B------:R-:W-:Y:S02]  /*8730*/  SEL R61, R57, R56, P0 ;  /* 0x00000038393d7207 */ /* 0x000fe40000000000 */
[----:B------:R-:W-:Y:S02]  /*8740*/  SEL R63, R12, R87, P0 ;  /* 0x000000570c3f7207 */ /* 0x000fe40000000000 */
[----:B------:R-:W-:Y:S02]  /*8750*/  SEL R54, R87, R12, P0 ;  /* 0x0000000c57367207 */ /* 0x000fe40000000000 */
[----:B------:R-:W-:Y:S02]  /*8760*/  F2FP.BF16.F32.PACK_AB R73, R73, R76 ;  /* 0x0000004c4949723e */ /* 0x000fe400000010ff */
[----:B------:R-:W-:Y:S02]  /*8770*/  F2FP.BF16.F32.PACK_AB R72, R69, R72 ;  /* 0x000000484548723e */ /* 0x000fe400000010ff */
[----:B------:R-:W-:-:S02]  /*8780*/  MOV R6, R0 ;  /* 0x0000000000067202 */ /* 0x000fc40000000f00 */
[----:B-1----:R-:W-:Y:S02]  /*8790*/  MOV R7, R27 ;  /* 0x0000001b00077202 */ /* 0x002fe40000000f00 */
[----:B------:R-:W-:Y:S02]  /*87a0*/  F2FP.BF16.F32.PACK_AB R65, R65, R68 ;  /* 0x000000444141723e */ /* 0x000fe400000010ff */
[----:B------:R-:W-:Y:S01]  /*87b0*/  SEL R56, R56, R57, P0 ;  /* 0x0000003938387207 */ /* 0x000fe20000000000 */
[----:B------:R-:W-:Y:S01]  /*87c0*/  IMAD.WIDE R8, R171, 0x2, R6 ;  /* 0x00000002ab087825 */ /* 0x000fe200078e0206 */
[----:B------:R-:W-:Y:S02]  /*87d0*/  F2FP.BF16.F32.PACK_AB R31, R31, R34 ;  /* 0x000000221f1f723e */ /* 0x000fe400000010ff */
[----:B------:R-:W-:Y:S02]  /*87e0*/  SEL R57, R47, R46, P0 ;  /* 0x0000002e2f397207 */ /* 0x000fe40000000000 */
[----:B------:R-:W-:-:S02]  /*87f0*/  LOP3.LUT R3, R8, 0x380, RZ, 0xc0, !PT ;  /* 0x0000038008037812 */ /* 0x000fc400078ec0ff */
[----:B------:R-:W-:Y:S02]  /*8800*/  IADD3 R12, P6, R8, 0x20, RZ ;  /* 0x00000020080c7810 */ /* 0x000fe40007fde0ff */
[----:B------:R-:W-:Y:S02]  /*8810*/  F2FP.BF16.F32.PACK_AB R33, R33, R36 ;  /* 0x000000242121723e */ /* 0x000fe400000010ff */
[----:B------:R-:W-:Y:S02]  /*8820*/  SEL R46, R46, R47, P0 ;  /* 0x0000002f2e2e7207 */ /* 0x000fe40000000000 */
[----:B------:R-:W-:Y:S02]  /*8830*/  SEL R53, R11, R10, P0 ;  /* 0x0000000a0b357207 */ /* 0x000fe40000000000 */
[----:B------:R-:W-:Y:S02]  /*8840*/  SEL R36, R10, R11, P0 ;  /* 0x0000000b0a247207 */ /* 0x000fe40000000000 */
[----:B------:R-:W-:-:S02]  /*8850*/  SEL R47, R39, R38, P0 ;  /* 0x00000026272f7207 */ /* 0x000fc40000000000 */
[----:B------:R-:W-:Y:S02]  /*8860*/  SHF.R.U64 R3, R3, 0x3, RZ ;  /* 0x0000000303037819 */ /* 0x000fe400000012ff */
[----:B------:R-:W-:Y:S01]  /*8870*/  F2FP.BF16.F32.PACK_AB R32, R29, R32 ;  /* 0x000000201d20723e */ /* 0x000fe200000010ff */
[----:B------:R-:W-:Y:S01]  /*8880*/  IMAD.X R29, RZ, RZ, R9, P6 ;  /* 0x000000ffff1d7224 */ /* 0x000fe200030e0609 */
[----:B------:R-:W-:Y:S02]  /*8890*/  SEL R55, R73, R72, P0 ;  /* 0x0000004849377207 */ /* 0x000fe40000000000 */
[----:B------:R-:W-:Y:S02]  /*88a0*/  SEL R59, R65, R64, P0 ;  /* 0x00000040413b7207 */ /* 0x000fe40000000000 */
[----:B------:R-:W-:Y:S02]  /*88b0*/  SEL R38, R38, R39, P0 ;  /* 0x0000002726267207 */ /* 0x000fe40000000000 */
[----:B------:R-:W-:-:S02]  /*88c0*/  LOP3.LUT R10, R12, 0x380, RZ, 0xc0, !PT ;  /* 0x000003800c0a7812 */ /* 0x000fc400078ec0ff */
[----:B------:R-:W-:Y:S02]  /*88d0*/  SEL R72, R72, R73, P0 ;  /* 0x0000004948487207 */ /* 0x000fe40000000000 */
[----:B------:R-:W-:Y:S02]  /*88e0*/  SEL R64, R64, R65, P0 ;  /* 0x0000004140407207 */ /* 0x000fe40000000000 */
[----:B------:R-:W-:Y:S02]  /*88f0*/  SEL R39, R31, R30, P0 ;  /* 0x0000001e1f277207 */ /* 0x000fe40000000000 */
[----:B------:R-:W-:Y:S02]  /*8900*/  SEL R50, R30, R31, P0 ;  /* 0x0000001f1e327207 */ /* 0x000fe40000000000 */
[C---:B------:R-:W-:Y:S02]  /*8910*/  IADD3 R65, P1, R8.reuse, 0x40, RZ ;  /* 0x0000004008417810 */ /* 0x040fe40007f3e0ff */
[----:B------:R-:W-:-:S02]  /*8920*/  IADD3 R67, P2, R8, 0x60, RZ ;  /* 0x0000006008437810 */ /* 0x000fc40007f5e0ff */
[C---:B------:R-:W-:Y:S01]  /*8930*/  IADD3 R30, P3, R8.reuse, 0x4000, RZ ;  /* 0x00004000081e7810 */ /* 0x040fe20007f7e0ff */
[--C-:B------:R-:W-:Y:S01]  /*8940*/  IMAD.X R27, RZ, RZ, R9.reuse, P1 ;  /* 0x000000ffff1b7224 */ /* 0x100fe200008e0609 */
[C---:B------:R-:W-:Y:S02]  /*8950*/  IADD3 R69, P4, R8.reuse, 0x4020, RZ ;  /* 0x0000402008457810 */ /* 0x040fe40007f9e0ff */
[C---:B------:R-:W-:Y:S02]  /*8960*/  IADD3 R71, P5, R8.reuse, 0x4040, RZ ;  /* 0x0000404008477810 */ /* 0x040fe40007fbe0ff */
[----:B------:R-:W-:Y:S02]  /*8970*/  IADD3 R73, P6, R8, 0x4060, RZ ;  /* 0x0000406008497810 */ /* 0x000fe40007fde0ff */
[----:B------:R-:W-:Y:S02]  /*8980*/  LOP3.LUT R8, R3, R8, RZ, 0x3c, !PT ;  /* 0x0000000803087212 */ /* 0x000fe400078e3cff */
[----:B------:R-:W-:Y:S01]  /*8990*/  SHF.R.U64 R3, R10, 0x3, RZ ;  /* 0x000000030a037819 */ /* 0x000fe200000012ff */
[----:B------:R-:W-:Y:S01]  /*89a0*/  IMAD.X R11, RZ, RZ, R9, P6 ;  /* 0x000000ffff0b7224 */ /* 0x000fe200030e0609 */
[----:B------:R-:W-:-:S02]  /*89b0*/  LOP3.LUT R14, R65, 0x380, RZ, 0xc0, !PT ;  /* 0x00000380410e7812 */ /* 0x000fc400078ec0ff */
[----:B------:R-:W-:Y:S02]  /*89c0*/  F2FP.BF16.F32.PACK_AB R25, R25, R28 ;  /* 0x0000001c1919723e */ /* 0x000fe400000010ff */
[----:B------:R-:W-:Y:S02]  /*89d0*/  F2FP.BF16.F32.PACK_AB R21, R21, R26 ;  /* 0x0000001a1515723e */ /* 0x000fe400000010ff */
[----:B------:R-:W-:Y:S01]  /*89e0*/  F2FP.BF16.F32.PACK_AB R20, R13, R20 ;  /* 0x000000140d14723e */ /* 0x000fe200000010ff */
[----:B------:R-:W-:Y:S01]  /*89f0*/  IMAD.X R13, RZ, RZ, R9, P5 ;  /* 0x000000ffff0d7224 */ /* 0x000fe200028e0609 */
[----:B------:R-:W-:Y:S02]  /*8a00*/  LOP3.LUT R28, R3, R12, RZ, 0x3c, !PT ;  /* 0x0000000c031c7212 */ /* 0x000fe400078e3cff */
[----:B------:R-:W-:Y:S02]  /*8a10*/  LOP3.LUT R3, R30, 0x380, RZ, 0xc0, !PT ;  /* 0x000003801e037812 */ /* 0x000fe400078ec0ff */
[----:B------:R-:W-:-:S02]  /*8a20*/  SHF.R.U64 R10, R14, 0x3, RZ ;  /* 0x000000030e0a7819 */ /* 0x000fc400000012ff */
[----:B------:R-:W-:Y:S02]  /*8a30*/  F2FP.BF16.F32.PACK_AB R41, R41, R44 ;  /* 0x0000002c2929723e */ /* 0x000fe400000010ff */
[----:B------:R-:W-:Y:S02]  /*8a40*/  F2FP.BF16.F32.PACK_AB R40, R37, R40 ;  /* 0x000000282528723e */ /* 0x000fe400000010ff */
[----:B------:R-:W-:Y:S02]  /*8a50*/  SEL R31, R21, R20, P0 ;  /* 0x00000014151f7207 */ /* 0x000fe40000000000 */
[----:B------:R-:W-:Y:S01]  /*8a60*/  SEL R52, R20, R21, P0 ;  /* 0x0000001514347207 */ /* 0x000fe20000000000 */
[----:B------:R-:W-:Y:S01]  /*8a70*/  IMAD.X R21, RZ, RZ, R9, P3 ;  /* 0x000000ffff157224 */ /* 0x000fe200018e0609 */
[----:B------:R-:W-:Y:S02]  /*8a80*/  F2FP.BF16.F32.PACK_AB R101, R101, R102 ;  /* 0x000000666565723e */ /* 0x000fe400000010ff */
[----:B------:R-:W-:-:S02]  /*8a90*/  F2FP.BF16.F32.PACK_AB R100, R99, R100 ;  /* 0x000000646364723e */ /* 0x000fc400000010ff */
[----:B------:R-:W-:Y:S02]  /*8aa0*/  LOP3.LUT R20, R67, 0x380, RZ, 0xc0, !PT ;  /* 0x0000038043147812 */ /* 0x000fe400078ec0ff */
[----:B------:R-:W-:Y:S02]  /*8ab0*/  F2FP.BF16.F32.PACK_AB R97, R97, R98 ;  /* 0x000000626161723e */ /* 0x000fe400000010ff */
[----:B------:R-:W-:Y:S02]  /*8ac0*/  F2FP.BF16.F32.PACK_AB R96, R95, R96 ;  /* 0x000000605f60723e */ /* 0x000fe400000010ff */
[----:B------:R-:W-:Y:S02]  /*8ad0*/  SHF.R.U64 R3, R3, 0x3, RZ ;  /* 0x0000000303037819 */ /* 0x000fe400000012ff */
[----:B------:R-:W-:Y:S02]  /*8ae0*/  F2FP.BF16.F32.PACK_AB R93, R93, R94 ;  /* 0x0000005e5d5d723e */ /* 0x000fe400000010ff */
[----:B------:R-:W-:-:S02]  /*8af0*/  F2FP.BF16.F32.PACK_AB R92, R91, R92 ;  /* 0x0000005c5b5c723e */ /* 0x000fc400000010ff */
[----:B------:R-:W-:Y:S02]  /*8b00*/  LOP3.LUT R26, R10, R65, RZ, 0x3c, !PT ;  /* 0x000000410a1a7212 */ /* 0x000fe400078e3cff */
[----:B------:R-:W-:Y:S02]  /*8b10*/  F2FP.BF16.F32.PACK_AB R89, R89, R90 ;  /* 0x0000005a5959723e */ /* 0x000fe400000010ff */
[----:B------:R-:W-:Y:S02]  /*8b20*/  F2FP.BF16.F32.PACK_AB R88, R45, R88 ;  /* 0x000000582d58723e */ /* 0x000fe400000010ff */
[----:B------:R-:W-:Y:S01]  /*8b30*/  F2FP.BF16.F32.PACK_AB R24, R15, R24 ;  /* 0x000000180f18723e */ /* 0x000fe200000010ff */
[----:B------:R-:W-:Y:S01]  /*8b40*/  IMAD.X R15, RZ, RZ, R9, P4 ;  /* 0x000000ffff0f7224 */ /* 0x000fe200020e0609 */
[----:B------:R-:W-:Y:S02]  /*8b50*/  SEL R49, R41, R40, P0 ;  /* 0x0000002829317207 */ /* 0x000fe40000000000 */
[----:B------:R-:W-:-:S02]  /*8b60*/  LOP3.LUT R10, R69, 0x380, RZ, 0xc0, !PT ;  /* 0x00000380450a7812 */ /* 0x000fc400078ec0ff */
[----:B------:R-:W-:Y:S02]  /*8b70*/  LOP3.LUT R42, R73, 0x380, RZ, 0xc0, !PT ;  /* 0x00000380492a7812 */ /* 0x000fe400078ec0ff */
[----:B------:R-:W-:Y:S02]  /*8b80*/  SEL R35, R101, R100, P0 ;  /* 0x0000006465237207 */ /* 0x000fe40000000000 */
[----:B------:R-:W-:Y:S02]  /*8b90*/  SEL R40, R40, R41, P0 ;  /* 0x0000002928287207 */ /* 0x000fe40000000000 */
[----:B------:R-:W-:Y:S02]  /*8ba0*/  SHF.R.U64 R14, R20, 0x3, RZ ;  /* 0x00000003140e7819 */ /* 0x000fe400000012ff */
[----:B------:R-:W-:Y:S02]  /*8bb0*/  SEL R100, R100, R101, P0 ;  /* 0x0000006564647207 */ /* 0x000fe40000000000 */
[----:B------:R-:W-:-:S02]  /*8bc0*/  SEL R37, R97, R96, P0 ;  /* 0x0000006061257207 */ /* 0x000fc40000000000 */
[----:B------:R-:W-:Y:S02]  /*8bd0*/  SEL R41, R33, R32, P0 ;  /* 0x0000002021297207 */ /* 0x000fe40000000000 */
[----:B------:R-:W-:Y:S02]  /*8be0*/  LOP3.LUT R20, R3, R30, RZ, 0x3c, !PT ;  /* 0x0000001e03147212 */ /* 0x000fe400078e3cff */
[----:B------:R-:W-:Y:S02]  /*8bf0*/  SEL R96, R96, R97, P0 ;  /* 0x0000006160607207 */ /* 0x000fe40000000000 */
[----:B------:R-:W-:Y:S02]  /*8c00*/  SEL R43, R93, R92, P0 ;  /* 0x0000005c5d2b7207 */ /* 0x000fe40000000000 */
[----:B------:R-:W-:Y:S02]  /*8c10*/  SEL R32, R32, R33, P0 ;  /* 0x0000002120207207 */ /* 0x000fe40000000000 */
[----:B------:R-:W-:-:S02]  /*8c20*/  SEL R92, R92, R93, P0 ;  /* 0x0000005d5c5c7207 */ /* 0x000fc40000000000 */
[----:B------:R-:W-:Y:S02]  /*8c30*/  SEL R45, R89, R88, P0 ;  /* 0x00000058592d7207 */ /* 0x000fe40000000000 */
[----:B------:R-:W-:Y:S02]  /*8c40*/  SEL R33, R25, R24, P0 ;  /* 0x0000001819217207 */ /* 0x000fe40000000000 */
[----:B------:R-:W-:Y:S02]  /*8c50*/  SHF.R.U64 R10, R10, 0x3, RZ ;  /* 0x000000030a0a7819 */ /* 0x000fe400000012ff */
[----:B------:R-:W-:Y:S02]  /*8c60*/  SHF.R.U64 R42, R42, 0x3, RZ ;  /* 0x000000032a2a7819 */ /* 0x000fe400000012ff */
[----:B------:R-:W-:Y:S02]  /*8c70*/  SEL R88, R88, R89, P0 ;  /* 0x0000005958587207 */ /* 0x000fe40000000000 */
[----:B------:R-:W-:Y:S01]  /*8c80*/  SEL R34, R24, R25, P0 ;  /* 0x0000001918227207 */ /* 0x000fe20000000000 */
[----:B------:R-:W-:Y:S01]  /*8c90*/  IMAD.X R25, RZ, RZ, R9, P2 ;  /* 0x000000ffff197224 */ /* 0x000fe200010e0609 */
[----:B------:R-:W-:-:S02]  /*8ca0*/  LOP3.LUT R24, R14, R67, RZ, 0x3c, !PT ;  /* 0x000000430e187212 */ /* 0x000fc400078e3cff */
[----:B------:R-:W-:Y:S02]  /*8cb0*/  LOP3.LUT R14, R10, R69, RZ, 0x3c, !PT ;  /* 0x000000450a0e7212 */ /* 0x000fe400078e3cff */
[----:B------:R-:W-:Y:S02]  /*8cc0*/  LOP3.LUT R10, R42, R73, RZ, 0x3c, !PT ;  /* 0x000000492a0a7212 */ /* 0x000fe400078e3cff */
[----:B------:R-:W-:Y:S02]  /*8cd0*/  MOV R65, R20 ;  /* 0x0000001400417202 */ /* 0x000fe40000000f00 */
[----:B------:R-:W-:Y:S02]  /*8ce0*/  LOP3.LUT R12, R71, 0x380, RZ, 0xc0, !PT ;  /* 0x00000380470c7812 */ /* 0x000fe400078ec0ff */
[----:B------:R-:W-:Y:S02]  /*8cf0*/  MOV R69, R8 ;  /* 0x0000000800457202 */ /* 0x000fe40000000f00 */
[----:B------:R-:W-:-:S02]  /*8d00*/  SHF.R.U64 R12, R12, 0x3, RZ ;  /* 0x000000030c0c7819 */ /* 0x000fc400000012ff */
[----:B------:R-:W-:Y:S02]  /*8d10*/  MOV R58, R10 ;  /* 0x0000000a003a7202 */ /* 0x000fe40000000f00 */
[----:B------:R-:W-:Y:S02]  /*8d20*/  LOP3.LUT R12, R12, R71, RZ, 0x3c, !PT ;  /* 0x000000470c0c7212 */ /* 0x000fe400078e3cff */
[----:B------:R-:W-:Y:S02]  /*8d30*/  MOV R62, R14 ;  /* 0x0000000e003e7202 */ /* 0x000fe40000000f00 */
[----:B------:R-:W-:Y:S02]  /*8d40*/  MOV R60, R12 ;  /* 0x0000000c003c7202 */ /* 0x000fe40000000f00 */
[----:B------:R-:W-:Y:S02]  /*8d50*/  MOV R68, R28 ;  /* 0x0000001c00447202 */ /* 0x000fe40000000f00 */
[----:B------:R-:W-:-:S02]  /*8d60*/  MOV R67, R26 ;  /* 0x0000001a00437202 */ /* 0x000fc40000000f00 */
[----:B------:R-:W-:Y:S02]  /*8d70*/  MOV R66, R24 ;  /* 0x0000001800427202 */ /* 0x000fe40000000f00 */
[----:B------:R-:W-:Y:S02]  /*8d80*/  PLOP3.LUT P2, PT, PT, PT, UP0, 0x80, 0x0 ;  /* 0x000000000000781c */ /* 0x000fe40003f4f008 */
[----:B--2---:R-:W-:Y:S01]  /*8d90*/  LOP3.LUT R3, R48, 0x2, RZ, 0x3c, !PT ;  /* 0x0000000230037812 */ /* 0x004fe200078e3cff */
[----:B------:R-:W-:Y:S04]  /*8da0*/  SHFL.IDX PT, R35, R35, R48, 0x1c1f ;  /* 0x001c1f3023237589 */ /* 0x000fe800000e0000 */
[----:B------:R-:W0:Y:S04]  /*8db0*/  SHFL.IDX PT, R100, R100, R3, 0x1c1f ;  /* 0x001c1f0364647589 */ /* 0x000e2800000e0000 */
[----:B------:R-:W-:Y:S04]  /*8dc0*/  SHFL.IDX PT, R55, R55, R48, 0x1c1f ;  /* 0x001c1f3037377589 */ /* 0x000fe800000e0000 */
[----:B------:R-:W1:Y:S04]  /*8dd0*/  SHFL.IDX PT, R72, R72, R3, 0x1c1f ;  /* 0x001c1f0348487589 */ /* 0x000e6800000e0000 */
[----:B------:R-:W-:Y:S04]  /*8de0*/  SHFL.IDX PT, R37, R37, R48, 0x1c1f ;  /* 0x001c1f3025257589 */ /* 0x000fe800000e0000 */
[----:B------:R-:W-:Y:S04]  /*8df0*/  SHFL.IDX PT, R49, R49, R48, 0x1c1f ;  /* 0x001c1f3031317589 */ /* 0x000fe800000e0000 */
[----:B------:R-:W-:Y:S04]  /*8e00*/  SHFL.IDX PT, R59, R59, R48, 0x1c1f ;  /* 0x001c1f303b3b7589 */ /* 0x000fe800000e0000 */
[----:B------:R-:W2:Y:S01]  /*8e10*/  SHFL.IDX PT, R96, R96, R3, 0x1c1f ;  /* 0x001c1f0360607589 */ /* 0x000ea200000e0000 */
[----:B0-----:R-:W-:-:S02]  /*8e20*/  SEL R8, R35, R100, P0 ;  /* 0x0000006423087207 */ /* 0x001fc40000000000 */
[----:B------:R-:W-:Y:S01]  /*8e30*/  SEL R10, R100, R35, P0 ;  /* 0x00000023640a7207 */ /* 0x000fe20000000000 */
[----:B------:R-:W0:Y:S04]  /*8e40*/  SHFL.IDX PT, R64, R64, R3, 0x1c1f ;  /* 0x001c1f0340407589 */ /* 0x000e2800000e0000 */
[----:B------:R-:W3:Y:S01]  /*8e50*/  SHFL.IDX PT, R40, R40, R3, 0x1c1f ;  /* 0x001c1f0328287589 */ /* 0x000ee200000e0000 */
[----:B-1----:R-:W-:Y:S02]  /*8e60*/  SEL R9, R55, R72, P0 ;  /* 0x0000004837097207 */ /* 0x002fe40000000000 */
[----:B------:R-:W-:Y:S01]  /*8e70*/  SEL R11, R72, R55, P0 ;  /* 0x00000037480b7207 */ /* 0x000fe20000000000 */
[----:B------:R-:W-:Y:S04]  /*8e80*/  SHFL.IDX PT, R43, R43, R48, 0x1c1f ;  /* 0x001c1f302b2b7589 */ /* 0x000fe800000e0000 */
[----:B------:R-:W-:Y:S04]  /*8e90*/  SHFL.IDX PT, R33, R33, R48, 0x1c1f ;  /* 0x001c1f3021217589 */ /* 0x000fe800000e0000 */
[----:B------:R-:W-:Y:S04]  /*8ea0*/  SHFL.IDX PT, R61, R61, R48, 0x1c1f ;  /* 0x001c1f303d3d7589 */ /* 0x000fe800000e0000 */
[----:B------:R-:W1:Y:S01]  /*8eb0*/  SHFL.IDX PT, R92, R92, R3, 0x1c1f ;  /* 0x001c1f035c5c7589 */ /* 0x000e6200000e0000 */
[----:B--2---:R-:W-:-:S02]  /*8ec0*/  SEL R12, R37, R96, P0 ;  /* 0x00000060250c7207 */ /* 0x004fc40000000000 */
[----:B------:R-:W-:Y:S01]  /*8ed0*/  SEL R14, R96, R37, P0 ;  /* 0x00000025600e7207 */ /* 0x000fe20000000000 */
[----:B------:R-:W2:Y:S01]  /*8ee0*/  SHFL.IDX PT, R56, R56, R3, 0x1c1f ;  /* 0x001c1f0338387589 */ /* 0x000ea200000e0000 */
[----:B0-----:R-:W-:Y:S02]  /*8ef0*/  SEL R13, R59, R64, P0 ;  /* 0x000000403b0d7207 */ /* 0x001fe40000000000 */
[----:B------:R-:W-:Y:S01]  /*8f00*/  SEL R15, R64, R59, P0 ;  /* 0x0000003b400f7207 */ /* 0x000fe20000000000 */
[----:B------:R3:W-:Y:S04]  /*8f10*/  SHFL.IDX PT, R42, R34, R3, 0x1c1f ;  /* 0x001c1f03222a7589 */ /* 0x0007e800000e0000 */
[----:B------:R-:W-:Y:S04]  /*8f20*/  SHFL.IDX PT, R45, R45, R48, 0x1c1f ;  /* 0x001c1f302d2d7589 */ /* 0x000fe800000e0000 */
[----:B------:R-:W-:Y:S01]  /*8f30*/  SHFL.IDX PT, R41, R41, R48, 0x1c1f ;  /* 0x001c1f3029297589 */ /* 0x000fe200000e0000 */
[----:B---3--:R-:W-:-:S03]  /*8f40*/  SEL R34, R40, R49, P0 ;  /* 0x0000003128227207 */ /* 0x008fc60000000000 */
[----:B------:R-:W-:Y:S04]  /*8f50*/  SHFL.IDX PT, R53, R53, R48, 0x1c1f ;  /* 0x001c1f3035357589 */ /* 0x000fe800000e0000 */
[----:B------:R-:W-:Y:S01]  /*8f60*/  SHFL.IDX PT, R57, R57, R48, 0x1c1f ;  /* 0x001c1f3039397589 */ /* 0x000fe200000e0000 */
[----:B-1----:R-:W-:Y:S02]  /*8f70*/  SEL R24, R43, R92, P0 ;  /* 0x0000005c2b187207 */ /* 0x002fe40000000000 */
[----:B------:R-:W-:Y:S01]  /*8f80*/  SEL R26, R92, R43, P0 ;  /* 0x0000002b5c1a7207 */ /* 0x000fe20000000000 */
[----:B------:R-:W-:Y:S01]  /*8f90*/  SHFL.IDX PT, R47, R47, R48, 0x1c1f ;  /* 0x001c1f302f2f7589 */ /* 0x000fe200000e0000 */
[----:B--2---:R-:W-:Y:S02]  /*8fa0*/  SEL R25, R61, R56, P0 ;  /* 0x000000383d197207 */ /* 0x004fe40000000000 */
[----:B------:R-:W-:Y:S01]  /*8fb0*/  SEL R27, R56, R61, P0 ;  /* 0x0000003d381b7207 */ /* 0x000fe20000000000 */
[----:B------:R-:W-:Y:S04]  /*8fc0*/  SHFL.IDX PT, R39, R39, R48, 0x1c1f ;  /* 0x001c1f3027277589 */ /* 0x000fe800000e0000 */
[----:B------:R-:W0:Y:S04]  /*8fd0*/  SHFL.IDX PT, R88, R88, R3, 0x1c1f ;  /* 0x001c1f0358587589 */ /* 0x000e2800000e0000 */
[----:B------:R-:W-:Y:S04]  /*8fe0*/  SHFL.IDX PT, R21, R31, R48, 0x1c1f ;  /* 0x001c1f301f157589 */ /* 0x000fe800000e0000 */
[----:B------:R-:W-:Y:S04]  /*8ff0*/  SHFL.IDX PT, R63, R63, R48, 0x1c1f ;  /* 0x001c1f303f3f7589 */ /* 0x000fe800000e0000 */
[----:B------:R-:W1:Y:S04]  /*9000*/  SHFL.IDX PT, R46, R46, R3, 0x1c1f ;  /* 0x001c1f032e2e7589 */ /* 0x000e6800000e0000 */
[----:B------:R-:W2:Y:S04]  /*9010*/  SHFL.IDX PT, R48, R38, R3, 0x1c1f ;  /* 0x001c1f0326307589 */ /* 0x000ea800000e0000 */
[----:B------:R-:W3:Y:S04]  /*9020*/  SHFL.IDX PT, R50, R50, R3, 0x1c1f ;  /* 0x001c1f0332327589 */ /* 0x000ee800000e0000 */
[----:B------:R4:W3:Y:S01]  /*9030*/  SHFL.IDX PT, R20, R32, R3, 0x1c1f ;  /* 0x001c1f0320147589 */ /* 0x0008e200000e0000 */
[----:B0-----:R-:W-:-:S02]  /*9040*/  SEL R28, R45, R88, P0 ;  /* 0x000000582d1c7207 */ /* 0x001fc40000000000 */
[----:B------:R-:W-:Y:S01]  /*9050*/  SEL R30, R88, R45, P0 ;  /* 0x0000002d581e7207 */ /* 0x000fe20000000000 */
[----:B------:R-:W-:Y:S01]  /*9060*/  BAR.SYNC.DEFER_BLOCKING 0x1, 0x100 ;  /* 0x0044000000007b1d */ /* 0x000fe20000010000 */
[----:B----4-:R-:W-:-:S05]  /*9070*/  SEL R32, R49, R40, P0 ;  /* 0x0000002831207207 */ /* 0x010fca0000000000 */
[----:B------:R-:W0:Y:S01]  /*9080*/  SHFL.IDX PT, R52, R52, R3, 0x1c1f ;  /* 0x001c1f0334347589 */ /* 0x000e2200000e0000 */
[----:B------:R-:W-:Y:S02]  /*9090*/  SEL R40, R33, R42, P0 ;  /* 0x0000002a21287207 */ /* 0x000fe40000000000 */
[----:B-1----:R-:W-:Y:S01]  /*90a0*/  SEL R29, R57, R46, P0 ;  /* 0x0000002e391d7207 */ /* 0x002fe20000000000 */
[----:B------:R1:W4:Y:S01]  /*90b0*/  SHFL.IDX PT, R44, R36, R3, 0x1c1f ;  /* 0x001c1f03242c7589 */ /* 0x00032200000e0000 */
[----:B------:R-:W-:Y:S02]  /*90c0*/  SEL R31, R46, R57, P0 ;  /* 0x000000392e1f7207 */ /* 0x000fe40000000000 */
[----:B------:R-:W-:Y:S01]  /*90d0*/  SEL R42, R42, R33, P0 ;  /* 0x000000212a2a7207 */ /* 0x000fe20000000000 */
[----:B------:R-:W4:Y:S01]  /*90e0*/  SHFL.IDX PT, R54, R54, R3, 0x1c1f ;  /* 0x001c1f0336367589 */ /* 0x000f2200000e0000 */
[----:B--2---:R-:W-:Y:S02]  /*90f0*/  SEL R33, R47, R48, P0 ;  /* 0x000000302f217207 */ /* 0x004fe40000000000 */
[----:B------:R-:W-:-:S02]  /*9100*/  SEL R35, R48, R47, P0 ;  /* 0x0000002f30237207 */ /* 0x000fc40000000000 */
[----:B---3--:R-:W-:Y:S02]  /*9110*/  SEL R37, R39, R50, P0 ;  /* 0x0000003227257207 */ /* 0x008fe40000000000 */
[----:B-1----:R-:W-:Y:S01]  /*9120*/  SEL R36, R41, R20, P0 ;  /* 0x0000001429247207 */ /* 0x002fe20000000000 */
[----:B------:R1:W-:Y:S01]  /*9130*/  STSM.16.M88.4 [R69], R8 ;  /* 0x0000000845007844 */ /* 0x0003e20000000200 */
[----:B------:R-:W-:Y:S02]  /*9140*/  SEL R38, R20, R41, P0 ;  /* 0x0000002914267207 */ /* 0x000fe40000000000 */
[----:B------:R-:W-:Y:S01]  /*9150*/  SEL R39, R50, R39, P0 ;  /* 0x0000002732277207 */ /* 0x000fe20000000000 */
[----:B------:R4:W-:Y:S01]  /*9160*/  STSM.16.M88.4 [R68], R12 ;  /* 0x0000000c44007844 */ /* 0x0009e20000000200 */
[----:B------:R-:W2:Y:S01]  /*9170*/  LDC R50, c[0x0][0xbe8] ;  /* 0x0002fa00ff327b82 */ /* 0x000ea20000000800 */
[----:B0-----:R-:W-:Y:S02]  /*9180*/  SEL R41, R21, R52, P0 ;  /* 0x0000003415297207 */ /* 0x001fe40000000000 */
[----:B------:R-:W-:Y:S01]  /*9190*/  STSM.16.M88.4 [R67], R24 ;  /* 0x0000001843007844 */ /* 0x000fe20000000200 */
[----:B------:R-:W-:-:S03]  /*91a0*/  SEL R43, R52, R21, P0 ;  /* 0x00000015342b7207 */ /* 0x000fc60000000000 */
[----:B------:R-:W-:Y:S01]  /*91b0*/  STSM.16.M88.4 [R66], R28 ;  /* 0x0000001c42007844 */ /* 0x000fe20000000200 */
[----:B-1----:R-:W-:-:S03]  /*91c0*/  IMAD.U32 R8, RZ, RZ, UR4 ;  /* 0x00000004ff087e24 */ /* 0x002fc6000f8e00ff */
[----:B------:R-:W-:Y:S01]  /*91d0*/  STSM.16.M88.4 [R65], R32 ;  /* 0x0000002041007844 */ /* 0x000fe20000000200 */
[----:B------:R-:W-:Y:S01]  /*91e0*/  IMAD.U32 R9, RZ, RZ, UR6 ;  /* 0x00000006ff097e24 */ /* 0x000fe2000f8e00ff */
[----:B------:R-:W-:Y:S01]  /*91f0*/  ULDC.64 UR6, c[0x0][0xc08] ;  /* 0x0003020000067ab9 */ /* 0x000fe20000000a00 */
[----:B----4-:R-:W-:Y:S01]  /*9200*/  SEL R12, R53, R44, P0 ;  /* 0x0000002c350c7207 */ /* 0x010fe20000000000 */
[----:B------:R-:W-:Y:S01]  /*9210*/  STSM.16.M88.4 [R62], R36 ;  /* 0x000000243e007844 */ /* 0x000fe20000000200 */
[----:B------:R-:W-:Y:S02]  /*9220*/  SEL R14, R44, R53, P0 ;  /* 0x000000352c0e7207 */ /* 0x000fe40000000000 */
[----:B------:R-:W-:Y:S01]  /*9230*/  SEL R13, R63, R54, P0 ;  /* 0x000000363f0d7207 */ /* 0x000fe20000000000 */
[----:B------:R-:W-:Y:S01]  /*9240*/  STSM.16.M88.4 [R60], R40 ;  /* 0x000000283c007844 */ /* 0x000fe20000000200 */
[----:B------:R-:W-:-:S05]  /*9250*/  SEL R15, R54, R63, P0 ;  /* 0x0000003f360f7207 */ /* 0x000fca0000000000 */
[----:B------:R0:W-:Y:S01]  /*9260*/  STSM.16.M88.4 [R58], R12 ;  /* 0x0000000c3a007844 */ /* 0x0001e20000000200 */
[----:B------:R-:W-:Y:S06]  /*9270*/  BAR.SYNC.DEFER_BLOCKING 0x1, 0x100 ;  /* 0x0044000000007b1d */ /* 0x000fec0000010000 */
[----:B------:R-:W3:Y:S01]  /*9280*/  @P2 LDG.E R3, desc[UR50][R8.64] ;  /* 0x0000003208032981 */ /* 0x000ee2000c1e1900 */
[----:B------:R-:W-:Y:S01]  /*9290*/  UISETP.NE.U32.AND UP1, UPT, UR6, URZ, UPT ;  /* 0x0000003f0600728c */ /* 0x000fe2000bf25070 */
[----:B--2---:R-:W-:Y:S01]  /*92a0*/  ISETP.NE.AND P1, PT, R50, 0x1, PT ;  /* 0x000000013200780c */ /* 0x004fe20003f25270 */
[----:B------:R-:W-:Y:S01]  /*92b0*/  UMOV UR4, URZ ;  /* 0x0000003f00047c82 */ /* 0x000fe20008000000 */
[----:B0-----:R-:W-:Y:S01]  /*92c0*/  IMAD.U32 R13, RZ, RZ, UR40 ;  /* 0x00000028ff0d7e24 */ /* 0x001fe2000f8e00ff */
[----:B------:R-:W-:-:S06]  /*92d0*/  UISETP.NE.AND.EX UP1, UPT, UR7, URZ, UPT, UP1 ;  /* 0x0000003f0700728c */ /* 0x000fcc000bf25310 */
[----:B------:R-:W-:-:S04]  /*92e0*/  PLOP3.LUT P0, PT, PT, PT, UP1, 0x80, 0x0 ;  /* 0x000000000000781c */ /* 0x000fc80003f0f018 */
[----:B------:R-:W0:Y:S01]  /*92f0*/  @P1 LDC R10, c[0x0][0xbec] ;  /* 0x0002fb00ff0a1b82 */ /* 0x000e220000000800 */
[----:B------:R-:W-:-:S03]  /*9300*/  @UP1 UIADD3 UR6, UP2, UR8, UR6, URZ ;  /* 0x0000000608061290 */ /* 0x000fc6000ff5e03f */
[----:B------:R-:W-:Y:S01]  /*9310*/  ULDC UR8, c[0x0][0xa88] ;  /* 0x0002a20000087ab9 */ /* 0x000fe20000000800 */
[----:B------:R-:W-:Y:S02]  /*9320*/  @UP1 UIADD3.X UR7, UR9, UR7, URZ, UP2, !UPT ;  /* 0x0000000709071290 */ /* 0x000fe400097fe43f */
[----:B------:R-:W-:Y:S01]  /*9330*/  IMAD.U32 R14, RZ, RZ, UR6 ;  /* 0x00000006ff0e7e24 */ /* 0x000fe2000f8e00ff */
[----:B------:R-:W1:Y:S03]  /*9340*/  @P1 LDC R20, c[0x0][0xbf0] ;  /* 0x0002fc00ff141b82 */ /* 0x000e660000000800 */
[----:B------:R-:W-:Y:S01]  /*9350*/  IMAD.U32 R15, RZ, RZ, UR7 ;  /* 0x00000007ff0f7e24 */ /* 0x000fe2000f8e00ff */
[----:B---3--:R-:W-:Y:S01]  /*9360*/  @P2 R2UR UR4, R3 ;  /* 0x00000000030422ca */ /* 0x008fe200000e0000 */
[----:B------:R-:W-:-:S06]  /*9370*/  IMAD.U32 R3, RZ, RZ, UR8 ;  /* 0x00000008ff037e24 */ /* 0x000fcc000f8e00ff */
[----:B------:R2:W5:Y:S01]  /*9380*/  @P0 LDG.E R3, desc[UR50][R14.64] ;  /* 0x000000320e030981 */ /* 0x000562000c1e1900 */
[----:B01----:R-:W-:Y:S07]  /*9390*/  @P0 BRA `(.L_x_218) ;  /* 0x0000000000100947 */ /* 0x003fee0003800000 */
[----:B------:R-:W-:Y:S05]  /*93a0*/  @!P2 BRA `(.L_x_218) ;  /* 0x00000000000ca947 */ /* 0x000fea0003800000 */
[----:B------:R-:W3:Y:S04]  /*93b0*/  LDG.E R12, desc[UR50][R8.64] ;  /* 0x00000032080c7981 */ /* 0x000ee8000c1e1900 */
[----:B-----5:R-:W3:Y:S02]  /*93c0*/  LDG.E R3, desc[UR50][R8.64+0x4] ;  /* 0x0000043208037981 */ /* 0x020ee4000c1e1900 */
[----:B---3--:R-:W-:-:S07]  /*93d0*/  IMAD.IADD R3, R3, 0x1, -R12 ;  /* 0x0000000103037824 */ /* 0x008fce00078e0a0c */
.L_x_218:
[----:B------:R-:W-:Y:S01]  /*93e0*/  USHF.R.S32.HI UR14, URZ, 0x1f, UR41 ;  /* 0x0000001f3f0e7899 */ /* 0x000fe20008011429 */
[----:B------:R-:W-:Y:S01]  /*93f0*/  IMAD R13, R13, 0x80, R170 ;  /* 0x000000800d0d7824 */ /* 0x000fe200078e02aa */
[----:B------:R-:W-:Y:S01]  /*9400*/  ULDC.64 UR12, c[0x0][0xb90] ;  /* 0x0002e400000c7ab9 */ /* 0x000fe20000000a00 */
[----:B------:R-:W-:Y:S01]  /*9410*/  USHF.R.S32.HI UR9, URZ, 0x1f, UR4 ;  /* 0x0000001f3f097899 */ /* 0x000fe20008011404 */
[----:B------:R-:W-:Y:S01]  /*9420*/  IMAD.U32 R27, RZ, RZ, UR40 ;  /* 0x00000028ff1b7e24 */ /* 0x000fe2000f8e00ff */
[----:B------:R-:W-:Y:S01]  /*9430*/  UIMAD UR10, UR14, UR12, URZ ;  /* 0x0000000c0e0a72a4 */ /* 0x000fe2000f8e023f */
[----:B------:R-:W-:Y:S01]  /*9440*/  @P1 IMAD.HI.U32 R9, R13, R10, RZ ;  /* 0x0000000a0d091227 */ /* 0x000fe200078e00ff */
[----:B------:R-:W-:Y:S01]  /*9450*/  UMOV UR8, UR4 ;  /* 0x0000000400087c82 */ /* 0x000fe20008000000 */
[----:B------:R-:W-:Y:S02]  /*9460*/  USEL UR38, UR38, URZ, !UP0 ;  /* 0x0000003f26267287 */ /* 0x000fe4000c000000 */
[----:B------:R-:W-:Y:S01]  /*9470*/  UIMAD.WIDE.U32 UR6, UR41, UR12, UR8 ;  /* 0x0000000c290672a5 */ /* 0x000fe2000f8e0008 */
[----:B------:R-:W-:Y:S01]  /*9480*/  IMAD.MOV.U32 R8, RZ, RZ, R13 ;  /* 0x000000ffff087224 */ /* 0x000fe200078e000d */
[----:B------:R-:W-:Y:S01]  /*9490*/  UIMAD UR10, UR41, UR13, UR10 ;  /* 0x0000000d290a72a4 */ /* 0x000fe2000f8e020a */
[----:B------:R-:W-:Y:S01]  /*94a0*/  @P1 SHF.R.U32.HI R8, RZ, R20, R9 ;  /* 0x00000014ff081219 */ /* 0x000fe20000011609 */
[----:B------:R-:W-:Y:S01]  /*94b0*/  USEL UR37, UR37, URZ, !UP0 ;  /* 0x0000003f25257287 */ /* 0x000fe2000c000000 */
[----:B------:R-:W-:Y:S01]  /*94c0*/  IMAD R9, R18, 0x40, R2 ;  /* 0x0000004012097824 */ /* 0x000fe200078e0202 */
[----:B------:R-:W-:Y:S01]  /*94d0*/  ULDC.64 UR12, c[0x0][0xb98] ;  /* 0x0002e600000c7ab9 */ /* 0x000fe20000000a00 */
[----:B------:R-:W-:Y:S01]  /*94e0*/  UIADD3 UR7, UR7, UR10, URZ ;  /* 0x0000000a07077290 */ /* 0x000fe2000fffe03f */
[----:B------:R-:W-:Y:S01]  /*94f0*/  IMAD.MOV R11, RZ, RZ, -R8 ;  /* 0x000000ffff0b7224 */ /* 0x000fe200078e0a08 */
[----:B------:R-:W-:Y:S01]  /*9500*/  UIMAD UR8, UR38, UR12, URZ ;  /* 0x0000000c260872a4 */ /* 0x000fe2000f8e023f */
[----:B------:R-:W-:Y:S01]  /*9510*/  IMAD.WIDE R6, R9, 0x2, R6 ;  /* 0x0000000209067825 */ /* 0x000fe200078e0206 */
[----:B------:R-:W-:Y:S01]  /*9520*/  UIMAD.WIDE.U32 UR6, UR37, UR12, UR6 ;  /* 0x0000000c250672a5 */ /* 0x000fe2000f8e0006 */
[----:B------:R-:W-:Y:S01]  /*9530*/  SHF.R.S32.HI R9, RZ, 0x1f, R8 ;  /* 0x0000001fff097819 */ /* 0x000fe20000011408 */
[----:B------:R-:W-:Y:S01]  /*9540*/  UIMAD UR8, UR37, UR13, UR8 ;  /* 0x0000000d250872a4 */ /* 0x000fe2000f8e0208 */
[----:B------:R-:W-:Y:S01]  /*9550*/  IMAD R11, R50, R11, R13 ;  /* 0x0000000b320b7224 */ /* 0x000fe200078e020d */
[----:B--2---:R-:W-:Y:S01]  /*9560*/  IADD3 R15, P3, R6, 0x2000, RZ ;  /* 0x00002000060f7810 */ /* 0x004fe20007f7e0ff */
[----:B------:R-:W-:Y:S01]  /*9570*/  IMAD R27, R27, 0x80, R168 ;  /* 0x000000801b1b7824 */ /* 0x000fe200078e02a8 */
[----:B------:R-:W-:Y:S01]  /*9580*/  IADD3 R8, P2, R8, UR6, RZ ;  /* 0x0000000608087c10 */ /* 0x000fe2000ff5e0ff */
[----:B-----5:R-:W-:Y:S01]  /*9590*/  IMAD R52, R3, R50, RZ ;  /* 0x0000003203347224 */ /* 0x020fe200078e02ff */
[----:B------:R-:W-:Y:S01]  /*95a0*/  LOP3.LUT R12, R15, 0x380, RZ, 0xc0, !PT ;  /* 0x000003800f0c7812 */ /* 0x000fe200078ec0ff */
[----:B------:R-:W-:Y:S01]  /*95b0*/  IMAD.U32 R10, RZ, RZ, UR8 ;  /* 0x00000008ff0a7e24 */ /* 0x000fe2000f8e00ff */
[----:B------:R-:W-:Y:S01]  /*95c0*/  IADD3 R25, P0, R6, 0x1000, RZ ;  /* 0x0000100006197810 */ /* 0x000fe20007f1e0ff */
[----:B------:R-:W-:Y:S01]  /*95d0*/  ULDC.64 UR10, c[0x0][0xaa0] ;  /* 0x0002a800000a7ab9 */ /* 0x000fe20000000a00 */
[----:B------:R-:W-:-:S02]  /*95e0*/  SHF.R.U64 R12, R12, 0x3, RZ ;  /* 0x000000030c0c7819 */ /* 0x000fc400000012ff */
[----:B------:R-:W-:Y:S01]  /*95f0*/  IADD3.X R9, R9, UR7, R10, P2, !PT ;  /* 0x0000000709097c10 */ /* 0x000fe200097fe40a */
[----:B------:R-:W-:Y:S01]  /*9600*/  ULDC.64 UR6, c[0x0][0xb88] ;  /* 0x0002e20000067ab9 */ /* 0x000fe20000000a00 */
[----:B------:R-:W-:Y:S02]  /*9610*/  SHF.R.S32.HI R10, RZ, 0x1f, R11 ;  /* 0x0000001fff0a7819 */ /* 0x000fe4000001140b */
[----:B------:R-:W-:Y:S01]  /*9620*/  LOP3.LUT R12, R12, R15, RZ, 0x3c, !PT ;  /* 0x0000000f0c0c7212 */ /* 0x000fe200078e3cff */
[----:B------:R-:W-:Y:S01]  /*9630*/  IMAD.WIDE.U32 R8, R11, UR6, R8 ;  /* 0x000000060b087c25 */ /* 0x000fe2000f8e0008 */
[----:B------:R-:W-:Y:S02]  /*9640*/  LOP3.LUT R24, R25, 0x380, RZ, 0xc0, !PT ;  /* 0x0000038019187812 */ /* 0x000fe400078ec0ff */
[----:B------:R-:W-:Y:S01]  /*9650*/  IADD3 R13, P2, R6, 0x3000, RZ ;  /* 0x00003000060d7810 */ /* 0x000fe20007f5e0ff */
[----:B------:R-:W-:Y:S01]  /*9660*/  IMAD R14, R10, UR6, RZ ;  /* 0x000000060a0e7c24 */ /* 0x000fe2000f8e02ff */
[----:B------:R-:W-:-:S02]  /*9670*/  SHF.R.U64 R24, R24, 0x3, RZ ;  /* 0x0000000318187819 */ /* 0x000fc400000012ff */
[----:B------:R-:W-:Y:S01]  /*9680*/  LOP3.LUT R10, R13, 0x380, RZ, 0xc0, !PT ;  /* 0x000003800d0a7812 */ /* 0x000fe200078ec0ff */
[----:B------:R-:W-:Y:S01]  /*9690*/  IMAD R15, R11, UR7, R14 ;  /* 0x000000070b0f7c24 */ /* 0x000fe2000f8e020e */
[----:B------:R-:W-:Y:S01]  /*96a0*/  ULDC.64 UR6, c[0x0][0xb50] ;  /* 0x0002d40000067ab9 */ /* 0x000fe20000000a00 */
[----:B------:R-:W-:Y:S01]  /*96b0*/  LOP3.LUT R24, R24, R25, RZ, 0x3c, !PT ;  /* 0x0000001918187212 */ /* 0x000fe200078e3cff */
[----:B------:R-:W-:Y:S01]  /*96c0*/  IMAD.X R25, RZ, RZ, R7, P0 ;  /* 0x000000ffff197224 */ /* 0x000fe200000e0607 */
[----:B------:R-:W-:Y:S01]  /*96d0*/  LOP3.LUT P0, RZ, R19, 0x3, RZ, 0xc0, !PT ;  /* 0x0000000313ff7812 */ /* 0x000fe2000780c0ff */
[----:B------:R-:W-:Y:S01]  /*96e0*/  IMAD.IADD R9, R9, 0x1, R15 ;  /* 0x0000000109097824 */ /* 0x000fe200078e020f */
[C---:B------:R-:W-:Y:S01]  /*96f0*/  LEA R15, P4, R8.reuse, UR6, 0x2 ;  /* 0x00000006080f7c11 */ /* 0x040fe2000f8810ff */
[----:B------:R-:W-:Y:S01]  /*9700*/  IMAD.X R11, RZ, RZ, R7, P2 ;  /* 0x000000ffff0b7224 */ /* 0x000fe200010e0607 */
[C---:B------:R-:W-:Y:S02]  /*9710*/  ISETP.GE.OR P2, PT, R27.reuse, R52, P0 ;  /* 0x000000341b00720c */ /* 0x040fe40000746670 */
[----:B------:R-:W-:Y:S01]  /*9720*/  LEA.HI.X R26, R8, UR7, R9, 0x2, P4 ;  /* 0x00000007081a7c11 */ /* 0x000fe2000a0f1409 */
[----:B------:R-:W-:Y:S01]  /*9730*/  SHFL.IDX PT, R20, R15, RZ, 0x1c1f ;  /* 0x001c1fff0f147589 */ /* 0x000fe200000e0000 */
[----:B------:R-:W-:Y:S01]  /*9740*/  VIADD R8, R27, 0x8 ;  /* 0x000000081b087836 */ /* 0x000fe20000000000 */
[----:B------:R-:W-:-:S02]  /*9750*/  IADD3 R45, P6, R6, 0x4000, RZ ;  /* 0x00004000062d7810 */ /* 0x000fc40007fde0ff */
[----:B------:R-:W0:Y:S01]  /*9760*/  SHFL.IDX PT, R21, R26, RZ, 0x1c1f ;  /* 0x001c1fff1a157589 */ /* 0x000e2200000e0000 */
[----:B------:R-:W-:Y:S02]  /*9770*/  IADD3 R41, P5, R6, 0x5000, RZ ;  /* 0x0000500006297810 */ /* 0x000fe40007fbe0ff */
[----:B------:R-:W-:Y:S01]  /*9780*/  ISETP.GE.OR P0, PT, R8, R52, P0 ;  /* 0x000000340800720c */ /* 0x000fe20000706670 */
[----:B------:R-:W-:Y:S01]  /*9790*/  SHFL.IDX PT, R48, R15, 0x1, 0x1c1f ;  /* 0x003c1f000f307f89 */ /* 0x000fe200000e0000 */
[C---:B------:R-:W-:Y:S02]  /*97a0*/  IADD3 R37, P4, R6.reuse, 0x6000, RZ ;  /* 0x0000600006257810 */ /* 0x040fe40007f9e0ff */
[----:B------:R-:W-:Y:S01]  /*97b0*/  LOP3.LUT R9, R6, 0x380, RZ, 0xc0, !PT ;  /* 0x0000038006097812 */ /* 0x000fe200078ec0ff */
[----:B------:R-:W1:Y:S01]  /*97c0*/  SHFL.IDX PT, R49, R26, 0x1, 0x1c1f ;  /* 0x003c1f001a317f89 */ /* 0x000e6200000e0000 */
[----:B------:R-:W-:Y:S02]  /*97d0*/  SHF.R.U64 R10, R10, 0x3, RZ ;  /* 0x000000030a0a7819 */ /* 0x000fe400000012ff */
[----:B------:R-:W-:-:S02]  /*97e0*/  LOP3.LUT R44, R45, 0x380, RZ, 0xc0, !PT ;  /* 0x000003802d2c7812 */ /* 0x000fc400078ec0ff */
[----:B------:R-:W-:Y:S02]  /*97f0*/  LOP3.LUT R40, R41, 0x380, RZ, 0xc0, !PT ;  /* 0x0000038029287812 */ /* 0x000fe400078ec0ff */
[----:B------:R-:W-:Y:S02]  /*9800*/  LOP3.LUT R36, R37, 0x380, RZ, 0xc0, !PT ;  /* 0x0000038025247812 */ /* 0x000fe400078ec0ff */
[----:B------:R-:W-:Y:S02]  /*9810*/  SHF.R.U64 R9, R9, 0x3, RZ ;  /* 0x0000000309097819 */ /* 0x000fe400000012ff */
[----:B------:R-:W-:Y:S01]  /*9820*/  LOP3.LUT R10, R10, R13, RZ, 0x3c, !PT ;  /* 0x0000000d0a0a7212 */ /* 0x000fe200078e3cff */
[--C-:B------:R-:W-:Y:S01]  /*9830*/  IMAD.X R13, RZ, RZ, R7.reuse, P3 ;  /* 0x000000ffff0d7224 */ /* 0x100fe200018e0607 */
[----:B------:R-:W-:Y:S02]  /*9840*/  IADD3 R14, P3, R6, 0x7000, RZ ;  /* 0x00007000060e7810 */ /* 0x000fe40007f7e0ff */
[----:B------:R-:W-:Y:S01]  /*9850*/  SHF.R.U64 R44, R44, 0x3, RZ ;  /* 0x000000032c2c7819 */ /* 0x000fe200000012ff */
[----:B0-----:R0:W-:Y:S01]  /*9860*/  @!P2 ST.E desc[UR50][R20.64], R5 ;  /* 0x000000051400a985 */ /* 0x0011e2000c101932 */
[----:B------:R-:W-:Y:S01]  /*9870*/  SHF.R.U64 R40, R40, 0x3, RZ ;  /* 0x0000000328287819 */ /* 0x000fe200000012ff */
[----:B------:R-:W-:Y:S01]  /*9880*/  IMAD.X R33, RZ, RZ, R7, P3 ;  /* 0x000000ffff217224 */ /* 0x000fe200018e0607 */
[----:B------:R-:W-:-:S02]  /*9890*/  SHF.R.U64 R36, R36, 0x3, RZ ;  /* 0x0000000324247819 */ /* 0x000fc400000012ff */
[----:B------:R-:W-:Y:S02]  /*98a0*/  LOP3.LUT R6, R9, R6, RZ, 0x3c, !PT ;  /* 0x0000000609067212 */ /* 0x000fe400078e3cff */
[----:B------:R-:W-:Y:S01]  /*98b0*/  LOP3.LUT R44, R44, R45, RZ, 0x3c, !PT ;  /* 0x0000002d2c2c7212 */ /* 0x000fe200078e3cff */
[----:B-1----:R1:W-:Y:S01]  /*98c0*/  @!P0 ST.E desc[UR50][R48.64], R4 ;  /* 0x0000000430008985 */ /* 0x0023e2000c101932 */
[----:B------:R-:W-:Y:S01]  /*98d0*/  LOP3.LUT R40, R40, R41, RZ, 0x3c, !PT ;  /* 0x0000002928287212 */ /* 0x000fe200078e3cff */
[--C-:B------:R-:W-:Y:S01]  /*98e0*/  IMAD.X R45, RZ, RZ, R7.reuse, P6 ;  /* 0x000000ffff2d7224 */ /* 0x100fe200030e0607 */
[----:B------:R-:W-:Y:S01]  /*98f0*/  LOP3.LUT R36, R36, R37, RZ, 0x3c, !PT ;  /* 0x0000002524247212 */ /* 0x000fe200078e3cff */
[----:B0-----:R-:W1:Y:S01]  /*9900*/  @P1 LDC R5, c[0x0][0xbec] ;  /* 0x0002fb00ff051b82 */ /* 0x001e620000000800 */
[--C-:B------:R-:W-:Y:S01]  /*9910*/  IMAD.X R41, RZ, RZ, R7.reuse, P5 ;  /* 0x000000ffff297224 */ /* 0x100fe200028e0607 */
[----:B------:R0:W5:Y:S01]  /*9920*/  LD.E.128 R28, desc[UR50][R6.64] ;  /* 0x00000032061c7980 */ /* 0x000162000c101d00 */
[----:B------:R-:W-:Y:S01]  /*9930*/  IMAD.X R37, RZ, RZ, R7, P4 ;  /* 0x000000ffff257224 */ /* 0x000fe200020e0607 */
[----:B------:R-:W-:Y:S01]  /*9940*/  LOP3.LUT R3, R14, 0x380, RZ, 0xc0, !PT ;  /* 0x000003800e037812 */ /* 0x000fe200078ec0ff */
[----:B------:R-:W-:-:S02]  /*9950*/  UIMAD UR8, UR9, UR10, URZ ;  /* 0x0000000a090872a4 */ /* 0x000fc4000f8e023f */
[----:B------:R-:W-:Y:S01]  /*9960*/  UIMAD.WIDE.U32 UR6, UR4, UR10, URZ ;  /* 0x0000000a040672a5 */ /* 0x000fe2000f8e003f */
[----:B------:R-:W-:Y:S01]  /*9970*/  SHF.R.U64 R3, R3, 0x3, RZ ;  /* 0x0000000303037819 */ /* 0x000fe200000012ff */
[----:B------:R-:W-:Y:S01]  /*9980*/  IMAD.U32 R20, RZ, RZ, UR40 ;  /* 0x00000028ff147e24 */ /* 0x000fe2000f8e00ff */
[----:B------:R-:W5:Y:S01]  /*9990*/  LD.E.128 R24, desc[UR50][R24.64] ;  /* 0x0000003218187980 */ /* 0x000f62000c101d00 */
[----:B0-----:R-:W0:Y:S01]  /*99a0*/  @P1 LDC R7, c[0x0][0xbf0] ;  /* 0x0002fc00ff071b82 */ /* 0x001e220000000800 */
[----:B------:R-:W-:Y:S01]  /*99b0*/  UIMAD UR8, UR4, UR11, UR8 ;  /* 0x0000000b040872a4 */ /* 0x000fe2000f8e0208 */
[----:B------:R-:W-:Y:S01]  /*99c0*/  LOP3.LUT R32, R3, R14, RZ, 0x3c, !PT ;  /* 0x0000000e03207212 */ /* 0x000fe200078e3cff */
[----:B------:R-:W5:Y:S01]  /*99d0*/  LD.E.128 R8, desc[UR50][R10.64] ;  /* 0x000000320a087980 */ /* 0x000f62000c101d00 */
[----:B------:R-:W-:Y:S01]  /*99e0*/  ULDC.64 UR10, c[0x0][0xae8] ;  /* 0x0002ba00000a7ab9 */ /* 0x000fe20000000a00 */
[----:B------:R-:W-:Y:S01]  /*99f0*/  UIADD3 UR7, UR7, UR8, URZ ;  /* 0x0000000807077290 */ /* 0x000fe2000fffe03f */
[----:B------:R-:W-:Y:S01]  /*9a00*/  IMAD R3, R17, 0x20, R18 ;  /* 0x0000002011037824 */ /* 0x000fe200078e0212 */
[----:B------:R-:W-:Y:S01]  /*9a10*/  UIMAD UR4, UR14, UR10, URZ ;  /* 0x0000000a0e0472a4 */ /* 0x000fe2000f8e023f */
[----:B------:R-:W5:Y:S01]  /*9a20*/  LD.E.128 R12, desc[UR50][R12.64] ;  /* 0x000000320c0c7980 */ /* 0x000f62000c101d00 */
[----:B------:R-:W-:Y:S01]  /*9a30*/  UIMAD.WIDE.U32 UR6, UR41, UR10, UR6 ;  /* 0x0000000a290672a5 */ /* 0x000fe2000f8e0006 */
[----:B------:R-:W-:Y:S01]  /*9a40*/  IMAD R20, R20, 0x80, R3 ;  /* 0x0000008014147824 */ /* 0x000fe200078e0203 */
[----:B------:R-:W-:Y:S01]  /*9a50*/  UIMAD UR4, UR41, UR11, UR4 ;  /* 0x0000000b290472a4 */ /* 0x000fe2000f8e0204 */
[----:B------:R-:W5:Y:S01]  /*9a60*/  LD.E.128 R44, desc[UR50][R44.64] ;  /* 0x000000322c2c7980 */ /* 0x000f62000c101d00 */
[----:B------:R-:W-:Y:S01]  /*9a70*/  ULDC.64 UR8, c[0x0][0xaf0] ;  /* 0x0002bc0000087ab9 */ /* 0x000fe20000000a00 */
[----:B-1----:R-:W-:Y:S01]  /*9a80*/  @P1 IMAD.HI.U32 R4, R20, R5, RZ ;  /* 0x0000000514041227 */ /* 0x002fe200078e00ff */
[----:B------:R-:W-:Y:S01]  /*9a90*/  UIADD3 UR7, UR7, UR4, URZ ;  /* 0x0000000407077290 */ /* 0x000fe2000fffe03f */
[----:B------:R-:W5:Y:S01]  /*9aa0*/  LD.E.128 R40, desc[UR50][R40.64] ;  /* 0x0000003228287980 */ /* 0x000f62000c101d00 */
[----:B------:R-:W-:Y:S01]  /*9ab0*/  UIMAD UR4, UR38, UR8, URZ ;  /* 0x00000008260472a4 */ /* 0x000fe2000f8e023f */
[----:B------:R-:W-:Y:S01]  /*9ac0*/  IMAD.MOV.U32 R3, RZ, RZ, R20 ;  /* 0x000000ffff037224 */ /* 0x000fe200078e0014 */
[----:B------:R-:W-:Y:S01]  /*9ad0*/  UIMAD.WIDE.U32 UR6, UR37, UR8, UR6 ;  /* 0x00000008250672a5 */ /* 0x000fe2000f8e0006 */
[----:B------:R-:W5:Y:S01]  /*9ae0*/  LD.E.128 R36, desc[UR50][R36.64] ;  /* 0x0000003224247980 */ /* 0x000f62000c101d00 */
[----:B------:R-:W-:Y:S01]  /*9af0*/  UIMAD UR4, UR37, UR9, UR4 ;  /* 0x00000009250472a4 */ /* 0x000fe2000f8e0204 */
[----:B0-----:R-:W-:-:S03]  /*9b00*/  @P1 SHF.R.U32.HI R3, RZ, R7, R4 ;  /* 0x00000007ff031219 */ /* 0x001fc60000011604 */
[----:B------:R-:W-:Y:S01]  /*9b10*/  UIADD3 UR4, UR7, UR4, URZ ;  /* 0x0000000407047290 */ /* 0x000fe2000fffe03f */
[----:B------:R-:W-:Y:S01]  /*9b20*/  IMAD.U32 R4, RZ, RZ, UR6 ;  /* 0x00000006ff047e24 */ /* 0x000fe2000f8e00ff */
[----:B------:R-:W5:Y:S01]  /*9b30*/  LD.E.128 R32, desc[UR50][R32.64] ;  /* 0x0000003220207980 */ /* 0x000f62000c101d00 */
[--C-:B------:R-:W-:Y:S01]  /*9b40*/  SHF.R.S32.HI R6, RZ, 0x1f, R3.reuse ;  /* 0x0000001fff067819 */ /* 0x100fe20000011403 */
[----:B------:R-:W-:Y:S02]  /*9b50*/  IMAD.MOV R7, RZ, RZ, -R3 ;  /* 0x000000ffff077224 */ /* 0x000fe400078e0a03 */
[----:B------:R-:W-:Y:S01]  /*9b60*/  IMAD.U32 R5, RZ, RZ, UR7 ;  /* 0x00000007ff057e24 */ /* 0x000fe2000f8e00ff */
[----:B------:R-:W-:Y:S01]  /*9b70*/  ULDC.64 UR6, c[0x0][0xae0] ;  /* 0x0002b80000067ab9 */ /* 0x000fe20000000a00 */
[----:B------:R-:W-:Y:S01]  /*9b80*/  IMAD.U32 R5, RZ, RZ, UR4 ;  /* 0x00000004ff057e24 */ /* 0x000fe2000f8e00ff */
[----:B------:R-:W-:Y:S01]  /*9b90*/  @!PT LDS RZ, [RZ] ;  /* 0x00000000fffff984 */ /* 0x000fe20000000800 */
[----:B------:R-:W-:Y:S01]  /*9ba0*/  @!PT LDS RZ, [RZ] ;  /* 0x00000000fffff984 */ /* 0x000fe20000000800 */
[----:B------:R-:W-:Y:S01]  /*9bb0*/  @!PT LDS RZ, [RZ] ;  /* 0x00000000fffff984 */ /* 0x000fe20000000800 */
[----:B------:R-:W-:Y:S01]  /*9bc0*/  @!PT LDS RZ, [RZ] ;  /* 0x00000000fffff984 */ /* 0x000fe20000000800 */
[----:B------:R0:W-:Y:S06]  /*9bd0*/  MEMBAR.ALL.CTA ;  /* 0x0000000000007992 */ /* 0x0001ec0000008000 */
[----:B0-----:R-:W0:Y:S01]  /*9be0*/  FENCE.VIEW.ASYNC.S ;  /* 0x00000000000073c6 */ /* 0x001e220000000000 */
[----:B------:R-:W-:-:S02]  /*9bf0*/  IMAD R6, R6, UR6, RZ ;  /* 0x0000000606067c24 */ /* 0x000fc4000f8e02ff */
[----:B------:R-:W-:Y:S02]  /*9c00*/  IMAD R7, R50, R7, R20 ;  /* 0x0000000732077224 */ /* 0x000fe400078e0214 */
[----:B------:R-:W-:Y:S02]  /*9c10*/  IMAD.U32 R49, RZ, RZ, UR40 ;  /* 0x00000028ff317e24 */ /* 0x000fe4000f8e00ff */
[C---:B------:R-:W-:Y:S02]  /*9c20*/  IMAD R21, R3.reuse, UR7, R6 ;  /* 0x0000000703157c24 */ /* 0x040fe4000f8e0206 */
[----:B------:R-:W-:Y:S01]  /*9c30*/  IMAD.WIDE.U32 R4, R3, UR6, R4 ;  /* 0x0000000603047c25 */ /* 0x000fe2000f8e0004 */
[----:B------:R-:W-:Y:S01]  /*9c40*/  SHF.R.S32.HI R3, RZ, 0x1f, R7 ;  /* 0x0000001fff037819 */ /* 0x000fe20000011407 */
[----:B------:R-:W-:Y:S02]  /*9c50*/  ULDC.64 UR6, c[0x0][0xad8] ;  /* 0x0002b60000067ab9 */ /* 0x000fe40000000a00 */
[----:B------:R-:W-:-:S02]  /*9c60*/  IMAD R49, R49, 0x80, R18 ;  /* 0x0000008031317824 */ /* 0x000fc400078e0212 */
[----:B------:R-:W-:Y:S02]  /*9c70*/  IMAD.IADD R5, R5, 0x1, R21 ;  /* 0x0000000105057824 */ /* 0x000fe400078e0215 */
[----:B------:R-:W-:Y:S02]  /*9c80*/  IMAD R6, R3, UR6, RZ ;  /* 0x0000000603067c24 */ /* 0x000fe4000f8e02ff */
[----:B------:R-:W-:Y:S02]  /*9c90*/  VIADD R3, R49, 0x20 ;  /* 0x0000002031037836 */ /* 0x000fe40000000000 */
[C---:B------:R-:W-:Y:S02]  /*9ca0*/  IMAD R21, R7.reuse, UR7, R6 ;  /* 0x0000000707157c24 */ /* 0x040fe4000f8e0206 */
[----:B------:R-:W-:Y:S01]  /*9cb0*/  IMAD.WIDE.U32 R4, R7, UR6, R4 ;  /* 0x0000000607047c25 */ /* 0x000fe2000f8e0004 */
[-C--:B------:R-:W-:Y:S01]  /*9cc0*/  ISETP.GE.AND P0, PT, R3, R52.reuse, PT ;  /* 0x000000340300720c */ /* 0x080fe20003f06270 */
[----:B------:R-:W-:Y:S01]  /*9cd0*/  ULDC.64 UR6, c[0x0][0xa80] ;  /* 0x0002a00000067ab9 */ /* 0x000fe20000000a00 */
[C---:B------:R-:W-:Y:S01]  /*9ce0*/  ISETP.GE.AND P2, PT, R49.reuse, R52, PT ;  /* 0x000000343100720c */ /* 0x040fe20003f46270 */
[----:B------:R-:W-:Y:S01]  /*9cf0*/  VIADD R3, R49, 0x40 ;  /* 0x0000004031037836 */ /* 0x000fe20000000000 */
[----:B------:R-:W-:Y:S01]  /*9d00*/  LEA R20, P3, R4, UR6, 0x1 ;  /* 0x0000000604147c11 */ /* 0x000fe2000f8608ff */
[----:B------:R-:W-:-:S02]  /*9d10*/  IMAD.IADD R5, R5, 0x1, R21 ;  /* 0x0000000105057824 */ /* 0x000fc400078e0215 */
[----:B------:R-:W-:Y:S01]  /*9d20*/  VIADD R0, R0, 0x29820 ;  /* 0x0002982000007836 */ /* 0x000fe20000000000 */
[----:B------:R-:W-:Y:S02]  /*9d30*/  ISETP.GE.AND P1, PT, R3, R52, PT ;  /* 0x000000340300720c */ /* 0x000fe40003f26270 */
[----:B------:R-:W-:Y:S02]  /*9d40*/  LEA.HI.X R3, R4, UR7, R5, 0x1, P3 ;  /* 0x0000000704037c11 */ /* 0x000fe400098f0c05 */
[----:B------:R-:W-:Y:S01]  /*9d50*/  PRMT R0, RZ, 0x654, R0 ;  /* 0x00000654ff007816 */ /* 0x000fe20000000000 */
[----:B0-----:R0:W1:Y:S01]  /*9d60*/  SHFL.IDX PT, R5, R20, RZ, 0x181f ;  /* 0x00181fff14057589 */ /* 0x00106200000e0000 */
[----:B------:R-:W-:Y:S02]  /*9d70*/  BSSY B1, `(.L_x_219) ;  /* 0x000000d000017945 */ /* 0x000fe40003800000 */
[----:B------:R0:W-:Y:S01]  /*9d80*/  SYNCS.ARRIVE.TRANS64.RED.A1T0 RZ, [R0+URZ], RZ ;  /* 0x000000ff00ff79a7 */ /* 0x0001e2000810043f */
[----:B------:R0:W2:Y:S01]  /*9d90*/  SHFL.IDX PT, R7, R3, RZ, 0x181f ;  /* 0x00181fff03077589 */ /* 0x0000a200000e0000 */
[----:B------:R-:W-:Y:S05]  /*9da0*/  @P2 BRA `(.L_x_220) ;  /* 0x0000000000242947 */ /* 0x000fea0003800000 */
[----:B------:R-:W-:Y:S02]  /*9db0*/  ULDC UR4, c[0x0][0xac8] ;  /* 0x0002b20000047ab9 */ /* 0x000fe40000000800 */
[----:B------:R-:W-:Y:S02]  /*9dc0*/  ISETP.GE.AND P2, PT, R2, UR4, PT ;  /* 0x0000000402007c0c */ /* 0x000fe4000bf46270 */
[----:B------:R-:W-:-:S11]  /*9dd0*/  ISETP.GE.AND P3, PT, R16, UR4, PT ;  /* 0x0000000410007c0c */ /* 0x000fd6000bf66270 */
[-C--:B-1----:R-:W-:Y:S02]  /*9de0*/  @!P2 LEA R4, P4, R2, R5.reuse, 0x1 ;  /* 0x000000050204a211 */ /* 0x082fe400078808ff */
[----:B------:R-:W-:Y:S02]  /*9df0*/  @!P3 LEA R6, P5, R16, R5, 0x1 ;  /* 0x000000051006b211 */ /* 0x000fe400078a08ff */
[-C--:B--2---:R-:W-:Y:S02]  /*9e00*/  @!P2 LEA.HI.X R5, R2, R7.reuse, R193, 0x1, P4 ;  /* 0x000000070205a211 */ /* 0x084fe400020f0cc1 */
[----:B------:R-:W-:-:S03]  /*9e10*/  @!P3 LEA.HI.X R7, R16, R7, R192, 0x1, P5 ;  /* 0x000000071007b211 */ /* 0x000fc600028f0cc0 */
[----:B-----5:R3:W-:Y:S04]  /*9e20*/  @!P2 ST.E.128 desc[UR50][R4.64], R28 ;  /* 0x0000001c0400a985 */ /* 0x0207e8000c101d32 */
[----:B------:R3:W-:Y:S02]  /*9e30*/  @!P3 ST.E.128 desc[UR50][R6.64], R44 ;  /* 0x0000002c0600b985 */ /* 0x0007e4000c101d32 */
.L_x_220:
[----:B------:R-:W-:Y:S05]  /*9e40*/  BSYNC B1 ;  /* 0x0000000000017941 */ /* 0x000fea0003800000 */
.L_x_219:
[----:B--23--:R2:W3:Y:S01]  /*9e50*/  SHFL.IDX PT, R7, R3, 0x1, 0x181f ;  /* 0x00381f0003077f89 */ /* 0x00c4e200000e0000 */
[----:B------:R-:W-:Y:S03]  /*9e60*/  BSSY B1, `(.L_x_221) ;  /* 0x000000c000017945 */ /* 0x000fe60003800000 */
[----:B-1----:R2:W1:Y:S01]  /*9e70*/  SHFL.IDX PT, R5, R20, 0x1, 0x181f ;  /* 0x00381f0014057f89 */ /* 0x00246200000e0000 */
[----:B------:R-:W-:Y:S05]  /*9e80*/  @P0 BRA `(.L_x_222) ;  /* 0x0000000000240947 */ /* 0x000fea0003800000 */
[----:B------:R-:W-:Y:S02]  /*9e90*/  ULDC UR4, c[0x0][0xac8] ;  /* 0x0002b20000047ab9 */ /* 0x000fe40000000800 */
[----:B------:R-:W-:Y:S02]  /*9ea0*/  ISETP.GE.AND P3, PT, R2, UR4, PT ;  /* 0x0000000402007c0c */ /* 0x000fe4000bf66270 */
[----:B------:R-:W-:-:S11]  /*9eb0*/  ISETP.GE.AND P4, PT, R16, UR4, PT ;  /* 0x0000000410007c0c */ /* 0x000fd6000bf86270 */
[-C--:B-1----:R-:W-:Y:S02]  /*9ec0*/  @!P3 LEA R4, P0, R2, R5.reuse, 0x1 ;  /* 0x000000050204b211 */ /* 0x082fe400078008ff */
[----:B------:R-:W-:Y:S02]  /*9ed0*/  @!P4 LEA R6, P2, R16, R5, 0x1 ;  /* 0x000000051006c211 */ /* 0x000fe400078408ff */
[-C--:B---3--:R-:W-:Y:S02]  /*9ee0*/  @!P3 LEA.HI.X R5, R2, R7.reuse, R193, 0x1, P0 ;  /* 0x000000070205b211 */ /* 0x088fe400000f0cc1 */
[----:B------:R-:W-:-:S03]  /*9ef0*/  @!P4 LEA.HI.X R7, R16, R7, R192, 0x1, P2 ;  /* 0x000000071007c211 */ /* 0x000fc600010f0cc0 */
[----:B-----5:R4:W-:Y:S04]  /*9f00*/  @!P3 ST.E.128 desc[UR50][R4.64], R24 ;  /* 0x000000180400b985 */ /* 0x0209e8000c101d32 */
[----:B------:R4:W-:Y:S02]  /*9f10*/  @!P4 ST.E.128 desc[UR50][R6.64], R40 ;  /* 0x000000280600c985 */ /* 0x0009e4000c101d32 */
.L_x_222:
[----:B------:R-:W-:Y:S05]  /*9f20*/  BSYNC B1 ;  /* 0x0000000000017941 */ /* 0x000fea0003800000 */
.L_x_221:
[----:B---34-:R3:W4:Y:S01]  /*9f30*/  SHFL.IDX PT, R7, R3, 0x2, 0x181f ;  /* 0x00581f0003077f89 */ /* 0x01872200000e0000 */
        /* <DEDUP_REMOVED lines=8> */
[-C--:B----4-:R-:W-:Y:S02]  /*9fc0*/  @!P2 LEA.HI.X R5, R2, R7.reuse, R193, 0x1, P0 ;  /* 0x000000070205a211 */ /* 0x090fe400000f0cc1 */
[----:B------:R-:W-:-:S03]  /*9fd0*/  @!P3 LEA.HI.X R7, R16, R7, R192, 0x1, P1 ;  /* 0x000000071007b211 */ /* 0x000fc600008f0cc0 */
[----:B-----5:R1:W-:Y:S04]  /*9fe0*/  @!P2 ST.E.128 desc[UR50][R4.64], R12 ;  /* 0x0000000c0400a985 */ /* 0x0203e8000c101d32 */
[----:B------:R1:W-:Y:S02]  /*9ff0*/  @!P3 ST.E.128 desc[UR50][R6.64], R36 ;  /* 0x000000240600b985 */ /* 0x0003e4000c101d32 */
.L_x_224:
[----:B------:R-:W-:Y:S05]  /*a000*/  BSYNC B1 ;  /* 0x0000000000017941 */ /* 0x000fea0003800000 */
.L_x_223:
[----:B0-----:R-:W-:Y:S01]  /*a010*/  VIADD R0, R49, 0x60 ;  /* 0x0000006031007836 */ /* 0x001fe20000000000 */
[----:B--23--:R-:W0:Y:S04]  /*a020*/  SHFL.IDX PT, R3, R3, 0x3, 0x181f ;  /* 0x00781f0003037f89 */ /* 0x00ce2800000e0000 */
[----:B------:R-:W-:Y:S01]  /*a030*/  ISETP.GE.AND P0, PT, R0, R52, PT ;  /* 0x000000340000720c */ /* 0x000fe20003f06270 */
[----:B-1--4-:R1:W2:-:S12]  /*a040*/  SHFL.IDX PT, R7, R20, 0x3, 0x181f ;  /* 0x00781f0014077f89 */ /* 0x01229800000e0000 */
[----:B-1----:R-:W-:Y:S05]  /*a050*/  @P0 BRA `(.L_x_225) ;  /* 0x0000000c00140947 */ /* 0x002fea0003800000 */
[----:B------:R-:W-:Y:S02]  /*a060*/  ULDC UR4, c[0x0][0xac8] ;  /* 0x0002b20000047ab9 */ /* 0x000fe40000000800 */
[----:B------:R-:W-:-:S13]  /*a070*/  ISETP.GE.AND P1, PT, R2, UR4, PT ;  /* 0x0000000402007c0c */ /* 0x000fda000bf26270 */
[----:B--2---:R-:W-:-:S04]  /*a080*/  @!P1 LEA R4, P0, R2, R7, 0x1 ;  /* 0x0000000702049211 */ /* 0x004fc800078008ff */
[----:B0-----:R-:W-:Y:S02]  /*a090*/  @!P1 LEA.HI.X R5, R2, R3, R193, 0x1, P0 ;  /* 0x0000000302059211 */ /* 0x001fe400000f0cc1 */
[----:B------:R-:W-:-:S03]  /*a0a0*/  ISETP.GE.AND P0, PT, R16, UR4, PT ;  /* 0x0000000410007c0c */ /* 0x000fc6000bf06270 */
[----:B-----5:R1:W-:Y:S10]  /*a0b0*/  @!P1 ST.E.128 desc[UR50][R4.64], R8 ;  /* 0x0000000804009985 */ /* 0x0203f4000c101d32 */
[----:B------:R-:W-:Y:S05]  /*a0c0*/  @P0 BRA `(.L_x_225) ;  /* 0x0000000800f80947 */ /* 0x000fea0003800000 */
[----:B-1----:R-:W-:-:S04]  /*a0d0*/  LEA R4, P0, R16, R7, 0x1 ;  /* 0x0000000710047211 */ /* 0x002fc800078008ff */
[----:B------:R-:W-:-:S05]  /*a0e0*/  LEA.HI.X R5, R16, R3, R192, 0x1, P0 ;  /* 0x0000000310057211 */ /* 0x000fca00000f0cc0 */
[----:B------:R3:W-:Y:S01]  /*a0f0*/  ST.E.128 desc[UR50][R4.64], R32 ;  /* 0x0000002004007985 */ /* 0x0007e2000c101d32 */
[----:B------:R-:W-:Y:S05]  /*a100*/  BRA `(.L_x_225) ;  /* 0x0000000800e87947 */ /* 0x000fea0003800000 */
.L_x_217:
[----:B------:R-:W-:Y:S01]  /*a110*/  ULDC.64 UR6, c[0x0][0xc00] ;  /* 0x0003000000067ab9 */ /* 0x000fe20000000a00 */
[----:B------:R-:W-:Y:S01]  /*a120*/  ULDC UR4, c[0x0][0xa88] ;  /* 0x0002a20000047ab9 */ /* 0x000fe20000000800 */
[----:B------:R-:W-:Y:S01]  /*a130*/  UISETP.NE.U32.AND UP0, UPT, UR6, URZ, UPT ;  /* 0x0000003f0600728c */ /* 0x000fe2000bf05070 */
[----:B------:R-:W0:Y:S03]  /*a140*/  LDC R11, c[0x0][0xbe8] ;  /* 0x0002fa00ff0b7b82 */ /* 0x000e260000000800 */
[----:B------:R-:W-:-:S03]  /*a150*/  UISETP.NE.AND.EX UP0, UPT, UR7, URZ, UPT, UP0 ;  /* 0x0000003f0700728c */ /* 0x000fc6000bf05300 */
[----:B------:R-:W-:Y:S02]  /*a160*/  ULDC.64 UR6, c[0x0][0xc00] ;  /* 0x0003000000067ab9 */ /* 0x000fe40000000a00 */
[----:B------:R-:W-:Y:S01]  /*a170*/  UIMAD.WIDE UR6, UR37, 0x4, UR6 ;  /* 0x00000004250678a5 */ /* 0x000fe2000f8e0206 */
[----:B------:R-:W-:-:S05]  /*a180*/  PLOP3.LUT P2, PT, PT, PT, UP0, 0x80, 0x0 ;  /* 0x000000000000781c */ /* 0x000fca0003f4f008 */
[----:B------:R-:W-:Y:S02]  /*a190*/  IMAD.U32 R4, RZ, RZ, UR6 ;  /* 0x00000006ff047e24 */ /* 0x000fe4000f8e00ff */
[----:B------:R-:W-:Y:S01]  /*a1a0*/  IMAD.U32 R5, RZ, RZ, UR7 ;  /* 0x00000007ff057e24 */ /* 0x000fe2000f8e00ff */
[----:B------:R-:W-:Y:S02]  /*a1b0*/  ULDC.64 UR6, c[0x0][0xc08] ;  /* 0x0003020000067ab9 */ /* 0x000fe40000000a00 */
[----:B------:R-:W-:-:S03]  /*a1c0*/  UISETP.NE.U32.AND UP1, UPT, UR6, URZ, UPT ;  /* 0x0000003f0600728c */ /* 0x000fc6000bf25070 */
[----:B------:R-:W2:Y:S01]  /*a1d0*/  @P2 LDG.E R3, desc[UR50][R4.64] ;  /* 0x0000003204032981 */ /* 0x000ea2000c1e1900 */
[----:B------:R-:W-:Y:S01]  /*a1e0*/  UISETP.NE.AND.EX UP1, UPT, UR7, URZ, UPT, UP1 ;  /* 0x0000003f0700728c */ /* 0x000fe2000bf25310 */
[----:B------:R-:W-:-:S05]  /*a1f0*/  IMAD.U32 R0, RZ, RZ, UR4 ;  /* 0x00000004ff007e24 */ /* 0x000fca000f8e00ff */
[----:B------:R-:W-:-:S05]  /*a200*/  PLOP3.LUT P3, PT, PT, PT, UP1, 0x80, 0x0 ;  /* 0x000000000000781c */ /* 0x000fca0003f6f018 */
[----:B------:R-:W-:Y:S02]  /*a210*/  @UP1 ULDC.64 UR6, c[0x0][0xc08] ;  /* 0x0003020000061ab9 */ /* 0x000fe40000000a00 */
[----:B------:R-:W-:-:S06]  /*a220*/  @UP1 UIMAD.WIDE UR6, UR37, 0x4, UR6 ;  /* 0x00000004250618a5 */ /* 0x000fcc000f8e0206 */
[----:B------:R-:W-:Y:S02]  /*a230*/  IMAD.U32 R6, RZ, RZ, UR6 ;  /* 0x00000006ff067e24 */ /* 0x000fe4000f8e00ff */
[----:B------:R-:W-:-:S05]  /*a240*/  IMAD.U32 R7, RZ, RZ, UR7 ;  /* 0x00000007ff077e24 */ /* 0x000fca000f8e00ff */
[----:B------:R1:W5:Y:S01]  /*a250*/  @P3 LDG.E R0, desc[UR50][R6.64] ;  /* 0x0000003206003981 */ /* 0x000362000c1e1900 */
[----:B0-----:R-:W-:Y:S01]  /*a260*/  ISETP.NE.AND P0, PT, R11, 0x1, PT ;  /* 0x000000010b00780c */ /* 0x001fe20003f05270 */
[----:B------:R-:W-:Y:S01]  /*a270*/  UMOV UR4, URZ ;  /* 0x0000003f00047c82 */ /* 0x000fe20008000000 */
[----:B------:R-:W-:Y:S01]  /*a280*/  USHF.R.S32.HI UR10, URZ, 0x1f, UR41 ;  /* 0x0000001f3f0a7899 */ /* 0x000fe20008011429 */
[----:B------:R-:W-:-:S10]  /*a290*/  ISETP.GE.AND P1, PT, R194, 0x80, PT ;  /* 0x00000080c200780c */ /* 0x000fd40003f26270 */
[----:B------:R-:W0:Y:S01]  /*a2a0*/  @P0 LDC R9, c[0x0][0xbec] ;  /* 0x0002fb00ff090b82 */ /* 0x000e220000000800 */
[----:B--2---:R-:W-:-:S13]  /*a2b0*/  @P2 R2UR UR4, R3 ;  /* 0x00000000030422ca */ /* 0x004fda00000e0000 */
[----:B------:R-:W-:Y:S01]  /*a2c0*/  USHF.R.S32.HI UR9, URZ, 0x1f, UR4 ;  /* 0x0000001f3f097899 */ /* 0x000fe20008011404 */
[----:B01----:R-:W-:Y:S11]  /*a2d0*/  @P3 BRA `(.L_x_226) ;  /* 0x0000000000103947 */ /* 0x003ff60003800000 */
[----:B------:R-:W-:Y:S05]  /*a2e0*/  @!P2 BRA `(.L_x_226) ;  /* 0x00000000000ca947 */ /* 0x000fea0003800000 */
[----:B------:R-:W2:Y:S04]  /*a2f0*/  LDG.E R3, desc[UR50][R4.64] ;  /* 0x0000003204037981 */ /* 0x000ea8000c1e1900 */
[----:B-----5:R-:W2:Y:S02]  /*a300*/  LDG.E R0, desc[UR50][R4.64+0x4] ;  /* 0x0000043204007981 */ /* 0x020ea4000c1e1900 */
[----:B--2---:R-:W-:-:S07]  /*a310*/  IMAD.IADD R0, R0, 0x1, -R3 ;  /* 0x0000000100007824 */ /* 0x004fce00078e0a03 */
.L_x_226:
[----:B------:R-:W-:Y:S01]  /*a320*/  USEL UR37, UR37, URZ, !UP0 ;  /* 0x0000003f25257287 */ /* 0x000fe2000c000000 */
[----:B------:R-:W-:Y:S01]  /*a330*/  BSSY B1, `(.L_x_227) ;  /* 0x000002d000017945 */ /* 0x000fe20003800000 */
[----:B------:R-:W-:-:S03]  /*a340*/  USEL UR38, UR38, URZ, !UP0 ;  /* 0x0000003f26267287 */ /* 0x000fc6000c000000 */
[----:B------:R-:W-:Y:S09]  /*a350*/  @P1 BRA `(.L_x_228) ;  /* 0x0000000000a81947 */ /* 0x000ff20003800000 */
[----:B------:R-:W0:Y:S01]  /*a360*/  S2R R4, SR_TID.X ;  /* 0x0000000000047919 */ /* 0x000e220000002100 */
[----:B------:R-:W1:Y:S01]  /*a370*/  LDC R6, c[0x0][0xbe8] ;  /* 0x0002fa00ff067b82 */ /* 0x000e620000000800 */
[----:B------:R-:W-:-:S04]  /*a380*/  IMAD.U32 R3, RZ, RZ, UR40 ;  /* 0x00000028ff037e24 */ /* 0x000fc8000f8e00ff */
[----:B0-----:R-:W-:Y:S02]  /*a390*/  IMAD R3, R3, 0x80, R4 ;  /* 0x0000008003037824 */ /* 0x001fe400078e0204 */
[----:B-1---5:R-:W-:Y:S02]  /*a3a0*/  IMAD R4, R0, R6, RZ ;  /* 0x0000000600047224 */ /* 0x022fe400078e02ff */
[----:B------:R-:W-:-:S05]  /*a3b0*/  VIADD R5, R3, 0xffffff80 ;  /* 0xffffff8003057836 */ /* 0x000fca0000000000 */
[----:B------:R-:W-:-:S13]  /*a3c0*/  ISETP.GE.AND P1, PT, R5, R4, PT ;  /* 0x000000040500720c */ /* 0x000fda0003f26270 */
[----:B------:R-:W-:Y:S05]  /*a3d0*/  @P1 BRA `(.L_x_228) ;  /* 0x0000000000881947 */ /* 0x000fea0003800000 */
[----:B------:R-:W-:Y:S01]  /*a3e0*/  ISETP.NE.AND P1, PT, R6, 0x1, PT ;  /* 0x000000010600780c */ /* 0x000fe20003f25270 */
[----:B------:R-:W-:Y:S01]  /*a3f0*/  ULDC.64 UR12, c[0x0][0xb90] ;  /* 0x0002e400000c7ab9 */ /* 0x000fe20000000a00 */
[----:B------:R-:W-:Y:S01]  /*a400*/  UMOV UR6, UR4 ;  /* 0x0000000400067c82 */ /* 0x000fe20008000000 */
[----:B------:R-:W-:Y:S01]  /*a410*/  UIMAD UR8, UR10, UR12, URZ ;  /* 0x0000000c0a0872a4 */ /* 0x000fe2000f8e023f */
[----:B------:R-:W-:Y:S02]  /*a420*/  UMOV UR7, UR9 ;  /* 0x0000000900077c82 */ /* 0x000fe40008000000 */
[----:B------:R-:W-:Y:S02]  /*a430*/  UIMAD.WIDE.U32 UR6, UR41, UR12, UR6 ;  /* 0x0000000c290672a5 */ /* 0x000fe4000f8e0006 */
[----:B------:R-:W-:-:S03]  /*a440*/  UIMAD UR8, UR41, UR13, UR8 ;  /* 0x0000000d290872a4 */ /* 0x000fc6000f8e0208 */
[----:B------:R-:W-:Y:S02]  /*a450*/  ULDC.64 UR12, c[0x0][0xb98] ;  /* 0x0002e600000c7ab9 */ /* 0x000fe40000000a00 */
[----:B------:R-:W0:Y:S01]  /*a460*/  @P1 LDC R4, c[0x0][0xbec] ;  /* 0x0002fb00ff041b82 */ /* 0x000e220000000800 */
[----:B------:R-:W-:Y:S02]  /*a470*/  UIADD3 UR7, UR7, UR8, URZ ;  /* 0x0000000807077290 */ /* 0x000fe4000fffe03f */
[----:B------:R-:W-:Y:S02]  /*a480*/  UIMAD UR8, UR38, UR12, URZ ;  /* 0x0000000c260872a4 */ /* 0x000fe4000f8e023f */
[----:B------:R-:W-:Y:S02]  /*a490*/  UIMAD.WIDE.U32 UR6, UR37, UR12, UR6 ;  /* 0x0000000c250672a5 */ /* 0x000fe4000f8e0006 */
[----:B------:R-:W-:Y:S01]  /*a4a0*/  UIMAD UR8, UR37, UR13, UR8 ;  /* 0x0000000d250872a4 */ /* 0x000fe2000f8e0208 */
[----:B------:R-:W1:Y:S02]  /*a4b0*/  @P1 LDC R8, c[0x0][0xbf0] ;  /* 0x0002fc00ff081b82 */ /* 0x000e640000000800 */
[----:B------:R-:W-:Y:S01]  /*a4c0*/  ULDC.64 UR12, c[0x0][0xb88] ;  /* 0x0002e200000c7ab9 */ /* 0x000fe20000000a00 */
[----:B0-----:R-:W-:-:S04]  /*a4d0*/  @P1 IMAD.HI.U32 R3, R5, R4, RZ ;  /* 0x0000000405031227 */ /* 0x001fc800078e00ff */
[----:B------:R-:W-:Y:S01]  /*a4e0*/  IMAD.MOV.U32 R4, RZ, RZ, R5 ;  /* 0x000000ffff047224 */ /* 0x000fe200078e0005 */
[----:B-1----:R-:W-:Y:S01]  /*a4f0*/  @P1 SHF.R.U32.HI R4, RZ, R8, R3 ;  /* 0x00000008ff041219 */ /* 0x002fe20000011603 */
[----:B------:R-:W-:-:S04]  /*a500*/  IMAD.U32 R8, RZ, RZ, UR8 ;  /* 0x00000008ff087e24 */ /* 0x000fc8000f8e00ff */
[----:B------:R-:W-:-:S04]  /*a510*/  IMAD.MOV R3, RZ, RZ, -R4 ;  /* 0x000000ffff037224 */ /* 0x000fc800078e0a04 */
[----:B------:R-:W-:Y:S01]  /*a520*/  IMAD R3, R6, R3, R5 ;  /* 0x0000000306037224 */ /* 0x000fe200078e0205 */
[----:B------:R-:W-:Y:S02]  /*a530*/  SHF.R.S32.HI R5, RZ, 0x1f, R4 ;  /* 0x0000001fff057819 */ /* 0x000fe40000011404 */
[----:B------:R-:W-:Y:S02]  /*a540*/  IADD3 R4, P1, R4, UR6, RZ ;  /* 0x0000000604047c10 */ /* 0x000fe4000ff3e0ff */
[----:B------:R-:W-:Y:S02]  /*a550*/  SHF.R.S32.HI R6, RZ, 0x1f, R3 ;  /* 0x0000001fff067819 */ /* 0x000fe40000011403 */
[----:B------:R-:W-:Y:S01]  /*a560*/  IADD3.X R5, R5, UR7, R8, P1, !PT ;  /* 0x0000000705057c10 */ /* 0x000fe20008ffe408 */
[----:B------:R-:W-:Y:S02]  /*a570*/  ULDC.64 UR6, c[0x0][0xb50] ;  /* 0x0002d40000067ab9 */ /* 0x000fe40000000a00 */
[----:B------:R-:W-:-:S02]  /*a580*/  IMAD R6, R6, UR12, RZ ;  /* 0x0000000c06067c24 */ /* 0x000fc4000f8e02ff */
[----:B------:R-:W-:-:S04]  /*a590*/  IMAD.WIDE.U32 R4, R3, UR12, R4 ;  /* 0x0000000c03047c25 */ /* 0x000fc8000f8e0004 */
[----:B------:R-:W-:Y:S01]  /*a5a0*/  IMAD R7, R3, UR13, R6 ;  /* 0x0000000d03077c24 */ /* 0x000fe2000f8e0206 */
[----:B------:R-:W-:-:S03]  /*a5b0*/  LEA R6, P1, R4, UR6, 0x2 ;  /* 0x0000000604067c11 */ /* 0x000fc6000f8210ff */
[----:B------:R-:W-:-:S05]  /*a5c0*/  IMAD.IADD R3, R5, 0x1, R7 ;  /* 0x0000000105037824 */ /* 0x000fca00078e0207 */
[----:B------:R-:W-:Y:S01]  /*a5d0*/  LEA.HI.X R7, R4, UR7, R3, 0x2, P1 ;  /* 0x0000000704077c11 */ /* 0x000fe200088f1403 */
[----:B------:R-:W-:-:S05]  /*a5e0*/  IMAD.MOV.U32 R3, RZ, RZ, -0x800000 ;  /* 0xff800000ff037424 */ /* 0x000fca00078e00ff */
[----:B------:R0:W-:Y:S02]  /*a5f0*/  STG.E desc[UR50][R6.64], R3 ;  /* 0x0000000306007986 */ /* 0x0001e4000c101932 */
.L_x_228:
[----:B------:R-:W-:Y:S05]  /*a600*/  BSYNC B1 ;  /* 0x0000000000017941 */ /* 0x000fea0003800000 */
.L_x_227:
[----:B------:R-:W1:Y:S01]  /*a610*/  @P0 LDC R5, c[0x0][0xbf0] ;  /* 0x0002fc00ff050b82 */ /* 0x000e620000000800 */
[----:B------:R-:W-:Y:S01]  /*a620*/  ULDC.64 UR12, c[0x0][0xaa0] ;  /* 0x0002a800000c7ab9 */ /* 0x000fe20000000a00 */
[----:B0-----:R-:W-:Y:S01]  /*a630*/  IMAD R3, R17, 0x20, R18 ;  /* 0x0000002011037824 */ /* 0x001fe200078e0212 */
[----:B------:R-:W-:Y:S01]  /*a640*/  UIMAD UR8, UR9, UR12, URZ ;  /* 0x0000000c090872a4 */ /* 0x000fe2000f8e023f */
[----:B------:R-:W-:Y:S01]  /*a650*/  IMAD.U32 R8, RZ, RZ, UR40 ;  /* 0x00000028ff087e24 */ /* 0x000fe2000f8e00ff */
[----:B------:R-:W-:Y:S01]  /*a660*/  UIMAD.WIDE.U32 UR6, UR4, UR12, URZ ;  /* 0x0000000c040672a5 */ /* 0x000fe2000f8e003f */
[----:B------:R-:W-:Y:S01]  /*a670*/  IMAD.U32 R13, RZ, RZ, UR40 ;  /* 0x00000028ff0d7e24 */ /* 0x000fe2000f8e00ff */
[----:B------:R-:W-:Y:S01]  /*a680*/  UIMAD UR8, UR4, UR13, UR8 ;  /* 0x0000000d040872a4 */ /* 0x000fe2000f8e0208 */
[----:B------:R-:W-:Y:S01]  /*a690*/  IMAD R8, R8, 0x80, R3 ;  /* 0x0000008008087824 */ /* 0x000fe200078e0203 */
[----:B------:R-:W-:Y:S01]  /*a6a0*/  BSSY B1, `(.L_x_229) ;  /* 0x0000036000017945 */ /* 0x000fe20003800000 */
[----:B------:R-:W-:Y:S01]  /*a6b0*/  ULDC.64 UR12, c[0x0][0xae8] ;  /* 0x0002ba00000c7ab9 */ /* 0x000fe20000000a00 */
[----:B------:R-:W-:Y:S01]  /*a6c0*/  UIADD3 UR7, UR7, UR8, URZ ;  /* 0x0000000807077290 */ /* 0x000fe2000fffe03f */
[----:B------:R-:W-:Y:S01]  /*a6d0*/  @P0 IMAD.HI.U32 R4, R8, R9, RZ ;  /* 0x0000000908040227 */ /* 0x000fe200078e00ff */
[----:B------:R-:W-:-:S02]  /*a6e0*/  UIMAD UR4, UR10, UR12, URZ ;  /* 0x0000000c0a0472a4 */ /* 0x000fc4000f8e023f */
[----:B------:R-:W-:Y:S01]  /*a6f0*/  UIMAD.WIDE.U32 UR6, UR41, UR12, UR6 ;  /* 0x0000000c290672a5 */ /* 0x000fe2000f8e0006 */
[----:B------:R-:W-:Y:S01]  /*a700*/  IMAD.MOV.U32 R3, RZ, RZ, R8 ;  /* 0x000000ffff037224 */ /* 0x000fe200078e0008 */
[----:B------:R-:W-:Y:S01]  /*a710*/  UIMAD UR4, UR41, UR13, UR4 ;  /* 0x0000000d290472a4 */ /* 0x000fe2000f8e0204 */
[----:B------:R-:W-:-:S03]  /*a720*/  ULDC.64 UR8, c[0x0][0xaf0] ;  /* 0x0002bc0000087ab9 */ /* 0x000fc60000000a00 */
[----:B------:R-:W-:Y:S02]  /*a730*/  UIADD3 UR7, UR7, UR4, URZ ;  /* 0x0000000407077290 */ /* 0x000fe4000fffe03f */
[----:B------:R-:W-:Y:S01]  /*a740*/  UIMAD UR4, UR38, UR8, URZ ;  /* 0x00000008260472a4 */ /* 0x000fe2000f8e023f */
[----:B-1----:R-:W-:Y:S01]  /*a750*/  @P0 SHF.R.U32.HI R3, RZ, R5, R4 ;  /* 0x00000005ff030219 */ /* 0x002fe20000011604 */
[----:B------:R-:W-:Y:S02]  /*a760*/  UIMAD.WIDE.U32 UR6, UR37, UR8, UR6 ;  /* 0x00000008250672a5 */ /* 0x000fe4000f8e0006 */
[----:B------:R-:W-:Y:S01]  /*a770*/  UIMAD UR4, UR37, UR9, UR4 ;  /* 0x00000009250472a4 */ /* 0x000fe2000f8e0204 */
[--C-:B------:R-:W-:Y:S01]  /*a780*/  SHF.R.S32.HI R4, RZ, 0x1f, R3.reuse ;  /* 0x0000001fff047819 */ /* 0x100fe20000011403 */
[----:B------:R-:W-:Y:S01]  /*a790*/  IMAD.MOV R7, RZ, RZ, -R3 ;  /* 0x000000ffff077224 */ /* 0x000fe200078e0a03 */
[----:B------:R-:W-:Y:S01]  /*a7a0*/  ULDC.64 UR8, c[0x0][0xae0] ;  /* 0x0002b80000087ab9 */ /* 0x000fe20000000a00 */
[----:B------:R-:W-:-:S02]  /*a7b0*/  UIADD3 UR4, UR7, UR4, URZ ;  /* 0x0000000407047290 */ /* 0x000fc4000fffe03f */
[----:B------:R-:W-:Y:S02]  /*a7c0*/  IMAD.U32 R5, RZ, RZ, UR7 ;  /* 0x00000007ff057e24 */ /* 0x000fe4000f8e00ff */
[----:B------:R-:W-:Y:S02]  /*a7d0*/  IMAD R6, R4, UR8, RZ ;  /* 0x0000000804067c24 */ /* 0x000fe4000f8e02ff */
[----:B------:R-:W-:Y:S01]  /*a7e0*/  IMAD.U32 R4, RZ, RZ, UR6 ;  /* 0x00000006ff047e24 */ /* 0x000fe2000f8e00ff */
[----:B------:R-:W-:Y:S01]  /*a7f0*/  ULDC.64 UR6, c[0x0][0xad8] ;  /* 0x0002b60000067ab9 */ /* 0x000fe20000000a00 */
[----:B------:R-:W-:Y:S02]  /*a800*/  IMAD.U32 R5, RZ, RZ, UR4 ;  /* 0x00000004ff057e24 */ /* 0x000fe4000f8e00ff */
[----:B------:R-:W-:Y:S02]  /*a810*/  IMAD R7, R11, R7, R8 ;  /* 0x000000070b077224 */ /* 0x000fe400078e0208 */
[----:B------:R-:W-:-:S02]  /*a820*/  IMAD R9, R3, UR9, R6 ;  /* 0x0000000903097c24 */ /* 0x000fc4000f8e0206 */
[----:B------:R-:W-:Y:S01]  /*a830*/  IMAD.WIDE.U32 R4, R3, UR8, R4 ;  /* 0x0000000803047c25 */ /* 0x000fe2000f8e0004 */
[----:B------:R-:W-:-:S03]  /*a840*/  SHF.R.S32.HI R3, RZ, 0x1f, R7 ;  /* 0x0000001fff037819 */ /* 0x000fc60000011407 */
[----:B------:R-:W-:Y:S02]  /*a850*/  IMAD.IADD R5, R5, 0x1, R9 ;  /* 0x0000000105057824 */ /* 0x000fe400078e0209 */
[----:B------:R-:W-:Y:S02]  /*a860*/  IMAD R6, R3, UR6, RZ ;  /* 0x0000000603067c24 */ /* 0x000fe4000f8e02ff */
[----:B------:R-:W-:Y:S02]  /*a870*/  IMAD R8, R13, 0x80, R18 ;  /* 0x000000800d087824 */ /* 0x000fe400078e0212 */
[----:B-----5:R-:W-:Y:S02]  /*a880*/  IMAD R11, R0, R11, RZ ;  /* 0x0000000b000b7224 */ /* 0x020fe400078e02ff */
[C---:B------:R-:W-:Y:S02]  /*a890*/  IMAD R3, R7.reuse, UR7, R6 ;  /* 0x0000000707037c24 */ /* 0x040fe4000f8e0206 */
[----:B------:R-:W-:Y:S01]  /*a8a0*/  IMAD.WIDE.U32 R4, R7, UR6, R4 ;  /* 0x0000000607047c25 */ /* 0x000fe2000f8e0004 */
[----:B------:R-:W-:Y:S01]  /*a8b0*/  ISETP.GE.AND P2, PT, R8, R11, PT ;  /* 0x0000000b0800720c */ /* 0x000fe20003f46270 */
[----:B------:R-:W-:-:S02]  /*a8c0*/  ULDC.64 UR6, c[0x0][0xa80] ;  /* 0x0002a00000067ab9 */ /* 0x000fc40000000a00 */
[----:B------:R-:W-:Y:S01]  /*a8d0*/  IMAD.IADD R3, R5, 0x1, R3 ;  /* 0x0000000105037824 */ /* 0x000fe200078e0203 */
[----:B------:R-:W-:Y:S01]  /*a8e0*/  LEA R6, P3, R4, UR6, 0x1 ;  /* 0x0000000604067c11 */ /* 0x000fe2000f8608ff */
[----:B------:R-:W-:-:S03]  /*a8f0*/  VIADD R0, R8, 0x20 ;  /* 0x0000002008007836 */ /* 0x000fc60000000000 */
[----:B------:R-:W-:Y:S01]  /*a900*/  LEA.HI.X R3, R4, UR7, R3, 0x1, P3 ;  /* 0x0000000704037c11 */ /* 0x000fe200098f0c03 */
[----:B------:R0:W1:Y:S01]  /*a910*/  SHFL.IDX PT, R7, R6, RZ, 0x181f ;  /* 0x00181fff06077589 */ /* 0x00006200000e0000 */
[-C--:B------:R-:W-:Y:S01]  /*a920*/  ISETP.GE.AND P1, PT, R0, R11.reuse, PT ;  /* 0x0000000b0000720c */ /* 0x080fe20003f26270 */
[----:B------:R-:W-:Y:S02]  /*a930*/  VIADD R0, R8, 0x40 ;  /* 0x0000004008007836 */ /* 0x000fe40000000000 */
[----:B------:R0:W2:Y:S03]  /*a940*/  SHFL.IDX PT, R5, R3, RZ, 0x181f ;  /* 0x00181fff03057589 */ /* 0x0000a600000e0000 */
[----:B------:R-:W-:Y:S01]  /*a950*/  ISETP.GE.AND P0, PT, R0, R11, PT ;  /* 0x0000000b0000720c */ /* 0x000fe20003f06270 */
[----:B------:R-:W-:-:S12]  /*a960*/  @P2 BRA `(.L_x_230) ;  /* 0x0000000000242947 */ /* 0x000fd80003800000 */
[----:B------:R-:W-:Y:S02]  /*a970*/  ULDC UR4, c[0x0][0xac8] ;  /* 0x0002b20000047ab9 */ /* 0x000fe40000000800 */
[----:B------:R-:W-:Y:S02]  /*a980*/  ISETP.GE.AND P4, PT, R2, UR4, PT ;  /* 0x0000000402007c0c */ /* 0x000fe4000bf86270 */
[----:B------:R-:W-:-:S11]  /*a990*/  ISETP.GE.AND P5, PT, R16, UR4, PT ;  /* 0x0000000410007c0c */ /* 0x000fd6000bfa6270 */
[-C--:B-1----:R-:W-:Y:S02]  /*a9a0*/  @!P4 LEA R12, P2, R2, R7.reuse, 0x1 ;  /* 0x00000007020cc211 */ /* 0x082fe400078408ff */
[----:B------:R-:W-:Y:S02]  /*a9b0*/  @!P5 LEA R4, P3, R16, R7, 0x1 ;  /* 0x000000071004d211 */ /* 0x000fe400078608ff */
[-C--:B--2---:R-:W-:Y:S02]  /*a9c0*/  @!P4 LEA.HI.X R13, R2, R5.reuse, R193, 0x1, P2 ;  /* 0x00000005020dc211 */ /* 0x084fe400010f0cc1 */
[----:B------:R-:W-:-:S03]  /*a9d0*/  @!P5 LEA.HI.X R5, R16, R5, R192, 0x1, P3 ;  /* 0x000000051005d211 */ /* 0x000fc600018f0cc0 */
[----:B------:R3:W-:Y:S04]  /*a9e0*/  @!P4 ST.E.128 desc[UR50][R12.64], RZ ;  /* 0x000000ff0c00c985 */ /* 0x0007e8000c101d32 */
[----:B------:R3:W-:Y:S02]  /*a9f0*/  @!P5 ST.E.128 desc[UR50][R4.64], RZ ;  /* 0x000000ff0400d985 */ /* 0x0007e4000c101d32 */
.L_x_230:
[----:B------:R-:W-:Y:S05]  /*aa00*/  BSYNC B1 ;  /* 0x0000000000017941 */ /* 0x000fea0003800000 */
.L_x_229:
        /* <DEDUP_REMOVED lines=11> */
[----:B------:R4:W-:Y:S04]  /*aac0*/  @!P3 ST.E.128 desc[UR50][R12.64], RZ ;  /* 0x000000ff0c00b985 */ /* 0x0009e8000c101d32 */
[----:B------:R4:W-:Y:S02]  /*aad0*/  @!P4 ST.E.128 desc[UR50][R4.64], RZ ;  /* 0x000000ff0400c985 */ /* 0x0009e4000c101d32 */
.L_x_232:
[----:B------:R-:W-:Y:S05]  /*aae0*/  BSYNC B1 ;  /* 0x0000000000017941 */ /* 0x000fea0003800000 */
.L_x_231:
        /* <DEDUP_REMOVED lines=11> */
[----:B------:R1:W-:Y:S04]  /*aba0*/  @!P2 ST.E.128 desc[UR50][R12.64], RZ ;  /* 0x000000ff0c00a985 */ /* 0x0003e8000c101d32 */
[----:B------:R1:W-:Y:S02]  /*abb0*/  @!P3 ST.E.128 desc[UR50][R4.64], RZ ;  /* 0x000000ff0400b985 */ /* 0x0003e4000c101d32 */
.L_x_234:
[----:B------:R-:W-:Y:S05]  /*abc0*/  BSYNC B1 ;  /* 0x0000000000017941 */ /* 0x000fea0003800000 */
.L_x_233:
[----:B------:R-:W-:Y:S01]  /*abd0*/  VIADD R0, R8, 0x60 ;  /* 0x0000006008007836 */ /* 0x000fe20000000000 */
[----:B0-23--:R-:W0:Y:S04]  /*abe0*/  SHFL.IDX PT, R3, R3, 0x3, 0x181f ;  /* 0x00781f0003037f89 */ /* 0x00de2800000e0000 */
[----:B------:R-:W-:Y:S01]  /*abf0*/  ISETP.GE.AND P0, PT, R0, R11, PT ;  /* 0x0000000b0000720c */ /* 0x000fe20003f06270 */
[----:B-1--4-:R4:W1:-:S12]  /*ac00*/  SHFL.IDX PT, R5, R6, 0x3, 0x181f ;  /* 0x00781f0006057f89 */ /* 0x01285800000e0000 */
[----:B----4-:R-:W-:Y:S05]  /*ac10*/  @P0 BRA `(.L_x_225) ;  /* 0x0000000000240947 */ /* 0x010fea0003800000 */
[----:B------:R-:W-:Y:S02]  /*ac20*/  ULDC UR4, c[0x0][0xac8] ;  /* 0x0002b20000047ab9 */ /* 0x000fe40000000800 */
[----:B------:R-:W-:Y:S02]  /*ac30*/  ISETP.GE.AND P2, PT, R2, UR4, PT ;  /* 0x0000000402007c0c */ /* 0x000fe4000bf46270 */
[----:B------:R-:W-:-:S11]  /*ac40*/  ISETP.GE.AND P3, PT, R16, UR4, PT ;  /* 0x0000000410007c0c */ /* 0x000fd6000bf66270 */
[-C--:B-1----:R-:W-:Y:S02]  /*ac50*/  @!P2 LEA R6, P0, R2, R5.reuse, 0x1 ;  /* 0x000000050206a211 */ /* 0x082fe400078008ff */
[----:B------:R-:W-:Y:S02]  /*ac60*/  @!P3 LEA R4, P1, R16, R5, 0x1 ;  /* 0x000000051004b211 */ /* 0x000fe400078208ff */
[-C--:B0-----:R-:W-:Y:S02]  /*ac70*/  @!P2 LEA.HI.X R7, R2, R3.reuse, R193, 0x1, P0 ;  /* 0x000000030207a211 */ /* 0x081fe400000f0cc1 */
[----:B------:R-:W-:-:S03]  /*ac80*/  @!P3 LEA.HI.X R5, R16, R3, R192, 0x1, P1 ;  /* 0x000000031005b211 */ /* 0x000fc600008f0cc0 */
[----:B------:R4:W-:Y:S04]  /*ac90*/  @!P2 ST.E.128 desc[UR50][R6.64], RZ ;  /* 0x000000ff0600a985 */ /* 0x0009e8000c101d32 */
[----:B------:R4:W-:Y:S02]  /*aca0*/  @!P3 ST.E.128 desc[UR50][R4.64], RZ ;  /* 0x000000ff0400b985 */ /* 0x0009e4000c101d32 */
.L_x_225:
[----:B------:R-:W-:Y:S05]  /*acb0*/  BSYNC B0 ;  /* 0x0000000000007941 */ /* 0x000fea0003800000 */
.L_x_216:
[----:B------:R-:W-:Y:S02]  /*acc0*/  ULDC UR4, c[0x0][0xc3c] ;  /* 0x00030f0000047ab9 */ /* 0x000fe40000000800 */
[----:B------:R-:W-:-:S13]  /*acd0*/  ISETP.GE.AND P0, PT, R51, UR4, PT ;  /* 0x0000000433007c0c */ /* 0x000fda000bf06270 */
[----:B------:R-:W-:Y:S05]  /*ace0*/  @!P0 BRA `(.L_x_235) ;  /* 0xffffff60001c8947 */ /* 0x000fea000383ffff */
[----:B------:R-:W-:Y:S05]  /*acf0*/  EXIT ;  /* 0x000000000000794d */ /* 0x000fea0003800000 */
.L_x_188:
[----:B------:R-:W-:-:S08]  /*ad00*/  NOP ;  /* 0x0000000000007918 */ /* 0x000fd00000000000 */
[----:B------:R-:W0:-:S00]  /*ad10*/  USETMAXREG.DEALLOC.CTAPOOL 0x28 ;  /* 0x00000028000079c8 */ /* 0x000e0000080e0500 */
[----:B0-----:R-:W-:Y:S02]  /*ad20*/  LOP3.LUT R0, R0, 0x3, RZ, 0xc0, !PT ;  /* 0x0000000300007812 */ /* 0x001fe400078ec0ff */
[----:B------:R-:W-:-:S04]  /*ad30*/  LOP3.LUT R23, R23, 0xfffffdff, RZ, 0xc0, !PT ;  /* 0xfffffdff17177812 */ /* 0x000fc800078ec0ff */
[----:B------:R-:W0:Y:S02]  /*ad40*/  SHFL.IDX PT, R0, R0, RZ, 0x1f ;  /* 0x00001fff00007589 */ /* 0x000e2400000e0000 */
[----:B0-----:R-:W-:-:S13]  /*ad50*/  ISETP.NE.AND P0, PT, R0, RZ, PT ;  /* 0x000000ff0000720c */ /* 0x001fda0003f05270 */
[----:B------:R-:W-:Y:S01]  /*ad60*/  @P0 BAR.SYNC.DEFER_BLOCKING 0x5, 0x180 ;  /* 0x0146000000000b1d */ /* 0x000fe20000010000 */
[----:B------:R-:W-:Y:S02]  /*ad70*/  @P0 MOV R3, 0x400 ;  /* 0x0000040000030802 */ /* 0x000fe40000000f00 */
[----:B------:R-:W-:Y:S02]  /*ad80*/  @P0 LOP3.LUT R23, R23, 0x200, RZ, 0xfc, !PT ;  /* 0x0000020017170812 */ /* 0x000fe400078efcff */
[----:B------:R-:W-:-:S05]  /*ad90*/  @P0 LEA R2, R2, R3, 0x18 ;  /* 0x0000000302020211 */ /* 0x000fca00078ec0ff */
[----:B------:R-:W0:Y:S02]  /*ada0*/  @P0 LDS.128 R16, [R2+0x298d0] ;  /* 0x0298d00002100984 */ /* 0x000e240000000c00 */
[----:B0-----:R-:W-:Y:S01]  /*adb0*/  @P0 R2UR UR40, R19 ;  /* 0x00000000132802ca */ /* 0x001fe200000e0000 */
[----:B------:R-:W-:Y:S06]  /*adc0*/  @P0 BAR.ARV 0x4, 0x180 ;  /* 0x0106000000000b1d */ /* 0x000fec0000002000 */
[----:B------:R-:W-:Y:S08]  /*add0*/  @P0 BRA `(.L_x_236) ;  /* 0x00000008000c0947 */ /* 0x000ff00003800000 */
[----:B------:R-:W0:Y:S01]  /*ade0*/  S2R R4, SR_TID.X ;  /* 0x0000000000047919 */ /* 0x000e220000002100 */
[----:B------:R-:W-:Y:S01]  /*adf0*/  ULDC UR4, c[0x0][0xc3c] ;  /* 0x00030f0000047ab9 */ /* 0x000fe20000000800 */
[----:B------:R-:W-:Y:S01]  /*ae00*/  IMAD.MOV.U32 R0, RZ, RZ, RZ ;  /* 0x000000ffff007224 */ /* 0x000fe200078e00ff */
[----:B------:R-:W1:Y:S01]  /*ae10*/  LDC R11, c[0x0][0xc38] ;  /* 0x00030e00ff0b7b82 */ /* 0x000e620000000800 */
[----:B0-----:R-:W-:-:S04]  /*ae20*/  LOP3.LUT R5, R4, 0x1f, RZ, 0xc0, !PT ;  /* 0x0000001f04057812 */ /* 0x001fc800078ec0ff */
[----:B------:R-:W-:-:S04]  /*ae30*/  ISETP.NE.AND P0, PT, R5, 0x1f, PT ;  /* 0x0000001f0500780c */ /* 0x000fc80003f05270 */
[----:B------:R-:W-:-:S13]  /*ae40*/  ISETP.GE.OR P1, PT, R5, UR4, !P0 ;  /* 0x0000000405007c0c */ /* 0x000fda000c726670 */
[----:B------:R-:W0:Y:S02]  /*ae50*/  @!P1 LDC.64 R2, c[0x0][0xc80] ;  /* 0x00032000ff029b82 */ /* 0x000e240000000a00 */
[----:B0-----:R-:W-:-:S05]  /*ae60*/  @!P1 IMAD.WIDE.U32 R2, R5, 0x4, R2 ;  /* 0x0000000405029825 */ /* 0x001fca00078e0002 */
[----:B------:R-:W2:Y:S01]  /*ae70*/  @!P1 LDG.E R0, desc[UR50][R2.64] ;  /* 0x0000003202009981 */ /* 0x000ea2000c1e1900 */
[C---:B------:R-:W-:Y:S01]  /*ae80*/  ISETP.NE.AND P1, PT, R5.reuse, RZ, PT ;  /* 0x000000ff0500720c */ /* 0x040fe20003f25270 */
[----:B------:R-:W-:Y:S01]  /*ae90*/  UMOV UR4, URZ ;  /* 0x0000003f00047c82 */ /* 0x000fe20008000000 */
[C---:B------:R-:W-:Y:S01]  /*aea0*/  ISETP.GE.U32.AND P2, PT, R5.reuse, 0x2, PT ;  /* 0x000000020500780c */ /* 0x040fe20003f46070 */
[----:B------:R-:W-:Y:S01]  /*aeb0*/  IMAD.MOV.U32 R16, RZ, RZ, RZ ;  /* 0x000000ffff107224 */ /* 0x000fe200078e00ff */
[C---:B------:R-:W-:Y:S02]  /*aec0*/  ISETP.GE.U32.AND P3, PT, R5.reuse, 0x4, PT ;  /* 0x000000040500780c */ /* 0x040fe40003f66070 */
[C---:B------:R-:W-:Y:S02]  /*aed0*/  ISETP.GE.U32.AND P4, PT, R5.reuse, 0x8, PT ;  /* 0x000000080500780c */ /* 0x040fe40003f86070 */
[----:B------:R-:W-:Y:S01]  /*aee0*/  ISETP.GE.U32.AND P5, PT, R5, 0x10, PT ;  /* 0x000000100500780c */ /* 0x000fe20003fa6070 */
[----:B--2---:R-:W0:Y:S02]  /*aef0*/  SHFL.UP PT, R4, R0, 0x1, RZ ;  /* 0x0420000000047989 */ /* 0x004e2400000e00ff */
[----:B0-----:R-:W-:-:S05]  /*af00*/  SEL R7, R4, RZ, P1 ;  /* 0x000000ff04077207 */ /* 0x001fca0000800000 */
[----:B------:R-:W-:-:S05]  /*af10*/  IMAD.IADD R7, R0, 0x1, R7 ;  /* 0x0000000100077824 */ /* 0x000fca00078e0207 */
[----:B------:R-:W0:Y:S02]  /*af20*/  SHFL.UP PT, R4, R7, 0x2, RZ ;  /* 0x0440000007047989 */ /* 0x000e2400000e00ff */
        /* <DEDUP_REMOVED lines=10> */
[----:B------:R-:W-:Y:S02]  /*afd0*/  IMAD.IADD R6, R2, 0x1, R7 ;  /* 0x0000000102067824 */ /* 0x000fe400078e0207 */
[----:B------:R-:W0:Y:S03]  /*afe0*/  S2R R7, SR_CTAID.X ;  /* 0x0000000000077919 */ /* 0x000e260000002500 */
[----:B------:R-:W1:Y:S02]  /*aff0*/  SHFL.IDX PT, R4, R6, 0x1f, 0x1f ;  /* 0x03e01f0006047f89 */ /* 0x000e6400000e0000 */
[----:B-1----:R-:W-:-:S04]  /*b000*/  IMAD R4, R4, R11, RZ ;  /* 0x0000000b04047224 */ /* 0x002fc800078e02ff */
[----:B------:R-:W-:Y:S01]  /*b010*/  IMAD.MOV.U32 R3, RZ, RZ, R4 ;  /* 0x000000ffff037224 */ /* 0x000fe200078e0004 */
[----:B0-----:R-:W-:-:S13]  /*b020*/  ISETP.GT.AND P6, PT, R4, R7, PT ;  /* 0x000000070400720c */ /* 0x001fda0003fc4270 */
[----:B------:R-:W-:Y:S05]  /*b030*/  @P6 BRA `(.L_x_237) ;  /* 0x0000000000946947 */ /* 0x000fea0003800000 */
[----:B------:R-:W-:Y:S01]  /*b040*/  IMAD.MOV.U32 R4, RZ, RZ, R3 ;  /* 0x000000ffff047224 */ /* 0x000fe200078e0003 */
[----:B------:R-:W-:Y:S01]  /*b050*/  UMOV UR4, URZ ;  /* 0x0000003f00047c82 */ /* 0x000fe20008000000 */
[----:B------:R-:W-:-:S05]  /*b060*/  ULDC UR5, c[0x0][0xc3c] ;  /* 0x00030f0000057ab9 */ /* 0x000fca0000000800 */
.L_x_241:
[----:B------:R-:W-:-:S04]  /*b070*/  UIADD3 UR4, UR4, 0x1f, URZ ;  /* 0x0000001f04047890 */ /* 0x000fc8000fffe03f */
[----:B------:R-:W-:-:S06]  /*b080*/  UISETP.GE.AND UP0, UPT, UR4, UR5, UPT ;  /* 0x000000050400728c */ /* 0x000fcc000bf06270 */
[----:B------:R-:W-:-:S13]  /*b090*/  PLOP3.LUT P6, PT, PT, PT, UP0, 0x40, 0x0 ;  /* 0x000000000000781c */ /* 0x000fda0003fce808 */
[----:B------:R-:W-:Y:S05]  /*b0a0*/  @!P6 BRA `(.L_x_238) ;  /* 0x00000004002ce947 */ /* 0x000fea0003800000 */
[----:B------:R-:W-:Y:S01]  /*b0b0*/  VIADD R9, R5, UR4 ;  /* 0x0000000405097c36 */ /* 0x000fe20008000000 */
[----:B------:R-:W-:Y:S01]  /*b0c0*/  BSSY B0, `(.L_x_239) ;  /* 0x0000007000007945 */ /* 0x000fe20003800000 */
[----:B------:R-:W-:-:S03]  /*b0d0*/  IMAD.MOV.U32 R0, RZ, RZ, RZ ;  /* 0x000000ffff007224 */ /* 0x000fc600078e00ff */
[----:B------:R-:W-:-:S13]  /*b0e0*/  ISETP.GE.OR P6, PT, R9, UR5, !P0 ;  /* 0x0000000509007c0c */ /* 0x000fda000c7c6670 */
[----:B------:R-:W-:Y:S05]  /*b0f0*/  @P6 BRA `(.L_x_240) ;  /* 0x00000000000c6947 */ /* 0x000fea0003800000 */
[----:B------:R-:W0:Y:S02]  /*b100*/  LDC.64 R2, c[0x0][0xc80] ;  /* 0x00032000ff027b82 */ /* 0x000e240000000a00 */
[----:B0-----:R-:W-:-:S05]  /*b110*/  IMAD.WIDE R2, R9, 0x4, R2 ;  /* 0x0000000409027825 */ /* 0x001fca00078e0202 */
[----:B------:R0:W5:Y:S02]  /*b120*/  LDG.E R0, desc[UR50][R2.64] ;  /* 0x0000003202007981 */ /* 0x000164000c1e1900 */
.L_x_240:
[----:B------:R-:W-:Y:S05]  /*b130*/  BSYNC B0 ;  /* 0x0000000000007941 */ /* 0x000fea0003800000 */
.L_x_239:
[----:B0----5:R-:W0:Y:S02]  /*b140*/  SHFL.UP PT, R2, R0, 0x1, RZ ;  /* 0x0420000000027989 */ /* 0x021e2400000e00ff */
        /* <DEDUP_REMOVED lines=14> */
[----:B------:R-:W0:Y:S03]  /*b230*/  LDC R11, c[0x0][0xc38] ;  /* 0x00030e00ff0b7b82 */ /* 0x000e260000000800 */
[----:B------:R-:W0:Y:S02]  /*b240*/  SHFL.IDX PT, R3, R6, 0x1f, 0x1f ;  /* 0x03e01f0006037f89 */ /* 0x000e2400000e0000 */
[----:B0-----:R-:W-:-:S04]  /*b250*/  IMAD R3, R3, R11, RZ ;  /* 0x0000000b03037224 */ /* 0x001fc800078e02ff */
[----:B------:R-:W-:-:S05]  /*b260*/  IMAD.IADD R4, R3, 0x1, R4 ;  /* 0x0000000103047824 */ /* 0x000fca00078e0204 */
[----:B------:R-:W-:-:S13]  /*b270*/  ISETP.GT.AND P6, PT, R4, R7, PT ;  /* 0x000000070400720c */ /* 0x000fda0003fc4270 */
[----:B------:R-:W-:Y:S05]  /*b280*/  @!P6 BRA `(.L_x_241) ;  /* 0xfffffffc0078e947 */ /* 0x000fea000383ffff */
.L_x_237:
[----:B------:R-:W-:-:S04]  /*b290*/  IMAD.IADD R8, R4, 0x1, -R3 ;  /* 0x0000000104087824 */ /* 0x000fc800078e0a03 */
[----:B------:R-:W-:-:S05]  /*b2a0*/  IMAD R2, R6, R11, R8 ;  /* 0x0000000b06027224 */ /* 0x000fca00078e0208 */
[----:B------:R-:W-:-:S13]  /*b2b0*/  ISETP.GT.AND P0, PT, R2, R7, PT ;  /* 0x000000070200720c */ /* 0x000fda0003f04270 */
[----:B------:R-:W-:Y:S02]  /*b2c0*/  VOTEU.ANY UR5, UPT, !P0 ;  /* 0x0000000000057886 */ /* 0x000fe400040e0100 */
[----:B------:R-:W-:Y:S02]  /*b2d0*/  UPOPC UR40, UR5 ;  /* 0x00000005002872bf */ /* 0x000fe40008000000 */
[----:B------:R-:W-:-:S04]  /*b2e0*/  ISETP.NE.AND P0, PT, RZ, UR5, PT ;  /* 0x00000005ff007c0c */ /* 0x000fc8000bf05270 */
[----:B------:R-:W-:-:S05]  /*b2f0*/  IMAD.U32 R13, RZ, RZ, UR40 ;  /* 0x00000028ff0d7e24 */ /* 0x000fca000f8e00ff */
[----:B------:R-:W0:Y:S02]  /*b300*/  SHFL.IDX PT, R10, R0, R13, 0x1f ;  /* 0x00001f0d000a7589 */ /* 0x000e2400000e0000 */
[----:B0-----:R-:W-:-:S04]  /*b310*/  IABS R9, R10 ;  /* 0x0000000a00097213 */ /* 0x001fc80000000000 */
[----:B------:R-:W0:Y:S08]  /*b320*/  I2F.RP R4, R9 ;  /* 0x0000000900047306 */ /* 0x000e300000209400 */
[----:B0-----:R-:W0:Y:S02]  /*b330*/  MUFU.RCP R4, R4 ;  /* 0x0000000400047308 */ /* 0x001e240000001000 */
[----:B0-----:R-:W-:-:S06]  /*b340*/  VIADD R2, R4, 0xffffffe ;  /* 0x0ffffffe04027836 */ /* 0x001fcc0000000000 */
[----:B------:R0:W1:Y:S01]  /*b350*/  F2I.FTZ.U32.TRUNC.NTZ R3, R2 ;  /* 0x0000000200037305 */ /* 0x000062000021f000 */
[----:B------:R-:W-:Y:S05]  /*b360*/  @!P0 BRA `(.L_x_242) ;  /* 0x00000000000c8947 */ /* 0x000fea0003800000 */
[----:B------:R-:W-:-:S06]  /*b370*/  UIADD3 UR5, UR40, -0x1, URZ ;  /* 0xffffffff28057890 */ /* 0x000fcc000fffe03f */
[----:B------:R-:W-:-:S05]  /*b380*/  IMAD.U32 R13, RZ, RZ, UR5 ;  /* 0x00000005ff0d7e24 */ /* 0x000fca000f8e00ff */
[----:B------:R2:W3:Y:S02]  /*b390*/  SHFL.IDX PT, R16, R6, R13, 0x1f ;  /* 0x00001f0d06107589 */ /* 0x0004e400000e0000 */
.L_x_242:
[----:B---3--:R-:W-:Y:S01]  /*b3a0*/  IMAD R16, R16, R11, R8 ;  /* 0x0000000b10107224 */ /* 0x008fe200078e0208 */
[----:B0-----:R-:W-:Y:S01]  /*b3b0*/  IABS R2, R10 ;  /* 0x0000000a00027213 */ /* 0x001fe20000000000 */
[----:B-1----:R-:W-:Y:S01]  /*b3c0*/  IMAD.MOV R0, RZ, RZ, -R3 ;  /* 0x000000ffff007224 */ /* 0x002fe200078e0a03 */
[----:B------:R-:W-:Y:S01]  /*b3d0*/  UIADD3 UR40, UR40, UR4, URZ ;  /* 0x0000000428287290 */ /* 0x000fe2000fffe03f */
[----:B------:R-:W-:Y:S02]  /*b3e0*/  IMAD.IADD R11, R7, 0x1, -R16 ;  /* 0x00000001070b7824 */ /* 0x000fe400078e0a10 */
[----:B------:R-:W-:Y:S02]  /*b3f0*/  IMAD.MOV R4, RZ, RZ, -R2 ;  /* 0x000000ffff047224 */ /* 0x000fe400078e0a02 */
[----:B------:R-:W-:Y:S01]  /*b400*/  IMAD R7, R0, R9, RZ ;  /* 0x0000000900077224 */ /* 0x000fe200078e02ff */
[----:B------:R-:W-:Y:S01]  /*b410*/  IABS R0, R11 ;  /* 0x0000000b00007213 */ /* 0x000fe20000000000 */
[----:B------:R-:W-:-:S04]  /*b420*/  IMAD.MOV.U32 R2, RZ, RZ, RZ ;  /* 0x000000ffff027224 */ /* 0x000fc800078e00ff */
[----:B------:R-:W-:-:S04]  /*b430*/  IMAD.HI.U32 R2, R3, R7, R2 ;  /* 0x0000000703027227 */ /* 0x000fc800078e0002 */
[----:B------:R-:W-:Y:S02]  /*b440*/  IMAD.MOV.U32 R3, RZ, RZ, R0 ;  /* 0x000000ffff037224 */ /* 0x000fe400078e0000 */
[----:B------:R-:W-:Y:S02]  /*b450*/  IMAD.MOV.U32 R0, RZ, RZ, R4 ;  /* 0x000000ffff007224 */ /* 0x000fe400078e0004 */
[----:B------:R-:W-:-:S04]  /*b460*/  IMAD.HI.U32 R2, R2, R3, RZ ;  /* 0x0000000302027227 */ /* 0x000fc800078e00ff */
[----:B------:R-:W-:-:S05]  /*b470*/  IMAD R0, R2, R0, R3 ;  /* 0x0000000002007224 */ /* 0x000fca00078e0203 */
[----:B------:R-:W-:-:S13]  /*b480*/  ISETP.GT.U32.AND P1, PT, R9, R0, PT ;  /* 0x000000000900720c */ /* 0x000fda0003f24070 */
[----:B------:R-:W-:Y:S02]  /*b490*/  @!P1 IMAD.IADD R0, R0, 0x1, -R9 ;  /* 0x0000000100009824 */ /* 0x000fe400078e0a09 */
[----:B------:R-:W-:Y:S01]  /*b4a0*/  @!P1 VIADD R2, R2, 0x1 ;  /* 0x0000000102029836 */ /* 0x000fe20000000000 */
[----:B------:R-:W-:Y:S02]  /*b4b0*/  ISETP.NE.AND P1, PT, R10, RZ, PT ;  /* 0x000000ff0a00720c */ /* 0x000fe40003f25270 */
[----:B------:R-:W-:Y:S02]  /*b4c0*/  ISETP.GE.U32.AND P0, PT, R0, R9, PT ;  /* 0x000000090000720c */ /* 0x000fe40003f06070 */
[----:B------:R-:W-:-:S04]  /*b4d0*/  LOP3.LUT R0, R11, R10, RZ, 0x3c, !PT ;  /* 0x0000000a0b007212 */ /* 0x000fc800078e3cff */
[----:B------:R-:W-:-:S07]  /*b4e0*/  ISETP.GE.AND P2, PT, R0, RZ, PT ;  /* 0x000000ff0000720c */ /* 0x000fce0003f46270 */
[----:B------:R-:W-:-:S06]  /*b4f0*/  @P0 VIADD R2, R2, 0x1 ;  /* 0x0000000102020836 */ /* 0x000fcc0000000000 */
[----:B------:R-:W-:Y:S01]  /*b500*/  @!P2 IMAD.MOV R2, RZ, RZ, -R2 ;  /* 0x000000ffff02a224 */ /* 0x000fe200078e0a02 */
[----:B------:R-:W-:-:S05]  /*b510*/  @!P1 LOP3.LUT R2, RZ, R10, RZ, 0x33, !PT ;  /* 0x0000000aff029212 */ /* 0x000fca00078e33ff */
[--C-:B------:R-:W-:Y:S02]  /*b520*/  IMAD.MOV R17, RZ, RZ, -R2.reuse ;  /* 0x000000ffff117224 */ /* 0x100fe400078e0a02 */
[----:B------:R-:W-:Y:S02]  /*b530*/  IMAD.MOV.U32 R18, RZ, RZ, R2 ;  /* 0x000000ffff127224 */ /* 0x000fe400078e0002 */
[----:B------:R-:W-:Y:S01]  /*b540*/  IMAD R17, R10, R17, R11 ;  /* 0x000000110a117224 */ /* 0x000fe200078e020b */
[----:B------:R-:W-:Y:S06]  /*b550*/  BRA `(.L_x_243) ;  /* 0x0000000000107947 */ /* 0x000fec0003800000 */
.L_x_238:
[----:B------:R-:W-:Y:S01]  /*b560*/  IMAD.MOV.U32 R16, RZ, RZ, R7 ;  /* 0x000000ffff107224 */ /* 0x000fe200078e0007 */
[----:B------:R-:W-:Y:S01]  /*b570*/  ULDC UR40, c[0x0][0xc3c] ;  /* 0x00030f0000287ab9 */ /* 0x000fe20000000800 */
[----:B------:R-:W-:Y:S02]  /*b580*/  IMAD.MOV.U32 R17, RZ, RZ, RZ ;  /* 0x000000ffff117224 */ /* 0x000fe400078e00ff */
[----:B------:R-:W-:-:S07]  /*b590*/  IMAD.MOV.U32 R18, RZ, RZ, RZ ;  /* 0x000000ffff127224 */ /* 0x000fce00078e00ff */
.L_x_243:
[----:B------:R-:W-:Y:S01]  /*b5a0*/  ISETP.NE.AND P0, PT, R5, RZ, PT ;  /* 0x000000ff0500720c */ /* 0x000fe20003f05270 */
[----:B------:R-:W-:-:S12]  /*b5b0*/  IMAD.U32 R19, RZ, RZ, UR40 ;  /* 0x00000028ff137e24 */ /* 0x000fd8000f8e00ff */
[----:B------:R-:W0:Y:S01]  /*b5c0*/  @!P0 S2R R3, SR_CgaCtaId ;  /* 0x0000000000038919 */ /* 0x000e220000008800 */
[----:B------:R-:W-:-:S04]  /*b5d0*/  @!P0 MOV R0, 0x400 ;  /* 0x0000040000008802 */ /* 0x000fc80000000f00 */
[----:B0-----:R-:W-:-:S05]  /*b5e0*/  @!P0 LEA R0, R3, R0, 0x18 ;  /* 0x0000000003008211 */ /* 0x001fca00078ec0ff */
[----:B------:R0:W-:Y:S01]  /*b5f0*/  @!P0 STS.128 [R0+0x298d0], R16 ;  /* 0x0298d01000008388 */ /* 0x0001e20000000c00 */
[----:B------:R-:W-:Y:S06]  /*b600*/  BAR.ARV 0x5, 0x180 ;  /* 0x0146000000007b1d */ /* 0x000fec0000002000 */
.L_x_236:
[----:B------:R-:W-:Y:S01]  /*b610*/  ULDC UR4, c[0x0][0xc3c] ;  /* 0x00030f0000047ab9 */ /* 0x000fe20000000800 */
[----:B------:R1:W-:Y:S01]  /*b620*/  STL [R1+0x1c], RZ ;  /* 0x00001cff01007387 */ /* 0x0003e20000100800 */
[----:B------:R-:W-:Y:S01]  /*b630*/  UISETP.GE.AND UP0, UPT, UR40, UR4, UPT ;  /* 0x000000042800728c */ /* 0x000fe2000bf06270 */
[----:B------:R-:W-:Y:S02]  /*b640*/  IMAD.MOV.U32 R33, RZ, RZ, 0x1 ;  /* 0x00000001ff217424 */ /* 0x000fe400078e00ff */
[----:B------:R-:W-:-:S03]  /*b650*/  IMAD.MOV.U32 R28, RZ, RZ, RZ ;  /* 0x000000ffff1c7224 */ /* 0x000fc600078e00ff */
[----:B------:R-:W-:-:S13]  /*b660*/  PLOP3.LUT P0, PT, PT, PT, UP0, 0x80, 0x0 ;  /* 0x000000000000781c */ /* 0x000fda0003f0f008 */
[----:B-1----:R-:W-:Y:S05]  /*b670*/  @P0 BRA `(.L_x_244) ;  /* 0x0000005400e00947 */ /* 0x002fea0003800000 */
[----:B------:R-:W1:Y:S01]  /*b680*/  S2R R14, SR_TID.X ;  /* 0x00000000000e7919 */ /* 0x000e620000002100 */
[----:B------:R-:W3:Y:S01]  /*b690*/  S2UR UR4, SR_CgaCtaId ;  /* 0x00000000000479c3 */ /* 0x000ee20000008800 */
[----:B------:R-:W-:Y:S01]  /*b6a0*/  MOV R22, 0x400 ;  /* 0x0000040000167802 */ /* 0x000fe20000000f00 */
[----:B------:R-:W-:Y:S01]  /*b6b0*/  IMAD.MOV.U32 R36, RZ, RZ, 0x40 ;  /* 0x00000040ff247424 */ /* 0x000fe200078e00ff */
[----:B------:R-:W-:Y:S01]  /*b6c0*/  ULOP3.LUT UR46, UR36, 0x2, URZ, 0xfc, !UPT ;  /* 0x00000002242e7892 */ /* 0x000fe2000f8efc3f */
[----:B------:R-:W-:Y:S01]  /*b6d0*/  IMAD.MOV.U32 R33, RZ, RZ, 0x1 ;  /* 0x00000001ff217424 */ /* 0x000fe200078e00ff */
[----:B------:R-:W-:Y:S01]  /*b6e0*/  ULOP3.LUT UR48, UR36, 0x1, URZ, 0xfc, !UPT ;  /* 0x0000000124307892 */ /* 0x000fe2000f8efc3f */
[----:B------:R-:W-:Y:S01]  /*b6f0*/  IMAD.MOV.U32 R28, RZ, RZ, RZ ;  /* 0x000000ffff1c7224 */ /* 0x000fe200078e00ff */
[----:B------:R-:W-:Y:S01]  /*b700*/  ULDC UR49, c[0x0][0xc] ;  /* 0x0000030000317ab9 */ /* 0x000fe20000000800 */
[C---:B-1----:R-:W-:Y:S01]  /*b710*/  IMAD.SHL.U32 R4, R14.reuse, 0x10, RZ ;  /* 0x000000100e047824 */ /* 0x042fe200078e00ff */
[C---:B--2---:R-:W-:Y:S01]  /*b720*/  LOP3.LUT R13, R14.reuse, 0x7f, RZ, 0xc0, !PT ;  /* 0x0000007f0e0d7812 */ /* 0x044fe200078ec0ff */
[C---:B------:R-:W-:Y:S01]  /*b730*/  IMAD.SHL.U32 R3, R14.reuse, 0x2, RZ ;  /* 0x000000020e037824 */ /* 0x040fe200078e00ff */
[C---:B------:R-:W-:Y:S01]  /*b740*/  R2P PR, R14.reuse, 0x14 ;  /* 0x000000140e007804 */ /* 0x040fe20000000000 */
[----:B------:R-:W-:Y:S01]  /*b750*/  IMAD.SHL.U32 R11, R14, 0x4, RZ ;  /* 0x000000040e0b7824 */ /* 0x000fe200078e00ff */
[----:B0-----:R-:W-:-:S02]  /*b760*/  LOP3.LUT R0, R4, 0x1b0, RZ, 0xc0, !PT ;  /* 0x000001b004007812 */ /* 0x001fc400078ec0ff */
[----:B------:R-:W-:Y:S02]  /*b770*/  SHF.R.U32.HI R2, RZ, 0x5, R13 ;  /* 0x00000005ff027819 */ /* 0x000fe4000001160d */
[----:B------:R-:W-:Y:S01]  /*b780*/  LOP3.LUT R10, R0, 0x30, R3, 0x78, !PT ;  /* 0x00000030000a7812 */ /* 0x000fe200078e7803 */
[----:B------:R-:W-:Y:S01]  /*b790*/  IMAD.SHL.U32 R3, R14, 0x80, RZ ;  /* 0x000000800e037824 */ /* 0x000fe200078e00ff */
[----:B------:R-:W-:Y:S01]  /*b7a0*/  LOP3.LUT R37, R4, 0x30, RZ, 0xc0, !PT ;  /* 0x0000003004257812 */ /* 0x000fe200078ec0ff */
[----:B------:R-:W-:Y:S02]  /*b7b0*/  IMAD.SHL.U32 R0, R14, 0x20, RZ ;  /* 0x000000200e007824 */ /* 0x000fe400078e00ff */
[----:B------:R-:W-:Y:S01]  /*b7c0*/  IMAD.SHL.U32 R7, R2, 0x200, RZ ;  /* 0x0000020002077824 */ /* 0x000fe200078e00ff */
[----:B------:R-:W-:Y:S02]  /*b7d0*/  LOP3.LUT R5, R3, 0x380, RZ, 0xc0, !PT ;  /* 0x0000038003057812 */ /* 0x000fe400078ec0ff */
[----:B------:R-:W-:-:S02]  /*b7e0*/  LOP3.LUT R6, R0, 0x80, RZ, 0xc0, !PT ;  /* 0x0000008000067812 */ /* 0x000fc400078ec0ff */
[----:B------:R-:W-:Y:S01]  /*b7f0*/  LOP3.LUT R9, R0, 0x380, RZ, 0xc0, !PT ;  /* 0x0000038000097812 */ /* 0x000fe200078ec0ff */
[----:B------:R-:W-:Y:S01]  /*b800*/  IMAD R5, R2, 0x10, R5 ;  /* 0x0000001002057824 */ /* 0x000fe200078e0205 */
[----:B------:R-:W-:Y:S01]  /*b810*/  LOP3.LUT R6, R6, 0x10, R14, 0xf8, !PT ;  /* 0x0000001006067812 */ /* 0x000fe200078ef80e */
[----:B------:R-:W-:Y:S01]  /*b820*/  IMAD.SHL.U32 R2, R2, 0x400, RZ ;  /* 0x0000040002027824 */ /* 0x000fe200078e00ff */
[----:B------:R-:W-:Y:S02]  /*b830*/  LOP3.LUT R35, R9, 0x30, R4, 0xf8, !PT ;  /* 0x0000003009237812 */ /* 0x000fe400078ef804 */
[----:B------:R-:W-:Y:S02]  /*b840*/  LOP3.LUT R9, R7, 0x60, R0, 0xf8, !PT ;  /* 0x0000006007097812 */ /* 0x000fe400078ef800 */
[----:B------:R-:W-:Y:S02]  /*b850*/  LOP3.LUT R8, R6, 0x10, R11, 0x78, !PT ;  /* 0x0000001006087812 */ /* 0x000fe400078e780b */
[----:B------:R-:W-:-:S02]  /*b860*/  LOP3.LUT R6, R5, 0x70, R4, 0x78, !PT ;  /* 0x0000007005067812 */ /* 0x000fc400078e7804 */
[----:B------:R-:W-:Y:S02]  /*b870*/  LOP3.LUT R7, R7, 0x40, R4, 0xf8, !PT ;  /* 0x0000004007077812 */ /* 0x000fe400078ef804 */
[----:B------:R-:W-:Y:S02]  /*b880*/  LOP3.LUT R9, R9, 0x100, R0, 0xf8, !PT ;  /* 0x0000010009097812 */ /* 0x000fe400078ef800 */
[----:B------:R-:W-:Y:S02]  /*b890*/  LOP3.LUT R5, R6, 0xc00, R3, 0xf8, !PT ;  /* 0x00000c0006057812 */ /* 0x000fe400078ef803 */
[----:B------:R-:W-:Y:S02]  /*b8a0*/  LOP3.LUT R12, R7, R10, RZ, 0xfc, !PT ;  /* 0x0000000a070c7212 */ /* 0x000fe400078efcff */
[----:B------:R-:W-:Y:S01]  /*b8b0*/  LOP3.LUT R3, R9, R8, RZ, 0xfc, !PT ;  /* 0x0000000809037212 */ /* 0x000fe200078efcff */
[----:B------:R0:W-:Y:S01]  /*b8c0*/  STL [R1+0x10], R5 ;  /* 0x0000100501007387 */ /* 0x0001e20000100800 */
[----:B------:R-:W-:-:S02]  /*b8d0*/  SHF.R.U32.HI R4, RZ, 0x2, R13 ;  /* 0x00000002ff047819 */ /* 0x000fc4000001160d */
[----:B------:R-:W-:Y:S01]  /*b8e0*/  LOP3.LUT R35, R35, 0x70, R11, 0x78, !PT ;  /* 0x0000007023237812 */ /* 0x000fe200078e780b */
[----:B------:R-:W-:Y:S01]  /*b8f0*/  STL [R1+0x8], R12 ;  /* 0x0000080c01007387 */ /* 0x000fe20000100800 */
[----:B------:R-:W-:Y:S02]  /*b900*/  LOP3.LUT R0, R4, 0x60, R0, 0xf8, !PT ;  /* 0x0000006004007812 */ /* 0x000fe400078ef800 */
[----:B------:R-:W-:Y:S01]  /*b910*/  LOP3.LUT R4, R37, 0x40, RZ, 0xfc, !PT ;  /* 0x0000004025047812 */ /* 0x000fe200078efcff */
[----:B------:R3:W-:Y:S01]  /*b920*/  STL [R1+0xc], R3 ;  /* 0x00000c0301007387 */ /* 0x0007e20000100800 */
[----:B------:R-:W-:Y:S02]  /*b930*/  LOP3.LUT R2, R0, 0x80, RZ, 0xfc, !PT ;  /* 0x0000008000027812 */ /* 0x000fe400078efcff */
[C---:B0-----:R-:W-:Y:S02]  /*b940*/  SEL R5, R36.reuse, 0xffffffc0, !P2 ;  /* 0xffffffc024057807 */ /* 0x041fe40005000000 */
[----:B------:R-:W-:-:S03]  /*b950*/  SEL R36, R36, 0xffffffc0, !P4 ;  /* 0xffffffc024247807 */ /* 0x000fc60006000000 */
[----:B------:R-:W-:Y:S01]  /*b960*/  STL [R1+0x14], R5 ;  /* 0x0000140501007387 */ /* 0x000fe20000100800 */
[----:B---3--:R-:W-:-:S05]  /*b970*/  IMAD.U32 R3, RZ, RZ, UR4 ;  /* 0x00000004ff037e24 */ /* 0x008fca000f8e00ff */
[----:B------:R-:W-:Y:S01]  /*b980*/  LEA R22, R3, R22, 0x18 ;  /* 0x0000001603167211 */ /* 0x000fe200078ec0ff */
[----:B------:R0:W-:Y:S04]  /*b990*/  STL [R1+0x4], R3 ;  /* 0x0000040301007387 */ /* 0x0001e80000100800 */
[----:B------:R-:W-:Y:S01]  /*b9a0*/  IMAD.IADD R0, R22, 0x1, R12 ;  /* 0x0000000116007824 */ /* 0x000fe200078e020c */
[----:B------:R1:W-:Y:S04]  /*b9b0*/  STL [R1+0x1c], RZ ;  /* 0x00001cff01007387 */ /* 0x0003e80000100800 */
[----:B------:R1:W-:Y:S01]  /*b9c0*/  STL [R1+0x18], R0 ;  /* 0x0000180001007387 */ /* 0x0003e20000100800 */
[----:B0-----:R-:W-:-:S07]  /*b9d0*/  LOP3.LUT R3, R37, 0x80, RZ, 0xfc, !PT ;  /* 0x0000008025037812 */ /* 0x001fce00078efcff */
.L_x_321:
[----:B------:R-:W-:Y:S01]  /*b9e0*/  ULDC.64 UR4, c[0x0][0xc88] ;  /* 0x0003220000047ab9 */ /* 0x000fe20000000a00 */
[----:B------:R-:W-:Y:S01]  /*b9f0*/  ULDC.64 UR6, c[0x0][0xa18] ;  /* 0x0002860000067ab9 */ /* 0x000fe20000000a00 */
[----:B------:R-:W-:Y:S01]  /*ba00*/  UIMAD.WIDE UR4, UR40, 0x4, UR4 ;  /* 0x00000004280478a5 */ /* 0x000fe2000f8e0204 */
[----:B------:R-:W-:-:S05]  /*ba10*/  ULDC.64 UR8, c[0x0][0xa00] ;  /* 0x0002800000087ab9 */ /* 0x000fca0000000a00 */
[----:B0-----:R-:W-:Y:S02]  /*ba20*/  IMAD.U32 R2, RZ, RZ, UR4 ;  /* 0x00000004ff027e24 */ /* 0x001fe4000f8e00ff */
[----:B------:R-:W-:Y:S01]  /*ba30*/  IMAD.U32 R3, RZ, RZ, UR5 ;  /* 0x00000005ff037e24 */ /* 0x000fe2000f8e00ff */
[----:B------:R-:W-:-:S04]  /*ba40*/  ULDC.64 UR4, c[0x0][0xa28] ;  /* 0x00028a0000047ab9 */ /* 0x000fc80000000a00 */
[----:B------:R-:W2:Y:S01]  /*ba50*/  LDG.E R2, desc[UR50][R2.64] ;  /* 0x0000003202027981 */ /* 0x000ea2000c1e1900 */
[----:B------:R-:W-:Y:S02]  /*ba60*/  UISETP.NE.U32.AND UP1, UPT, UR4, URZ, UPT ;  /* 0x0000003f0400728c */ /* 0x000fe4000bf25070 */
[----:B------:R-:W-:Y:S02]  /*ba70*/  UISETP.NE.U32.AND UP0, UPT, UR6, URZ, UPT ;  /* 0x0000003f0600728c */ /* 0x000fe4000bf05070 */
[----:B------:R-:W-:Y:S02]  /*ba80*/  UISETP.NE.AND.EX UP2, UPT, UR5, URZ, UPT, UP1 ;  /* 0x0000003f0500728c */ /* 0x000fe4000bf45310 */
[----:B------:R-:W-:Y:S02]  /*ba90*/  UISETP.NE.AND.EX UP0, UPT, UR7, URZ, UPT, UP0 ;  /* 0x0000003f0700728c */ /* 0x000fe4000bf05300 */
[----:B------:R-:W-:Y:S02]  /*baa0*/  UISETP.NE.U32.AND UP1, UPT, UR8, URZ, UPT ;  /* 0x0000003f0800728c */ /* 0x000fe4000bf25070 */
[----:B------:R-:W-:-:S02]  /*bab0*/  PLOP3.LUT P0, PT, PT, PT, UP2, 0x80, 0x0 ;  /* 0x000000000000781c */ /* 0x000fc40003f0f028 */
[----:B------:R-:W-:Y:S01]  /*bac0*/  PLOP3.LUT P1, PT, PT, PT, UP0, 0x80, 0x0 ;  /* 0x000000000000781c */ /* 0x000fe20003f2f008 */
[----:B------:R-:W-:Y:S01]  /*bad0*/  UISETP.NE.AND.EX UP5, UPT, UR9, URZ, UPT, UP1 ;  /* 0x0000003f0900728c */ /* 0x000fe2000bfa5310 */
[----:B------:R-:W-:-:S03]  /*bae0*/  IMAD.MOV.U32 R26, RZ, RZ, RZ ;  /* 0x000000ffff1a7224 */ /* 0x000fc600078e00ff */
[----:B------:R-:W-:Y:S02]  /*baf0*/  UP2UR UR47, UPR, URZ, 0x20 ;  /* 0x000000203f2f7883 */ /* 0x000fe40008000000 */
[----:B------:R-:W-:Y:S02]  /*bb00*/  PLOP3.LUT P2, PT, PT, PT, UP5, 0x80, 0x0 ;  /* 0x000000000000781c */ /* 0x000fe40003f4f058 */
[----:B--2---:R-:W-:-:S13]  /*bb10*/  R2UR UR44, R2 ;  /* 0x00000000022c72ca */ /* 0x004fda00000e0000 */
[----:B------:R-:W-:Y:S02]  /*bb20*/  USHF.R.S32.HI UR45, URZ, 0x1f, UR44 ;  /* 0x0000001f3f2d7899 */ /* 0x000fe4000801142c */
[----:B------:R-:W-:Y:S02]  /*bb30*/  @UP2 ULEA UR4, UP3, UR44, UR4, 0x2 ;  /* 0x000000042c042291 */ /* 0x000fe4000f86103f */
[----:B------:R-:W-:Y:S02]  /*bb40*/  USHF.L.U32 UR38, UR44, 0x2, URZ ;  /* 0x000000022c267899 */ /* 0x000fe4000800063f */
[----:B------:R-:W-:Y:S02]  /*bb50*/  @UP2 ULEA.HI.X UR5, UR44, UR5, UR45, 0x2, UP3 ;  /* 0x000000052c052291 */ /* 0x000fe400098f142d */
[----:B------:R-:W-:Y:S01]  /*bb60*/  USHF.L.U64.HI UR39, UR44, 0x2, UR45 ;  /* 0x000000022c277899 */ /* 0x000fe2000801022d */
[----:B------:R-:W-:Y:S01]  /*bb70*/  IMAD.U32 R2, RZ, RZ, UR4 ;  /* 0x00000004ff027e24 */ /* 0x000fe2000f8e00ff */
[----:B------:R-:W-:-:S02]  /*bb80*/  @UP0 UIADD3 UR6, UP4, UR38, UR6, URZ ;  /* 0x0000000626060290 */ /* 0x000fc4000ff9e03f */
[----:B------:R-:W-:Y:S02]  /*bb90*/  IMAD.U32 R3, RZ, RZ, UR5 ;  /* 0x00000005ff037e24 */ /* 0x000fe4000f8e00ff */
[----:B------:R-:W-:Y:S02]  /*bba0*/  @UP0 UIADD3.X UR7, UR39, UR7, URZ, UP4, !UPT ;  /* 0x0000000727070290 */ /* 0x000fe4000a7fe43f */
[----:B------:R-:W-:Y:S01]  /*bbb0*/  UIADD3 UR8, UP0, UR38, UR8, URZ ;  /* 0x0000000826087290 */ /* 0x000fe2000ff1e03f */
[----:B-1----:R0:W5:Y:S03]  /*bbc0*/  @P0 LDG.E R0, desc[UR50][R2.64] ;  /* 0x0000003202000981 */ /* 0x002166000c1e1900 */
[----:B------:R-:W-:Y:S01]  /*bbd0*/  UIADD3.X UR4, UR39, UR9, URZ, UP0, !UPT ;  /* 0x0000000927047290 */ /* 0x000fe200087fe43f */
[----:B0-----:R-:W-:Y:S02]  /*bbe0*/  IMAD.U32 R2, RZ, RZ, UR6 ;  /* 0x00000006ff027e24 */ /* 0x001fe4000f8e00ff */
[----:B------:R-:W-:-:S05]  /*bbf0*/  IMAD.U32 R3, RZ, RZ, UR7 ;  /* 0x00000007ff037e24 */ /* 0x000fca000f8e00ff */
[----:B------:R0:W2:Y:S02]  /*bc00*/  @P1 LDG.E R4, desc[UR50][R2.64] ;  /* 0x0000003202041981 */ /* 0x0000a4000c1e1900 */
[----:B0-----:R-:W-:Y:S02]  /*bc10*/  IMAD.U32 R2, RZ, RZ, UR8 ;  /* 0x00000008ff027e24 */ /* 0x001fe4000f8e00ff */
[----:B------:R-:W-:-:S05]  /*bc20*/  IMAD.U32 R3, RZ, RZ, UR4 ;  /* 0x00000004ff037e24 */ /* 0x000fca000f8e00ff */
[----:B------:R0:W5:Y:S01]  /*bc30*/  @P2 LDG.E R26, desc[UR50][R2.64] ;  /* 0x00000032021a2981 */ /* 0x000162000c1e1900 */
[----:B--2---:R-:W-:Y:S01]  /*bc40*/  @P1 R2UR UR41, R4 ;  /* 0x00000000042912ca */ /* 0x004fe200000e0000 */
[----:B0-----:R-:W-:-:S14]  /*bc50*/  @P1 BRA `(.L_x_245) ;  /* 0x0000000000241947 */ /* 0x001fdc0003800000 */
[----:B------:R-:W-:Y:S01]  /*bc60*/  UISETP.NE.AND UP0, UPT, UR47, URZ, UPT ;  /* 0x0000003f2f00728c */ /* 0x000fe2000bf05270 */
[----:B------:R-:W-:-:S05]  /*bc70*/  ULDC UR41, c[0x0][0x288] ;  /* 0x0000a20000297ab9 */ /* 0x000fca0000000800 */
[----:B------:R-:W-:-:S13]  /*bc80*/  PLOP3.LUT P1, PT, PT, PT, UP0, 0x40, 0x0 ;  /* 0x000000000000781c */ /* 0x000fda0003f2e808 */
[----:B------:R-:W-:Y:S05]  /*bc90*/  @P1 BRA `(.L_x_245) ;  /* 0x0000000000141947 */ /* 0x000fea0003800000 */
[----:B------:R-:W2:Y:S04]  /*bca0*/  LDG.E R5, desc[UR50][R2.64] ;  /* 0x0000003202057981 */ /* 0x000ea8000c1e1900 */
[----:B------:R-:W3:Y:S01]  /*bcb0*/  LDG.E R4, desc[UR50][R2.64+0x4] ;  /* 0x0000043202047981 */ /* 0x000ee2000c1e1900 */
[----:B--2---:R-:W-:Y:S02]  /*bcc0*/  R2UR UR4, R5 ;  /* 0x00000000050472ca */ /* 0x004fe400000e0000 */
[----:B---3--:R-:W-:-:S13]  /*bcd0*/  R2UR UR41, R4 ;  /* 0x00000000042972ca */ /* 0x008fda00000e0000 */
[----:B------:R-:W-:-:S12]  /*bce0*/  UIADD3 UR41, -UR4, UR41, URZ ;  /* 0x0000002904297290 */ /* 0x000fd8000fffe13f */
.L_x_245:
[----:B------:R-:W-:Y:S01]  /*bcf0*/  UMOV UR37, URZ ;  /* 0x0000003f00257c82 */ /* 0x000fe20008000000 */
[----:B------:R-:W-:Y:S01]  /*bd00*/  ULDC.64 UR6, c[0x0][0xa20] ;  /* 0x0002880000067ab9 */ /* 0x000fe20000000a00 */
[----:B-----5:R-:W-:Y:S01]  /*bd10*/  @P0 R2UR UR37, R0 ;  /* 0x00000000002502ca */ /* 0x020fe200000e0000 */
[----:B------:R-:W-:Y:S01]  /*bd20*/  ULDC.64 UR4, c[0x0][0x418] ;  /* 0x0001060000047ab9 */ /* 0x000fe20000000a00 */
[----:B------:R-:W-:Y:S01]  /*bd30*/  ISETP.NE.U32.AND P0, PT, RZ, UR6, PT ;  /* 0x00000006ff007c0c */ /* 0x000fe2000bf05070 */
[----:B------:R-:W-:Y:S01]  /*bd40*/  UISETP.NE.U32.AND UP0, UPT, UR4, URZ, UPT ;  /* 0x0000003f0400728c */ /* 0x000fe2000bf05070 */
[----:B------:R-:W-:Y:S01]  /*bd50*/  IMAD.U32 R32, RZ, RZ, UR44 ;  /* 0x0000002cff207e24 */ /* 0x000fe2000f8e00ff */
[----:B------:R-:W-:Y:S01]  /*bd60*/  ULDC UR42, c[0x0][0x2f0] ;  /* 0x0000bc00002a7ab9 */ /* 0x000fe20000000800 */
[----:B------:R-:W-:Y:S01]  /*bd70*/  ISETP.NE.AND.EX P0, PT, RZ, UR7, PT, P0 ;  /* 0x00000007ff007c0c */ /* 0x000fe2000bf05300 */
[----:B------:R-:W-:Y:S01]  /*bd80*/  UISETP.NE.AND.EX UP0, UPT, UR5, URZ, UPT, UP0 ;  /* 0x0000003f0500728c */ /* 0x000fe2000bf05300 */
[----:B------:R-:W-:-:S03]  /*bd90*/  ULDC UR4, c[0x0][0x424] ;  /* 0x0001090000047ab9 */ /* 0x000fc60000000800 */
[----:B------:R-:W-:-:S04]  /*bda0*/  USEL UR4, UR4, 0x1, UP0 ;  /* 0x0000000104047887 */ /* 0x000fc80008000000 */
[----:B------:R-:W-:-:S04]  /*bdb0*/  UIMAD UR42, UR4, UR42, URZ ;  /* 0x0000002a042a72a4 */ /* 0x000fc8000f8e023f */
[----:B------:R-:W-:Y:S08]  /*bdc0*/  @!P0 BRA `(.L_x_246) ;  /* 0x00000000001c8947 */ /* 0x000ff00003800000 */
[----:B------:R-:W-:-:S04]  /*bdd0*/  UIADD3 UR4, UP0, UR38, UR6, URZ ;  /* 0x0000000626047290 */ /* 0x000fc8000ff1e03f */
[----:B------:R-:W-:Y:S02]  /*bde0*/  UIADD3.X UR5, UR39, UR7, URZ, UP0, !UPT ;  /* 0x0000000727057290 */ /* 0x000fe400087fe43f */
[----:B------:R-:W-:-:S04]  /*bdf0*/  IMAD.U32 R2, RZ, RZ, UR4 ;  /* 0x00000004ff027e24 */ /* 0x000fc8000f8e00ff */
[----:B------:R-:W-:-:S05]  /*be00*/  IMAD.U32 R3, RZ, RZ, UR5 ;  /* 0x00000005ff037e24 */ /* 0x000fca000f8e00ff */
[----:B------:R-:W2:Y:S02]  /*be10*/  LDG.E R2, desc[UR50][R2.64] ;  /* 0x0000003202027981 */ /* 0x000ea4000c1e1900 */
[----:B--2---:R-:W-:Y:S01]  /*be20*/  R2UR UR42, R2 ;  /* 0x00000000022a72ca */ /* 0x004fe200000e0000 */
[----:B------:R-:W-:-:S14]  /*be30*/  BRA `(.L_x_247) ;  /* 0x00000000002c7947 */ /* 0x000fdc0003800000 */
.L_x_246:
[----:B------:R-:W-:Y:S02]  /*be40*/  ULDC.64 UR4, c[0x0][0xa08] ;  /* 0x0002820000047ab9 */ /* 0x000fe40000000a00 */
[----:B------:R-:W-:-:S04]  /*be50*/  ISETP.NE.U32.AND P0, PT, RZ, UR4, PT ;  /* 0x00000004ff007c0c */ /* 0x000fc8000bf05070 */
[----:B------:R-:W-:-:S13]  /*be60*/  ISETP.NE.AND.EX P0, PT, RZ, UR5, PT, P0 ;  /* 0x00000005ff007c0c */ /* 0x000fda000bf05300 */
[----:B------:R-:W-:Y:S05]  /*be70*/  @!P0 BRA `(.L_x_247) ;  /* 0x00000000001c8947 */ /* 0x000fea0003800000 */
[----:B------:R-:W0:Y:S02]  /*be80*/  LDC.64 R2, c[0x0][0xa08] ;  /* 0x00028200ff027b82 */ /* 0x000e240000000a00 */
[----:B0-----:R-:W-:-:S05]  /*be90*/  IMAD.WIDE R2, R32, 0x4, R2 ;  /* 0x0000000420027825 */ /* 0x001fca00078e0202 */
[----:B------:R-:W2:Y:S04]  /*bea0*/  LDG.E R4, desc[UR50][R2.64] ;  /* 0x0000003202047981 */ /* 0x000ea8000c1e1900 */
[----:B------:R-:W3:Y:S01]  /*beb0*/  LDG.E R0, desc[UR50][R2.64+0x4] ;  /* 0x0000043202007981 */ /* 0x000ee2000c1e1900 */
[----:B--2---:R-:W-:Y:S02]  /*bec0*/  R2UR UR42, R4 ;  /* 0x00000000042a72ca */ /* 0x004fe400000e0000 */
[----:B---3--:R-:W-:-:S13]  /*bed0*/  R2UR UR4, R0 ;  /* 0x00000000000472ca */ /* 0x008fda00000e0000 */
[----:B------:R-:W-:-:S12]  /*bee0*/  UIADD3 UR42, -UR42, UR4, URZ ;  /* 0x000000042a2a7290 */ /* 0x000fd8000fffe13f */
.L_x_247:
[----:B------:R-:W-:Y:S01]  /*bef0*/  UIADD3 UR42, -UR37, UR42, URZ ;  /* 0x0000002a252a7290 */ /* 0x000fe2000fffe13f */
[----:B------:R-:W-:Y:S03]  /*bf00*/  BSSY B7, `(.L_x_248) ;  /* 0x0000457000077945 */ /* 0x000fe60003800000 */
[----:B------:R-:W-:Y:S02]  /*bf10*/  UIADD3 UR4, UR42, 0x9f, URZ ;  /* 0x0000009f2a047890 */ /* 0x000fe4000fffe03f */
[----:B------:R-:W-:Y:S02]  /*bf20*/  ISETP.LT.AND P0, PT, RZ, UR42, PT ;  /* 0x0000002aff007c0c */ /* 0x000fe4000bf01270 */
[----:B------:R-:W-:-:S04]  /*bf30*/  UIMAD.WIDE UR4, UR4, 0x66666667, URZ ;  /* 0x66666667040478a5 */ /* 0x000fc8000f8e023f */
[----:B------:R-:W-:-:S04]  /*bf40*/  USHF.R.U32.HI UR43, URZ, 0x1f, UR5 ;  /* 0x0000001f3f2b7899 */ /* 0x000fc80008011605 */
[----:B------:R-:W-:-:S03]  /*bf50*/  ULEA.HI.SX32 UR43, UR5, UR43, 0x1a ;  /* 0x0000002b052b7291 */ /* 0x000fc6000f8fd23f */
[----:B------:R-:W-:Y:S09]  /*bf60*/  @P0 BRA `(.L_x_249) ;  /* 0x0000000000440947 */ /* 0x000ff20003800000 */
[----:B------:R-:W0:Y:S02]  /*bf70*/  S2R R0, SR_TID.X ;  /* 0x0000000000007919 */ /* 0x000e240000002100 */
[----:B0-----:R-:W-:-:S04]  /*bf80*/  LOP3.LUT R0, R0, 0x7f, RZ, 0xc0, !PT ;  /* 0x0000007f00007812 */ /* 0x001fc800078ec0ff */
[----:B------:R-:W-:-:S13]  /*bf90*/  ISETP.NE.AND P0, PT, R0, RZ, PT ;  /* 0x000000ff0000720c */ /* 0x000fda0003f05270 */
[----:B------:R-:W-:Y:S05]  /*bfa0*/  @P0 BRA `(.L_x_250) ;  /* 0x0000004400300947 */ /* 0x000fea0003800000 */
[----:B------:R-:W0:Y:S01]  /*bfb0*/  S2R R5, SR_LANEID ;  /* 0x0000000000057919 */ /* 0x000e220000000000 */
[----:B------:R-:W-:Y:S01]  /*bfc0*/  VOTEU.ANY UR4, UPT, PT ;  /* 0x0000000000047886 */ /* 0x000fe200038e0100 */
[----:B------:R-:W1:Y:S01]  /*bfd0*/  LDC.64 R2, c[0x0][0xc60] ;  /* 0x00031800ff027b82 */ /* 0x000e620000000a00 */
[----:B------:R-:W0:Y:S02]  /*bfe0*/  FLO.U32 R0, UR4 ;  /* 0x0000000400007d00 */ /* 0x000e2400080e0000 */
[----:B0-----:R-:W-:-:S06]  /*bff0*/  ISETP.EQ.U32.AND P0, PT, R0, R5, PT ;  /* 0x000000050000720c */ /* 0x001fcc0003f02070 */
[----:B------:R-:W1:Y:S07]  /*c000*/  POPC R5, UR4 ;  /* 0x0000000400057d09 */ /* 0x000e6e0008000000 */
[----:B-1----:R-:W2:Y:S01]  /*c010*/  @P0 ATOMG.E.ADD.STRONG.GPU PT, R3, desc[UR50][R2.64], R5 ;  /* 0x00000005020309a8 */ /* 0x002ea200081ee1f2 */
[----:B------:R-:W0:Y:S02]  /*c020*/  S2R R4, SR_LTMASK ;  /* 0x0000000000047919 */ /* 0x000e240000003900 */
[----:B0-----:R-:W-:-:S04]  /*c030*/  LOP3.LUT R4, R4, UR4, RZ, 0xc0, !PT ;  /* 0x0000000404047c12 */ /* 0x001fc8000f8ec0ff */
[----:B------:R-:W0:Y:S01]  /*c040*/  POPC R7, R4 ;  /* 0x0000000400077309 */ /* 0x000e220000000000 */
[----:B--2---:R-:W0:Y:S02]  /*c050*/  SHFL.IDX PT, R0, R3, R0, 0x1f ;  /* 0x00001f0003007589 */ /* 0x004e2400000e0000 */
[----:B0-----:R-:W-:Y:S01]  /*c060*/  IADD3 R16, R0, UR49, R7 ;  /* 0x0000003100107c10 */ /* 0x001fe2000fffe007 */
[----:B------:R-:W-:Y:S06]  /*c070*/  BRA `(.L_x_250) ;  /* 0x0000004000fc7947 */ /* 0x000fec0003800000 */
.L_x_249:
[----:B------:R-:W-:Y:S01]  /*c080*/  VIADD R0, R22, 0x1a400 ;  /* 0x0001a40016007836 */ /* 0x000fe20000000000 */
[----:B------:R-:W-:Y:S04]  /*c090*/  BSSY B6, `(.L_x_251) ;  /* 0x0000013000067945 */ /* 0x000fe80003800000 */
[----:B------:R-:W-:-:S13]  /*c0a0*/  LOP3.LUT P0, RZ, R0, 0x1bf, RZ, 0xc0, !PT ;  /* 0x000001bf00ff7812 */ /* 0x000fda000780c0ff */
[----:B------:R-:W-:Y:S05]  /*c0b0*/  @!P0 BRA `(.L_x_252) ;  /* 0x0000000000408947 */ /* 0x000fea0003800000 */
[----:B------:R-:W-:Y:S01]  /*c0c0*/  MOV R2, 0x0 ;  /* 0x0000000000027802 */ /* 0x000fe20000000f00 */
[----:B------:R-:W-:Y:S01]  /*c0d0*/  ULDC.64 UR6, c[0x4][0xc8] ;  /* 0x0100320000067ab9 */ /* 0x000fe20000000a00 */
[----:B------:R-:W-:Y:S01]  /*c0e0*/  ULDC.64 UR8, c[0x4][0xd0] ;  /* 0x0100340000087ab9 */ /* 0x000fe20000000a00 */
[----:B------:R-:W-:Y:S01]  /*c0f0*/  ULDC.64 UR4, c[0x4][0x8] ;  /* 0x0100020000047ab9 */ /* 0x000fe20000000a00 */
[----:B------:R-:W-:Y:S02]  /*c100*/  IMAD.U32 R4, RZ, RZ, UR6 ;  /* 0x00000006ff047e24 */ /* 0x000fe4000f8e00ff */
[----:B------:R-:W0:Y:S01]  /*c110*/  LDC.64 R2, c[0x4][R2] ;  /* 0x0100000002027b82 */ /* 0x000e220000000a00 */
        /* <DEDUP_REMOVED lines=9> */
[----:B0-----:R-:W-:Y:S05]  /*c1b0*/  CALL.ABS.NOINC R2 ;  /* 0x0000000002007343 */ /* 0x001fea0003c00000 */
.L_x_252:
[----:B------:R-:W-:Y:S05]  /*c1c0*/  BSYNC B6 ;  /* 0x0000000000067941 */ /* 0x000fea0003800000 */
.L_x_251:
[----:B------:R-:W-:Y:S01]  /*c1d0*/  VIADD R0, R22, 0xa400 ;  /* 0x0000a40016007836 */ /* 0x000fe20000000000 */
[----:B------:R-:W-:Y:S01]  /*c1e0*/  LOP3.LUT R23, R23, 0xfffffffe, RZ, 0xc0, !PT ;  /* 0xfffffffe17177812 */ /* 0x000fe200078ec0ff */
[----:B------:R-:W-:Y:S03]  /*c1f0*/  BSSY B6, `(.L_x_253) ;  /* 0x0000014000067945 */ /* 0x000fe60003800000 */
        /* <DEDUP_REMOVED lines=19> */
.L_x_254:
[----:B------:R-:W-:Y:S05]  /*c330*/  BSYNC B6 ;  /* 0x0000000000067941 */ /* 0x000fea0003800000 */
.L_x_253:
        /* <DEDUP_REMOVED lines=20> */
.L_x_256:
[----:B------:R-:W-:Y:S05]  /*c480*/  BSYNC B6 ;  /* 0x0000000000067941 */ /* 0x000fea0003800000 */
.L_x_255:
[----:B------:R-:W-:Y:S01]  /*c490*/  LOP3.LUT P6, RZ, R23, 0x1, RZ, 0xc0, !PT ;  /* 0x0000000117ff7812 */ /* 0x000fe200078cc0ff */
[----:B------:R-:W-:-:S12]  /*c4a0*/  BSSY B6, `(.L_x_257) ;  /* 0x0000012000067945 */ /* 0x000fd80003800000 */
        /* <DEDUP_REMOVED lines=17> */
.L_x_258:
[----:B------:R-:W-:Y:S05]  /*c5c0*/  BSYNC B6 ;  /* 0x0000000000067941 */ /* 0x000fea0003800000 */
.L_x_257:
[----:B------:R-:W-:Y:S01]  /*c5d0*/  ULDC.64 UR4, c[0x0][0x9f8] ;  /* 0x00027e0000047ab9 */ /* 0x000fe20000000a00 */
[----:B------:R-:W0:Y:S01]  /*c5e0*/  LDC R19, c[0x0][0x430] ;  /* 0x00010c00ff137b82 */ /* 0x000e220000000800 */
[----:B------:R-:W-:-:S04]  /*c5f0*/  UISETP.NE.U32.AND UP0, UPT, UR4, URZ, UPT ;  /* 0x0000003f0400728c */ /* 0x000fc8000bf05070 */
[----:B------:R-:W-:-:S06]  /*c600*/  UISETP.NE.AND.EX UP0, UPT, UR5, URZ, UPT, UP0 ;  /* 0x0000003f0500728c */ /* 0x000fcc000bf05300 */
[----:B------:R-:W-:-:S05]  /*c610*/  PLOP3.LUT P0, PT, PT, PT, UP0, 0x80, 0x0 ;  /* 0x000000000000781c */ /* 0x000fca0003f0f008 */
[----:B------:R-:W-:-:S04]  /*c620*/  @UP0 UIADD3 UR4, UP1, UR38, UR4, URZ ;  /* 0x0000000426040290 */ /* 0x000fc8000ff3e03f */
[----:B------:R-:W-:Y:S02]  /*c630*/  @UP0 UIADD3.X UR5, UR39, UR5, URZ, UP1, !UPT ;  /* 0x0000000527050290 */ /* 0x000fe40008ffe43f */
[----:B------:R-:W-:Y:S01]  /*c640*/  IMAD.U32 R2, RZ, RZ, UR4 ;  /* 0x00000004ff027e24 */ /* 0x000fe2000f8e00ff */
[----:B------:R-:W-:Y:S01]  /*c650*/  ULDC UR4, c[0x0][0x2f4] ;  /* 0x0000bd0000047ab9 */ /* 0x000fe20000000800 */
[----:B0-----:R-:W-:Y:S02]  /*c660*/  ISETP.NE.AND P2, PT, R19, 0x1, PT ;  /* 0x000000011300780c */ /* 0x001fe40003f45270 */
[----:B------:R-:W-:Y:S01]  /*c670*/  IMAD.U32 R3, RZ, RZ, UR5 ;  /* 0x00000005ff037e24 */ /* 0x000fe2000f8e00ff */
[----:B------:R-:W-:Y:S01]  /*c680*/  LOP3.LUT R23, R23, 0xffffff7f, RZ, 0xc0, !PT ;  /* 0xffffff7f17177812 */ /* 0x000fe200078ec0ff */
[----:B------:R-:W-:-:S03]  /*c690*/  ULDC UR5, c[0x0][0x320] ;  /* 0x0000c80000057ab9 */ /* 0x000fc60000000800 */
[----:B------:R0:W5:Y:S01]  /*c6a0*/  @P0 LDG.E R32, desc[UR50][R2.64] ;  /* 0x0000003202200981 */ /* 0x000162000c1e1900 */
[C---:B------:R-:W-:Y:S01]  /*c6b0*/  ISETP.GE.AND P0, PT, R37.reuse, UR4, PT ;  /* 0x0000000425007c0c */ /* 0x040fe2000bf06270 */
[----:B------:R-:W-:Y:S01]  /*c6c0*/  UMOV UR6, 0xffffffff ;  /* 0xffffffff00067882 */ /* 0x000fe20000000000 */
[C---:B------:R-:W-:Y:S02]  /*c6d0*/  LOP3.LUT R20, R37.reuse, 0x40, RZ, 0xfc, !PT ;  /* 0x0000004025147812 */ /* 0x040fe400078efcff */
[----:B------:R-:W-:Y:S02]  /*c6e0*/  LOP3.LUT R21, R37, 0x80, RZ, 0xfc, !PT ;  /* 0x0000008025157812 */ /* 0x000fe400078efcff */
[----:B------:R-:W-:Y:S02]  /*c6f0*/  @P2 LOP3.LUT R23, R23, 0x80, RZ, 0xfc, !PT ;  /* 0x0000008017172812 */ /* 0x000fe400078efcff */
[----:B------:R-:W-:Y:S02]  /*c700*/  ISETP.GE.AND P3, PT, R21, UR4, PT ;  /* 0x0000000415007c0c */ /* 0x000fe4000bf66270 */
[----:B------:R-:W-:-:S02]  /*c710*/  LOP3.LUT R23, R23, 0xffffffef, RZ, 0xc0, !PT ;  /* 0xffffffef17177812 */ /* 0x000fc400078ec0ff */
[----:B------:R-:W-:Y:S02]  /*c720*/  ISETP.GE.AND P1, PT, R37, UR5, PT ;  /* 0x0000000525007c0c */ /* 0x000fe4000bf26270 */
[----:B------:R-:W-:Y:S02]  /*c730*/  @P0 LOP3.LUT R23, R23, 0x10, RZ, 0xfc, !PT ;  /* 0x0000001017170812 */ /* 0x000fe400078efcff */
[----:B------:R-:W-:Y:S02]  /*c740*/  ISETP.GE.AND P0, PT, R20, UR4, PT ;  /* 0x0000000414007c0c */ /* 0x000fe4000bf06270 */
[----:B------:R-:W-:-:S11]  /*c750*/  LOP3.LUT R23, R23, 0xfffffff7, RZ, 0xc0, !PT ;  /* 0xfffffff717177812 */ /* 0x000fd600078ec0ff */
[----:B------:R-:W-:Y:S02]  /*c760*/  @P0 LOP3.LUT R23, R23, 0x8, RZ, 0xfc, !PT ;  /* 0x0000000817170812 */ /* 0x000fe400078efcff */
[----:B------:R-:W-:Y:S02]  /*c770*/  ISETP.GE.AND P0, PT, R20, UR5, PT ;  /* 0x0000000514007c0c */ /* 0x000fe4000bf06270 */
[----:B------:R-:W-:-:S04]  /*c780*/  LOP3.LUT R23, R23, 0xfffffffb, RZ, 0xc0, !PT ;  /* 0xfffffffb17177812 */ /* 0x000fc800078ec0ff */
[----:B------:R-:W-:-:S04]  /*c790*/  @P3 LOP3.LUT R23, R23, 0x4, RZ, 0xfc, !PT ;  /* 0x0000000417173812 */ /* 0x000fc800078efcff */
[----:B------:R-:W-:-:S04]  /*c7a0*/  LOP3.LUT R23, R23, 0xfffffffe, RZ, 0xc0, !PT ;  /* 0xfffffffe17177812 */ /* 0x000fc800078ec0ff */
[----:B------:R-:W-:-:S04]  /*c7b0*/  LOP3.LUT R23, R23, 0xfffffffd, RZ, 0xc0, !PT ;  /* 0xfffffffd17177812 */ /* 0x000fc800078ec0ff */
[----:B------:R-:W-:-:S04]  /*c7c0*/  @P1 LOP3.LUT R23, R23, 0x2, RZ, 0xfc, !PT ;  /* 0x0000000217171812 */ /* 0x000fc800078efcff */
[----:B------:R-:W-:Y:S01]  /*c7d0*/  @P0 LOP3.LUT R23, R23, 0x1, RZ, 0xfc, !PT ;  /* 0x0000000117170812 */ /* 0x000fe200078efcff */
[----:B0-----:R-:W-:Y:S06]  /*c7e0*/  BRA.DIV UR6, `(.L_x_259) ;  /* 0x0000004e06007947 */ /* 0x001fec000b800000 */
.L_x_341:
[----:B------:R-:W0:Y:S01]  /*c7f0*/  S2R R0, SR_TID.X ;  /* 0x0000000000007919 */ /* 0x000e220000002100 */
[----:B------:R-:W-:Y:S01]  /*c800*/  UMOV UR4, 0xa0 ;  /* 0x000000a000047882 */ /* 0x000fe20000000000 */
[----:B------:R-:W1:Y:S01]  /*c810*/  @P2 LDC R5, c[0x0][0x434] ;  /* 0x00010d00ff052b82 */ /* 0x000e620000000800 */
[----:B------:R-:W-:Y:S01]  /*c820*/  UIMAD UR4, UR43, UR4, -0xa0 ;  /* 0xffffff602b0474a4 */ /* 0x000fe2000f8e0204 */
[----:B------:R-:W2:Y:S01]  /*c830*/  S2R R12, SR_TID.X ;  /* 0x00000000000c7919 */ /* 0x000ea20000002100 */
[----:B-----5:R-:W-:-:S05]  /*c840*/  SHF.R.S32.HI R10, RZ, 0x1f, R32 ;  /* 0x0000001fff0a7819 */ /* 0x020fca0000011420 */
[----:B------:R-:W3:Y:S01]  /*c850*/  @P2 LDC R7, c[0x0][0x438] ;  /* 0x00010e00ff072b82 */ /* 0x000ee20000000800 */
[----:B------:R4:W-:Y:S01]  /*c860*/  STL [R1], R10 ;  /* 0x0000000a01007387 */ /* 0x0009e20000100800 */
[----:B0-----:R-:W-:Y:S01]  /*c870*/  LOP3.LUT R0, R0, 0x7f, RZ, 0xc0, !PT ;  /* 0x0000007f00007812 */ /* 0x001fe200078ec0ff */
[----:B--2---:R-:W-:-:S03]  /*c880*/  IMAD.SHL.U32 R11, R12, 0x20, RZ ;  /* 0x000000200c0b7824 */ /* 0x004fc600078e00ff */
[----:B------:R-:W-:Y:S01]  /*c890*/  SHF.R.U32.HI R13, RZ, 0x2, R0 ;  /* 0x00000002ff0d7819 */ /* 0x000fe20000011600 */
[----:B------:R-:W-:-:S03]  /*c8a0*/  IMAD.SHL.U32 R12, R12, 0x20, RZ ;  /* 0x000000200c0c7824 */ /* 0x000fc600078e00ff */
[C---:B------:R-:W-:Y:S02]  /*c8b0*/  LOP3.LUT R11, R13.reuse, 0x60, R11, 0xf8, !PT ;  /* 0x000000600d0b7812 */ /* 0x040fe400078ef80b */
[----:B------:R-:W-:Y:S02]  /*c8c0*/  LOP3.LUT R12, R13, 0x60, R12, 0xf8, !PT ;  /* 0x000000600d0c7812 */ /* 0x000fe400078ef80c */
[----:B------:R-:W-:-:S05]  /*c8d0*/  LOP3.LUT R11, R11, 0x80, RZ, 0xfc, !PT ;  /* 0x000000800b0b7812 */ /* 0x000fca00078efcff */
[----:B------:R-:W-:-:S05]  /*c8e0*/  VIADD R8, R11, UR4 ;  /* 0x000000040b087c36 */ /* 0x000fca0008000000 */
[C---:B------:R-:W-:Y:S01]  /*c8f0*/  ISETP.GE.AND P0, PT, R8.reuse, UR42, PT ;  /* 0x0000002a08007c0c */ /* 0x040fe2000bf06270 */
[----:B------:R-:W-:-:S03]  /*c900*/  VIADD R8, R8, UR37 ;  /* 0x0000002508087c36 */ /* 0x000fc60008000000 */
[----:B------:R-:W-:Y:S01]  /*c910*/  ISETP.GT.U32.OR P0, PT, R11, 0x9f, P0 ;  /* 0x0000009f0b00780c */ /* 0x000fe20000704470 */
[----:B-1----:R-:W-:-:S04]  /*c920*/  @P2 IMAD.HI.U32 R4, R8, R5, RZ ;  /* 0x0000000508042227 */ /* 0x002fc800078e00ff */
[----:B------:R-:W-:Y:S01]  /*c930*/  IMAD.MOV.U32 R0, RZ, RZ, R8 ;  /* 0x000000ffff007224 */ /* 0x000fe200078e0008 */
[----:B---3--:R-:W-:-:S07]  /*c940*/  @P2 SHF.R.U32.HI R0, RZ, R7, R4 ;  /* 0x00000007ff002219 */ /* 0x008fce0000011604 */
[----:B------:R-:W0:Y:S01]  /*c950*/  @!P0 LDC.64 R2, c[0x0][0x428] ;  /* 0x00010a00ff028b82 */ /* 0x000e220000000a00 */
[--C-:B------:R-:W-:Y:S01]  /*c960*/  @!P0 SHF.R.S32.HI R7, RZ, 0x1f, R0.reuse ;  /* 0x0000001fff078819 */ /* 0x100fe20000011400 */
[----:B------:R-:W-:-:S06]  /*c970*/  @!P0 IMAD.MOV.U32 R6, RZ, RZ, R0 ;  /* 0x000000ffff068224 */ /* 0x000fcc00078e0000 */
[----:B------:R-:W1:Y:S01]  /*c980*/  @!P0 LDC.64 R4, c[0x0][0x418] ;  /* 0x00010600ff048b82 */ /* 0x000e620000000a00 */
[----:B0-----:R-:W-:-:S04]  /*c990*/  @!P0 IMAD R9, R10, R2, RZ ;  /* 0x000000020a098224 */ /* 0x001fc800078e02ff */
[C---:B------:R-:W-:Y:S02]  /*c9a0*/  @!P0 IMAD R9, R32.reuse, R3, R9 ;  /* 0x0000000320098224 */ /* 0x040fe400078e0209 */
[----:B------:R-:W-:-:S04]  /*c9b0*/  @!P0 IMAD.WIDE.U32 R2, R32, R2, R6 ;  /* 0x0000000220028225 */ /* 0x000fc800078e0006 */
[----:B------:R-:W-:Y:S01]  /*c9c0*/  @!P0 IMAD.IADD R9, R9, 0x1, R3 ;  /* 0x0000000109098824 */ /* 0x000fe200078e0203 */
[----:B-1----:R-:W-:Y:S01]  /*c9d0*/  @!P0 LEA R4, P1, R2, R4, 0x2 ;  /* 0x0000000402048211 */ /* 0x002fe200078210ff */
[----:B------:R-:W-:-:S03]  /*c9e0*/  IMAD.MOV.U32 R6, RZ, RZ, RZ ;  /* 0x000000ffff067224 */ /* 0x000fc600078e00ff */
[----:B------:R-:W-:Y:S01]  /*c9f0*/  @!P0 LEA.HI.X R5, R2, R5, R9, 0x2, P1 ;  /* 0x0000000502058211 */ /* 0x000fe200008f1409 */
[----:B------:R-:W-:-:S04]  /*ca00*/  VIADD R9, R12, UR4 ;  /* 0x000000040c097c36 */ /* 0x000fc80008000000 */
[----:B------:R0:W5:Y:S01]  /*ca10*/  @!P0 LDG.E R6, desc[UR50][R4.64] ;  /* 0x0000003204068981 */ /* 0x000162000c1e1900 */
[C---:B------:R-:W-:Y:S01]  /*ca20*/  ISETP.GE.AND P0, PT, R9.reuse, UR42, PT ;  /* 0x0000002a09007c0c */ /* 0x040fe2000bf06270 */
[----:B------:R-:W-:-:S04]  /*ca30*/  VIADD R9, R9, UR37 ;  /* 0x0000002509097c36 */ /* 0x000fc80008000000 */
[----:B------:R-:W-:Y:S01]  /*ca40*/  IMAD.MOV.U32 R7, RZ, RZ, R9 ;  /* 0x000000ffff077224 */ /* 0x000fe200078e0009 */
[----:B0-----:R-:W0:Y:S08]  /*ca50*/  @P2 LDC R5, c[0x0][0x434] ;  /* 0x00010d00ff052b82 */ /* 0x001e300000000800 */
[----:B------:R-:W1:Y:S08]  /*ca60*/  @P2 LDC R4, c[0x0][0x438] ;  /* 0x00010e00ff042b82 */ /* 0x000e700000000800 */
[----:B------:R-:W4:Y:S01]  /*ca70*/  @!P0 LDC.64 R2, c[0x0][0x428] ;  /* 0x00010a00ff028b82 */ /* 0x000f220000000a00 */
[----:B0-----:R-:W-:-:S05]  /*ca80*/  @P2 IMAD.HI.U32 R5, R9, R5, RZ ;  /* 0x0000000509052227 */ /* 0x001fca00078e00ff */
[----:B-1----:R-:W-:-:S04]  /*ca90*/  @P2 SHF.R.U32.HI R7, RZ, R4, R5 ;  /* 0x00000004ff072219 */ /* 0x002fc80000011605 */
[--C-:B------:R-:W-:Y:S01]  /*caa0*/  @!P0 SHF.R.S32.HI R5, RZ, 0x1f, R7.reuse ;  /* 0x0000001fff058819 */ /* 0x100fe20000011407 */
[----:B------:R-:W-:Y:S02]  /*cab0*/  @!P0 IMAD.MOV.U32 R4, RZ, RZ, R7 ;  /* 0x000000ffff048224 */ /* 0x000fe400078e0007 */
[-C--:B----4-:R-:W-:Y:S02]  /*cac0*/  @!P0 IMAD R10, R10, R2.reuse, RZ ;  /* 0x000000020a0a8224 */ /* 0x090fe400078e02ff */
[----:B------:R-:W-:-:S04]  /*cad0*/  @!P0 IMAD.WIDE.U32 R4, R32, R2, R4 ;  /* 0x0000000220048225 */ /* 0x000fc800078e0004 */
[----:B------:R-:W-:Y:S02]  /*cae0*/  @!P0 IMAD R10, R32, R3, R10 ;  /* 0x00000003200a8224 */ /* 0x000fe400078e020a */
[----:B------:R-:W0:Y:S02]  /*caf0*/  @!P0 LDC.64 R2, c[0x0][0x418] ;  /* 0x00010600ff028b82 */ /* 0x000e240000000a00 */
[----:B------:R-:W-:Y:S01]  /*cb00*/  @!P0 IMAD.IADD R10, R5, 0x1, R10 ;  /* 0x00000001050a8824 */ /* 0x000fe200078e020a */
[----:B0-----:R-:W-:-:S04]  /*cb10*/  @!P0 LEA R2, P1, R4, R2, 0x2 ;  /* 0x0000000204028211 */ /* 0x001fc800078210ff */
[----:B------:R-:W-:Y:S01]  /*cb20*/  @!P0 LEA.HI.X R3, R4, R3, R10, 0x2, P1 ;  /* 0x0000000304038211 */ /* 0x000fe200008f140a */
[----:B------:R-:W-:-:S06]  /*cb30*/  IMAD.MOV.U32 R4, RZ, RZ, RZ ;  /* 0x000000ffff047224 */ /* 0x000fcc00078e00ff */
[----:B------:R0:W5:Y:S01]  /*cb40*/  @!P0 LDG.E R4, desc[UR50][R2.64] ;  /* 0x0000003202048981 */ /* 0x000162000c1e1900 */
[----:B------:R-:W-:Y:S01]  /*cb50*/  ISETP.GT.U32.AND P0, PT, R11, 0x9f, PT ;  /* 0x0000009f0b00780c */ /* 0x000fe20003f04070 */
[----:B------:R-:W-:Y:S01]  /*cb60*/  IMAD.MOV R5, RZ, RZ, -R0 ;  /* 0x000000ffff057224 */ /* 0x000fe200078e0a00 */
[----:B------:R-:W-:Y:S01]  /*cb70*/  LOP3.LUT R23, R23, 0xffffffbf, RZ, 0xc0, !PT ;  /* 0xffffffbf17177812 */ /* 0x000fe200078ec0ff */
[----:B------:R-:W-:Y:S01]  /*cb80*/  IMAD.MOV R0, RZ, RZ, -R7 ;  /* 0x000000ffff007224 */ /* 0x000fe200078e0a07 */
[----:B------:R-:W-:Y:S01]  /*cb90*/  SHF.R.S32.HI R34, RZ, 0x1f, R18 ;  /* 0x0000001fff227819 */ /* 0x000fe20000011412 */
[----:B------:R-:W-:Y:S02]  /*cba0*/  IMAD.U32 R12, RZ, RZ, UR43 ;  /* 0x0000002bff0c7e24 */ /* 0x000fe4000f8e00ff */
[----:B------:R-:W-:Y:S02]  /*cbb0*/  IMAD R7, R19, R5, R8 ;  /* 0x0000000513077224 */ /* 0x000fe400078e0208 */
[----:B0-----:R-:W-:-:S02]  /*cbc0*/  IMAD.U32 R2, RZ, RZ, UR46 ;  /* 0x0000002eff027e24 */ /* 0x001fc4000f8e00ff */
[----:B------:R-:W-:Y:S02]  /*cbd0*/  IMAD R5, R19, R0, R9 ;  /* 0x0000000013057224 */ /* 0x000fe400078e0209 */
[----:B------:R-:W-:Y:S01]  /*cbe0*/  VIADD R12, R12, 0xffffffff ;  /* 0xffffffff0c0c7836 */ /* 0x000fe20000000000 */
[----:B------:R-:W-:-:S13]  /*cbf0*/  ISETP.NE.AND P2, PT, R2, 0x3, PT ;  /* 0x000000030200780c */ /* 0x000fda0003f45270 */
[----:B------:R-:W-:-:S04]  /*cc00*/  @P2 LOP3.LUT R23, R23, 0x40, RZ, 0xfc, !PT ;  /* 0x0000004017172812 */ /* 0x000fc800078efcff */
[----:B------:R-:W-:-:S04]  /*cc10*/  LOP3.LUT R23, R23, 0xffffffdf, RZ, 0xc0, !PT ;  /* 0xffffffdf17177812 */ /* 0x000fc800078ec0ff */
[----:B------:R-:W-:Y:S01]  /*cc20*/  @P0 LOP3.LUT R23, R23, 0x20, RZ, 0xfc, !PT ;  /* 0x0000002017170812 */ /* 0x000fe200078efcff */
[----:B------:R-:W-:Y:S06]  /*cc30*/  @!P2 BRA `(.L_x_260) ;  /* 0x000000000004a947 */ /* 0x000fec0003800000 */
[----:B------:R-:W-:Y:S01]  /*cc40*/  BPT.TRAP 0x1 ;  /* 0x000000040000795c */ /* 0x000fe20000300000 */
.L_x_260:
[----:B------:R-:W-:Y:S01]  /*cc50*/  IMAD R0, R28, 0x8, R22 ;  /* 0x000000081c007824 */ /* 0x000fe200078e0216 */
[----:B------:R-:W-:Y:S01]  /*cc60*/  SHF.L.U32 R31, R33, 0x1f, RZ ;  /* 0x0000001f211f7819 */ /* 0x000fe200000006ff */
[----:B------:R-:W-:Y:S01]  /*cc70*/  BSSY B0, `(.L_x_261) ;  /* 0x0000004000007945 */ /* 0x000fe20003800000 */
[----:B------:R-:W-:Y:S02]  /*cc80*/  SHF.R.S32.HI R29, RZ, 0x1f, R5 ;  /* 0x0000001fff1d7819 */ /* 0x000fe40000011405 */
[----:B------:R-:W0:Y:S02]  /*cc90*/  SYNCS.PHASECHK.TRANS64.TRYWAIT P0, [R0+URZ+0x29880], R31 ;  /* 0x0298801f000075a7 */ /* 0x000e24000800017f */
[----:B0-----:R-:W-:Y:S05]  /*cca0*/  @!P0 BRA `(.L_x_262) ;  /* 0x0000004400fc8947 */ /* 0x001fea0003800000 */
.L_x_342:
[----:B------:R-:W-:Y:S05]  /*ccb0*/  BSYNC B0 ;  /* 0x0000000000007941 */ /* 0x000fea0003800000 */
.L_x_261:
[----:B------:R-:W-:Y:S01]  /*ccc0*/  ULDC.64 UR4, c[0x0][0x328] ;  /* 0x0000ca0000047ab9 */ /* 0x000fe20000000a00 */
[----:B-----5:R-:W-:Y:S01]  /*ccd0*/  SHF.R.S32.HI R30, RZ, 0x1f, R4 ;  /* 0x0000001fff1e7819 */ /* 0x020fe20000011404 */
[----:B------:R-:W-:Y:S01]  /*cce0*/  IMAD R8, R29, UR4, RZ ;  /* 0x000000041d087c24 */ /* 0x000fe2000f8e02ff */
[----:B------:R-:W-:Y:S01]  /*ccf0*/  ULDC.64 UR6, c[0x0][0x338] ;  /* 0x0000ce0000067ab9 */ /* 0x000fe20000000a00 */
[C---:B------:R-:W-:Y:S01]  /*cd00*/  IMAD.WIDE.U32 R2, R5.reuse, UR4, RZ ;  /* 0x0000000405027c25 */ /* 0x040fe2000f8e00ff */
[----:B------:R-:W-:Y:S01]  /*cd10*/  ULDC.64 UR8, c[0x0][0x330] ;  /* 0x0000cc0000087ab9 */ /* 0x000fe20000000a00 */
[----:B------:R-:W1:Y:S01]  /*cd20*/  S2R R13, SR_TID.X ;  /* 0x00000000000d7919 */ /* 0x000e620000002100 */
[----:B------:R-:W-:Y:S01]  /*cd30*/  SHF.R.S32.HI R25, RZ, 0x1f, R7 ;  /* 0x0000001fff197819 */ /* 0x000fe20000011407 */
[----:B------:R-:W-:Y:S01]  /*cd40*/  IMAD R8, R5, UR5, R8 ;  /* 0x0000000505087c24 */ /* 0x000fe2000f8e0208 */
[----:B------:R-:W-:Y:S01]  /*cd50*/  ULDC.64 UR10, c[0x0][0x318] ;  /* 0x0000c600000a7ab9 */ /* 0x000fe20000000a00 */
[----:B------:R-:W-:Y:S01]  /*cd60*/  IMAD R10, R34, UR8, RZ ;  /* 0x00000008220a7c24 */ /* 0x000fe2000f8e02ff */
[----:B------:R-:W-:Y:S01]  /*cd70*/  SHF.R.S32.HI R27, RZ, 0x1f, R6 ;  /* 0x0000001fff1b7819 */ /* 0x000fe20000011406 */
[----:B------:R-:W-:Y:S01]  /*cd80*/  IMAD.IADD R3, R3, 0x1, R8 ;  /* 0x0000000103037824 */ /* 0x000fe200078e0208 */
[----:B------:R-:W-:Y:S01]  /*cd90*/  LOP3.LUT P1, RZ, R23, 0x1, RZ, 0xc0, !PT ;  /* 0x0000000117ff7812 */ /* 0x000fe2000782c0ff */
[----:B------:R-:W-:-:S02]  /*cda0*/  IMAD R8, R30, UR6, RZ ;  /* 0x000000061e087c24 */ /* 0x000fc4000f8e02ff */
[----:B------:R-:W-:-:S04]  /*cdb0*/  IMAD.WIDE.U32 R2, R4, UR6, R2 ;  /* 0x0000000604027c25 */ /* 0x000fc8000f8e0002 */
[----:B------:R-:W-:Y:S02]  /*cdc0*/  IMAD R8, R4, UR7, R8 ;  /* 0x0000000704087c24 */ /* 0x000fe4000f8e0208 */
[C---:B------:R-:W-:Y:S02]  /*cdd0*/  IMAD R10, R18.reuse, UR9, R10 ;  /* 0x00000009120a7c24 */ /* 0x040fe4000f8e020a */
[----:B------:R-:W-:Y:S02]  /*cde0*/  IMAD.IADD R3, R3, 0x1, R8 ;  /* 0x0000000103037824 */ /* 0x000fe400078e0208 */
[----:B------:R-:W-:Y:S02]  /*cdf0*/  IMAD R11, R25, UR4, RZ ;  /* 0x00000004190b7c24 */ /* 0x000fe4000f8e02ff */
[----:B------:R-:W-:-:S04]  /*ce00*/  IMAD.WIDE.U32 R2, R18, UR8, R2 ;  /* 0x0000000812027c25 */ /* 0x000fc8000f8e0002 */
[----:B------:R-:W-:Y:S01]  /*ce10*/  IMAD R11, R7, UR5, R11 ;  /* 0x00000005070b7c24 */ /* 0x000fe2000f8e020b */
[----:B------:R-:W-:-:S04]  /*ce20*/  IADD3 R9, P0, R2, UR10, RZ ;  /* 0x0000000a02097c10 */ /* 0x000fc8000ff1e0ff */
[----:B------:R-:W-:Y:S01]  /*ce30*/  IADD3.X R8, R3, UR11, R10, P0, !PT ;  /* 0x0000000b03087c10 */ /* 0x000fe200087fe40a */
[----:B------:R-:W-:Y:S01]  /*ce40*/  IMAD.WIDE.U32 R2, R7, UR4, RZ ;  /* 0x0000000407027c25 */ /* 0x000fe2000f8e00ff */
[----:B-1----:R-:W-:Y:S01]  /*ce50*/  LOP3.LUT R13, R13, 0x7f, RZ, 0xc0, !PT ;  /* 0x0000007f0d0d7812 */ /* 0x002fe200078ec0ff */
[----:B------:R-:W-:Y:S02]  /*ce60*/  UMOV UR4, 0xffffffff ;  /* 0xffffffff00047882 */ /* 0x000fe40000000000 */
[----:B------:R-:W-:Y:S01]  /*ce70*/  IMAD.IADD R3, R3, 0x1, R11 ;  /* 0x0000000103037824 */ /* 0x000fe200078e020b */
[--C-:B------:R-:W-:Y:S01]  /*ce80*/  SHF.R.U32.HI R14, RZ, 0x2, R13.reuse ;  /* 0x00000002ff0e7819 */ /* 0x100fe2000001160d */
[----:B------:R-:W-:Y:S01]  /*ce90*/  IMAD R11, R27, UR6, RZ ;  /* 0x000000061b0b7c24 */ /* 0x000fe2000f8e02ff */
[----:B------:R-:W-:Y:S01]  /*cea0*/  SHF.R.U32.HI R13, RZ, 0x5, R13 ;  /* 0x00000005ff0d7819 */ /* 0x000fe2000001160d */
[----:B------:R-:W-:-:S04]  /*ceb0*/  IMAD.WIDE.U32 R2, R6, UR6, R2 ;  /* 0x0000000606027c25 */ /* 0x000fc8000f8e0002 */
[----:B------:R-:W-:Y:S02]  /*cec0*/  IMAD R11, R6, UR7, R11 ;  /* 0x00000007060b7c24 */ /* 0x000fe4000f8e020b */
[----:B------:R-:W-:Y:S02]  /*ced0*/  IMAD.SHL.U32 R13, R13, 0x400, RZ ;  /* 0x000004000d0d7824 */ /* 0x000fe400078e00ff */
[----:B------:R-:W-:Y:S02]  /*cee0*/  IMAD.IADD R3, R3, 0x1, R11 ;  /* 0x0000000103037824 */ /* 0x000fe400078e020b */
[----:B------:R-:W-:Y:S02]  /*cef0*/  IMAD R19, R28, 0x5000, R13 ;  /* 0x000050001c137824 */ /* 0x000fe400078e020d */
[----:B------:R-:W-:-:S03]  /*cf00*/  IMAD.WIDE.U32 R2, R18, UR8, R2 ;  /* 0x0000000812027c25 */ /* 0x000fc6000f8e0002 */
[----:B------:R-:W-:Y:S01]  /*cf10*/  IADD3 R24, P0, R2, UR10, RZ ;  /* 0x0000000a02187c10 */ /* 0x000fe2000ff1e0ff */
[----:B------:R-:W-:-:S03]  /*cf20*/  IMAD.MOV.U32 R2, RZ, RZ, -0xa0 ;  /* 0xffffff60ff027424 */ /* 0x000fc600078e00ff */
[----:B------:R-:W-:Y:S01]  /*cf30*/  IADD3.X R21, R10, UR11, R3, P0, !PT ;  /* 0x0000000b0a157c10 */ /* 0x000fe200087fe403 */
[----:B------:R-:W-:-:S04]  /*cf40*/  IMAD R12, R12, R2, UR42 ;  /* 0x0000002a0c0c7e24 */ /* 0x000fc8000f8e0202 */
[----:B------:R-:W-:-:S05]  /*cf50*/  IMAD.IADD R20, R12, 0x1, -R14 ;  /* 0x000000010c147824 */ /* 0x000fca00078e0a0e */
[----:B------:R-:W-:Y:S01]  /*cf60*/  ISETP.GE.AND P5, PT, R20, 0x1, PT ;  /* 0x000000011400780c */ /* 0x000fe20003fa6270 */
[----:B------:R-:W-:-:S12]  /*cf70*/  BRA.DIV UR4, `(.L_x_263) ;  /* 0x00000046045c7947 */ /* 0x000fd8000b800000 */
[----:B------:R-:W1:Y:S01]  /*cf80*/  SHFL.IDX PT, R2, R9, RZ, 0x1c1f ;  /* 0x001c1fff09027589 */ /* 0x000e6200000e0000 */
[C---:B------:R-:W-:Y:S02]  /*cf90*/  LOP3.LUT P6, RZ, R23.reuse, 0x2, RZ, 0xc0, !PT ;  /* 0x0000000217ff7812 */ /* 0x040fe400078cc0ff */
[----:B------:R-:W-:Y:S01]  /*cfa0*/  IADD3 R19, R22, R19, R35 ;  /* 0x0000001316137210 */ /* 0x000fe20007ffe023 */
[----:B------:R-:W2:Y:S01]  /*cfb0*/  SHFL.IDX PT, R3, R8, RZ, 0x1c1f ;  /* 0x001c1fff08037589 */ /* 0x000ea200000e0000 */
[----:B------:R-:W-:Y:S02]  /*cfc0*/  LOP3.LUT R23, R23, 0xfffffeff, RZ, 0xc0, !PT ;  /* 0xfffffeff17177812 */ /* 0x000fe400078ec0ff */
[----:B------:R-:W-:Y:S01]  /*cfd0*/  ISETP.GE.AND P4, PT, R20, 0x21, PT ;  /* 0x000000211400780c */ /* 0x000fe20003f86270 */
[----:B------:R-:W-:Y:S01]  /*cfe0*/  IMAD.IADD R10, R36, 0x1, R19 ;  /* 0x00000001240a7824 */ /* 0x000fe200078e0213 */
[----:B------:R-:W-:Y:S01]  /*cff0*/  SHFL.IDX PT, R21, R21, RZ, 0x1c1f ;  /* 0x001c1fff15157589 */ /* 0x000fe200000e0000 */
[----:B------:R-:W-:-:S02]  /*d000*/  ISETP.GE.AND P3, PT, R20, 0x41, PT ;  /* 0x000000411400780c */ /* 0x000fc40003f66270 */
[----:B------:R-:W-:Y:S02]  /*d010*/  ISETP.GE.AND P2, PT, R20, 0x61, PT ;  /* 0x000000611400780c */ /* 0x000fe40003f46270 */
[----:B-1----:R-:W-:-:S05]  /*d020*/  IADD3 R2, P0, R37, R2, RZ ;  /* 0x0000000225027210 */ /* 0x002fca0007f1e0ff */
[----:B--2---:R-:W-:Y:S01]  /*d030*/  IMAD.X R3, RZ, RZ, R3, P0 ;  /* 0x000000ffff037224 */ /* 0x004fe200000e0603 */
[----:B------:R-:W-:-:S13]  /*d040*/  ISETP.LT.OR P0, PT, R20, 0x1, P6 ;  /* 0x000000011400780c */ /* 0x000fda0003701670 */
[----:B------:R-:W-:Y:S01]  /*d050*/  LDGSTS.E.BYPASS.LTC128B.128 [R19+0xa400], desc[UR50][R2.64], !P0 ;  /* 0x0a40000002137fae */ /* 0x000fe2000c101d72 */
[----:B------:R-:W-:-:S13]  /*d060*/  ISETP.LT.OR P0, PT, R20, 0x1, P1 ;  /* 0x000000011400780c */ /* 0x000fda0000f01670 */
[----:B------:R1:W-:Y:S04]  /*d070*/  LDGSTS.E.BYPASS.LTC128B.128 [R10+0xa400], desc[UR50][R2.64+0x40], !P0 ;  /* 0x0a400040020a7fae */ /* 0x0003e8000c101d72 */
[----:B-1----:R-:W1:Y:S04]  /*d080*/  SHFL.IDX PT, R2, R9, 0x1, 0x1c1f ;  /* 0x003c1f0009027f89 */ /* 0x002e6800000e0000 */
[----:B------:R-:W2:Y:S01]  /*d090*/  SHFL.IDX PT, R3, R8, 0x1, 0x1c1f ;  /* 0x003c1f0008037f89 */ /* 0x000ea200000e0000 */
[----:B-1----:R-:W-:-:S05]  /*d0a0*/  IADD3 R2, P0, R37, R2, RZ ;  /* 0x0000000225027210 */ /* 0x002fca0007f1e0ff */
[----:B--2---:R-:W-:Y:S01]  /*d0b0*/  IMAD.X R3, RZ, RZ, R3, P0 ;  /* 0x000000ffff037224 */ /* 0x004fe200000e0603 */
[----:B------:R-:W-:-:S13]  /*d0c0*/  ISETP.LT.OR P0, PT, R20, 0x21, P6 ;  /* 0x000000211400780c */ /* 0x000fda0003701670 */
[----:B------:R-:W-:Y:S01]  /*d0d0*/  LDGSTS.E.BYPASS.LTC128B.128 [R19+0xb400], desc[UR50][R2.64], !P0 ;  /* 0x0b40000002137fae */ /* 0x000fe2000c101d72 */
[----:B------:R-:W-:-:S13]  /*d0e0*/  ISETP.LT.OR P0, PT, R20, 0x21, P1 ;  /* 0x000000211400780c */ /* 0x000fda0000f01670 */
[----:B------:R1:W-:Y:S04]  /*d0f0*/  LDGSTS.E.BYPASS.LTC128B.128 [R10+0xb400], desc[UR50][R2.64+0x40], !P0 ;  /* 0x0b400040020a7fae */ /* 0x0003e8000c101d72 */
[----:B-1----:R-:W1:Y:S04]  /*d100*/  SHFL.IDX PT, R2, R9, 0x2, 0x1c1f ;  /* 0x005c1f0009027f89 */ /* 0x002e6800000e0000 */
[----:B------:R-:W2:Y:S04]  /*d110*/  SHFL.IDX PT, R3, R8, 0x2, 0x1c1f ;  /* 0x005c1f0008037f89 */ /* 0x000ea800000e0000 */
[----:B------:R-:W-:Y:S01]  /*d120*/  SHFL.IDX PT, R8, R8, 0x3, 0x1c1f ;  /* 0x007c1f0008087f89 */ /* 0x000fe200000e0000 */
[----:B-1----:R-:W-:-:S05]  /*d130*/  IADD3 R2, P0, R37, R2, RZ ;  /* 0x0000000225027210 */ /* 0x002fca0007f1e0ff */
[----:B--2---:R-:W-:Y:S01]  /*d140*/  IMAD.X R3, RZ, RZ, R3, P0 ;  /* 0x000000ffff037224 */ /* 0x004fe200000e0603 */
[----:B------:R-:W-:-:S13]  /*d150*/  ISETP.LT.OR P0, PT, R20, 0x41, P6 ;  /* 0x000000411400780c */ /* 0x000fda0003701670 */
[----:B------:R-:W-:Y:S01]  /*d160*/  LDGSTS.E.BYPASS.LTC128B.128 [R19+0xc400], desc[UR50][R2.64], !P0 ;  /* 0x0c40000002137fae */ /* 0x000fe2000c101d72 */
[----:B------:R-:W-:-:S13]  /*d170*/  ISETP.LT.OR P0, PT, R20, 0x41, P1 ;  /* 0x000000411400780c */ /* 0x000fda0000f01670 */
[----:B------:R1:W-:Y:S04]  /*d180*/  LDGSTS.E.BYPASS.LTC128B.128 [R10+0xc400], desc[UR50][R2.64+0x40], !P0 ;  /* 0x0c400040020a7fae */ /* 0x0003e8000c101d72 */
[----:B-1----:R-:W1:Y:S02]  /*d190*/  SHFL.IDX PT, R2, R9, 0x3, 0x1c1f ;  /* 0x007c1f0009027f89 */ /* 0x002e6400000e0000 */
[----:B-1----:R-:W-:-:S05]  /*d1a0*/  IADD3 R2, P0, R37, R2, RZ ;  /* 0x0000000225027210 */ /* 0x002fca0007f1e0ff */
[----:B------:R-:W-:Y:S01]  /*d1b0*/  IMAD.X R3, RZ, RZ, R8, P0 ;  /* 0x000000ffff037224 */ /* 0x000fe200000e0608 */
[----:B------:R-:W-:-:S13]  /*d1c0*/  ISETP.LT.OR P0, PT, R20, 0x61, P6 ;  /* 0x000000611400780c */ /* 0x000fda0003701670 */
[----:B------:R-:W-:Y:S01]  /*d1d0*/  LDGSTS.E.BYPASS.LTC128B.128 [R19+0xd400], desc[UR50][R2.64], !P0 ;  /* 0x0d40000002137fae */ /* 0x000fe2000c101d72 */
[----:B------:R-:W-:-:S13]  /*d1e0*/  ISETP.LT.OR P0, PT, R20, 0x61, P1 ;  /* 0x000000611400780c */ /* 0x000fda0000f01670 */
[----:B------:R1:W-:Y:S01]  /*d1f0*/  LDGSTS.E.BYPASS.LTC128B.128 [R10+0xd400], desc[UR50][R2.64+0x40], !P0 ;  /* 0x0d400040020a7fae */ /* 0x0003e2000c101d72 */
[----:B------:R-:W-:-:S03]  /*d200*/  ISETP.GE.AND P0, PT, R20, 0x81, PT ;  /* 0x000000811400780c */ /* 0x000fc60003f06270 */
[----:B-1----:R1:W2:Y:S10]  /*d210*/  SHFL.IDX PT, R2, R24, RZ, 0x1c1f ;  /* 0x001c1fff18027589 */ /* 0x0022b400000e0000 */
[----:B------:R-:W-:-:S07]  /*d220*/  @P0 LOP3.LUT R23, R23, 0x100, RZ, 0xfc, !PT ;  /* 0x0000010017170812 */ /* 0x000fce00078efcff */
.L_x_354:
[----:B--2---:R-:W-:Y:S02]  /*d230*/  IADD3 R2, P0, R37, R2, RZ ;  /* 0x0000000225027210 */ /* 0x004fe40007f1e0ff */
[----:B------:R-:W-:-:S03]  /*d240*/  LOP3.LUT P6, RZ, R23, 0x2, RZ, 0xc0, !PT ;  /* 0x0000000217ff7812 */ /* 0x000fc600078cc0ff */
[----:B------:R-:W-:Y:S01]  /*d250*/  IMAD.X R3, RZ, RZ, R21, P0 ;  /* 0x000000ffff037224 */ /* 0x000fe200000e0615 */
[----:B------:R-:W-:-:S13]  /*d260*/  ISETP.LT.OR P0, PT, R20, 0x81, P6 ;  /* 0x000000811400780c */ /* 0x000fda0003701670 */
[----:B------:R-:W-:Y:S01]  /*d270*/  @!PT LDS RZ, [RZ] ;  /* 0x00000000fffff984 */ /* 0x000fe20000000800 */
[----:B------:R-:W-:Y:S01]  /*d280*/  @!PT LDS RZ, [RZ] ;  /* 0x00000000fffff984 */ /* 0x000fe20000000800 */
[----:B------:R-:W-:Y:S01]  /*d290*/  @!PT LDS RZ, [RZ] ;  /* 0x00000000fffff984 */ /* 0x000fe20000000800 */
[----:B------:R2:W-:Y:S01]  /*d2a0*/  LDGSTS.E.BYPASS.LTC128B.128 [R19+0xe400], desc[UR50][R2.64], !P0 ;  /* 0x0e40000002137fae */ /* 0x0005e2000c101d72 */
[----:B------:R-:W-:-:S13]  /*d2b0*/  ISETP.LT.OR P0, PT, R20, 0x81, P1 ;  /* 0x000000811400780c */ /* 0x000fda0000f01670 */
[----:B------:R2:W-:Y:S01]  /*d2c0*/  LDGSTS.E.BYPASS.LTC128B.128 [R10+0xe400], desc[UR50][R2.64+0x40], !P0 ;  /* 0x0e400040020a7fae */ /* 0x0005e2000c101d72 */
[----:B------:R-:W-:Y:S01]  /*d2d0*/  PLOP3.LUT P0, PT, PT, PT, PT, 0x80, 0x0 ;  /* 0x000000000000781c */ /* 0x000fe20003f0f070 */
[----:B------:R-:W-:-:S12]  /*d2e0*/  NOP ;  /* 0x0000000000007918 */ /* 0x000fd80000000000 */
.L_x_264:
        /* <DEDUP_REMOVED lines=11> */
.L_x_265:
[----:B------:R2:W-:Y:S01]  /*d3a0*/  SYNCS.ARRIVE.TRANS64.A1T0 RZ, [R0+URZ+0x29870], RZ ;  /* 0x029870ff00ff79a7 */ /* 0x0005e2000810003f */
[----:B------:R-:W-:Y:S05]  /*d3b0*/  @!P6 BRA `(.L_x_266) ;  /* 0x000000000004e947 */ /* 0x000fea0003800000 */
[----:B------:R-:W-:Y:S01]  /*d3c0*/  BPT.TRAP 0x1 ;  /* 0x000000040000795c */ /* 0x000fe20000300000 */
.L_x_266:
[----:B------:R-:W3:Y:S01]  /*d3d0*/  SYNCS.PHASECHK.TRANS64.TRYWAIT P0, [R0+URZ+0x29840], R31 ;  /* 0x0298401f000075a7 */ /* 0x000ee2000800017f */
[----:B------:R-:W-:Y:S04]  /*d3e0*/  BSSY B0, `(.L_x_267) ;  /* 0x0000002000007945 */ /* 0x000fe80003800000 */
[----:B---3--:R-:W-:Y:S05]  /*d3f0*/  @!P0 BRA `(.L_x_268) ;  /* 0x0000004800048947 */ /* 0x008fea0003800000 */
.L_x_355:
[----:B------:R-:W-:Y:S05]  /*d400*/  BSYNC B0 ;  /* 0x0000000000007941 */ /* 0x000fea0003800000 */
.L_x_267:
[----:B------:R-:W4:Y:S01]  /*d410*/  LDL R9, [R1+0x8] ;  /* 0x0000080001097983 */ /* 0x000f220000100800 */
[----:B------:R-:W-:Y:S01]  /*d420*/  ULDC.64 UR4, c[0x0][0x300] ;  /* 0x0000c00000047ab9 */ /* 0x000fe20000000a00 */
[----:B------:R-:W-:Y:S01]  /*d430*/  ULDC.64 UR6, c[0x0][0x310] ;  /* 0x0000c40000067ab9 */ /* 0x000fe20000000a00 */
[----:B------:R-:W-:Y:S02]  /*d440*/  IMAD R8, R29, UR4, RZ ;  /* 0x000000041d087c24 */ /* 0x000fe4000f8e02ff */
[----:B------:R-:W-:-:S04]  /*d450*/  IMAD.WIDE.U32 R2, R5, UR4, RZ ;  /* 0x0000000405027c25 */ /* 0x000fc8000f8e00ff */
[----:B------:R-:W-:Y:S02]  /*d460*/  IMAD R8, R5, UR5, R8 ;  /* 0x0000000505087c24 */ /* 0x000fe4000f8e0208 */
[----:B------:R-:W-:Y:S02]  /*d470*/  IMAD R30, R30, UR6, RZ ;  /* 0x000000061e1e7c24 */ /* 0x000fe4000f8e02ff */
[----:B------:R-:W-:Y:S02]  /*d480*/  IMAD.IADD R3, R3, 0x1, R8 ;  /* 0x0000000103037824 */ /* 0x000fe400078e0208 */
[----:B------:R-:W-:Y:S02]  /*d490*/  IMAD R8, R25, UR4, RZ ;  /* 0x0000000419087c24 */ /* 0x000fe4000f8e02ff */
[----:B------:R-:W-:-:S04]  /*d4a0*/  IMAD.WIDE.U32 R2, R4, UR6, R2 ;  /* 0x0000000604027c25 */ /* 0x000fc8000f8e0002 */
[----:B------:R-:W-:Y:S02]  /*d4b0*/  IMAD R4, R4, UR7, R30 ;  /* 0x0000000704047c24 */ /* 0x000fe4000f8e021e */
[----:B------:R-:W-:Y:S02]  /*d4c0*/  IMAD R8, R7, UR5, R8 ;  /* 0x0000000507087c24 */ /* 0x000fe4000f8e0208 */
[----:B------:R-:W-:Y:S02]  /*d4d0*/  IMAD.IADD R5, R3, 0x1, R4 ;  /* 0x0000000103057824 */ /* 0x000fe400078e0204 */
[----:B------:R-:W-:Y:S02]  /*d4e0*/  IMAD.MOV.U32 R4, RZ, RZ, R2 ;  /* 0x000000ffff047224 */ /* 0x000fe400078e0002 */
[----:B------:R-:W-:Y:S01]  /*d4f0*/  IMAD.WIDE.U32 R2, R7, UR4, RZ ;  /* 0x0000000407027c25 */ /* 0x000fe2000f8e00ff */
[----:B------:R-:W-:-:S03]  /*d500*/  ULDC.64 UR4, c[0x0][0x308] ;  /* 0x0000c20000047ab9 */ /* 0x000fc60000000a00 */
[----:B------:R-:W-:Y:S02]  /*d510*/  IMAD.IADD R3, R3, 0x1, R8 ;  /* 0x0000000103037824 */ /* 0x000fe400078e0208 */
[----:B------:R-:W-:Y:S02]  /*d520*/  IMAD R8, R27, UR6, RZ ;  /* 0x000000061b087c24 */ /* 0x000fe4000f8e02ff */
[----:B------:R-:W-:-:S04]  /*d530*/  IMAD.WIDE.U32 R2, R6, UR6, R2 ;  /* 0x0000000606027c25 */ /* 0x000fc8000f8e0002 */
[----:B------:R-:W-:Y:S01]  /*d540*/  IMAD R8, R6, UR7, R8 ;  /* 0x0000000706087c24 */ /* 0x000fe2000f8e0208 */
[----:B------:R-:W-:Y:S01]  /*d550*/  ULDC.64 UR6, c[0x0][0x2e8] ;  /* 0x0000ba0000067ab9 */ /* 0x000fe20000000a00 */
[----:B------:R-:W-:-:S04]  /*d560*/  IMAD.WIDE.U32 R6, R18, UR4, R4 ;  /* 0x0000000412067c25 */ /* 0x000fc8000f8e0004 */
[----:B------:R-:W-:Y:S01]  /*d570*/  IMAD R4, R34, UR4, RZ ;  /* 0x0000000422047c24 */ /* 0x000fe2000f8e02ff */
[----:B------:R-:W-:Y:S01]  /*d580*/  IADD3 R5, P0, R6, UR6, RZ ;  /* 0x0000000606057c10 */ /* 0x000fe2000ff1e0ff */
[----:B------:R-:W-:Y:S02]  /*d590*/  IMAD.IADD R3, R3, 0x1, R8 ;  /* 0x0000000103037824 */ /* 0x000fe400078e0208 */
[C---:B------:R-:W-:Y:S02]  /*d5a0*/  IMAD R4, R18.reuse, UR5, R4 ;  /* 0x0000000512047c24 */ /* 0x040fe4000f8e0204 */
[----:B------:R-:W-:Y:S01]  /*d5b0*/  IMAD.WIDE.U32 R2, R18, UR4, R2 ;  /* 0x0000000412027c25 */ /* 0x000fe2000f8e0002 */
[----:B------:R-:W-:Y:S02]  /*d5c0*/  UMOV UR4, 0xffffffff ;  /* 0xffffffff00047882 */ /* 0x000fe40000000000 */
[----:B------:R-:W-:Y:S02]  /*d5d0*/  IADD3.X R6, R7, UR7, R4, P0, !PT ;  /* 0x0000000707067c10 */ /* 0x000fe400087fe404 */
[----:B------:R-:W-:-:S04]  /*d5e0*/  IADD3 R8, P0, R2, UR6, RZ ;  /* 0x0000000602087c10 */ /* 0x000fc8000ff1e0ff */
[----:B------:R-:W-:Y:S01]  /*d5f0*/  IADD3.X R7, R4, UR7, R3, P0, !PT ;  /* 0x0000000704077c10 */ /* 0x000fe200087fe403 */
[----:B----4-:R-:W-:Y:S01]  /*d600*/  IMAD R4, R28, 0x7800, R9 ;  /* 0x000078001c047824 */ /* 0x010fe200078e0209 */
[----:B------:R-:W-:Y:S07]  /*d610*/  BRA.DIV UR4, `(.L_x_269) ;  /* 0x0000004604907947 */ /* 0x000fee000b800000 */
[----:B------:R-:W4:Y:S01]  /*d620*/  SHFL.IDX PT, R3, R5, RZ, 0x1c1f ;  /* 0x001c1fff05037589 */ /* 0x000f2200000e0000 */
[C---:B------:R-:W-:Y:S01]  /*d630*/  LOP3.LUT P6, RZ, R23.reuse, 0x8, RZ, 0xc0, !PT ;  /* 0x0000000817ff7812 */ /* 0x040fe200078cc0ff */
[C-C-:B------:R-:W-:Y:S01]  /*d640*/  @P5 IMAD.IADD R9, R22.reuse, 0x1, R4.reuse ;  /* 0x0000000116095824 */ /* 0x140fe200078e0204 */
[----:B------:R-:W-:Y:S01]  /*d650*/  LOP3.LUT P1, RZ, R23, 0x4, RZ, 0xc0, !PT ;  /* 0x0000000417ff7812 */ /* 0x000fe2000782c0ff */
[----:B------:R-:W5:Y:S01]  /*d660*/  SHFL.IDX PT, R2, R6, RZ, 0x1c1f ;  /* 0x001c1fff06027589 */ /* 0x000f6200000e0000 */
[----:B------:R-:W-:-:S03]  /*d670*/  @P4 IMAD.IADD R19, R22, 0x1, R4 ;  /* 0x0000000116134824 */ /* 0x000fc600078e0204 */
[----:B------:R-:W-:Y:S04]  /*d680*/  SHFL.IDX PT, R7, R7, RZ, 0x1c1f ;  /* 0x001c1fff07077589 */ /* 0x000fe800000e0000 */
[----:B------:R-:W-:Y:S01]  /*d690*/  SHFL.IDX PT, R14, R8, RZ, 0x1c1f ;  /* 0x001c1fff080e7589 */ /* 0x000fe200000e0000 */
[----:B----4-:R-:W-:-:S05]  /*d6a0*/  @P5 IADD3 R3, P0, R37, R3, RZ ;  /* 0x0000000325035210 */ /* 0x010fca0007f1e0ff */
[----:B-----5:R-:W-:Y:S01]  /*d6b0*/  @P5 IMAD.X R2, RZ, RZ, R2, P0 ;  /* 0x000000ffff025224 */ /* 0x020fe200000e0602 */
[----:B------:R-:W-:-:S04]  /*d6c0*/  LOP3.LUT P0, RZ, R23, 0x10, RZ, 0xc0, !PT ;  /* 0x0000001017ff7812 */ /* 0x000fc8000780c0ff */
[----:B------:R-:W-:-:S04]  /*d6d0*/  @P5 LOP3.LUT R3, R3, R2, RZ, 0x3c, !PT ;  /* 0x0000000203035212 */ /* 0x000fc800078e3cff */
[----:B------:R-:W-:-:S04]  /*d6e0*/  @P5 LOP3.LUT R2, R3, R2, RZ, 0x3c, !PT ;  /* 0x0000000203025212 */ /* 0x000fc800078e3cff */
[----:B------:R-:W-:-:S05]  /*d6f0*/  @P5 LOP3.LUT R3, R3, R2, RZ, 0x3c, !PT ;  /* 0x0000000203035212 */ /* 0x000fca00078e3cff */
[----:B------:R-:W-:Y:S04]  /*d700*/  @P5 LDGSTS.E.BYPASS.LTC128B.128 [R9+0x1a400], desc[UR50][R2.64], !P0 ;  /* 0x1a40000002095fae */ /* 0x000fe8000c101d72 */
[----:B------:R-:W-:Y:S04]  /*d710*/  @P5 LDGSTS.E.BYPASS.LTC128B.128 [R9+0x1cc00], desc[UR50][R2.64+0x40], !P6 ;  /* 0x1cc0004002095fae */ /* 0x000fe8000f101d72 */
[----:B------:R4:W-:Y:S01]  /*d720*/  @P5 LDGSTS.E.BYPASS.LTC128B.128 [R9+0x1f400], desc[UR50][R2.64+0x80], !P1 ;  /* 0x1f40008002095fae */ /* 0x0009e2000c901d72 */
[----:B------:R-:W-:-:S03]  /*d730*/  LOP3.LUT P5, RZ, R23, 0x10, RZ, 0xc0, !PT ;  /* 0x0000001017ff7812 */ /* 0x000fc600078ac0ff */
[----:B----4-:R-:W4:Y:S01]  /*d740*/  SHFL.IDX PT, R3, R5, 0x1, 0x1c1f ;  /* 0x003c1f0005037f89 */ /* 0x010f2200000e0000 */
[----:B------:R-:W-:-:S03]  /*d750*/  @P3 IMAD.IADD R9, R22, 0x1, R4 ;  /* 0x0000000116093824 */ /* 0x000fc600078e0204 */
[----:B------:R-:W5:Y:S01]  /*d760*/  SHFL.IDX PT, R2, R6, 0x1, 0x1c1f ;  /* 0x003c1f0006027f89 */ /* 0x000f6200000e0000 */
[----:B----4-:R-:W-:-:S05]  /*d770*/  @P4 IADD3 R3, P0, R37, R3, RZ ;  /* 0x0000000325034210 */ /* 0x010fca0007f1e0ff */
[----:B-----5:R-:W-:-:S05]  /*d780*/  @P4 IMAD.X R2, RZ, RZ, R2, P0 ;  /* 0x000000ffff024224 */ /* 0x020fca00000e0602 */
[----:B------:R-:W-:-:S04]  /*d790*/  @P4 LOP3.LUT R3, R3, R2, RZ, 0x3c, !PT ;  /* 0x0000000203034212 */ /* 0x000fc800078e3cff */
[----:B------:R-:W-:-:S04]  /*d7a0*/  @P4 LOP3.LUT R2, R3, R2, RZ, 0x3c, !PT ;  /* 0x0000000203024212 */ /* 0x000fc800078e3cff */
[----:B------:R-:W-:-:S05]  /*d7b0*/  @P4 LOP3.LUT R3, R3, R2, RZ, 0x3c, !PT ;  /* 0x0000000203034212 */ /* 0x000fca00078e3cff */
[----:B------:R-:W-:Y:S04]  /*d7c0*/  @P4 LDGSTS.E.BYPASS.LTC128B.128 [R19+0x1ac00], desc[UR50][R2.64], !P5 ;  /* 0x1ac0000002134fae */ /* 0x000fe8000e901d72 */
[----:B------:R-:W-:Y:S04]  /*d7d0*/  @P4 LDGSTS.E.BYPASS.LTC128B.128 [R19+0x1d400], desc[UR50][R2.64+0x40], !P6 ;  /* 0x1d40004002134fae */ /* 0x000fe8000f101d72 */
[----:B------:R4:W-:Y:S04]  /*d7e0*/  @P4 LDGSTS.E.BYPASS.LTC128B.128 [R19+0x1fc00], desc[UR50][R2.64+0x80], !P1 ;  /* 0x1fc0008002134fae */ /* 0x0009e8000c901d72 */
[----:B----4-:R-:W4:Y:S01]  /*d7f0*/  SHFL.IDX PT, R3, R5, 0x2, 0x1c1f ;  /* 0x005c1f0005037f89 */ /* 0x010f2200000e0000 */
[----:B------:R-:W-:-:S03]  /*d800*/  @P2 IMAD.IADD R19, R22, 0x1, R4 ;  /* 0x0000000116132824 */ /* 0x000fc600078e0204 */
[----:B------:R-:W5:Y:S04]  /*d810*/  SHFL.IDX PT, R2, R6, 0x2, 0x1c1f ;  /* 0x005c1f0006027f89 */ /* 0x000f6800000e0000 */
[----:B------:R-:W-:Y:S01]  /*d820*/  SHFL.IDX PT, R6, R6, 0x3, 0x1c1f ;  /* 0x007c1f0006067f89 */ /* 0x000fe200000e0000 */
        /* <DEDUP_REMOVED lines=8> */
[----:B----4-:R-:W4:Y:S02]  /*d8b0*/  SHFL.IDX PT, R2, R5, 0x3, 0x1c1f ;  /* 0x007c1f0005027f89 */ /* 0x010f2400000e0000 */
[----:B----4-:R-:W-:-:S05]  /*d8c0*/  @P2 IADD3 R2, P0, R37, R2, RZ ;  /* 0x0000000225022210 */ /* 0x010fca0007f1e0ff */
[----:B------:R-:W-:-:S05]  /*d8d0*/  @P2 IMAD.X R3, RZ, RZ, R6, P0 ;  /* 0x000000ffff032224 */ /* 0x000fca00000e0606 */
[----:B------:R4:W-:Y:S04]  /*d8e0*/  @P2 LDGSTS.E.BYPASS.LTC128B.128 [R19+0x1bc00], desc[UR50][R2.64], !P5 ;  /* 0x1bc0000002132fae */ /* 0x0009e8000e901d72 */
[----:B------:R4:W-:Y:S04]  /*d8f0*/  @P2 LDGSTS.E.BYPASS.LTC128B.128 [R19+0x1e400], desc[UR50][R2.64+0x40], !P6 ;  /* 0x1e40004002132fae */ /* 0x0009e8000f101d72 */
[----:B------:R4:W-:Y:S02]  /*d900*/  @P2 LDGSTS.E.BYPASS.LTC128B.128 [R19+0x20c00], desc[UR50][R2.64+0x80], !P1 ;  /* 0x20c0008002132fae */ /* 0x0009e4000c901d72 */
.L_x_367:
[----:B------:R-:W-:Y:S01]  /*d910*/  LOP3.LUT P0, RZ, R23, 0x100, RZ, 0xc0, !PT ;  /* 0x0000010017ff7812 */ /* 0x000fe2000780c0ff */
[----:B------:R-:W-:-:S12]  /*d920*/  BSSY B0, `(.L_x_270) ;  /* 0x000000e000007945 */ /* 0x000fd80003800000 */
[----:B------:R-:W-:Y:S05]  /*d930*/  @!P0 BRA `(.L_x_271) ;  /* 0x0000000000308947 */ /* 0x000fea0003800000 */
[C---:B------:R-:W-:Y:S01]  /*d940*/  LOP3.LUT P3, RZ, R23.reuse, 0x10, RZ, 0xc0, !PT ;  /* 0x0000001017ff7812 */ /* 0x040fe2000786c0ff */
[----:B------:R-:W-:Y:S01]  /*d950*/  IMAD.IADD R5, R22, 0x1, R4 ;  /* 0x0000000116057824 */ /* 0x000fe200078e0204 */
[C---:B------:R-:W-:Y:S02]  /*d960*/  LOP3.LUT P2, RZ, R23.reuse, 0x8, RZ, 0xc0, !PT ;  /* 0x0000000817ff7812 */ /* 0x040fe4000784c0ff */
[----:B------:R-:W-:Y:S02]  /*d970*/  LOP3.LUT P1, RZ, R23, 0x4, RZ, 0xc0, !PT ;  /* 0x0000000417ff7812 */ /* 0x000fe4000782c0ff */
[----:B----4-:R-:W-:-:S05]  /*d980*/  IADD3 R2, P0, R37, R14, RZ ;  /* 0x0000000e25027210 */ /* 0x010fca0007f1e0ff */
[----:B------:R-:W-:-:S05]  /*d990*/  IMAD.X R3, RZ, RZ, R7, P0 ;  /* 0x000000ffff037224 */ /* 0x000fca00000e0607 */
[----:B------:R-:W-:Y:S01]  /*d9a0*/  @!PT LDS RZ, [RZ] ;  /* 0x00000000fffff984 */ /* 0x000fe20000000800 */
[----:B------:R-:W-:Y:S01]  /*d9b0*/  @!PT LDS RZ, [RZ] ;  /* 0x00000000fffff984 */ /* 0x000fe20000000800 */
[----:B------:R-:W-:Y:S01]  /*d9c0*/  @!PT LDS RZ, [RZ] ;  /* 0x00000000fffff984 */ /* 0x000fe20000000800 */
[----:B------:R4:W-:Y:S04]  /*d9d0*/  LDGSTS.E.BYPASS.LTC128B.128 [R5+0x1c400], desc[UR50][R2.64], !P3 ;  /* 0x1c40000002057fae */ /* 0x0009e8000d901d72 */
[----:B------:R4:W-:Y:S04]  /*d9e0*/  LDGSTS.E.BYPASS.LTC128B.128 [R5+0x1ec00], desc[UR50][R2.64+0x40], !P2 ;  /* 0x1ec0004002057fae */ /* 0x0009e8000d101d72 */
[----:B------:R4:W-:Y:S02]  /*d9f0*/  LDGSTS.E.BYPASS.LTC128B.128 [R5+0x21400], desc[UR50][R2.64+0x80], !P1 ;  /* 0x2140008002057fae */ /* 0x0009e4000c901d72 */
.L_x_271:
[----:B------:R-:W-:Y:S05]  /*da00*/  BSYNC B0 ;  /* 0x0000000000007941 */ /* 0x000fea0003800000 */
.L_x_270:
[----:B------:R-:W-:Y:S01]  /*da10*/  NOP ;  /* 0x0000000000007918 */ /* 0x000fe20000000000 */
[----:B------:R-:W-:-:S13]  /*da20*/  PLOP3.LUT P0, PT, PT, PT, PT, 0x80, 0x0 ;  /* 0x000000000000781c */ /* 0x000fda0003f0f070 */
.L_x_272:
[----:B------:R-:W-:Y:S02]  /*da30*/  PLOP3.LUT P1, PT, P1, P0, PT, 0xa2, 0x0 ;  /* 0x000000000000781c */ /* 0x000fe40000f21472 */
[----:B------:R-:W-:-:S08]  /*da40*/  @P0 R2UR P1, UR4, R0 ;  /* 0x00000000000402ca */ /* 0x000fd00000020000 */
[----:B------:R-:W-:-:S05]  /*da50*/  @P0 PLOP3.LUT P0, PT, P1, PT, PT, 0x80, 0x0 ;  /* 0x000000000000081c */ /* 0x000fca0000f0f070 */
[----:B------:R-:W-:Y:S01]  /*da60*/  @!P1 SYNCS.ARRIVE.TRANS64.RED.A0T1 RZ, [UR4+0x29830], RZ ;  /* 0x029830ffffff99a7 */ /* 0x000fe20008200404 */
[----:B------:R-:W-:Y:S07]  /*da70*/  @!P1 ARRIVES.LDGSTSBAR.64.TRANSCNT [UR4+0x29830] ;  /* 0x02983000ff0099b0 */ /* 0x000fee0008000a84 */
[----:B------:R-:W-:Y:S05]  /*da80*/  @P0 BRA.U.ANY `(.L_x_272) ;  /* 0xfffffffd00e80947 */ /* 0x000fea000393ffff */
[----:B------:R-:W-:Y:S01]  /*da90*/  NOP ;  /* 0x0000000000007918 */ /* 0x000fe20000000000 */
[----:B----4-:R-:W-:-:S05]  /*daa0*/  IMAD.U32 R2, RZ, RZ, UR46 ;  /* 0x0000002eff027e24 */ /* 0x010fca000f8e00ff */
[----:B------:R-:W-:-:S13]  /*dab0*/  ISETP.NE.AND P2, PT, R2, 0x3, PT ;  /* 0x000000030200780c */ /* 0x000fda0003f45270 */
[----:B------:R-:W-:Y:S05]  /*dac0*/  @!P2 BRA `(.L_x_273) ;  /* 0x000000000004a947 */ /* 0x000fea0003800000 */
[----:B------:R-:W-:Y:S01]  /*dad0*/  BPT.TRAP 0x1 ;  /* 0x000000040000795c */ /* 0x000fe20000300000 */
.L_x_273:
[----:B------:R4:W-:Y:S02]  /*dae0*/  SYNCS.ARRIVE.TRANS64.A1T0 RZ, [R0+URZ+0x29830], RZ ;  /* 0x029830ff00ff79a7 */ /* 0x0009e4000810003f */
[----:B------:R-:W-:Y:S05]  /*daf0*/  WARPSYNC.ALL ;  /* 0x0000000000007948 */ /* 0x000fea0003800000 */
[----:B------:R-:W-:Y:S01]  /*db00*/  R2UR UR5, R26 ;  /* 0x000000001a0572ca */ /* 0x000fe200000e0000 */
[----:B0-234-:R-:W-:Y:S01]  /*db10*/  VIADD R0, R22, 0x14400 ;  /* 0x0001440016007836 */ /* 0x01dfe20000000000 */
[----:B------:R-:W-:Y:S01]  /*db20*/  R2UR UR38, R26 ;  /* 0x000000001a2672ca */ /* 0x000fe200000e0000 */
[----:B------:R-:W-:Y:S01]  /*db30*/  ULDC.64 UR6, c[0x0][0x298] ;  /* 0x0000a60000067ab9 */ /* 0x000fe20000000a00 */
[----:B------:R-:W-:Y:S01]  /*db40*/  UISETP.NE.AND UP0, UPT, UR47, URZ, UPT ;  /* 0x0000003f2f00728c */ /* 0x000fe2000bf05270 */
[----:B------:R-:W-:Y:S01]  /*db50*/  BSSY B6, `(.L_x_274) ;  /* 0x000001b000067945 */ /* 0x000fe20003800000 */
[----:B------:R-:W-:Y:S01]  /*db60*/  BAR.SYNC.DEFER_BLOCKING 0x8, 0x180 ;  /* 0x0206000000007b1d */ /* 0x000fe20000010000 */
[----:B------:R-:W-:Y:S01]  /*db70*/  LOP3.LUT P0, RZ, R0, 0x1bf, RZ, 0xc0, !PT ;  /* 0x000001bf00ff7812 */ /* 0x000fe2000780c0ff */
[----:B------:R-:W-:-:S02]  /*db80*/  USEL UR44, UR44, URZ, !UP0 ;  /* 0x0000003f2c2c7287 */ /* 0x000fc4000c000000 */
[----:B------:R-:W-:-:S03]  /*db90*/  USEL UR45, UR45, URZ, !UP0 ;  /* 0x0000003f2d2d7287 */ /* 0x000fc6000c000000 */
[----:B------:R-:W-:Y:S02]  /*dba0*/  USHF.R.S32.HI UR4, URZ, 0x1f, UR5 ;  /* 0x0000001f3f047899 */ /* 0x000fe40008011405 */
[----:B------:R-:W-:Y:S02]  /*dbb0*/  UIMAD.WIDE.U32 UR38, UR38, UR6, URZ ;  /* 0x00000006262672a5 */ /* 0x000fe4000f8e003f */
[----:B------:R-:W-:-:S04]  /*dbc0*/  UIMAD UR4, UR4, UR6, URZ ;  /* 0x00000006040472a4 */ /* 0x000fc8000f8e023f */
[----:B------:R-:W-:-:S04]  /*dbd0*/  UIMAD UR4, UR5, UR7, UR4 ;  /* 0x00000007050472a4 */ /* 0x000fc8000f8e0204 */
[----:B------:R-:W-:Y:S01]  /*dbe0*/  UIADD3 UR47, UR39, UR4, URZ ;  /* 0x00000004272f7290 */ /* 0x000fe2000fffe03f */
[----:B------:R-:W-:Y:S11]  /*dbf0*/  @!P0 BRA `(.L_x_275) ;  /* 0x0000000000408947 */ /* 0x000ff60003800000 */
        /* <DEDUP_REMOVED lines=16> */
.L_x_275:
[----:B------:R-:W-:Y:S05]  /*dd00*/  BSYNC B6 ;  /* 0x0000000000067941 */ /* 0x000fea0003800000 */
.L_x_274:
[----:B------:R0:W5:Y:S01]  /*dd10*/  LDL R9, [R1+0x18] ;  /* 0x0000180001097983 */ /* 0x0001620000100800 */
[----:B------:R-:W2:Y:S01]  /*dd20*/  LDC R5, c[0x0][0x448] ;  /* 0x00011200ff057b82 */ /* 0x000ea20000000800 */
[----:B------:R-:W3:Y:S01]  /*dd30*/  S2R R2, SR_TID.X ;  /* 0x0000000000027919 */ /* 0x000ee20000002100 */
[----:B------:R-:W-:Y:S01]  /*dd40*/  R2UR UR6, R34 ;  /* 0x00000000220672ca */ /* 0x000fe200000e0000 */
[----:B------:R-:W-:Y:S01]  /*dd50*/  IMAD.SHL.U32 R6, R17, 0x80, RZ ;  /* 0x0000008011067824 */ /* 0x000fe200078e00ff */
[C---:B------:R-:W-:Y:S01]  /*dd60*/  R2UR UR7, R18.reuse ;  /* 0x00000000120772ca */ /* 0x040fe200000e0000 */
[----:B------:R-:W-:Y:S01]  /*dd70*/  ULDC.64 UR8, c[0x0][0x2d8] ;  /* 0x0000b60000087ab9 */ /* 0x000fe20000000a00 */
[----:B--2---:R-:W-:Y:S02]  /*dd80*/  ISETP.NE.AND P0, PT, R5, 0x1, PT ;  /* 0x000000010500780c */ /* 0x004fe40003f05270 */
[----:B------:R-:W-:Y:S02]  /*dd90*/  R2UR UR10, R18 ;  /* 0x00000000120a72ca */ /* 0x000fe400000e0000 */
[C---:B---3--:R-:W-:Y:S01]  /*dda0*/  LOP3.LUT R19, R2.reuse, 0x7f, RZ, 0xc0, !PT ;  /* 0x0000007f02137812 */ /* 0x048fe200078ec0ff */
[----:B------:R-:W-:-:S08]  /*ddb0*/  IMAD.SHL.U32 R2, R2, 0x20, RZ ;  /* 0x0000002002027824 */ /* 0x000fd000078e00ff */
[----:B------:R-:W2:Y:S01]  /*ddc0*/  @P0 LDC R7, c[0x0][0x44c] ;  /* 0x00011300ff070b82 */ /* 0x000ea20000000800 */
[----:B------:R-:W-:-:S04]  /*ddd0*/  SHF.R.U32.HI R19, RZ, 0x2, R19 ;  /* 0x00000002ff137819 */ /* 0x000fc80000011613 */
[----:B------:R-:W-:-:S03]  /*dde0*/  LOP3.LUT R2, R19, 0x60, R2, 0xf8, !PT ;  /* 0x0000006013027812 */ /* 0x000fc600078ef802 */
[----:B------:R-:W3:Y:S01]  /*ddf0*/  @P0 LDC R3, c[0x0][0x450] ;  /* 0x00011400ff030b82 */ /* 0x000ee20000000800 */
[----:B------:R-:W-:Y:S01]  /*de00*/  UIMAD UR6, UR6, UR8, URZ ;  /* 0x00000008060672a4 */ /* 0x000fe2000f8e023f */
[----:B------:R-:W-:Y:S01]  /*de10*/  LOP3.LUT R0, R2, R6, RZ, 0xfc, !PT ;  /* 0x0000000602007212 */ /* 0x000fe200078efcff */
[----:B------:R-:W-:Y:S01]  /*de20*/  UMOV UR4, UR38 ;  /* 0x0000002600047c82 */ /* 0x000fe20008000000 */
[----:B------:R-:W-:Y:S01]  /*de30*/  UMOV UR5, UR47 ;  /* 0x0000002f00057c82 */ /* 0x000fe20008000000 */
[----:B------:R-:W-:Y:S02]  /*de40*/  UIMAD UR6, UR10, UR9, UR6 ;  /* 0x000000090a0672a4 */ /* 0x000fe4000f8e0206 */
[----:B------:R-:W-:Y:S01]  /*de50*/  UIMAD.WIDE.U32 UR4, UR7, UR8, UR4 ;  /* 0x00000008070472a5 */ /* 0x000fe2000f8e0004 */
[----:B------:R-:W-:Y:S02]  /*de60*/  IMAD.MOV.U32 R2, RZ, RZ, R0 ;  /* 0x000000ffff027224 */ /* 0x000fe400078e0000 */
[----:B------:R-:W-:Y:S01]  /*de70*/  ULDC.64 UR8, c[0x0][0x2e0] ;  /* 0x0000b80000087ab9 */ /* 0x000fe20000000a00 */
[----:B------:R-:W-:Y:S01]  /*de80*/  UIADD3 UR5, UR5, UR6, URZ ;  /* 0x0000000605057290 */ /* 0x000fe2000fffe03f */
[----:B--2---:R-:W-:Y:S01]  /*de90*/  @P0 IMAD.HI.U32 R4, R0, R7, RZ ;  /* 0x0000000700040227 */ /* 0x004fe200078e00ff */
[----:B------:R-:W-:Y:S01]  /*dea0*/  UIMAD UR6, UR45, UR8, URZ ;  /* 0x000000082d0672a4 */ /* 0x000fe2000f8e023f */
[----:B------:R-:W2:Y:S01]  /*deb0*/  S2R R19, SR_TID.X ;  /* 0x0000000000137919 */ /* 0x000ea20000002100 */
[----:B------:R-:W-:-:S02]  /*dec0*/  UIMAD.WIDE.U32 UR4, UR44, UR8, UR4 ;  /* 0x000000082c0472a5 */ /* 0x000fc4000f8e0004 */
[----:B---3--:R-:W-:Y:S01]  /*ded0*/  @P0 SHF.R.U32.HI R2, RZ, R3, R4 ;  /* 0x00000003ff020219 */ /* 0x008fe20000011604 */
[----:B------:R-:W-:-:S03]  /*dee0*/  UIMAD UR6, UR44, UR9, UR6 ;  /* 0x000000092c0672a4 */ /* 0x000fc6000f8e0206 */
[--C-:B------:R-:W-:Y:S01]  /*def0*/  SHF.R.S32.HI R3, RZ, 0x1f, R2.reuse ;  /* 0x0000001fff037819 */ /* 0x100fe20000011402 */
[----:B------:R-:W-:Y:S01]  /*df00*/  IMAD.MOV R4, RZ, RZ, -R2 ;  /* 0x000000ffff047224 */ /* 0x000fe200078e0a02 */
[----:B------:R-:W-:Y:S01]  /*df10*/  ULDC.64 UR8, c[0x0][0x2d0] ;  /* 0x0000b40000087ab9 */ /* 0x000fe20000000a00 */
[----:B------:R-:W-:Y:S02]  /*df20*/  UIADD3 UR5, UR5, UR6, URZ ;  /* 0x0000000605057290 */ /* 0x000fe4000fffe03f */
[----:B------:R-:W-:Y:S02]  /*df30*/  IMAD R7, R3, UR8, RZ ;  /* 0x0000000803077c24 */ /* 0x000fe4000f8e02ff */
[----:B------:R-:W-:Y:S02]  /*df40*/  IMAD.U32 R3, RZ, RZ, UR8 ;  /* 0x00000008ff037e24 */ /* 0x000fe4000f8e00ff */
        /* <DEDUP_REMOVED lines=11> */
[----:B------:R-:W-:Y:S01]  /*e000*/  ULDC UR4, c[0x0][0x2b8] ;  /* 0x0000ae0000047ab9 */ /* 0x000fe20000000800 */
[C---:B------:R-:W-:Y:S02]  /*e010*/  LOP3.LUT R10, R37.reuse, 0x40, RZ, 0xfc, !PT ;  /* 0x00000040250a7812 */ /* 0x040fe400078efcff */
[----:B------:R-:W-:Y:S02]  /*e020*/  LOP3.LUT R8, R37, 0x80, RZ, 0xfc, !PT ;  /* 0x0000008025087812 */ /* 0x000fe400078efcff */
[----:B------:R-:W-:Y:S01]  /*e030*/  IADD3.X R4, R3, UR5, R7, P0, !PT ;  /* 0x0000000503047c10 */ /* 0x000fe200087fe407 */
[----:B------:R-:W-:Y:S01]  /*e040*/  UMOV UR5, 0xffffffff ;  /* 0xffffffff00057882 */ /* 0x000fe20000000000 */
[----:B--2---:R-:W-:-:S02]  /*e050*/  LOP3.LUT R19, R19, 0x7f, RZ, 0xc0, !PT ;  /* 0x0000007f13137812 */ /* 0x004fc400078ec0ff */
[----:B------:R-:W-:Y:S02]  /*e060*/  ISETP.GE.AND P3, PT, R37, UR4, PT ;  /* 0x0000000425007c0c */ /* 0x000fe4000bf66270 */
[----:B------:R-:W-:Y:S02]  /*e070*/  ISETP.GE.AND P2, PT, R10, UR4, PT ;  /* 0x000000040a007c0c */ /* 0x000fe4000bf46270 */
[----:B------:R-:W-:Y:S02]  /*e080*/  ISETP.GE.AND P1, PT, R8, UR4, PT ;  /* 0x0000000408007c0c */ /* 0x000fe4000bf26270 */
[----:B------:R-:W-:Y:S01]  /*e090*/  SHF.R.U32.HI R10, RZ, 0x2, R19 ;  /* 0x00000002ff0a7819 */ /* 0x000fe20000011613 */
[----:B0-----:R-:W-:Y:S10]  /*e0a0*/  BRA.DIV UR5, `(.L_x_276) ;  /* 0x0000004205c87947 */ /* 0x001ff4000b800000 */
[----:B------:R-:W0:Y:S01]  /*e0b0*/  SHFL.IDX PT, R3, R0, RZ, 0x1c1f ;  /* 0x001c1fff00037589 */ /* 0x000e2200000e0000 */
[----:B------:R-:W-:Y:S02]  /*e0c0*/  IMAD R5, R5, UR41, RZ ;  /* 0x0000002905057c24 */ /* 0x000fe4000f8e02ff */
[----:B------:R-:W-:Y:S01]  /*e0d0*/  IMAD.IADD R6, R10, 0x1, R6 ;  /* 0x000000010a067824 */ /* 0x000fe200078e0206 */
[----:B------:R-:W2:Y:S03]  /*e0e0*/  SHFL.IDX PT, R2, R4, RZ, 0x1c1f ;  /* 0x001c1fff04027589 */ /* 0x000ea600000e0000 */
[C---:B------:R-:W-:Y:S01]  /*e0f0*/  VIADD R8, R6.reuse, 0x20 ;  /* 0x0000002006087836 */ /* 0x040fe20000000000 */
[----:B------:R-:W-:Y:S01]  /*e100*/  ISETP.GE.AND P0, PT, R6, R5, PT ;  /* 0x000000050600720c */ /* 0x000fe20003f06270 */
[----:B------:R-:W3:-:S12]  /*e110*/  SHFL.IDX PT, R14, R0, 0x1, 0x1c1f ;  /* 0x003c1f00000e7f89 */ /* 0x000ed800000e0000 */
[----:B0-----:R-:W-:-:S05]  /*e120*/  @!P0 IADD3 R7, P4, R37, R3, RZ ;  /* 0x0000000325078210 */ /* 0x001fca0007f9e0ff */
[----:B--2---:R-:W-:Y:S02]  /*e130*/  @!P0 IMAD.X R3, RZ, RZ, R2, P4 ;  /* 0x000000ffff038224 */ /* 0x004fe400020e0602 */
[----:B------:R-:W-:-:S05]  /*e140*/  @!P0 IMAD.MOV.U32 R2, RZ, RZ, R7 ;  /* 0x000000ffff028224 */ /* 0x000fca00078e0007 */
[----:B-----5:R-:W-:Y:S04]  /*e150*/  @!P0 LDGSTS.E.BYPASS.LTC128B.128 [R9+0x14400], desc[UR50][R2.64], !P3 ;  /* 0x1440000002098fae */ /* 0x020fe8000d901d72 */
[----:B------:R-:W-:Y:S04]  /*e160*/  @!P0 LDGSTS.E.BYPASS.LTC128B.128 [R9+0x16400], desc[UR50][R2.64+0x40], !P2 ;  /* 0x1640004002098fae */ /* 0x000fe8000d101d72 */
[----:B------:R0:W-:Y:S01]  /*e170*/  @!P0 LDGSTS.E.BYPASS.LTC128B.128 [R9+0x18400], desc[UR50][R2.64+0x80], !P1 ;  /* 0x1840008002098fae */ /* 0x0001e2000c901d72 */
[----:B------:R-:W-:Y:S01]  /*e180*/  ISETP.GE.AND P0, PT, R8, R5, PT ;  /* 0x000000050800720c */ /* 0x000fe20003f06270 */
[----:B------:R-:W-:-:S02]  /*e190*/  VIADD R8, R6, 0x40 ;  /* 0x0000004006087836 */ /* 0x000fc40000000000 */
[----:B0-----:R-:W0:Y:S10]  /*e1a0*/  SHFL.IDX PT, R2, R4, 0x1, 0x1c1f ;  /* 0x003c1f0004027f89 */ /* 0x001e3400000e0000 */
[----:B---3--:R-:W-:-:S05]  /*e1b0*/  @!P0 IADD3 R14, P4, R37, R14, RZ ;  /* 0x0000000e250e8210 */ /* 0x008fca0007f9e0ff */
[----:B0-----:R-:W-:Y:S02]  /*e1c0*/  @!P0 IMAD.X R7, RZ, RZ, R2, P4 ;  /* 0x000000ffff078224 */ /* 0x001fe400020e0602 */
[----:B------:R-:W-:Y:S02]  /*e1d0*/  @!P0 IMAD.MOV.U32 R2, RZ, RZ, R14 ;  /* 0x000000ffff028224 */ /* 0x000fe400078e000e */
[----:B------:R-:W-:Y:S01]  /*e1e0*/  @!P0 IMAD.MOV.U32 R3, RZ, RZ, R7 ;  /* 0x000000ffff038224 */ /* 0x000fe200078e0007 */
[----:B------:R-:W0:Y:S04]  /*e1f0*/  SHFL.IDX PT, R14, R0, 0x2, 0x1c1f ;  /* 0x005c1f00000e7f89 */ /* 0x000e2800000e0000 */
[----:B------:R-:W-:Y:S04]  /*e200*/  @!P0 LDGSTS.E.BYPASS.LTC128B.128 [R9+0x14c00], desc[UR50][R2.64], !P3 ;  /* 0x14c0000002098fae */ /* 0x000fe8000d901d72 */
[----:B------:R-:W-:Y:S04]  /*e210*/  @!P0 LDGSTS.E.BYPASS.LTC128B.128 [R9+0x16c00], desc[UR50][R2.64+0x40], !P2 ;  /* 0x16c0004002098fae */ /* 0x000fe8000d101d72 */
[----:B------:R2:W-:Y:S01]  /*e220*/  @!P0 LDGSTS.E.BYPASS.LTC128B.128 [R9+0x18c00], desc[UR50][R2.64+0x80], !P1 ;  /* 0x18c0008002098fae */ /* 0x0005e2000c901d72 */
[----:B------:R-:W-:-:S03]  /*e230*/  ISETP.GE.AND P0, PT, R8, R5, PT ;  /* 0x000000050800720c */ /* 0x000fc60003f06270 */
[----:B--2---:R-:W2:Y:S10]  /*e240*/  SHFL.IDX PT, R2, R4, 0x2, 0x1c1f ;  /* 0x005c1f0004027f89 */ /* 0x004eb400000e0000 */
[----:B0-----:R-:W-:Y:S01]  /*e250*/  @!P0 IADD3 R14, P4, R37, R14, RZ ;  /* 0x0000000e250e8210 */ /* 0x001fe20007f9e0ff */
[----:B------:R-:W0:Y:S04]  /*e260*/  SHFL.IDX PT, R4, R4, 0x3, 0x1c1f ;  /* 0x007c1f0004047f89 */ /* 0x000e2800000e0000 */
[----:B--2---:R-:W-:-:S02]  /*e270*/  @!P0 IMAD.X R7, RZ, RZ, R2, P4 ;  /* 0x000000ffff078224 */ /* 0x004fc400020e0602 */
[----:B------:R-:W-:Y:S02]  /*e280*/  @!P0 IMAD.MOV.U32 R2, RZ, RZ, R14 ;  /* 0x000000ffff028224 */ /* 0x000fe400078e000e */
[----:B------:R-:W-:Y:S01]  /*e290*/  @!P0 IMAD.MOV.U32 R3, RZ, RZ, R7 ;  /* 0x000000ffff038224 */ /* 0x000fe200078e0007 */
[----:B------:R2:W3:Y:S04]  /*e2a0*/  SHFL.IDX PT, R14, R0, 0x3, 0x1c1f ;  /* 0x007c1f00000e7f89 */ /* 0x0004e800000e0000 */
[----:B------:R2:W-:Y:S04]  /*e2b0*/  @!P0 LDGSTS.E.BYPASS.LTC128B.128 [R9+0x15400], desc[UR50][R2.64], !P3 ;  /* 0x1540000002098fae */ /* 0x0005e8000d901d72 */
[----:B------:R2:W-:Y:S04]  /*e2c0*/  @!P0 LDGSTS.E.BYPASS.LTC128B.128 [R9+0x17400], desc[UR50][R2.64+0x40], !P2 ;  /* 0x1740004002098fae */ /* 0x0005e8000d101d72 */
[----:B0-----:R2:W-:Y:S02]  /*e2d0*/  @!P0 LDGSTS.E.BYPASS.LTC128B.128 [R9+0x19400], desc[UR50][R2.64+0x80], !P1 ;  /* 0x1940008002098fae */ /* 0x0015e4000c901d72 */
.L_x_376:
[----:B------:R-:W-:Y:S01]  /*e2e0*/  VIADD R6, R6, 0x60 ;  /* 0x0000006006067836 */ /* 0x000fe20000000000 */
[----:B------:R-:W-:Y:S04]  /*e2f0*/  BSSY B0, `(.L_x_277) ;  /* 0x000000b000007945 */ /* 0x000fe80003800000 */
[----:B------:R-:W-:-:S13]  /*e300*/  ISETP.GE.AND P0, PT, R6, R5, PT ;  /* 0x000000050600720c */ /* 0x000fda0003f06270 */
[----:B------:R-:W-:Y:S05]  /*e310*/  @P0 BRA `(.L_x_278) ;  /* 0x0000000000200947 */ /* 0x000fea0003800000 */
[----:B--23--:R-:W-:-:S05]  /*e320*/  IADD3 R2, P0, R37, R14, RZ ;  /* 0x0000000e25027210 */ /* 0x00cfca0007f1e0ff */
[----:B------:R-:W-:-:S05]  /*e330*/  IMAD.X R3, RZ, RZ, R4, P0 ;  /* 0x000000ffff037224 */ /* 0x000fca00000e0604 */
[----:B------:R-:W-:Y:S01]  /*e340*/  @!PT LDS RZ, [RZ] ;  /* 0x00000000fffff984 */ /* 0x000fe20000000800 */
[----:B------:R-:W-:Y:S01]  /*e350*/  @!PT LDS RZ, [RZ] ;  /* 0x00000000fffff984 */ /* 0x000fe20000000800 */
[----:B------:R-:W-:Y:S01]  /*e360*/  @!PT LDS RZ, [RZ] ;  /* 0x00000000fffff984 */ /* 0x000fe20000000800 */
[----:B------:R0:W-:Y:S04]  /*e370*/  LDGSTS.E.BYPASS.LTC128B.128 [R9+0x15c00], desc[UR50][R2.64], !P3 ;  /* 0x15c0000002097fae */ /* 0x0001e8000d901d72 */
[----:B------:R0:W-:Y:S04]  /*e380*/  LDGSTS.E.BYPASS.LTC128B.128 [R9+0x17c00], desc[UR50][R2.64+0x40], !P2 ;  /* 0x17c0004002097fae */ /* 0x0001e8000d101d72 */
[----:B------:R0:W-:Y:S02]  /*e390*/  LDGSTS.E.BYPASS.LTC128B.128 [R9+0x19c00], desc[UR50][R2.64+0x80], !P1 ;  /* 0x19c0008002097fae */ /* 0x0001e4000c901d72 */
.L_x_278:
[----:B------:R-:W-:Y:S05]  /*e3a0*/  BSYNC B0 ;  /* 0x0000000000007941 */ /* 0x000fea0003800000 */
.L_x_277:
[----:B------:R-:W-:Y:S01]  /*e3b0*/  NOP ;  /* 0x0000000000007918 */ /* 0x000fe20000000000 */
[----:B------:R-:W-:-:S13]  /*e3c0*/  PLOP3.LUT P0, PT, PT, PT, PT, 0x80, 0x0 ;  /* 0x000000000000781c */ /* 0x000fda0003f0f070 */
.L_x_279:
[----:B------:R-:W-:Y:S02]  /*e3d0*/  PLOP3.LUT P1, PT, P1, P0, PT, 0xa2, 0x0 ;  /* 0x000000000000781c */ /* 0x000fe40000f21472 */
[----:B------:R-:W-:-:S08]  /*e3e0*/  @P0 R2UR P1, UR4, R22 ;  /* 0x00000000160402ca */ /* 0x000fd00000020000 */
[----:B------:R-:W-:-:S05]  /*e3f0*/  @P0 PLOP3.LUT P0, PT, P1, PT, PT, 0x80, 0x0 ;  /* 0x000000000000081c */ /* 0x000fca0000f0f070 */
[----:B------:R-:W-:Y:S01]  /*e400*/  @!P1 SYNCS.ARRIVE.TRANS64.RED.A0T1 RZ, [UR4+0x29800], RZ ;  /* 0x029800ffffff99a7 */ /* 0x000fe20008200404 */
[----:B------:R-:W-:Y:S07]  /*e410*/  @!P1 ARRIVES.LDGSTSBAR.64.TRANSCNT [UR4+0x29800] ;  /* 0x02980000ff0099b0 */ /* 0x000fee0008000a84 */
[----:B------:R-:W-:Y:S05]  /*e420*/  @P0 BRA.U.ANY `(.L_x_279) ;  /* 0xfffffffd00e80947 */ /* 0x000fea000393ffff */
[----:B0-2---:R-:W2:Y:S02]  /*e430*/  LDL.LU R2, [R1+0x1c] ;  /* 0x00001c0001027983 */ /* 0x005ea40000300800 */
[----:B--2---:R-:W-:-:S05]  /*e440*/  VIADD R2, R2, 0x1 ;  /* 0x0000000102027836 */ /* 0x004fca0000000000 */
[----:B------:R0:W-:Y:S01]  /*e450*/  STL [R1+0x1c], R2 ;  /* 0x00001c0201007387 */ /* 0x0001e20000100800 */
[----:B------:R-:W-:-:S04]  /*e460*/  LEA.HI R0, R2, R2, RZ, 0x1 ;  /* 0x0000000202007211 */ /* 0x000fc800078f08ff */
[----:B------:R-:W-:-:S05]  /*e470*/  LOP3.LUT R0, R0, 0xfffffffe, RZ, 0xc0, !PT ;  /* 0xfffffffe00007812 */ /* 0x000fca00078ec0ff */
[----:B------:R-:W-:-:S05]  /*e480*/  IMAD.IADD R0, R2, 0x1, -R0 ;  /* 0x0000000102007824 */ /* 0x000fca00078e0a00 */
[----:B------:R-:W-:Y:S01]  /*e490*/  SHF.L.U32 R3, R0, 0x1f, RZ ;  /* 0x0000001f00037819 */ /* 0x000fe200000006ff */
[----:B------:R-:W-:Y:S01]  /*e4a0*/  NOP ;  /* 0x0000000000007918 */ /* 0x000fe20000000000 */
[----:B------:R0:W-:Y:S01]  /*e4b0*/  SYNCS.ARRIVE.TRANS64.A1T0 RZ, [R22+URZ+0x29800], RZ ;  /* 0x029800ff16ff79a7 */ /* 0x0001e2000810003f */
[----:B------:R-:W-:Y:S01]  /*e4c0*/  BSSY B0, `(.L_x_280) ;  /* 0x0000003000007945 */ /* 0x000fe20003800000 */
[----:B------:R-:W2:Y:S03]  /*e4d0*/  SYNCS.PHASECHK.TRANS64.TRYWAIT P0, [R22+URZ+0x29820], R3 ;  /* 0x02982003160075a7 */ /* 0x000ea6000800017f */
[----:B0-2---:R-:W-:Y:S05]  /*e4e0*/  @!P0 BRA `(.L_x_281) ;  /* 0x0000004000f88947 */ /* 0x005fea0003800000 */
.L_x_377:
[----:B------:R-:W-:Y:S05]  /*e4f0*/  BSYNC B0 ;  /* 0x0000000000007941 */ /* 0x000fea0003800000 */
.L_x_280:
[----:B------:R-:W-:-:S06]  /*e500*/  UISETP.GE.AND UP0, UPT, UR42, 0xa1, UPT ;  /* 0x000000a12a00788c */ /* 0x000fcc000bf06270 */
[----:B------:R-:W-:-:S13]  /*e510*/  PLOP3.LUT P0, PT, PT, PT, UP0, 0x40, 0x0 ;  /* 0x000000000000781c */ /* 0x000fda0003f0e808 */
[----:B------:R-:W-:Y:S05]  /*e520*/  @P0 BRA `(.L_x_282) ;  /* 0x0000001400cc0947 */ /* 0x000fea0003800000 */
[----:B------:R-:W-:Y:S01]  /*e530*/  UIADD3 UR4, UR43, -0x2, URZ ;  /* 0xfffffffe2b047890 */ /* 0x000fe2000fffe03f */
[----:B------:R-:W-:Y:S02]  /*e540*/  IMAD.MOV.U32 R20, RZ, RZ, R33 ;  /* 0x000000ffff147224 */ /* 0x000fe400078e0021 */
[----:B------:R-:W-:-:S03]  /*e550*/  IMAD.MOV.U32 R19, RZ, RZ, R28 ;  /* 0x000000ffff137224 */ /* 0x000fc600078e001c */
[----:B------:R-:W-:-:S07]  /*e560*/  IMAD.U32 R31, RZ, RZ, UR4 ;  /* 0x00000004ff1f7e24 */ /* 0x000fce000f8e00ff */
.L_x_302:
[----:B0-2---:R-:W2:Y:S01]  /*e570*/  LDL R11, [R1] ;  /* 0x00000000010b7983 */ /* 0x005ea20000100800 */
[----:B------:R-:W4:Y:S01]  /*e580*/  LDC R0, c[0x0][0x430] ;  /* 0x00010c00ff007b82 */ /* 0x000f220000000800 */
[----:B------:R-:W0:Y:S01]  /*e590*/  S2R R2, SR_TID.X ;  /* 0x0000000000027919 */ /* 0x000e220000002100 */
[----:B------:R-:W1:Y:S01]  /*e5a0*/  S2R R4, SR_TID.X ;  /* 0x0000000000047919 */ /* 0x000e620000002100 */
[----:B------:R-:W3:Y:S01]  /*e5b0*/  S2R R8, SR_TID.X ;  /* 0x0000000000087919 */ /* 0x000ee20000002100 */
[----:B----4-:R-:W-:Y:S02]  /*e5c0*/  ISETP.NE.AND P0, PT, R0, 0x1, PT ;  /* 0x000000010000780c */ /* 0x010fe40003f05270 */
[----:B0-----:R-:W-:-:S11]  /*e5d0*/  LOP3.LUT R3, R2, 0x7f, RZ, 0xc0, !PT ;  /* 0x0000007f02037812 */ /* 0x001fd600078ec0ff */
[----:B------:R-:W0:Y:S01]  /*e5e0*/  @P0 LDC R7, c[0x0][0x434] ;  /* 0x00010d00ff070b82 */ /* 0x000e220000000800 */
[----:B------:R-:W-:Y:S02]  /*e5f0*/  SHF.R.U32.HI R6, RZ, 0x2, R3 ;  /* 0x00000002ff067819 */ /* 0x000fe40000011603 */
[C---:B-1----:R-:W-:Y:S01]  /*e600*/  LOP3.LUT R3, R4.reuse, 0x7f, RZ, 0xc0, !PT ;  /* 0x0000007f04037812 */ /* 0x042fe200078ec0ff */
[----:B------:R-:W-:-:S04]  /*e610*/  IMAD.SHL.U32 R4, R4, 0x20, RZ ;  /* 0x0000002004047824 */ /* 0x000fc800078e00ff */
[----:B------:R-:W1:Y:S01]  /*e620*/  @P0 LDC R0, c[0x0][0x438] ;  /* 0x00010e00ff000b82 */ /* 0x000e620000000800 */
[----:B------:R-:W-:Y:S01]  /*e630*/  IMAD.MOV.U32 R2, RZ, RZ, 0xa0 ;  /* 0x000000a0ff027424 */ /* 0x000fe200078e00ff */
[----:B------:R-:W-:Y:S02]  /*e640*/  LOP3.LUT R4, R6, 0x60, R4, 0xf8, !PT ;  /* 0x0000006006047812 */ /* 0x000fe400078ef804 */
[----:B------:R-:W-:-:S04]  /*e650*/  SHF.R.U32.HI R6, RZ, 0x2, R3 ;  /* 0x00000002ff067819 */ /* 0x000fc80000011603 */
[----:B------:R-:W4:Y:S01]  /*e660*/  @P0 LDC R5, c[0x0][0x434] ;  /* 0x00010d00ff050b82 */ /* 0x000f220000000800 */
[----:B------:R-:W-:Y:S02]  /*e670*/  IMAD R2, R31, R2, UR37 ;  /* 0x000000251f027e24 */ /* 0x000fe4000f8e0202 */
[----:B---3--:R-:W-:-:S05]  /*e680*/  IMAD.SHL.U32 R9, R8, 0x20, RZ ;  /* 0x0000002008097824 */ /* 0x008fca00078e00ff */
[----:B------:R-:W3:Y:S01]  /*e690*/  @P0 LDC R3, c[0x0][0x438] ;  /* 0x00010e00ff030b82 */ /* 0x000ee20000000800 */
[----:B------:R-:W-:Y:S01]  /*e6a0*/  IMAD.IADD R4, R4, 0x1, R2 ;  /* 0x0000000104047824 */ /* 0x000fe200078e0202 */
[----:B------:R-:W-:-:S03]  /*e6b0*/  LOP3.LUT R9, R6, 0x60, R9, 0xf8, !PT ;  /* 0x0000006006097812 */ /* 0x000fc600078ef809 */
[----:B0-----:R-:W-:Y:S01]  /*e6c0*/  @P0 IMAD.HI.U32 R6, R4, R7, RZ ;  /* 0x0000000704060227 */ /* 0x001fe200078e00ff */
[----:B------:R-:W-:-:S03]  /*e6d0*/  LOP3.LUT R9, R9, 0x80, RZ, 0xfc, !PT ;  /* 0x0000008009097812 */ /* 0x000fc600078efcff */
[----:B------:R-:W-:Y:S01]  /*e6e0*/  IMAD.MOV.U32 R8, RZ, RZ, R4 ;  /* 0x000000ffff087224 */ /* 0x000fe200078e0004 */
[----:B-1----:R-:W-:Y:S01]  /*e6f0*/  @P0 SHF.R.U32.HI R8, RZ, R0, R6 ;  /* 0x00000000ff080219 */ /* 0x002fe20000011606 */
[C---:B------:R-:W-:Y:S01]  /*e700*/  IMAD.IADD R0, R9.reuse, 0x1, R2 ;  /* 0x0000000109007824 */ /* 0x040fe200078e0202 */
[----:B------:R-:W-:Y:S05]  /*e710*/  YIELD ;  /* 0x0000000000007946 */ /* 0x000fea0003800000 */
[----:B----4-:R-:W-:Y:S01]  /*e720*/  @P0 IMAD.HI.U32 R2, R0, R5, RZ ;  /* 0x0000000500020227 */ /* 0x010fe200078e00ff */
[----:B------:R-:W-:Y:S01]  /*e730*/  ULDC.64 UR6, c[0x0][0x428] ;  /* 0x00010a0000067ab9 */ /* 0x000fe20000000a00 */
[----:B------:R-:W-:Y:S01]  /*e740*/  ISETP.GT.U32.AND P1, PT, R9, 0x9f, PT ;  /* 0x0000009f0900780c */ /* 0x000fe20003f24070 */
[----:B------:R-:W-:Y:S01]  /*e750*/  ULDC.64 UR8, c[0x0][0x418] ;  /* 0x0001060000087ab9 */ /* 0x000fe20000000a00 */
[----:B------:R-:W-:Y:S01]  /*e760*/  IMAD.MOV.U32 R10, RZ, RZ, R0 ;  /* 0x000000ffff0a7224 */ /* 0x000fe200078e0000 */
[----:B------:R-:W-:Y:S01]  /*e770*/  ULDC UR4, c[0x0][0x430] ;  /* 0x00010c0000047ab9 */ /* 0x000fe20000000800 */
[----:B---3--:R-:W-:Y:S01]  /*e780*/  @P0 SHF.R.U32.HI R10, RZ, R3, R2 ;  /* 0x00000003ff0a0219 */ /* 0x008fe20000011602 */
[--C-:B------:R-:W-:Y:S01]  /*e790*/  IMAD.MOV.U32 R2, RZ, RZ, R8.reuse ;  /* 0x000000ffff027224 */ /* 0x100fe200078e0008 */
[----:B------:R-:W-:-:S03]  /*e7a0*/  SHF.R.S32.HI R3, RZ, 0x1f, R8 ;  /* 0x0000001fff037819 */ /* 0x000fc60000011408 */
[----:B------:R-:W-:-:S03]  /*e7b0*/  IMAD.WIDE.U32 R2, R32, UR6, R2 ;  /* 0x0000000620027c25 */ /* 0x000fc6000f8e0002 */
[----:B------:R-:W-:Y:S01]  /*e7c0*/  LEA R6, P0, R2, UR8, 0x2 ;  /* 0x0000000802067c11 */ /* 0x000fe2000f8010ff */
[----:B--2---:R-:W-:-:S04]  /*e7d0*/  IMAD R5, R11, UR6, RZ ;  /* 0x000000060b057c24 */ /* 0x004fc8000f8e02ff */
[----:B------:R-:W-:-:S04]  /*e7e0*/  IMAD R5, R32, UR7, R5 ;  /* 0x0000000720057c24 */ /* 0x000fc8000f8e0205 */
[----:B------:R-:W-:-:S05]  /*e7f0*/  IMAD.IADD R3, R5, 0x1, R3 ;  /* 0x0000000105037824 */ /* 0x000fca00078e0203 */
[----:B------:R-:W-:Y:S01]  /*e800*/  LEA.HI.X R7, R2, UR9, R3, 0x2, P0 ;  /* 0x0000000902077c11 */ /* 0x000fe200080f1403 */
[----:B------:R-:W-:Y:S01]  /*e810*/  IMAD.MOV R2, RZ, RZ, -R8 ;  /* 0x000000ffff027224 */ /* 0x000fe200078e0a08 */
[----:B------:R-:W-:-:S03]  /*e820*/  @!P1 SHF.R.S32.HI R3, RZ, 0x1f, R10 ;  /* 0x0000001fff039819 */ /* 0x000fc6000001140a */
[----:B------:R-:W-:Y:S02]  /*e830*/  IMAD R4, R2, UR4, R4 ;  /* 0x0000000402047c24 */ /* 0x000fe4000f8e0204 */
[----:B------:R-:W-:-:S04]  /*e840*/  @!P1 IMAD.MOV.U32 R2, RZ, RZ, R10 ;  /* 0x000000ffff029224 */ /* 0x000fc800078e000a */
[----:B------:R-:W-:-:S04]  /*e850*/  @!P1 IMAD.WIDE.U32 R2, R32, UR6, R2 ;  /* 0x0000000620029c25 */ /* 0x000fc8000f8e0002 */
[----:B------:R-:W-:Y:S01]  /*e860*/  @!P1 IMAD.IADD R5, R5, 0x1, R3 ;  /* 0x0000000105059824 */ /* 0x000fe200078e0203 */
[----:B------:R-:W-:-:S04]  /*e870*/  @!P1 LEA R8, P0, R2, UR8, 0x2 ;  /* 0x0000000802089c11 */ /* 0x000fc8000f8010ff */
[----:B------:R-:W-:Y:S02]  /*e880*/  @!P1 LEA.HI.X R9, R2, UR9, R5, 0x2, P0 ;  /* 0x0000000902099c11 */ /* 0x000fe400080f1405 */
[----:B------:R0:W2:Y:S01]  /*e890*/  LDG.E R5, desc[UR50][R6.64] ;  /* 0x0000003206057981 */ /* 0x0000a2000c1e1900 */
[----:B------:R-:W-:Y:S02]  /*e8a0*/  IMAD.U32 R11, RZ, RZ, UR46 ;  /* 0x0000002eff0b7e24 */ /* 0x000fe4000f8e00ff */
[----:B0-----:R-:W-:Y:S02]  /*e8b0*/  IMAD.MOV.U32 R6, RZ, RZ, RZ ;  /* 0x000000ffff067224 */ /* 0x001fe400078e00ff */
[----:B------:R-:W-:-:S04]  /*e8c0*/  VIADD R28, R19, 0x1 ;  /* 0x00000001131c7836 */ /* 0x000fc80000000000 */
[----:B------:R0:W5:Y:S01]  /*e8d0*/  @!P1 LDG.E R6, desc[UR50][R8.64] ;  /* 0x0000003208069981 */ /* 0x000162000c1e1900 */
[----:B------:R-:W-:Y:S01]  /*e8e0*/  ISETP.NE.AND P1, PT, R11, 0x3, PT ;  /* 0x000000030b00780c */ /* 0x000fe20003f25270 */
[----:B------:R-:W-:Y:S01]  /*e8f0*/  IMAD.MOV R7, RZ, RZ, -R10 ;  /* 0x000000ffff077224 */ /* 0x000fe200078e0a0a */
[----:B------:R-:W-:-:S03]  /*e900*/  ISETP.NE.AND P0, PT, R28, 0x2, PT ;  /* 0x000000021c00780c */ /* 0x000fc60003f05270 */
[----:B------:R-:W-:Y:S01]  /*e910*/  IMAD R7, R7, UR4, R0 ;  /* 0x0000000407077c24 */ /* 0x000fe2000f8e0200 */
[----:B------:R-:W-:Y:S01]  /*e920*/  SEL R33, RZ, 0x1, P0 ;  /* 0x00000001ff217807 */ /* 0x000fe20000000000 */
[----:B------:R-:W-:Y:S01]  /*e930*/  IMAD.MOV.U32 R0, RZ, RZ, R31 ;  /* 0x000000ffff007224 */ /* 0x000fe200078e001f */
[----:B------:R-:W-:Y:S01]  /*e940*/  SEL R28, R28, RZ, P0 ;  /* 0x000000ff1c1c7207 */ /* 0x000fe20000000000 */
[----:B------:R-:W-:Y:S01]  /*e950*/  VIADD R31, R31, 0xffffffff ;  /* 0xffffffff1f1f7836 */ /* 0x000fe20000000000 */
[----:B------:R-:W-:Y:S02]  /*e960*/  LOP3.LUT R33, R20, R33, RZ, 0x3c, !PT ;  /* 0x0000002114217212 */ /* 0x000fe400078e3cff */
[----:B------:R-:W-:Y:S02]  /*e970*/  ISETP.GT.AND P2, PT, R0, RZ, PT ;  /* 0x000000ff0000720c */ /* 0x000fe40003f44270 */
[----:B--2---:R-:W-:Y:S01]  /*e980*/  SHF.R.S32.HI R29, RZ, 0x1f, R5 ;  /* 0x0000001fff1d7819 */ /* 0x004fe20000011405 */
[----:B0-----:R-:W-:Y:S10]  /*e990*/  @!P1 BRA `(.L_x_283) ;  /* 0x0000000000049947 */ /* 0x001ff40003800000 */
[----:B------:R-:W-:Y:S01]  /*e9a0*/  BPT.TRAP 0x1 ;  /* 0x000000040000795c */ /* 0x000fe20000300000 */
.L_x_283:
[----:B------:R-:W-:Y:S01]  /*e9b0*/  IMAD R0, R28, 0x8, R22 ;  /* 0x000000081c007824 */ /* 0x000fe200078e0216 */
[----:B------:R-:W-:Y:S01]  /*e9c0*/  SHF.L.U32 R30, R33, 0x1f, RZ ;  /* 0x0000001f211e7819 */ /* 0x000fe200000006ff */
[----:B------:R-:W-:Y:S01]  /*e9d0*/  BSSY B0, `(.L_x_284) ;  /* 0x0000004000007945 */ /* 0x000fe20003800000 */
[----:B------:R-:W-:Y:S02]  /*e9e0*/  SHF.R.S32.HI R27, RZ, 0x1f, R4 ;  /* 0x0000001fff1b7819 */ /* 0x000fe40000011404 */
[----:B------:R-:W0:Y:S02]  /*e9f0*/  SYNCS.PHASECHK.TRANS64.TRYWAIT P0, [R0+URZ+0x29880], R30 ;  /* 0x0298801e000075a7 */ /* 0x000e24000800017f */
[----:B0-----:R-:W-:Y:S05]  /*ea00*/  @!P0 BRA `(.L_x_285) ;  /* 0x0000003c00c48947 */ /* 0x001fea0003800000 */
.L_x_378:
[----:B------:R-:W-:Y:S05]  /*ea10*/  BSYNC B0 ;  /* 0x0000000000007941 */ /* 0x000fea0003800000 */
.L_x_284:
        /* <DEDUP_REMOVED lines=11> */
[----:B------:R-:W-:Y:S01]  /*ead0*/  LOP3.LUT P3, RZ, R23, 0x2, RZ, 0xc0, !PT ;  /* 0x0000000217ff7812 */ /* 0x000fe2000786c0ff */
        /* <DEDUP_REMOVED lines=28> */
[----:B------:R-:W-:-:S03]  /*eca0*/  IADD3 R10, R22, R10, R35 ;  /* 0x0000000a160a7210 */ /* 0x000fc60007ffe023 */
        /* <DEDUP_REMOVED lines=26> */
.L_x_390:
        /* <DEDUP_REMOVED lines=9> */
.L_x_287:
        /* <DEDUP_REMOVED lines=11> */
.L_x_288:
[----:B------:R2:W-:Y:S01]  /*ef90*/  SYNCS.ARRIVE.TRANS64.A1T0 RZ, [R0+URZ+0x29870], RZ ;  /* 0x029870ff00ff79a7 */ /* 0x0005e2000810003f */
[----:B------:R-:W-:Y:S05]  /*efa0*/  @!P3 BRA `(.L_x_289) ;  /* 0x000000000004b947 */ /* 0x000fea0003800000 */
[----:B------:R-:W-:Y:S01]  /*efb0*/  BPT.TRAP 0x1 ;  /* 0x000000040000795c */ /* 0x000fe20000300000 */
.L_x_289:
[----:B------:R-:W3:Y:S01]  /*efc0*/  SYNCS.PHASECHK.TRANS64.TRYWAIT P0, [R0+URZ+0x29840], R30 ;  /* 0x0298401e000075a7 */ /* 0x000ee2000800017f */
[----:B------:R-:W-:Y:S04]  /*efd0*/  BSSY B0, `(.L_x_290) ;  /* 0x0000002000007945 */ /* 0x000fe80003800000 */
[----:B---3--:R-:W-:Y:S05]  /*efe0*/  @!P0 BRA `(.L_x_291) ;  /* 0x0000003c00d48947 */ /* 0x008fea0003800000 */
.L_x_391:
[----:B------:R-:W-:Y:S05]  /*eff0*/  BSYNC B0 ;  /* 0x0000000000007941 */ /* 0x000fea0003800000 */
.L_x_290:
[----:B------:R-:W4:Y:S01]  /*f000*/  LDL R9, [R1+0x8] ;  /* 0x0000080001097983 */ /* 0x000f220000100800 */
[----:B------:R-:W-:Y:S01]  /*f010*/  ULDC.64 UR4, c[0x0][0x300] ;  /* 0x0000c00000047ab9 */ /* 0x000fe20000000a00 */
[----:B------:R-:W-:Y:S01]  /*f020*/  ULDC.64 UR6, c[0x0][0x310] ;  /* 0x0000c40000067ab9 */ /* 0x000fe20000000a00 */
[----:B------:R-:W-:Y:S01]  /*f030*/  IMAD R8, R27, UR4, RZ ;  /* 0x000000041b087c24 */ /* 0x000fe2000f8e02ff */
[C---:B------:R-:W-:Y:S01]  /*f040*/  LOP3.LUT P4, RZ, R23.reuse, 0x10, RZ, 0xc0, !PT ;  /* 0x0000001017ff7812 */ /* 0x040fe2000788c0ff */
[C---:B------:R-:W-:Y:S01]  /*f050*/  IMAD.WIDE.U32 R2, R4.reuse, UR4, RZ ;  /* 0x0000000404027c25 */ /* 0x040fe2000f8e00ff */
[C---:B------:R-:W-:Y:S02]  /*f060*/  LOP3.LUT P3, RZ, R23.reuse, 0x8, RZ, 0xc0, !PT ;  /* 0x0000000817ff7812 */ /* 0x040fe4000786c0ff */
[----:B------:R-:W-:Y:S01]  /*f070*/  LOP3.LUT P1, RZ, R23, 0x4, RZ, 0xc0, !PT ;  /* 0x0000000417ff7812 */ /* 0x000fe2000782c0ff */
[----:B------:R-:W-:Y:S02]  /*f080*/  IMAD R8, R4, UR5, R8 ;  /* 0x0000000504087c24 */ /* 0x000fe4000f8e0208 */
[----:B------:R-:W-:-:S02]  /*f090*/  IMAD R29, R29, UR6, RZ ;  /* 0x000000061d1d7c24 */ /* 0x000fc4000f8e02ff */
[----:B------:R-:W-:Y:S02]  /*f0a0*/  IMAD.IADD R3, R3, 0x1, R8 ;  /* 0x0000000103037824 */ /* 0x000fe400078e0208 */
[----:B------:R-:W-:Y:S02]  /*f0b0*/  IMAD R8, R25, UR4, RZ ;  /* 0x0000000419087c24 */ /* 0x000fe4000f8e02ff */
[----:B------:R-:W-:-:S04]  /*f0c0*/  IMAD.WIDE.U32 R2, R5, UR6, R2 ;  /* 0x0000000605027c25 */ /* 0x000fc8000f8e0002 */
[----:B------:R-:W-:Y:S02]  /*f0d0*/  IMAD R5, R5, UR7, R29 ;  /* 0x0000000705057c24 */ /* 0x000fe4000f8e021d */
[----:B------:R-:W-:Y:S02]  /*f0e0*/  IMAD.MOV.U32 R4, RZ, RZ, R2 ;  /* 0x000000ffff047224 */ /* 0x000fe400078e0002 */
[----:B------:R-:W-:Y:S02]  /*f0f0*/  IMAD.IADD R5, R3, 0x1, R5 ;  /* 0x0000000103057824 */ /* 0x000fe400078e0205 */
[C---:B------:R-:W-:Y:S02]  /*f100*/  IMAD R8, R7.reuse, UR5, R8 ;  /* 0x0000000507087c24 */ /* 0x040fe4000f8e0208 */
        /* <DEDUP_REMOVED lines=20> */
[----:B------:R-:W-:-:S03]  /*f250*/  IMAD.IADD R7, R22, 0x1, R7 ;  /* 0x0000000116077824 */ /* 0x000fc600078e0207 */
[----:B------:R-:W5:Y:S04]  /*f260*/  SHFL.IDX PT, R3, R5, RZ, 0x1c1f ;  /* 0x001c1fff05037589 */ /* 0x000f6800000e0000 */
[----:B------:R-:W-:Y:S04]  /*f270*/  SHFL.IDX PT, R9, R5, 0x2, 0x1c1f ;  /* 0x005c1f0005097f89 */ /* 0x000fe800000e0000 */
[----:B------:R-:W-:Y:S04]  /*f280*/  SHFL.IDX PT, R8, R8, RZ, 0x1c1f ;  /* 0x001c1fff08087589 */ /* 0x000fe800000e0000 */
[----:B------:R-:W-:Y:S01]  /*f290*/  SHFL.IDX PT, R14, R6, RZ, 0x1c1f ;  /* 0x001c1fff060e7589 */ /* 0x000fe200000e0000 */
[----:B----4-:R-:W-:-:S05]  /*f2a0*/  IADD3 R2, P0, R37, R2, RZ ;  /* 0x0000000225027210 */ /* 0x010fca0007f1e0ff */
[----:B-----5:R-:W-:-:S05]  /*f2b0*/  IMAD.X R3, RZ, RZ, R3, P0 ;  /* 0x000000ffff037224 */ /* 0x020fca00000e0603 */
[----:B------:R-:W-:Y:S04]  /*f2c0*/  LDGSTS.E.BYPASS.LTC128B.128 [R7+0x1a400], desc[UR50][R2.64], !P4 ;  /* 0x1a40000002077fae */ /* 0x000fe8000e101d72 */
[----:B------:R-:W-:Y:S04]  /*f2d0*/  LDGSTS.E.BYPASS.LTC128B.128 [R7+0x1cc00], desc[UR50][R2.64+0x40], !P3 ;  /* 0x1cc0004002077fae */ /* 0x000fe8000d901d72 */
[----:B------:R4:W-:Y:S04]  /*f2e0*/  LDGSTS.E.BYPASS.LTC128B.128 [R7+0x1f400], desc[UR50][R2.64+0x80], !P1 ;  /* 0x1f40008002077fae */ /* 0x0009e8000c901d72 */
[----:B----4-:R-:W4:Y:S04]  /*f2f0*/  SHFL.IDX PT, R2, R4, 0x1, 0x1c1f ;  /* 0x003c1f0004027f89 */ /* 0x010f2800000e0000 */
[----:B------:R-:W5:Y:S01]  /*f300*/  SHFL.IDX PT, R3, R5, 0x1, 0x1c1f ;  /* 0x003c1f0005037f89 */ /* 0x000f6200000e0000 */
[----:B----4-:R-:W-:-:S05]  /*f310*/  IADD3 R2, P0, R37, R2, RZ ;  /* 0x0000000225027210 */ /* 0x010fca0007f1e0ff */
[----:B-----5:R-:W-:-:S05]  /*f320*/  IMAD.X R3, RZ, RZ, R3, P0 ;  /* 0x000000ffff037224 */ /* 0x020fca00000e0603 */
[----:B------:R-:W-:Y:S04]  /*f330*/  LDGSTS.E.BYPASS.LTC128B.128 [R7+0x1ac00], desc[UR50][R2.64], !P4 ;  /* 0x1ac0000002077fae */ /* 0x000fe8000e101d72 */
[----:B------:R-:W-:Y:S04]  /*f340*/  LDGSTS.E.BYPASS.LTC128B.128 [R7+0x1d400], desc[UR50][R2.64+0x40], !P3 ;  /* 0x1d40004002077fae */ /* 0x000fe8000d901d72 */
[----:B------:R4:W-:Y:S04]  /*f350*/  LDGSTS.E.BYPASS.LTC128B.128 [R7+0x1fc00], desc[UR50][R2.64+0x80], !P1 ;  /* 0x1fc0008002077fae */ /* 0x0009e8000c901d72 */
[----:B----4-:R-:W4:Y:S02]  /*f360*/  SHFL.IDX PT, R2, R4, 0x2, 0x1c1f ;  /* 0x005c1f0004027f89 */ /* 0x010f2400000e0000 */
[----:B----4-:R-:W-:-:S05]  /*f370*/  IADD3 R2, P0, R37, R2, RZ ;  /* 0x0000000225027210 */ /* 0x010fca0007f1e0ff */
[----:B------:R-:W-:Y:S02]  /*f380*/  IMAD.X R3, RZ, RZ, R9, P0 ;  /* 0x000000ffff037224 */ /* 0x000fe400000e0609 */
[----:B------:R-:W-:Y:S04]  /*f390*/  SHFL.IDX PT, R9, R5, 0x3, 0x1c1f ;  /* 0x007c1f0005097f89 */ /* 0x000fe800000e0000 */
[----:B------:R-:W-:Y:S04]  /*f3a0*/  LDGSTS.E.BYPASS.LTC128B.128 [R7+0x1b400], desc[UR50][R2.64], !P4 ;  /* 0x1b40000002077fae */ /* 0x000fe8000e101d72 */
[----:B------:R-:W-:Y:S04]  /*f3b0*/  LDGSTS.E.BYPASS.LTC128B.128 [R7+0x1dc00], desc[UR50][R2.64+0x40], !P3 ;  /* 0x1dc0004002077fae */ /* 0x000fe8000d901d72 */
[----:B------:R4:W-:Y:S04]  /*f3c0*/  LDGSTS.E.BYPASS.LTC128B.128 [R7+0x20400], desc[UR50][R2.64+0x80], !P1 ;  /* 0x2040008002077fae */ /* 0x0009e8000c901d72 */
[----:B----4-:R-:W4:Y:S02]  /*f3d0*/  SHFL.IDX PT, R2, R4, 0x3, 0x1c1f ;  /* 0x007c1f0004027f89 */ /* 0x010f2400000e0000 */
[----:B----4-:R-:W-:-:S05]  /*f3e0*/  IADD3 R2, P0, R37, R2, RZ ;  /* 0x0000000225027210 */ /* 0x010fca0007f1e0ff */
[----:B------:R-:W-:-:S05]  /*f3f0*/  IMAD.X R3, RZ, RZ, R9, P0 ;  /* 0x000000ffff037224 */ /* 0x000fca00000e0609 */
[----:B------:R4:W-:Y:S04]  /*f400*/  LDGSTS.E.BYPASS.LTC128B.128 [R7+0x1bc00], desc[UR50][R2.64], !P4 ;  /* 0x1bc0000002077fae */ /* 0x0009e8000e101d72 */
[----:B------:R4:W-:Y:S04]  /*f410*/  LDGSTS.E.BYPASS.LTC128B.128 [R7+0x1e400], desc[UR50][R2.64+0x40], !P3 ;  /* 0x1e40004002077fae */ /* 0x0009e8000d901d72 */
[----:B------:R4:W-:Y:S02]  /*f420*/  LDGSTS.E.BYPASS.LTC128B.128 [R7+0x20c00], desc[UR50][R2.64+0x80], !P1 ;  /* 0x20c0008002077fae */ /* 0x0009e4000c901d72 */
.L_x_403:
        /* <DEDUP_REMOVED lines=10> */
.L_x_293:
        /* <DEDUP_REMOVED lines=11> */
.L_x_294:
[----:B------:R0:W-:Y:S02]  /*f580*/  SYNCS.ARRIVE.TRANS64.A1T0 RZ, [R0+URZ+0x29830], RZ ;  /* 0x029830ff00ff79a7 */ /* 0x0001e4000810003f */
[----:B0-23--:R-:W-:-:S05]  /*f590*/  IMAD.U32 R0, RZ, RZ, UR48 ;  /* 0x00000030ff007e24 */ /* 0x00dfca000f8e00ff */
[----:B------:R-:W-:-:S13]  /*f5a0*/  ISETP.NE.AND P0, PT, R0, 0x3, PT ;  /* 0x000000030000780c */ /* 0x000fda0003f05270 */
[----:B------:R-:W-:Y:S05]  /*f5b0*/  @!P0 BRA `(.L_x_295) ;  /* 0x0000000000048947 */ /* 0x000fea0003800000 */
[----:B------:R-:W-:Y:S01]  /*f5c0*/  BPT.TRAP 0x1 ;  /* 0x000000040000795c */ /* 0x000fe20000300000 */
.L_x_295:
[----:B------:R-:W-:Y:S01]  /*f5d0*/  LOP3.LUT R0, R20, 0x1, RZ, 0x3c, !PT ;  /* 0x0000000114007812 */ /* 0x000fe200078e3cff */
[----:B------:R-:W-:Y:S01]  /*f5e0*/  IMAD R3, R19, 0x8, R22 ;  /* 0x0000000813037824 */ /* 0x000fe200078e0216 */
[----:B------:R-:W-:Y:S02]  /*f5f0*/  BSSY B0, `(.L_x_296) ;  /* 0x0000004000007945 */ /* 0x000fe40003800000 */
[----:B------:R-:W-:-:S04]  /*f600*/  SHF.L.U32 R0, R0, 0x1f, RZ ;  /* 0x0000001f00007819 */ /* 0x000fc800000006ff */
[----:B------:R-:W0:Y:S02]  /*f610*/  SYNCS.PHASECHK.TRANS64.TRYWAIT P1, [R3+URZ+0x29870], R0 ;  /* 0x02987000030075a7 */ /* 0x000e24000802017f */
[----:B0-----:R-:W-:Y:S05]  /*f620*/  @!P1 BRA `(.L_x_297) ;  /* 0x0000003c00d49947 */ /* 0x001fea0003800000 */
.L_x_404:
[----:B------:R-:W-:Y:S05]  /*f630*/  BSYNC B0 ;  /* 0x0000000000007941 */ /* 0x000fea0003800000 */
.L_x_296:
[----:B------:R-:W-:-:S05]  /*f640*/  IMAD.U32 R2, RZ, RZ, UR46 ;  /* 0x0000002eff027e24 */ /* 0x000fca000f8e00ff */
[----:B------:R-:W-:-:S13]  /*f650*/  ISETP.NE.AND P1, PT, R2, 0x3, PT ;  /* 0x000000030200780c */ /* 0x000fda0003f25270 */
[----:B------:R-:W-:Y:S05]  /*f660*/  @!P1 BRA `(.L_x_298) ;  /* 0x0000000000049947 */ /* 0x000fea0003800000 */
[----:B------:R-:W-:Y:S01]  /*f670*/  BPT.TRAP 0x1 ;  /* 0x000000040000795c */ /* 0x000fe20000300000 */
.L_x_298:
[----:B0-----:R-:W-:Y:S01]  /*f680*/  SHF.L.U32 R0, R20, 0x1f, RZ ;  /* 0x0000001f14007819 */ /* 0x001fe200000006ff */
[----:B------:R-:W-:-:S03]  /*f690*/  IMAD R12, R19, 0x5000, RZ ;  /* 0x00005000130c7824 */ /* 0x000fc600078e02ff */
[----:B------:R-:W0:Y:S02]  /*f6a0*/  SYNCS.PHASECHK.TRANS64.TRYWAIT P1, [R3+URZ+0x29860], R0 ;  /* 0x02986000030075a7 */ /* 0x000e24000802017f */
[----:B0-----:R-:W-:Y:S05]  /*f6b0*/  @!P1 BRA `(.L_x_299) ;  /* 0x0000003c00c49947 */ /* 0x001fea0003800000 */
.L_x_405:
[----:B------:R-:W2:Y:S04]  /*f6c0*/  LDL R4, [R1+0x10] ;  /* 0x0000100001047983 */ /* 0x000ea80000100800 */
[----:B------:R-:W3:Y:S04]  /*f6d0*/  LDL R2, [R1+0x14] ;  /* 0x0000140001027983 */ /* 0x000ee80000100800 */
[----:B------:R-:W4:Y:S01]  /*f6e0*/  LDL R13, [R1+0xc] ;  /* 0x00000c00010d7983 */ /* 0x000f220000100800 */
[----:B------:R-:W-:Y:S05]  /*f6f0*/  WARPSYNC.ALL ;  /* 0x0000000000007948 */ /* 0x000fea0003800000 */
[----:B------:R-:W-:-:S05]  /*f700*/  IMAD.U32 R19, RZ, RZ, UR46 ;  /* 0x0000002eff137e24 */ /* 0x000fca000f8e00ff */
[----:B------:R-:W-:Y:S02]  /*f710*/  ISETP.NE.AND P1, PT, R19, 0x3, PT ;  /* 0x000000031300780c */ /* 0x000fe40003f25270 */
[----:B--2---:R-:W-:-:S05]  /*f720*/  LOP3.LUT R5, R12, R4, RZ, 0xfc, !PT ;  /* 0x000000040c057212 */ /* 0x004fca00078efcff */
[----:B0-----:R-:W-:Y:S01]  /*f730*/  IMAD.IADD R0, R22, 0x1, R5 ;  /* 0x0000000116007824 */ /* 0x001fe200078e0205 */
[----:B----4-:R-:W-:-:S03]  /*f740*/  LOP3.LUT R17, R12, R13, RZ, 0xfc, !PT ;  /* 0x0000000d0c117212 */ /* 0x010fc600078efcff */
[----:B---3--:R-:W-:Y:S01]  /*f750*/  IMAD.IADD R2, R2, 0x1, R0 ;  /* 0x0000000102027824 */ /* 0x008fe200078e0200 */
[----:B------:R-:W0:Y:S01]  /*f760*/  LDSM.16.MT88.4 R4, [R0+0xa400] ;  /* 0x00a400000004783b */ /* 0x000e220000004200 */
[----:B------:R-:W-:Y:S01]  /*f770*/  IMAD.IADD R17, R22, 0x1, R17 ;  /* 0x0000000116117824 */ /* 0x000fe200078e0211 */
        /* <DEDUP_REMOVED lines=11> */
[----:B------:R-:W0:Y:S02]  /*f830*/  LDSM.16.MT88.4 R8, [R0+0xb400] ;  /* 0x00b400000008783b */ /* 0x000e240000004200 */
[C-C-:B0-----:R-:W-:Y:S02]  /*f840*/  PRMT R4, R8.reuse, 0x6420, R9.reuse ;  /* 0x0000642008047816 */ /* 0x141fe40000000009 */
[----:B------:R-:W-:Y:S02]  /*f850*/  PRMT R5, R8, 0x7531, R9 ;  /* 0x0000753108057816 */ /* 0x000fe40000000009 */
[----:B------:R-:W-:-:S02]  /*f860*/  PRMT R6, R10, 0x6420, R11 ;  /* 0x000064200a067816 */ /* 0x000fc4000000000b */
[----:B------:R-:W-:Y:S02]  /*f870*/  PRMT R7, R10, 0x7531, R11 ;  /* 0x000075310a077816 */ /* 0x000fe4000000000b */
[----:B------:R-:W1:Y:S04]  /*f880*/  LDSM.16.MT88.4 R8, [R2+0xb400] ;  /* 0x00b400000208783b */ /* 0x000e680000004200 */
[----:B------:R-:W-:Y:S01]  /*f890*/  STSM.16.M88.4 [R17+0x1400], R4 ;  /* 0x0014000411007844 */ /* 0x000fe20000000200 */
[C-C-:B-1----:R-:W-:Y:S02]  /*f8a0*/  PRMT R24, R8.reuse, 0x6420, R9.reuse ;  /* 0x0000642008187816 */ /* 0x142fe40000000009 */
[----:B------:R-:W-:Y:S02]  /*f8b0*/  PRMT R25, R8, 0x7531, R9 ;  /* 0x0000753108197816 */ /* 0x000fe40000000009 */
[----:B------:R-:W-:-:S02]  /*f8c0*/  PRMT R26, R10, 0x6420, R11 ;  /* 0x000064200a1a7816 */ /* 0x000fc4000000000b */
[----:B------:R-:W-:-:S05]  /*f8d0*/  PRMT R27, R10, 0x7531, R11 ;  /* 0x000075310a1b7816 */ /* 0x000fca000000000b */
[----:B------:R-:W-:Y:S04]  /*f8e0*/  STSM.16.M88.4 [R17+0x1c00], R24 ;  /* 0x001c001811007844 */ /* 0x000fe80000000200 */
[----:B------:R-:W0:Y:S02]  /*f8f0*/  LDSM.16.MT88.4 R8, [R0+0xc400] ;  /* 0x00c400000008783b */ /* 0x000e240000004200 */
        /* <DEDUP_REMOVED lines=23> */
[----:B------:R-:W0:Y:S04]  /*fa70*/  LDSM.16.MT88.4 R8, [R0+0xe400] ;  /* 0x00e400000008783b */ /* 0x000e280000004200 */
        /* <DEDUP_REMOVED lines=19> */
.L_x_300:
[----:B-1----:R1:W-:Y:S01]  /*fbb0*/  SYNCS.ARRIVE.TRANS64.A1T0 RZ, [R3+URZ+0x29850], RZ ;  /* 0x029850ff03ff79a7 */ /* 0x0023e2000810003f */
[----:B------:R-:W-:Y:S06]  /*fbc0*/  BAR.SYNC.DEFER_BLOCKING 0x2, 0x80 ;  /* 0x0082000000007b1d */ /* 0x000fec0000010000 */
[----:B------:R-:W-:Y:S05]  /*fbd0*/  @!P0 BRA `(.L_x_301) ;  /* 0x0000000000048947 */ /* 0x000fea0003800000 */
[----:B------:R-:W-:Y:S01]  /*fbe0*/  BPT.TRAP 0x1 ;  /* 0x000000040000795c */ /* 0x000fe20000300000 */
.L_x_301:
[----:B------:R-:W2:Y:S01]  /*fbf0*/  LDL R0, [R1+0x4] ;  /* 0x0000040001007983 */ /* 0x000ea20000100800 */
[----:B-1----:R-:W-:Y:S02]  /*fc00*/  VIADD R3, R3, 0x29880 ;  /* 0x0002988003037836 */ /* 0x002fe40000000000 */
[----:B------:R-:W-:Y:S02]  /*fc10*/  IMAD.MOV.U32 R20, RZ, RZ, R33 ;  /* 0x000000ffff147224 */ /* 0x000fe400078e0021 */
[----:B------:R-:W-:Y:S01]  /*fc20*/  IMAD.MOV.U32 R19, RZ, RZ, R28 ;  /* 0x000000ffff137224 */ /* 0x000fe200078e001c */
[----:B--2---:R-:W-:-:S04]  /*fc30*/  PRMT R3, R0, 0x654, R3 ;  /* 0x0000065400037816 */ /* 0x004fc80000000003 */
[----:B------:R2:W-:Y:S01]  /*fc40*/  SYNCS.ARRIVE.TRANS64.RED.A1T0 RZ, [R3+URZ], RZ ;  /* 0x000000ff03ff79a7 */ /* 0x0005e2000810043f */
[----:B------:R-:W-:Y:S05]  /*fc50*/  @P2 BRA `(.L_x_302) ;  /* 0xffffffe800442947 */ /* 0x000fea000383ffff */
.L_x_282:
[----:B------:R-:W4:Y:S01]  /*fc60*/  S2R R0, SR_TID.X ;  /* 0x0000000000007919 */ /* 0x000f220000002100 */
[----:B------:R-:W-:Y:S01]  /*fc70*/  BSSY B0, `(.L_x_303) ;  /* 0x0000012000007945 */ /* 0x000fe20003800000 */
[----:B----4-:R-:W-:Y:S01]  /*fc80*/  LOP3.LUT R2, R0, 0x7f, RZ, 0xc0, !PT ;  /* 0x0000007f00027812 */ /* 0x010fe200078ec0ff */
[----:B------:R-:W-:-:S03]  /*fc90*/  IMAD.U32 R0, RZ, RZ, UR48 ;  /* 0x00000030ff007e24 */ /* 0x000fc6000f8e00ff */
[----:B------:R-:W-:Y:S02]  /*fca0*/  ISETP.NE.AND P1, PT, R2, RZ, PT ;  /* 0x000000ff0200720c */ /* 0x000fe40003f25270 */
[----:B------:R-:W-:-:S11]  /*fcb0*/  ISETP.NE.AND P0, PT, R0, 0x3, PT ;  /* 0x000000030000780c */ /* 0x000fd60003f05270 */
[----:B------:R-:W-:Y:S05]  /*fcc0*/  @P1 BRA `(.L_x_304) ;  /* 0x0000000000301947 */ /* 0x000fea0003800000 */
[----:B------:R-:W4:Y:S01]  /*fcd0*/  S2R R5, SR_LANEID ;  /* 0x0000000000057919 */ /* 0x000f220000000000 */
[----:B------:R-:W-:Y:S01]  /*fce0*/  VOTEU.ANY UR4, UPT, PT ;  /* 0x0000000000047886 */ /* 0x000fe200038e0100 */
[----:B0-2---:R-:W0:Y:S01]  /*fcf0*/  LDC.64 R2, c[0x0][0xc60] ;  /* 0x00031800ff027b82 */ /* 0x005e220000000a00 */
[----:B------:R-:W4:Y:S02]  /*fd00*/  FLO.U32 R0, UR4 ;  /* 0x0000000400007d00 */ /* 0x000f2400080e0000 */
[----:B----4-:R-:W-:-:S06]  /*fd10*/  ISETP.EQ.U32.AND P1, PT, R0, R5, PT ;  /* 0x000000050000720c */ /* 0x010fcc0003f22070 */
[----:B------:R-:W0:Y:S07]  /*fd20*/  POPC R5, UR4 ;  /* 0x0000000400057d09 */ /* 0x000e2e0008000000 */
[----:B0-----:R-:W2:Y:S01]  /*fd30*/  @P1 ATOMG.E.ADD.STRONG.GPU PT, R3, desc[UR50][R2.64], R5 ;  /* 0x00000005020319a8 */ /* 0x001ea200081ee1f2 */
[----:B------:R-:W0:Y:S02]  /*fd40*/  S2R R4, SR_LTMASK ;  /* 0x0000000000047919 */ /* 0x000e240000003900 */
[----:B0-----:R-:W-:-:S04]  /*fd50*/  LOP3.LUT R4, R4, UR4, RZ, 0xc0, !PT ;  /* 0x0000000404047c12 */ /* 0x001fc8000f8ec0ff */
[----:B------:R-:W0:Y:S01]  /*fd60*/  POPC R7, R4 ;  /* 0x0000000400077309 */ /* 0x000e220000000000 */
[----:B--2---:R-:W0:Y:S02]  /*fd70*/  SHFL.IDX PT, R0, R3, R0, 0x1f ;  /* 0x00001f0003007589 */ /* 0x004e2400000e0000 */
[----:B0-----:R-:W-:-:S07]  /*fd80*/  IADD3 R16, R0, UR49, R7 ;  /* 0x0000003100107c10 */ /* 0x001fce000fffe007 */
.L_x_304:
[----:B------:R-:W-:Y:S05]  /*fd90*/  BSYNC B0 ;  /* 0x0000000000007941 */ /* 0x000fea0003800000 */
.L_x_303:
[----:B------:R-:W-:Y:S05]  /*fda0*/  @!P0 BRA `(.L_x_305) ;  /* 0x0000000000048947 */ /* 0x000fea0003800000 */
[----:B------:R-:W-:Y:S01]  /*fdb0*/  BPT.TRAP 0x1 ;  /* 0x000000040000795c */ /* 0x000fe20000300000 */
.L_x_305:
[----:B------:R-:W-:Y:S01]  /*fdc0*/  LOP3.LUT R0, R33, 0x1, RZ, 0x3c, !PT ;  /* 0x0000000121007812 */ /* 0x000fe200078e3cff */
[----:B0-----:R-:W-:Y:S01]  /*fdd0*/  IMAD R17, R28, 0x8, R22 ;  /* 0x000000081c117824 */ /* 0x001fe200078e0216 */
[----:B------:R-:W-:Y:S02]  /*fde0*/  BSSY B0, `(.L_x_306) ;  /* 0x0000004000007945 */ /* 0x000fe40003800000 */
[----:B------:R-:W-:-:S04]  /*fdf0*/  SHF.L.U32 R0, R0, 0x1f, RZ ;  /* 0x0000001f00007819 */ /* 0x000fc800000006ff */
[----:B------:R-:W0:Y:S02]  /*fe00*/  SYNCS.PHASECHK.TRANS64.TRYWAIT P1, [R17+URZ+0x29870], R0 ;  /* 0x02987000110075a7 */ /* 0x000e24000802017f */
[----:B0-----:R-:W-:Y:S05]  /*fe10*/  @!P1 BRA `(.L_x_307) ;  /* 0x0000003800009947 */ /* 0x001fea0003800000 */
.L_x_406:
[----:B------:R-:W-:Y:S05]  /*fe20*/  BSYNC B0 ;  /* 0x0000000000007941 */ /* 0x000fea0003800000 */
.L_x_306:
[----:B------:R-:W-:-:S05]  /*fe30*/  IMAD.U32 R2, RZ, RZ, UR46 ;  /* 0x0000002eff027e24 */ /* 0x000fca000f8e00ff */
[----:B------:R-:W-:-:S13]  /*fe40*/  ISETP.NE.AND P1, PT, R2, 0x3, PT ;  /* 0x000000030200780c */ /* 0x000fda0003f25270 */
[----:B------:R-:W-:Y:S05]  /*fe50*/  @!P1 BRA `(.L_x_308) ;  /* 0x0000000000049947 */ /* 0x000fea0003800000 */
[----:B------:R-:W-:Y:S01]  /*fe60*/  BPT.TRAP 0x1 ;  /* 0x000000040000795c */ /* 0x000fe20000300000 */
.L_x_308:
[----:B0-----:R-:W-:-:S04]  /*fe70*/  SHF.L.U32 R0, R33, 0x1f, RZ ;  /* 0x0000001f21007819 */ /* 0x001fc800000006ff */
[----:B------:R-:W0:Y:S02]  /*fe80*/  SYNCS.PHASECHK.TRANS64.TRYWAIT P1, [R17+URZ+0x29860], R0 ;  /* 0x02986000110075a7 */ /* 0x000e24000802017f */
[----:B0-----:R-:W-:Y:S05]  /*fe90*/  @!P1 BRA `(.L_x_309) ;  /* 0x0000003400f49947 */ /* 0x001fea0003800000 */
.L_x_407:
[----:B------:R-:W2:Y:S04]  /*fea0*/  LDL R2, [R1+0x10] ;  /* 0x0000100001027983 */ /* 0x000ea80000100800 */
[----:B------:R-:W4:Y:S04]  /*feb0*/  LDL R13, [R1+0x14] ;  /* 0x00001400010d7983 */ /* 0x000f280000100800 */
[----:B------:R-:W5:Y:S01]  /*fec0*/  LDL R12, [R1+0xc] ;  /* 0x00000c00010c7983 */ /* 0x000f620000100800 */
[----:B0-----:R-:W-:Y:S01]  /*fed0*/  IMAD R0, R28, 0x5000, RZ ;  /* 0x000050001c007824 */ /* 0x001fe200078e02ff */
[----:B------:R-:W-:Y:S05]  /*fee0*/  WARPSYNC.ALL ;  /* 0x0000000000007948 */ /* 0x000fea0003800000 */
[----:B------:R-:W-:-:S05]  /*fef0*/  IMAD.U32 R18, RZ, RZ, UR46 ;  /* 0x0000002eff127e24 */ /* 0x000fca000f8e00ff */
[----:B------:R-:W-:Y:S02]  /*ff00*/  ISETP.NE.AND P1, PT, R18, 0x3, PT ;  /* 0x000000031200780c */ /* 0x000fe40003f25270 */
[----:B--2---:R-:W-:-:S05]  /*ff10*/  LOP3.LUT R3, R0, R2, RZ, 0xfc, !PT ;  /* 0x0000000200037212 */ /* 0x004fca00078efcff */
[----:B------:R-:W-:-:S04]  /*ff20*/  IMAD.IADD R2, R22, 0x1, R3 ;  /* 0x0000000116027824 */ /* 0x000fc800078e0203 */
[----:B----4-:R-:W-:Y:S01]  /*ff30*/  IMAD.IADD R3, R13, 0x1, R2 ;  /* 0x000000010d037824 */ /* 0x010fe200078e0202 */
[----:B------:R-:W0:Y:S01]  /*ff40*/  LDSM.16.MT88.4 R8, [R2+0xa400] ;  /* 0x00a400000208783b */ /* 0x000e220000004200 */
[----:B-----5:R-:W-:-:S05]  /*ff50*/  LOP3.LUT R13, R0, R12, RZ, 0xfc, !PT ;  /* 0x0000000c000d7212 */ /* 0x020fca00078efcff */
        /* <DEDUP_REMOVED lines=9> */
[C-C-:B---3--:R-:W-:Y:S02]  /*fff0*/  PRMT R14, R10.reuse, 0x6420, R11.reuse ;  /* 0x000064200a0e7816 */ /* 0x148fe4000000000b */
        /* <DEDUP_REMOVED lines=58> */
.L_x_310:
[----:B-1----:R1:W-:Y:S01]  /*103a0*/  SYNCS.ARRIVE.TRANS64.A1T0 RZ, [R17+URZ+0x29850], RZ ;  /* 0x029850ff11ff79a7 */ /* 0x0023e2000810003f */
[----:B------:R-:W-:Y:S06]  /*103b0*/  BAR.SYNC.DEFER_BLOCKING 0x2, 0x80 ;  /* 0x0082000000007b1d */ /* 0x000fec0000010000 */
[----:B------:R-:W-:Y:S05]  /*103c0*/  @!P0 BRA `(.L_x_311) ;  /* 0x0000000000048947 */ /* 0x000fea0003800000 */
[----:B------:R-:W-:Y:S01]  /*103d0*/  BPT.TRAP 0x1 ;  /* 0x000000040000795c */ /* 0x000fe20000300000 */
.L_x_311:
[----:B0-----:R-:W2:Y:S01]  /*103e0*/  LDL R0, [R1+0x4] ;  /* 0x0000040001007983 */ /* 0x001ea20000100800 */
[----:B-1----:R-:W-:Y:S02]  /*103f0*/  VIADD R17, R17, 0x29880 ;  /* 0x0002988011117836 */ /* 0x002fe40000000000 */
[----:B------:R-:W-:-:S05]  /*10400*/  VIADD R28, R28, 0x1 ;  /* 0x000000011c1c7836 */ /* 0x000fca0000000000 */
[----:B------:R-:W-:-:S04]  /*10410*/  ISETP.NE.AND P0, PT, R28, 0x2, PT ;  /* 0x000000021c00780c */ /* 0x000fc80003f05270 */
[----:B------:R-:W-:Y:S02]  /*10420*/  SEL R28, R28, RZ, P0 ;  /* 0x000000ff1c1c7207 */ /* 0x000fe40000000000 */
[----:B--2---:R-:W-:Y:S02]  /*10430*/  PRMT R17, R0, 0x654, R17 ;  /* 0x0000065400117816 */ /* 0x004fe40000000011 */
[----:B------:R-:W-:Y:S02]  /*10440*/  SEL R0, RZ, 0x1, P0 ;  /* 0x00000001ff007807 */ /* 0x000fe40000000000 */
[----:B------:R0:W-:Y:S02]  /*10450*/  SYNCS.ARRIVE.TRANS64.RED.A1T0 RZ, [R17+URZ], RZ ;  /* 0x000000ff11ff79a7 */ /* 0x0001e4000810043f */
[----:B------:R-:W-:-:S07]  /*10460*/  LOP3.LUT R33, R33, R0, RZ, 0x3c, !PT ;  /* 0x0000000021217212 */ /* 0x000fce00078e3cff */
.L_x_250:
[----:B------:R-:W-:Y:S05]  /*10470*/  BSYNC B7 ;  /* 0x0000000000077941 */ /* 0x000fea0003800000 */
.L_x_248:
[----:B------:R-:W-:-:S13]  /*10480*/  LOP3.LUT P0, RZ, R23, 0x200, RZ, 0xc0, !PT ;  /* 0x0000020017ff7812 */ /* 0x000fda000780c0ff */
[----:B------:R-:W-:Y:S05]  /*10490*/  @!P0 BRA `(.L_x_312) ;  /* 0x0000000000288947 */ /* 0x000fea0003800000 */
[----:B------:R-:W1:Y:S08]  /*104a0*/  S2UR UR4, SR_CgaCtaId ;  /* 0x00000000000479c3 */ /* 0x000e700000008800 */
[----:B------:R-:W-:Y:S01]  /*104b0*/  BAR.SYNC.DEFER_BLOCKING 0x5, 0x180 ;  /* 0x0146000000007b1d */ /* 0x000fe20000010000 */
[----:B------:R-:W-:Y:S01]  /*104c0*/  MOV R22, 0x400 ;  /* 0x0000040000167802 */ /* 0x000fe20000000f00 */
[----:B-1----:R-:W-:-:S05]  /*104d0*/  IMAD.U32 R0, RZ, RZ, UR4 ;  /* 0x00000004ff007e24 */ /* 0x002fca000f8e00ff */
[----:B------:R-:W-:Y:S01]  /*104e0*/  LEA R22, R0, R22, 0x18 ;  /* 0x0000001600167211 */ /* 0x000fe200078ec0ff */
[----:B------:R-:W-:Y:S04]  /*104f0*/  STL [R1+0x4], R0 ;  /* 0x0000040001007387 */ /* 0x000fe80000100800 */
[----:B0-----:R-:W0:Y:S02]  /*10500*/  LDS.128 R16, [R22+0x298d0] ;  /* 0x0298d00016107984 */ /* 0x001e240000000c00 */
[----:B0-----:R-:W-:Y:S01]  /*10510*/  R2UR UR40, R19 ;  /* 0x00000000132872ca */ /* 0x001fe200000e0000 */
[----:B------:R-:W-:Y:S06]  /*10520*/  BAR.ARV 0x4, 0x180 ;  /* 0x0106000000007b1d */ /* 0x000fec0000002000 */
[----:B------:R-:W-:Y:S08]  /*10530*/  BRA `(.L_x_313) ;  /* 0x0000000800207947 */ /* 0x000ff00003800000 */
.L_x_312:
[----:B------:R-:W1:Y:S01]  /*10540*/  S2R R0, SR_TID.X ;  /* 0x0000000000007919 */ /* 0x000e620000002100 */
[----:B------:R-:W-:Y:S01]  /*10550*/  ULDC UR4, c[0x0][0xc3c] ;  /* 0x00030f0000047ab9 */ /* 0x000fe20000000800 */
[----:B-1----:R-:W-:Y:S01]  /*10560*/  LOP3.LUT R8, R0, 0x1f, RZ, 0xc0, !PT ;  /* 0x0000001f00087812 */ /* 0x002fe200078ec0ff */
[----:B------:R-:W-:-:S03]  /*10570*/  IMAD.MOV.U32 R0, RZ, RZ, RZ ;  /* 0x000000ffff007224 */ /* 0x000fc600078e00ff */
[C---:B------:R-:W-:Y:S01]  /*10580*/  ISETP.NE.AND P0, PT, R8.reuse, 0x1f, PT ;  /* 0x0000001f0800780c */ /* 0x040fe20003f05270 */
[----:B------:R-:W-:-:S05]  /*10590*/  VIADD R5, R8, UR40 ;  /* 0x0000002808057c36 */ /* 0x000fca0008000000 */
[----:B------:R-:W-:Y:S01]  /*105a0*/  ISETP.GE.OR P1, PT, R5, UR4, !P0 ;  /* 0x0000000405007c0c */ /* 0x000fe2000c726670 */
[----:B------:R-:W-:-:S12]  /*105b0*/  ULDC UR4, c[0x0][0xc3c] ;  /* 0x00030f0000047ab9 */ /* 0x000fd80000000800 */
[----:B------:R-:W1:Y:S02]  /*105c0*/  @!P1 LDC.64 R2, c[0x0][0xc80] ;  /* 0x00032000ff029b82 */ /* 0x000e640000000a00 */
[----:B-1----:R-:W-:-:S05]  /*105d0*/  @!P1 IMAD.WIDE R2, R5, 0x4, R2 ;  /* 0x0000000405029825 */ /* 0x002fca00078e0202 */
[----:B------:R-:W2:Y:S01]  /*105e0*/  @!P1 LDG.E R0, desc[UR50][R2.64] ;  /* 0x0000003202009981 */ /* 0x000ea2000c1e1900 */
[C---:B------:R-:W-:Y:S02]  /*105f0*/  ISETP.NE.AND P1, PT, R8.reuse, RZ, PT ;  /* 0x000000ff0800720c */ /* 0x040fe40003f25270 */
[C---:B------:R-:W-:Y:S02]  /*10600*/  ISETP.GE.U32.AND P2, PT, R8.reuse, 0x2, PT ;  /* 0x000000020800780c */ /* 0x040fe40003f46070 */
[C---:B------:R-:W-:Y:S02]  /*10610*/  ISETP.GE.U32.AND P3, PT, R8.reuse, 0x4, PT ;  /* 0x000000040800780c */ /* 0x040fe40003f66070 */
[C---:B------:R-:W-:Y:S02]  /*10620*/  ISETP.GE.U32.AND P4, PT, R8.reuse, 0x8, PT ;  /* 0x000000080800780c */ /* 0x040fe40003f86070 */
[----:B------:R-:W-:Y:S01]  /*10630*/  ISETP.GE.U32.AND P5, PT, R8, 0x10, PT ;  /* 0x000000100800780c */ /* 0x000fe20003fa6070 */
[----:B--2---:R-:W1:Y:S02]  /*10640*/  SHFL.UP PT, R4, R0, 0x1, RZ ;  /* 0x0420000000047989 */ /* 0x004e6400000e00ff */
[----:B-1----:R-:W-:-:S05]  /*10650*/  SEL R5, R4, RZ, P1 ;  /* 0x000000ff04057207 */ /* 0x002fca0000800000 */
[----:B------:R-:W-:-:S05]  /*10660*/  IMAD.IADD R5, R0, 0x1, R5 ;  /* 0x0000000100057824 */ /* 0x000fca00078e0205 */
[----:B------:R-:W1:Y:S02]  /*10670*/  SHFL.UP PT, R4, R5, 0x2, RZ ;  /* 0x0440000005047989 */ /* 0x000e6400000e00ff */
[----:B-1----:R-:W-:-:S05]  /*10680*/  SEL R4, R4, RZ, P2 ;  /* 0x000000ff04047207 */ /* 0x002fca0001000000 */
[----:B------:R-:W-:Y:S02]  /*10690*/  IMAD.IADD R4, R5, 0x1, R4 ;  /* 0x0000000105047824 */ /* 0x000fe400078e0204 */
[----:B------:R-:W-:Y:S04]  /*106a0*/  SHFL.IDX PT, R5, R16, RZ, 0x1f ;  /* 0x00001fff10057589 */ /* 0x000fe800000e0000 */
[----:B------:R-:W1:Y:S02]  /*106b0*/  SHFL.UP PT, R6, R4, 0x4, RZ ;  /* 0x0480000004067989 */ /* 0x000e6400000e00ff */
[----:B-1----:R-:W-:-:S05]  /*106c0*/  SEL R3, R6, RZ, P3 ;  /* 0x000000ff06037207 */ /* 0x002fca0001800000 */
[----:B------:R-:W-:Y:S02]  /*106d0*/  IMAD.IADD R6, R4, 0x1, R3 ;  /* 0x0000000104067824 */ /* 0x000fe400078e0203 */
[----:B------:R-:W-:Y:S04]  /*106e0*/  SHFL.IDX PT, R4, R16, 0x1, 0x1f ;  /* 0x00201f0010047f89 */ /* 0x000fe800000e0000 */
[----:B------:R-:W1:Y:S02]  /*106f0*/  SHFL.UP PT, R2, R6, 0x8, RZ ;  /* 0x0500000006027989 */ /* 0x000e6400000e00ff */
[----:B-1----:R-:W-:-:S05]  /*10700*/  SEL R3, R2, RZ, P4 ;  /* 0x000000ff02037207 */ /* 0x002fca0002000000 */
[----:B------:R-:W-:-:S05]  /*10710*/  IMAD.IADD R7, R6, 0x1, R3 ;  /* 0x0000000106077824 */ /* 0x000fca00078e0203 */
[----:B------:R-:W1:Y:S02]  /*10720*/  SHFL.UP PT, R2, R7, 0x10, RZ ;  /* 0x0600000007027989 */ /* 0x000e6400000e00ff */
[----:B-1----:R-:W-:-:S05]  /*10730*/  SEL R2, R2, RZ, P5 ;  /* 0x000000ff02027207 */ /* 0x002fca0002800000 */
[----:B------:R-:W-:Y:S02]  /*10740*/  IMAD.IADD R3, R7, 0x1, R2 ;  /* 0x0000000107037824 */ /* 0x000fe400078e0202 */
[----:B------:R-:W1:Y:S03]  /*10750*/  LDC R2, c[0x0][0xc38] ;  /* 0x00030e00ff027b82 */ /* 0x000e660000000800 */
[----:B------:R-:W1:Y:S02]  /*10760*/  SHFL.IDX PT, R9, R3, 0x1f, 0x1f ;  /* 0x03e01f0003097f89 */ /* 0x000e6400000e0000 */
[----:B-1----:R-:W-:-:S04]  /*10770*/  IMAD R9, R9, R2, RZ ;  /* 0x0000000209097224 */ /* 0x002fc800078e02ff */
[----:B------:R-:W-:-:S05]  /*10780*/  IMAD.IADD R4, R4, 0x1, R9 ;  /* 0x0000000104047824 */ /* 0x000fca00078e0209 */
[----:B------:R-:W-:-:S13]  /*10790*/  ISETP.GT.AND P6, PT, R4, R5, PT ;  /* 0x000000050400720c */ /* 0x000fda0003fc4270 */
[----:B------:R-:W-:Y:S05]  /*107a0*/  @P6 BRA `(.L_x_314) ;  /* 0x0000000000906947 */ /* 0x000fea0003800000 */
.L_x_318:
[----:B------:R-:W-:-:S04]  /*107b0*/  UIADD3 UR40, UR40, 0x1f, URZ ;  /* 0x0000001f28287890 */ /* 0x000fc8000fffe03f */
[----:B------:R-:W-:-:S06]  /*107c0*/  UISETP.GE.AND UP0, UPT, UR40, UR4, UPT ;  /* 0x000000042800728c */ /* 0x000fcc000bf06270 */
[----:B------:R-:W-:-:S13]  /*107d0*/  PLOP3.LUT P6, PT, PT, PT, UP0, 0x40, 0x0 ;  /* 0x000000000000781c */ /* 0x000fda0003fce808 */
[----:B------:R-:W-:Y:S05]  /*107e0*/  @!P6 BRA `(.L_x_315) ;  /* 0x000000040034e947 */ /* 0x000fea0003800000 */
[----:B------:R-:W1:Y:S01]  /*107f0*/  S2R R0, SR_TID.X ;  /* 0x0000000000007919 */ /* 0x000e620000002100 */
[----:B------:R-:W-:Y:S01]  /*10800*/  BSSY B0, `(.L_x_316) ;  /* 0x0000009000007945 */ /* 0x000fe20003800000 */
[----:B-1----:R-:W-:-:S05]  /*10810*/  LOP3.LUT R0, R0, 0x1f, RZ, 0xc0, !PT ;  /* 0x0000001f00007812 */ /* 0x002fca00078ec0ff */
[----:B------:R-:W-:Y:S02]  /*10820*/  VIADD R7, R0, UR40 ;  /* 0x0000002800077c36 */ /* 0x000fe40008000000 */
[----:B------:R-:W-:-:S03]  /*10830*/  IMAD.MOV.U32 R0, RZ, RZ, RZ ;  /* 0x000000ffff007224 */ /* 0x000fc600078e00ff */
[----:B------:R-:W-:-:S13]  /*10840*/  ISETP.GE.OR P6, PT, R7, UR4, !P0 ;  /* 0x0000000407007c0c */ /* 0x000fda000c7c6670 */
[----:B------:R-:W-:Y:S05]  /*10850*/  @P6 BRA `(.L_x_317) ;  /* 0x00000000000c6947 */ /* 0x000fea0003800000 */
[----:B------:R-:W1:Y:S02]  /*10860*/  LDC.64 R2, c[0x0][0xc80] ;  /* 0x00032000ff027b82 */ /* 0x000e640000000a00 */
[----:B-1----:R-:W-:-:S05]  /*10870*/  IMAD.WIDE R2, R7, 0x4, R2 ;  /* 0x0000000407027825 */ /* 0x002fca00078e0202 */
[----:B------:R1:W5:Y:S02]  /*10880*/  LDG.E R0, desc[UR50][R2.64] ;  /* 0x0000003202007981 */ /* 0x000364000c1e1900 */
.L_x_317:
[----:B------:R-:W-:Y:S05]  /*10890*/  BSYNC B0 ;  /* 0x0000000000007941 */ /* 0x000fea0003800000 */
.L_x_316:
[----:B-1---5:R-:W1:Y:S02]  /*108a0*/  SHFL.UP PT, R2, R0, 0x1, RZ ;  /* 0x0420000000027989 */ /* 0x022e6400000e00ff */
[----:B-1----:R-:W-:-:S05]  /*108b0*/  SEL R3, R2, RZ, P1 ;  /* 0x000000ff02037207 */ /* 0x002fca0000800000 */
[----:B------:R-:W-:-:S05]  /*108c0*/  IMAD.IADD R3, R0, 0x1, R3 ;  /* 0x0000000100037824 */ /* 0x000fca00078e0203 */
[----:B------:R-:W1:Y:S02]  /*108d0*/  SHFL.UP PT, R2, R3, 0x2, RZ ;  /* 0x0440000003027989 */ /* 0x000e6400000e00ff */
        /* <DEDUP_REMOVED lines=9> */
[----:B-1----:R-:W-:Y:S02]  /*10970*/  SEL R9, R2, RZ, P5 ;  /* 0x000000ff02097207 */ /* 0x002fe40002800000 */
[----:B------:R-:W1:Y:S03]  /*10980*/  LDC R2, c[0x0][0xc38] ;  /* 0x00030e00ff027b82 */ /* 0x000e660000000800 */
[----:B------:R-:W-:-:S05]  /*10990*/  IMAD.IADD R3, R8, 0x1, R9 ;  /* 0x0000000108037824 */ /* 0x000fca00078e0209 */
[----:B------:R-:W1:Y:S02]  /*109a0*/  SHFL.IDX PT, R9, R3, 0x1f, 0x1f ;  /* 0x03e01f0003097f89 */ /* 0x000e6400000e0000 */
[----:B-1----:R-:W-:-:S04]  /*109b0*/  IMAD R9, R9, R2, RZ ;  /* 0x0000000209097224 */ /* 0x002fc800078e02ff */
[----:B------:R-:W-:-:S05]  /*109c0*/  IMAD.IADD R4, R9, 0x1, R4 ;  /* 0x0000000109047824 */ /* 0x000fca00078e0204 */
[----:B------:R-:W-:-:S13]  /*109d0*/  ISETP.GT.AND P6, PT, R4, R5, PT ;  /* 0x000000050400720c */ /* 0x000fda0003fc4270 */
[----:B------:R-:W-:Y:S05]  /*109e0*/  @!P6 BRA `(.L_x_318) ;  /* 0xfffffffc0070e947 */ /* 0x000fea000383ffff */
.L_x_314:
[----:B------:R-:W-:Y:S02]  /*109f0*/  IMAD.IADD R7, R4, 0x1, -R9 ;  /* 0x0000000104077824 */ /* 0x000fe400078e0a09 */
[----:B------:R-:W-:Y:S02]  /*10a00*/  IMAD.MOV.U32 R16, RZ, RZ, RZ ;  /* 0x000000ffff107224 */ /* 0x000fe400078e00ff */
[----:B------:R-:W-:-:S05]  /*10a10*/  IMAD R4, R3, R2, R7 ;  /* 0x0000000203047224 */ /* 0x000fca00078e0207 */
[----:B------:R-:W-:-:S13]  /*10a20*/  ISETP.GT.AND P0, PT, R4, R5, PT ;  /* 0x000000050400720c */ /* 0x000fda0003f04270 */
[----:B------:R-:W-:Y:S02]  /*10a30*/  VOTEU.ANY UR5, UPT, !P0 ;  /* 0x0000000000057886 */ /* 0x000fe400040e0100 */
[----:B------:R-:W-:Y:S02]  /*10a40*/  UPOPC UR4, UR5 ;  /* 0x00000005000472bf */ /* 0x000fe40008000000 */
[----:B------:R-:W-:-:S04]  /*10a50*/  ISETP.NE.AND P0, PT, RZ, UR5, PT ;  /* 0x00000005ff007c0c */ /* 0x000fc8000bf05270 */
[----:B------:R-:W-:-:S05]  /*10a60*/  IMAD.U32 R11, RZ, RZ, UR4 ;  /* 0x00000004ff0b7e24 */ /* 0x000fca000f8e00ff */
[----:B------:R-:W1:Y:S02]  /*10a70*/  SHFL.IDX PT, R0, R0, R11, 0x1f ;  /* 0x00001f0b00007589 */ /* 0x000e6400000e0000 */
[----:B-1----:R-:W-:-:S04]  /*10a80*/  IABS R4, R0 ;  /* 0x0000000000047213 */ /* 0x002fc80000000000 */
[----:B------:R-:W1:Y:S08]  /*10a90*/  I2F.RP R6, R4 ;  /* 0x0000000400067306 */ /* 0x000e700000209400 */
[----:B-1----:R-:W1:Y:S02]  /*10aa0*/  MUFU.RCP R6, R6 ;  /* 0x0000000600067308 */ /* 0x002e640000001000 */
[----:B-1----:R-:W-:-:S06]  /*10ab0*/  VIADD R9, R6, 0xffffffe ;  /* 0x0ffffffe06097836 */ /* 0x002fcc0000000000 */
[----:B------:R-:W1:Y:S01]  /*10ac0*/  F2I.FTZ.U32.TRUNC.NTZ R9, R9 ;  /* 0x0000000900097305 */ /* 0x000e62000021f000 */
[----:B------:R-:W-:Y:S05]  /*10ad0*/  @!P0 BRA `(.L_x_319) ;  /* 0x00000000000c8947 */ /* 0x000fea0003800000 */
[----:B------:R-:W-:-:S06]  /*10ae0*/  UIADD3 UR5, UR4, -0x1, URZ ;  /* 0xffffffff04057890 */ /* 0x000fcc000fffe03f */
[----:B------:R-:W-:-:S06]  /*10af0*/  IMAD.U32 R16, RZ, RZ, UR5 ;  /* 0x00000005ff107e24 */ /* 0x000fcc000f8e00ff */
[----:B------:R2:W3:Y:S02]  /*10b00*/  SHFL.IDX PT, R16, R3, R16, 0x1f ;  /* 0x00001f1003107589 */ /* 0x0004e400000e0000 */
.L_x_319:
[----:B-12---:R-:W-:Y:S01]  /*10b10*/  IMAD.MOV R3, RZ, RZ, -R9 ;  /* 0x000000ffff037224 */ /* 0x006fe200078e0a09 */
[----:B------:R-:W-:Y:S01]  /*10b20*/  UIADD3 UR40, UR4, UR40, URZ ;  /* 0x0000002804287290 */ /* 0x000fe2000fffe03f */
[----:B---3--:R-:W-:Y:S02]  /*10b30*/  IMAD R16, R16, R2, R7 ;  /* 0x0000000210107224 */ /* 0x008fe400078e0207 */
[----:B------:R-:W-:Y:S02]  /*10b40*/  IMAD R6, R3, R4, RZ ;  /* 0x0000000403067224 */ /* 0x000fe400078e02ff */
[----:B------:R-:W-:Y:S02]  /*10b50*/  IMAD.MOV.U32 R2, RZ, RZ, RZ ;  /* 0x000000ffff027224 */ /* 0x000fe400078e00ff */
[----:B------:R-:W-:Y:S02]  /*10b60*/  IMAD.MOV.U32 R3, RZ, RZ, R9 ;  /* 0x000000ffff037224 */ /* 0x000fe400078e0009 */
[----:B0-----:R-:W-:-:S02]  /*10b70*/  IMAD.IADD R17, R5, 0x1, -R16 ;  /* 0x0000000105117824 */ /* 0x001fc400078e0a10 */
[----:B------:R-:W-:Y:S01]  /*10b80*/  IMAD.HI.U32 R9, R9, R6, R2 ;  /* 0x0000000609097227 */ /* 0x000fe200078e0002 */
[----:B------:R-:W-:Y:S02]  /*10b90*/  IABS R3, R0 ;  /* 0x0000000000037213 */ /* 0x000fe40000000000 */
[----:B------:R-:W-:-:S03]  /*10ba0*/  IABS R2, R17 ;  /* 0x0000001100027213 */ /* 0x000fc60000000000 */
[----:B------:R-:W-:Y:S02]  /*10bb0*/  IMAD.MOV R3, RZ, RZ, -R3 ;  /* 0x000000ffff037224 */ /* 0x000fe400078e0a03 */
[----:B------:R-:W-:-:S04]  /*10bc0*/  IMAD.HI.U32 R9, R9, R2, RZ ;  /* 0x0000000209097227 */ /* 0x000fc800078e00ff */
[----:B------:R-:W-:Y:S01]  /*10bd0*/  IMAD R3, R9, R3, R2 ;  /* 0x0000000309037224 */ /* 0x000fe200078e0202 */
[----:B------:R-:W-:-:S04]  /*10be0*/  LOP3.LUT R2, R17, R0, RZ, 0x3c, !PT ;  /* 0x0000000011027212 */ /* 0x000fc800078e3cff */
[----:B------:R-:W-:Y:S02]  /*10bf0*/  ISETP.GT.U32.AND P1, PT, R4, R3, PT ;  /* 0x000000030400720c */ /* 0x000fe40003f24070 */
[----:B------:R-:W-:-:S11]  /*10c00*/  ISETP.GE.AND P2, PT, R2, RZ, PT ;  /* 0x000000ff0200720c */ /* 0x000fd60003f46270 */
[----:B------:R-:W-:Y:S02]  /*10c10*/  @!P1 IMAD.IADD R3, R3, 0x1, -R4 ;  /* 0x0000000103039824 */ /* 0x000fe400078e0a04 */
[----:B------:R-:W-:Y:S01]  /*10c20*/  @!P1 VIADD R9, R9, 0x1 ;  /* 0x0000000109099836 */ /* 0x000fe20000000000 */
[----:B------:R-:W-:Y:S02]  /*10c30*/  ISETP.NE.AND P1, PT, R0, RZ, PT ;  /* 0x000000ff0000720c */ /* 0x000fe40003f25270 */
[----:B------:R-:W-:-:S13]  /*10c40*/  ISETP.GE.U32.AND P0, PT, R3, R4, PT ;  /* 0x000000040300720c */ /* 0x000fda0003f06070 */
[----:B------:R-:W-:-:S04]  /*10c50*/  @P0 VIADD R9, R9, 0x1 ;  /* 0x0000000109090836 */ /* 0x000fc80000000000 */
[----:B------:R-:W-:Y:S01]  /*10c60*/  @!P2 IMAD.MOV R9, RZ, RZ, -R9 ;  /* 0x000000ffff09a224 */ /* 0x000fe200078e0a09 */
[----:B------:R-:W-:-:S05]  /*10c70*/  @!P1 LOP3.LUT R9, RZ, R0, RZ, 0x33, !PT ;  /* 0x00000000ff099212 */ /* 0x000fca00078e33ff */
[--C-:B------:R-:W-:Y:S02]  /*10c80*/  IMAD.MOV R2, RZ, RZ, -R9.reuse ;  /* 0x000000ffff027224 */ /* 0x100fe400078e0a09 */
[----:B------:R-:W-:Y:S02]  /*10c90*/  IMAD.MOV.U32 R18, RZ, RZ, R9 ;  /* 0x000000ffff127224 */ /* 0x000fe400078e0009 */
[----:B------:R-:W-:Y:S01]  /*10ca0*/  IMAD R17, R0, R2, R17 ;  /* 0x0000000200117224 */ /* 0x000fe200078e0211 */
[----:B------:R-:W-:Y:S06]  /*10cb0*/  BRA `(.L_x_320) ;  /* 0x0000000000107947 */ /* 0x000fec0003800000 */
.L_x_315:
[----:B------:R-:W-:Y:S01]  /*10cc0*/  IMAD.MOV.U32 R16, RZ, RZ, R5 ;  /* 0x000000ffff107224 */ /* 0x000fe200078e0005 */
[----:B------:R-:W-:Y:S01]  /*10cd0*/  ULDC UR40, c[0x0][0xc3c] ;  /* 0x00030f0000287ab9 */ /* 0x000fe20000000800 */
[----:B0-----:R-:W-:Y:S02]  /*10ce0*/  IMAD.MOV.U32 R17, RZ, RZ, RZ ;  /* 0x000000ffff117224 */ /* 0x001fe400078e00ff */
[----:B------:R-:W-:-:S07]  /*10cf0*/  IMAD.MOV.U32 R18, RZ, RZ, RZ ;  /* 0x000000ffff127224 */ /* 0x000fce00078e00ff */
.L_x_320:
[----:B------:R0:W2:Y:S01]  /*10d00*/  LDL R2, [R1+0x4] ;  /* 0x0000040001027983 */ /* 0x0000a20000100800 */
[----:B------:R-:W1:Y:S02]  /*10d10*/  S2R R0, SR_TID.X ;  /* 0x0000000000007919 */ /* 0x000e640000002100 */
[----:B-1----:R-:W-:Y:S01]  /*10d20*/  LOP3.LUT R0, R0, 0x1f, RZ, 0xc0, !PT ;  /* 0x0000001f00007812 */ /* 0x002fe200078ec0ff */
[----:B------:R-:W-:Y:S03]  /*10d30*/  BAR.SYNC.DEFER_BLOCKING 0x4, 0x180 ;  /* 0x0106000000007b1d */ /* 0x000fe60000010000 */
[----:B------:R-:W-:Y:S01]  /*10d40*/  ISETP.NE.AND P0, PT, R0, RZ, PT ;  /* 0x000000ff0000720c */ /* 0x000fe20003f05270 */
[----:B------:R-:W-:-:S12]  /*10d50*/  IMAD.U32 R19, RZ, RZ, UR40 ;  /* 0x00000028ff137e24 */ /* 0x000fd8000f8e00ff */
[----:B------:R-:W-:Y:S01]  /*10d60*/  @!P0 MOV R0, 0x400 ;  /* 0x0000040000008802 */ /* 0x000fe20000000f00 */
[----:B--2---:R-:W1:Y:S03]  /*10d70*/  @!P0 S2R R2, SR_CgaCtaId ;  /* 0x0000000000028919 */ /* 0x004e660000008800 */
[----:B-1----:R-:W-:Y:S01]  /*10d80*/  @!P0 LEA R22, R2, R0, 0x18 ;  /* 0x0000000002168211 */ /* 0x002fe200078ec0ff */
[----:B------:R0:W-:Y:S04]  /*10d90*/  @!P0 STL [R1+0x4], R2 ;  /* 0x0000040201008387 */ /* 0x0001e80000100800 */
[----:B------:R0:W-:Y:S01]  /*10da0*/  @!P0 STS.128 [R22+0x298d0], R16 ;  /* 0x0298d01016008388 */ /* 0x0001e20000000c00 */
[----:B------:R-:W-:Y:S06]  /*10db0*/  BAR.ARV 0x5, 0x180 ;  /* 0x0146000000007b1d */ /* 0x000fec0000002000 */
.L_x_313:
[----:B------:R-:W-:Y:S02]  /*10dc0*/  ULDC UR4, c[0x0][0xc3c] ;  /* 0x00030f0000047ab9 */ /* 0x000fe40000000800 */
[----:B------:R-:W-:-:S06]  /*10dd0*/  UISETP.GE.AND UP0, UPT, UR40, UR4, UPT ;  /* 0x000000042800728c */ /* 0x000fcc000bf06270 */
[----:B------:R-:W-:-:S13]  /*10de0*/  PLOP3.LUT P0, PT, PT, PT, UP0, 0x80, 0x0 ;  /* 0x000000000000781c */ /* 0x000fda0003f0f008 */
[----:B------:R-:W-:Y:S05]  /*10df0*/  @!P0 BRA `(.L_x_321) ;  /* 0xffffffa800f88947 */ /* 0x000fea000383ffff */
.L_x_244:
[----:B0-----:R-:W3:Y:S01]  /*10e00*/  LDL.LU R0, [R1+0x1c] ;  /* 0x00001c0001007983 */ /* 0x001ee20000300800 */
[----:B------:R-:W-:Y:S01]  /*10e10*/  BSSY B0, `(.L_x_322) ;  /* 0x000000b000007945 */ /* 0x000fe20003800000 */
[----:B------:R-:W0:Y:S01]  /*10e20*/  S2R R5, SR_CgaCtaId ;  /* 0x0000000000057919 */ /* 0x000e220000008800 */
[----:B---3--:R-:W-:-:S05]  /*10e30*/  VIADD R0, R0, 0x1 ;  /* 0x0000000100007836 */ /* 0x008fca0000000000 */
[----:B------:R-:W-:-:S04]  /*10e40*/  LEA.HI R2, R0, R0, RZ, 0x1 ;  /* 0x0000000000027211 */ /* 0x000fc800078f08ff */
[----:B------:R-:W-:Y:S02]  /*10e50*/  LOP3.LUT R3, R2, 0xfffffffe, RZ, 0xc0, !PT ;  /* 0xfffffffe02037812 */ /* 0x000fe400078ec0ff */
[----:B------:R-:W-:-:S03]  /*10e60*/  MOV R2, 0x400 ;  /* 0x0000040000027802 */ /* 0x000fc60000000f00 */
[----:B------:R-:W-:Y:S01]  /*10e70*/  IMAD.IADD R0, R0, 0x1, -R3 ;  /* 0x0000000100007824 */ /* 0x000fe200078e0a03 */
[----:B0-----:R-:W-:-:S04]  /*10e80*/  LEA R5, R5, R2, 0x18 ;  /* 0x0000000205057211 */ /* 0x001fc800078ec0ff */
[----:B------:R-:W-:-:S04]  /*10e90*/  SHF.L.U32 R0, R0, 0x1f, RZ ;  /* 0x0000001f00007819 */ /* 0x000fc800000006ff */
[----:B------:R-:W0:Y:S02]  /*10ea0*/  SYNCS.PHASECHK.TRANS64.TRYWAIT P0, [R5+URZ+0x29820], R0 ;  /* 0x02982000050075a7 */ /* 0x000e24000800017f */
[----:B0-----:R-:W-:Y:S05]  /*10eb0*/  @!P0 BRA `(.L_x_323) ;  /* 0x0000002800008947 */ /* 0x001fea0003800000 */
.L_x_408:
[----:B------:R-:W-:Y:S05]  /*10ec0*/  BSYNC B0 ;  /* 0x0000000000007941 */ /* 0x000fea0003800000 */
.L_x_322:
[----:B------:R-:W-:-:S03]  /*10ed0*/  UMOV UR4, 0xffffffff ;  /* 0xffffffff00047882 */ /* 0x000fc60000000000 */
[----:B------:R-:W-:Y:S05]  /*10ee0*/  BRA.DIV UR4, `(.L_x_324) ;  /* 0x0000002a04087947 */ /* 0x000fea000b800000 */
[----:B0-----:R-:W0:Y:S02]  /*10ef0*/  S2R R0, SR_TID.X ;  /* 0x0000000000007919 */ /* 0x001e240000002100 */
[----:B0-----:R-:W-:-:S04]  /*10f00*/  SHF.R.U32.HI R0, RZ, 0x5, R0 ;  /* 0x00000005ff007819 */ /* 0x001fc80000011600 */
[----:B------:R-:W-:-:S05]  /*10f10*/  LOP3.LUT R0, R0, 0x3, RZ, 0xc0, !PT ;  /* 0x0000000300007812 */ /* 0x000fca00078ec0ff */
[----:B------:R0:W1:Y:S02]  /*10f20*/  SHFL.IDX PT, R14, R0, RZ, 0x1f ;  /* 0x00001fff000e7589 */ /* 0x00006400000e0000 */
.L_x_411:
[----:B-1----:R-:W-:Y:S01]  /*10f30*/  ISETP.NE.AND P0, PT, R14, RZ, PT ;  /* 0x000000ff0e00720c */ /* 0x002fe20003f05270 */
[----:B------:R-:W-:-:S12]  /*10f40*/  BSSY B0, `(.L_x_325) ;  /* 0x000002c000007945 */ /* 0x000fd80003800000 */
[----:B------:R-:W-:Y:S05]  /*10f50*/  @P0 BRA `(.L_x_326) ;  /* 0x0000000000a80947 */ /* 0x000fea0003800000 */
[----:B------:R-:W-:-:S03]  /*10f60*/  UMOV UR4, 0xffffffff ;  /* 0xffffffff00047882 */ /* 0x000fc60000000000 */
[----:B------:R-:W-:Y:S05]  /*10f70*/  BRA.DIV UR4, `(.L_x_327) ;  /* 0x0000002a04187947 */ /* 0x000fea000b800000 */
[----:B------:R-:W-:-:S13]  /*10f80*/  ELECT P6, URZ, PT ;  /* 0x00000000003f782f */ /* 0x000fda00038c0000 */
.L_x_414:
[----:B------:R-:W-:Y:S05]  /*10f90*/  @!P6 BRA `(.L_x_326) ;  /* 0x000000000098e947 */ /* 0x000fea0003800000 */
[----:B------:R-:W-:-:S06]  /*10fa0*/  ULOP3.LUT UR4, UR36, 0x2, URZ, 0xfc, !UPT ;  /* 0x0000000224047892 */ /* 0x000fcc000f8efc3f */
[----:B0-----:R-:W-:-:S05]  /*10fb0*/  IMAD.U32 R0, RZ, RZ, UR4 ;  /* 0x00000004ff007e24 */ /* 0x001fca000f8e00ff */
[----:B------:R-:W-:-:S13]  /*10fc0*/  ISETP.NE.AND P0, PT, R0, 0x3, PT ;  /* 0x000000030000780c */ /* 0x000fda0003f05270 */
[----:B------:R-:W-:Y:S05]  /*10fd0*/  @!P0 BRA `(.L_x_328) ;  /* 0x0000000000048947 */ /* 0x000fea0003800000 */
[----:B------:R-:W-:Y:S01]  /*10fe0*/  BPT.TRAP 0x1 ;  /* 0x000000040000795c */ /* 0x000fe20000300000 */
.L_x_328:
[C---:B------:R-:W-:Y:S01]  /*10ff0*/  IMAD R3, R28.reuse, 0x8, R5 ;  /* 0x000000081c037824 */ /* 0x040fe200078e0205 */
[----:B------:R-:W-:Y:S01]  /*11000*/  SHF.L.U32 R2, R33, 0x1f, RZ ;  /* 0x0000001f21027819 */ /* 0x000fe200000006ff */
[----:B------:R-:W-:-:S03]  /*11010*/  VIADD R28, R28, 0x1 ;  /* 0x000000011c1c7836 */ /* 0x000fc60000000000 */
[----:B------:R-:W0:Y:S02]  /*11020*/  SYNCS.PHASECHK.TRANS64.TRYWAIT P1, [R3+URZ+0x29840], R2 ;  /* 0x02984002030075a7 */ /* 0x000e24000802017f */
[----:B------:R-:W-:-:S04]  /*11030*/  ISETP.NE.AND P2, PT, R28, 0x2, PT ;  /* 0x000000021c00780c */ /* 0x000fc80003f45270 */
[----:B------:R-:W-:Y:S01]  /*11040*/  SEL R0, RZ, 0x1, P2 ;  /* 0x00000001ff007807 */ /* 0x000fe20001000000 */
[----:B0-----:R-:W-:Y:S08]  /*11050*/  @!P1 BRA `(.L_x_329) ;  /* 0x0000002800009947 */ /* 0x001ff00003800000 */
.L_x_415:
[----:B------:R-:W-:Y:S02]  /*11060*/  SEL R28, R28, RZ, P2 ;  /* 0x000000ff1c1c7207 */ /* 0x000fe40001000000 */
[----:B------:R-:W-:Y:S01]  /*11070*/  LOP3.LUT R0, R33, R0, RZ, 0x3c, !PT ;  /* 0x0000000021007212 */ /* 0x000fe200078e3cff */
[----:B------:R-:W-:Y:S06]  /*11080*/  @!P0 BRA `(.L_x_330) ;  /* 0x0000000000048947 */ /* 0x000fec0003800000 */
[----:B------:R-:W-:Y:S01]  /*11090*/  BPT.TRAP 0x1 ;  /* 0x000000040000795c */ /* 0x000fe20000300000 */
.L_x_330:
[----:B------:R-:W-:Y:S01]  /*110a0*/  IMAD R5, R28, 0x8, R5 ;  /* 0x000000081c057824 */ /* 0x000fe200078e0205 */
[----:B------:R-:W-:-:S04]  /*110b0*/  SHF.L.U32 R0, R0, 0x1f, RZ ;  /* 0x0000001f00007819 */ /* 0x000fc800000006ff */
[----:B------:R-:W1:Y:S02]  /*110c0*/  SYNCS.PHASECHK.TRANS64.TRYWAIT P1, [R5+URZ+0x29840], R0 ;  /* 0x02984000050075a7 */ /* 0x000e64000802017f */
[----:B-1----:R-:W-:Y:S05]  /*110d0*/  @!P1 BRA `(.L_x_331) ;  /* 0x0000002400f49947 */ /* 0x002fea0003800000 */
.L_x_416:
[----:B------:R-:W-:Y:S05]  /*110e0*/  @!P0 BRA `(.L_x_332) ;  /* 0x0000000000048947 */ /* 0x000fea0003800000 */
[----:B------:R-:W-:Y:S01]  /*110f0*/  BPT.TRAP 0x1 ;  /* 0x000000040000795c */ /* 0x000fe20000300000 */
.L_x_332:
[----:B------:R-:W3:Y:S02]  /*11100*/  SYNCS.PHASECHK.TRANS64.TRYWAIT P1, [R3+URZ+0x29860], R2 ;  /* 0x02986002030075a7 */ /* 0x000ee4000802017f */
[----:B---3--:R-:W-:Y:S05]  /*11110*/  @!P1 BRA `(.L_x_333) ;  /* 0x0000002400f89947 */ /* 0x008fea0003800000 */
.L_x_417:
[----:B------:R-:W-:Y:S05]  /*11120*/  @!P0 BRA `(.L_x_334) ;  /* 0x0000000000048947 */ /* 0x000fea0003800000 */
[----:B------:R-:W-:Y:S01]  /*11130*/  BPT.TRAP 0x1 ;  /* 0x000000040000795c */ /* 0x000fe20000300000 */
.L_x_334:
[----:B------:R-:W4:Y:S02]  /*11140*/  SYNCS.PHASECHK.TRANS64.TRYWAIT P1, [R5+URZ+0x29860], R0 ;  /* 0x02986000050075a7 */ /* 0x000f24000802017f */
[----:B----4-:R-:W-:Y:S05]  /*11150*/  @!P1 BRA `(.L_x_335) ;  /* 0x0000002400fc9947 */ /* 0x010fea0003800000 */
.L_x_418:
[----:B------:R-:W-:Y:S05]  /*11160*/  @!P0 BRA `(.L_x_336) ;  /* 0x0000000000048947 */ /* 0x000fea0003800000 */
[----:B------:R-:W-:Y:S01]  /*11170*/  BPT.TRAP 0x1 ;  /* 0x000000040000795c */ /* 0x000fe20000300000 */
.L_x_336:
[----:B------:R-:W5:Y:S02]  /*11180*/  SYNCS.PHASECHK.TRANS64.TRYWAIT P1, [R3+URZ+0x29880], R2 ;  /* 0x02988002030075a7 */ /* 0x000f64000802017f */
[----:B-----5:R-:W-:Y:S05]  /*11190*/  @!P1 BRA `(.L_x_337) ;  /* 0x0000002800009947 */ /* 0x020fea0003800000 */
.L_x_419:
[----:B------:R-:W-:Y:S05]  /*111a0*/  @!P0 BRA `(.L_x_338) ;  /* 0x0000000000048947 */ /* 0x000fea0003800000 */
[----:B------:R-:W-:Y:S01]  /*111b0*/  BPT.TRAP 0x1 ;  /* 0x000000040000795c */ /* 0x000fe20000300000 */
.L_x_338:
[----:B------:R0:W0:Y:S02]  /*111c0*/  SYNCS.PHASECHK.TRANS64.TRYWAIT P0, [R5+URZ+0x29880], R0 ;  /* 0x02988000050075a7 */ /* 0x000024000800017f */
[----:B0-----:R-:W-:Y:S05]  /*111d0*/  @!P0 NANOSLEEP.SYNCS 0x989680 ;  /* 0x009896800000895d */ /* 0x001fea0003900000 */
[----:B------:R-:W0:Y:S02]  /*111e0*/  @!P0 SYNCS.PHASECHK.TRANS64 P0, [R5+URZ+0x29880], R0 ;  /* 0x02988000050085a7 */ /* 0x000e24000800007f */
[----:B0-----:R-:W-:Y:S05]  /*111f0*/  @!P0 BRA `(.L_x_338) ;  /* 0xfffffffc00f08947 */ /* 0x001fea000383ffff */
.L_x_326:
[----:B------:R-:W-:Y:S05]  /*11200*/  BSYNC B0 ;  /* 0x0000000000007941 */ /* 0x000fea0003800000 */
.L_x_325:
[----:B------:R-:W-:Y:S05]  /*11210*/  EXIT ;  /* 0x000000000000794d */ /* 0x000fea0003800000 */
.L_x_193:
[----:B0-----:R-:W-:-:S04]  /*11220*/  IMAD.U32 R3, RZ, RZ, UR48 ;  /* 0x00000030ff037e24 */ /* 0x001fc8000f8e00ff */
[----:B------:R0:W1:Y:S03]  /*11230*/  SYNCS.PHASECHK.TRANS64.TRYWAIT P1, [R3+URZ+0x29800], R0 ;  /* 0x02980000030075a7 */ /* 0x000066000802017f */
[----:B-1----:R-:W-:Y:S05]  /*11240*/  @!P1 NANOSLEEP.SYNCS 0x989680 ;  /* 0x009896800000995d */ /* 0x002fea0003900000 */
[----:B------:R-:W1:Y:S02]  /*11250*/  @!P1 SYNCS.PHASECHK.TRANS64 P1, [R3+URZ+0x29800], R0 ;  /* 0x02980000030095a7 */ /* 0x000e64000802007f */
[----:B-1----:R-:W-:Y:S05]  /*11260*/  @!P1 BRA `(.L_x_193) ;  /* 0xfffffffc00ec9947 */ /* 0x002fea000383ffff */
[----:B------:R-:W-:Y:S05]  /*11270*/  BRA `(.L_x_339) ;  /* 0xffffff0400887947 */ /* 0x000fea000383ffff */
.L_x_197:
[----:B-1----:R1:W2:Y:S02]  /*11280*/  SYNCS.PHASECHK.TRANS64.TRYWAIT P1, [R4+URZ+0x29830], R3 ;  /* 0x02983003040075a7 */ /* 0x0022a4000802017f */
[----:B--2---:R-:W-:Y:S05]  /*11290*/  @!P1 NANOSLEEP.SYNCS 0x989680 ;  /* 0x009896800000995d */ /* 0x004fea0003900000 */
[----:B------:R-:W2:Y:S02]  /*112a0*/  @!P1 SYNCS.PHASECHK.TRANS64 P1, [R4+URZ+0x29830], R3 ;  /* 0x02983003040095a7 */ /* 0x000ea4000802007f */
[----:B--2---:R-:W-:Y:S05]  /*112b0*/  @!P1 BRA `(.L_x_197) ;  /* 0xfffffffc00f09947 */ /* 0x004fea000383ffff */
[----:B------:R-:W-:Y:S05]  /*112c0*/  BRA `(.L_x_196) ;  /* 0xffffff0400a87947 */ /* 0x000fea000383ffff */
.L_x_203:
[----:B-1----:R-:W-:-:S04]  /*112d0*/  IMAD.U32 R3, RZ, RZ, UR6 ;  /* 0x00000006ff037e24 */ /* 0x002fc8000f8e00ff */
[----:B------:R1:W2:Y:S03]  /*112e0*/  SYNCS.PHASECHK.TRANS64.TRYWAIT P1, [R3+URZ+0x29830], R0 ;  /* 0x02983000030075a7 */ /* 0x0002a6000802017f */
[----:B--2---:R-:W-:Y:S05]  /*112f0*/  @!P1 NANOSLEEP.SYNCS 0x989680 ;  /* 0x009896800000995d */ /* 0x004fea0003900000 */
[----:B------:R-:W2:Y:S02]  /*11300*/  @!P1 SYNCS.PHASECHK.TRANS64 P1, [R3+URZ+0x29830], R0 ;  /* 0x02983000030095a7 */ /* 0x000ea4000802007f */
[----:B--2---:R-:W-:Y:S05]  /*11310*/  @!P1 BRA `(.L_x_203) ;  /* 0xfffffffc00ec9947 */ /* 0x004fea000383ffff */
[----:B------:R-:W-:Y:S05]  /*11320*/  BRA `(.L_x_200) ;  /* 0xffffff3800b47947 */ /* 0x000fea000383ffff */
.L_x_207:
[----:B-1----:R-:W-:-:S04]  /*11330*/  IMAD.U32 R3, RZ, RZ, UR6 ;  /* 0x00000006ff037e24 */ /* 0x002fc8000f8e00ff */
[----:B------:R1:W2:Y:S03]  /*11340*/  SYNCS.PHASECHK.TRANS64.TRYWAIT P1, [R3+URZ+0x29850], R0 ;  /* 0x02985000030075a7 */ /* 0x0002a6000802017f */
[----:B--2---:R-:W-:Y:S05]  /*11350*/  @!P1 NANOSLEEP.SYNCS 0x989680 ;  /* 0x009896800000995d */ /* 0x004fea0003900000 */
[----:B------:R-:W2:Y:S02]  /*11360*/  @!P1 SYNCS.PHASECHK.TRANS64 P1, [R3+URZ+0x29850], R0 ;  /* 0x02985000030095a7 */ /* 0x000ea4000802007f */
[----:B--2---:R-:W-:Y:S05]  /*11370*/  @!P1 BRA `(.L_x_207) ;  /* 0xfffffffc00ec9947 */ /* 0x004fea000383ffff */
[----:B------:R-:W-:Y:S05]  /*11380*/  BRA `(.L_x_204) ;  /* 0xffffff4400c07947 */ /* 0x000fea000383ffff */
.L_x_214:
[----:B-1----:R-:W-:-:S04]  /*11390*/  IMAD.U32 R7, RZ, RZ, UR9 ;  /* 0x00000009ff077e24 */ /* 0x002fc8000f8e00ff */
[----:B------:R1:W2:Y:S03]  /*113a0*/  SYNCS.PHASECHK.TRANS64.TRYWAIT P1, [R7+URZ+0x29850], R6 ;  /* 0x02985006070075a7 */ /* 0x0002a6000802017f */
[----:B--2---:R-:W-:Y:S05]  /*113b0*/  @!P1 NANOSLEEP.SYNCS 0x989680 ;  /* 0x009896800000995d */ /* 0x004fea0003900000 */
[----:B------:R-:W2:Y:S02]  /*113c0*/  @!P1 SYNCS.PHASECHK.TRANS64 P1, [R7+URZ+0x29850], R6 ;  /* 0x02985006070095a7 */ /* 0x000ea4000802007f */
[----:B--2---:R-:W-:Y:S05]  /*113d0*/  @!P1 BRA `(.L_x_214) ;  /* 0xfffffffc00ec9947 */ /* 0x004fea000383ffff */
[----:B------:R-:W-:Y:S05]  /*113e0*/  BRA `(.L_x_213) ;  /* 0xffffff6400a87947 */ /* 0x000fea000383ffff */
.L_x_259:
[----:B------:R-:W0:Y:S01]  /*113f0*/  S2R R20, SR_TID.X ;  /* 0x0000000000147919 */ /* 0x000e220000002100 */
[----:B------:R-:W-:Y:S02]  /*11400*/  IMAD.MOV.U32 R12, RZ, RZ, RZ ;  /* 0x000000ffff0c7224 */ /* 0x000fe400078e00ff */
[----:B------:R-:W-:Y:S02]  /*11410*/  IMAD.MOV.U32 R11, RZ, RZ, 0x1f ;  /* 0x0000001fff0b7424 */ /* 0x000fe400078e00ff */
[----:B------:R-:W-:Y:S01]  /*11420*/  IMAD.MOV.U32 R15, RZ, RZ, -0x1 ;  /* 0xffffffffff0f7424 */ /* 0x000fe200078e00ff */
[----:B0-----:R-:W-:-:S04]  /*11430*/  SHF.R.U32.HI R20, RZ, 0x5, R20 ;  /* 0x00000005ff147819 */ /* 0x001fc80000011614 */
[----:B------:R-:W-:-:S05]  /*11440*/  LOP3.LUT R20, R20, 0x3, RZ, 0xc0, !PT ;  /* 0x0000000314147812 */ /* 0x000fca00078ec0ff */
[----:B------:R-:W-:-:S07]  /*11450*/  IMAD.MOV.U32 R13, RZ, RZ, R20 ;  /* 0x000000ffff0d7224 */ /* 0x000fce00078e0014 */
[----:B-----5:R-:W-:Y:S05]  /*11460*/  WARPSYNC.COLLECTIVE R15, `(.L_x_340) ;  /* 0x000000000f087348 */ /* 0x020fea0003c00000 */
[----:B------:R0:W1:Y:S02]  /*11470*/  SHFL.IDX P6, R14, R13, R12, R11 ;  /* 0x0000000c0d0e7389 */ /* 0x00006400000c000b */
[----:B01---5:R-:W-:Y:S01]  /*11480*/  ENDCOLLECTIVE ;  /* 0x000000000000791b */ /* 0x023fe20003800000 */
.L_x_340:
[----:B------:R-:W-:Y:S05]  /*11490*/  BRA `(.L_x_341) ;  /* 0xffffffb000d47947 */ /* 0x000fea000383ffff */
.L_x_262:
[----:B0-----:R0:W1:Y:S02]  /*114a0*/  SYNCS.PHASECHK.TRANS64.TRYWAIT P0, [R0+URZ+0x29880], R31 ;  /* 0x0298801f000075a7 */ /* 0x001064000800017f */
[----:B-1----:R-:W-:Y:S05]  /*114b0*/  @!P0 NANOSLEEP.SYNCS 0x989680 ;  /* 0x009896800000895d */ /* 0x002fea0003900000 */
[----:B------:R-:W1:Y:S02]  /*114c0*/  @!P0 SYNCS.PHASECHK.TRANS64 P0, [R0+URZ+0x29880], R31 ;  /* 0x0298801f000085a7 */ /* 0x000e64000800007f */
[----:B-1----:R-:W-:Y:S05]  /*114d0*/  @!P0 BRA `(.L_x_262) ;  /* 0xfffffffc00f08947 */ /* 0x002fea000383ffff */
[----:B------:R-:W-:Y:S05]  /*114e0*/  BRA `(.L_x_342) ;  /* 0xffffffb400f07947 */ /* 0x000fea000383ffff */
.L_x_263:
        /* <DEDUP_REMOVED lines=8> */
.L_x_344:
[----:B------:R-:W-:Y:S05]  /*11570*/  BSYNC B0 ;  /* 0x0000000000007941 */ /* 0x000fea0003800000 */
.L_x_343:
[----:B------:R-:W-:Y:S01]  /*11580*/  IMAD.MOV.U32 R13, RZ, RZ, R9 ;  /* 0x000000ffff0d7224 */ /* 0x000fe200078e0009 */
[C---:B------:R-:W-:Y:S01]  /*11590*/  LOP3.LUT P2, RZ, R23.reuse, 0x2, RZ, 0xc0, !PT ;  /* 0x0000000217ff7812 */ /* 0x040fe2000784c0ff */
[----:B------:R-:W-:Y:S01]  /*115a0*/  IMAD.MOV.U32 R12, RZ, RZ, RZ ;  /* 0x000000ffff0c7224 */ /* 0x000fe200078e00ff */
[----:B------:R-:W-:Y:S01]  /*115b0*/  IADD3 R19, R22, R19, R35 ;  /* 0x0000001316137210 */ /* 0x000fe20007ffe023 */
[----:B------:R-:W-:Y:S01]  /*115c0*/  IMAD.MOV.U32 R11, RZ, RZ, 0x1c1f ;  /* 0x00001c1fff0b7424 */ /* 0x000fe200078e00ff */
[----:B------:R-:W-:Y:S01]  /*115d0*/  LOP3.LUT R23, R23, 0xfffffeff, RZ, 0xc0, !PT ;  /* 0xfffffeff17177812 */ /* 0x000fe200078ec0ff */
[----:B------:R-:W-:Y:S01]  /*115e0*/  IMAD.MOV.U32 R15, RZ, RZ, -0x1 ;  /* 0xffffffffff0f7424 */ /* 0x000fe200078e00ff */
[C---:B------:R-:W-:Y:S01]  /*115f0*/  ISETP.GE.AND P4, PT, R20.reuse, 0x21, PT ;  /* 0x000000211400780c */ /* 0x040fe20003f86270 */
[----:B------:R-:W-:Y:S01]  /*11600*/  IMAD.MOV.U32 R3, RZ, RZ, R14 ;  /* 0x000000ffff037224 */ /* 0x000fe200078e000e */
[----:B------:R-:W-:Y:S01]  /*11610*/  ISETP.GE.AND P3, PT, R20, 0x41, PT ;  /* 0x000000411400780c */ /* 0x000fe20003f66270 */
[----:B------:R-:W-:-:S12]  /*11620*/  IMAD.IADD R10, R36, 0x1, R19 ;  /* 0x00000001240a7824 */ /* 0x000fd800078e0213 */
[----:B------:R-:W-:Y:S05]  /*11630*/  WARPSYNC.COLLECTIVE R15, `(.L_x_345) ;  /* 0x000000000f087348 */ /* 0x000fea0003c00000 */
[----:B------:R0:W1:Y:S02]  /*11640*/  SHFL.IDX P6, R14, R13, R12, R11 ;  /* 0x0000000c0d0e7389 */ /* 0x00006400000c000b */
[----:B01----:R-:W-:Y:S01]  /*11650*/  ENDCOLLECTIVE ;  /* 0x000000000000791b */ /* 0x003fe20003800000 */
.L_x_345:
[----:B------:R-:W-:Y:S02]  /*11660*/  IMAD.MOV.U32 R13, RZ, RZ, R8 ;  /* 0x000000ffff0d7224 */ /* 0x000fe400078e0008 */
[----:B------:R-:W-:Y:S02]  /*11670*/  IMAD.MOV.U32 R12, RZ, RZ, 0x1 ;  /* 0x00000001ff0c7424 */ /* 0x000fe400078e00ff */
[----:B------:R-:W-:-:S07]  /*11680*/  IMAD.MOV.U32 R2, RZ, RZ, R14 ;  /* 0x000000ffff027224 */ /* 0x000fce00078e000e */
[----:B------:R-:W-:Y:S05]  /*11690*/  WARPSYNC.COLLECTIVE R15, `(.L_x_346) ;  /* 0x000000000f087348 */ /* 0x000fea0003c00000 */
[----:B------:R0:W1:Y:S02]  /*116a0*/  SHFL.IDX P6, R14, R13, R12, R11 ;  /* 0x0000000c0d0e7389 */ /* 0x00006400000c000b */
[----:B01----:R-:W-:Y:S01]  /*116b0*/  ENDCOLLECTIVE ;  /* 0x000000000000791b */ /* 0x003fe20003800000 */
.L_x_346:
[----:B------:R-:W-:-:S05]  /*116c0*/  IADD3 R2, P0, R37, R2, RZ ;  /* 0x0000000225027210 */ /* 0x000fca0007f1e0ff */
[----:B------:R-:W-:Y:S01]  /*116d0*/  IMAD.X R3, RZ, RZ, R3, P0 ;  /* 0x000000ffff037224 */ /* 0x000fe200000e0603 */
[----:B------:R-:W-:Y:S01]  /*116e0*/  ISETP.LT.OR P0, PT, R20, 0x1, P2 ;  /* 0x000000011400780c */ /* 0x000fe20001701670 */
[----:B------:R-:W-:-:S12]  /*116f0*/  IMAD.MOV.U32 R13, RZ, RZ, R9 ;  /* 0x000000ffff0d7224 */ /* 0x000fd800078e0009 */
[----:B------:R-:W-:Y:S01]  /*11700*/  @!PT LDS RZ, [RZ] ;  /* 0x00000000fffff984 */ /* 0x000fe20000000800 */
[----:B------:R-:W-:Y:S01]  /*11710*/  @!PT LDS RZ, [RZ] ;  /* 0x00000000fffff984 */ /* 0x000fe20000000800 */
[----:B------:R-:W-:Y:S01]  /*11720*/  @!PT LDS RZ, [RZ] ;  /* 0x00000000fffff984 */ /* 0x000fe20000000800 */
[----:B------:R-:W-:Y:S01]  /*11730*/  LDGSTS.E.BYPASS.LTC128B.128 [R19+0xa400], desc[UR50][R2.64], !P0 ;  /* 0x0a40000002137fae */ /* 0x000fe2000c101d72 */
[----:B------:R-:W-:-:S13]  /*11740*/  ISETP.LT.OR P0, PT, R20, 0x1, P1 ;  /* 0x000000011400780c */ /* 0x000fda0000f01670 */
[----:B------:R0:W-:Y:S02]  /*11750*/  LDGSTS.E.BYPASS.LTC128B.128 [R10+0xa400], desc[UR50][R2.64+0x40], !P0 ;  /* 0x0a400040020a7fae */ /* 0x0001e4000c101d72 */
[----:B0-----:R-:W-:-:S07]  /*11760*/  IMAD.MOV.U32 R3, RZ, RZ, R14 ;  /* 0x000000ffff037224 */ /* 0x001fce00078e000e */
[----:B------:R-:W-:Y:S05]  /*11770*/  WARPSYNC.COLLECTIVE R15, `(.L_x_347) ;  /* 0x000000000f087348 */ /* 0x000fea0003c00000 */
[----:B------:R0:W1:Y:S02]  /*11780*/  SHFL.IDX P6, R14, R13, R12, R11 ;  /* 0x0000000c0d0e7389 */ /* 0x00006400000c000b */
[----:B01----:R-:W-:Y:S01]  /*11790*/  ENDCOLLECTIVE ;  /* 0x000000000000791b */ /* 0x003fe20003800000 */
.L_x_347:
[----:B------:R-:W-:Y:S02]  /*117a0*/  IMAD.MOV.U32 R13, RZ, RZ, R8 ;  /* 0x000000ffff0d7224 */ /* 0x000fe400078e0008 */
[----:B------:R-:W-:Y:S02]  /*117b0*/  IMAD.MOV.U32 R12, RZ, RZ, 0x2 ;  /* 0x00000002ff0c7424 */ /* 0x000fe400078e00ff */
[----:B------:R-:W-:-:S07]  /*117c0*/  IMAD.MOV.U32 R2, RZ, RZ, R14 ;  /* 0x000000ffff027224 */ /* 0x000fce00078e000e */
[----:B------:R-:W-:Y:S05]  /*117d0*/  WARPSYNC.COLLECTIVE R15, `(.L_x_348) ;  /* 0x000000000f087348 */ /* 0x000fea0003c00000 */
[----:B------:R0:W1:Y:S02]  /*117e0*/  SHFL.IDX P6, R14, R13, R12, R11 ;  /* 0x0000000c0d0e7389 */ /* 0x00006400000c000b */
[----:B01----:R-:W-:Y:S01]  /*117f0*/  ENDCOLLECTIVE ;  /* 0x000000000000791b */ /* 0x003fe20003800000 */
.L_x_348:
        /* <DEDUP_REMOVED lines=14> */
.L_x_349:
[----:B------:R-:W-:Y:S02]  /*118e0*/  IMAD.MOV.U32 R13, RZ, RZ, R8 ;  /* 0x000000ffff0d7224 */ /* 0x000fe400078e0008 */
[----:B------:R-:W-:Y:S02]  /*118f0*/  IMAD.MOV.U32 R12, RZ, RZ, 0x3 ;  /* 0x00000003ff0c7424 */ /* 0x000fe400078e00ff */
[----:B------:R-:W-:-:S07]  /*11900*/  IMAD.MOV.U32 R2, RZ, RZ, R14 ;  /* 0x000000ffff027224 */ /* 0x000fce00078e000e */
[----:B------:R-:W-:Y:S05]  /*11910*/  WARPSYNC.COLLECTIVE R15, `(.L_x_350) ;  /* 0x000000000f087348 */ /* 0x000fea0003c00000 */
[----:B------:R0:W1:Y:S02]  /*11920*/  SHFL.IDX P6, R14, R13, R12, R11 ;  /* 0x0000000c0d0e7389 */ /* 0x00006400000c000b */
[----:B01----:R-:W-:Y:S01]  /*11930*/  ENDCOLLECTIVE ;  /* 0x000000000000791b */ /* 0x003fe20003800000 */
.L_x_350:
[----:B------:R-:W-:-:S05]  /*11940*/  IADD3 R2, P0, R37, R2, RZ ;  /* 0x0000000225027210 */ /* 0x000fca0007f1e0ff */
[----:B------:R-:W-:Y:S01]  /*11950*/  IMAD.X R3, RZ, RZ, R3, P0 ;  /* 0x000000ffff037224 */ /* 0x000fe200000e0603 */
[----:B------:R-:W-:Y:S01]  /*11960*/  ISETP.LT.OR P0, PT, R20, 0x41, P2 ;  /* 0x000000411400780c */ /* 0x000fe20001701670 */
[----:B------:R-:W-:-:S12]  /*11970*/  IMAD.MOV.U32 R13, RZ, RZ, R9 ;  /* 0x000000ffff0d7224 */ /* 0x000fd800078e0009 */
[----:B------:R-:W-:Y:S01]  /*11980*/  @!PT LDS RZ, [RZ] ;  /* 0x00000000fffff984 */ /* 0x000fe20000000800 */
[----:B------:R-:W-:Y:S01]  /*11990*/  @!PT LDS RZ, [RZ] ;  /* 0x00000000fffff984 */ /* 0x000fe20000000800 */
[----:B------:R-:W-:Y:S01]  /*119a0*/  @!PT LDS RZ, [RZ] ;  /* 0x00000000fffff984 */ /* 0x000fe20000000800 */
[----:B------:R0:W-:Y:S01]  /*119b0*/  LDGSTS.E.BYPASS.LTC128B.128 [R19+0xc400], desc[UR50][R2.64], !P0 ;  /* 0x0c40000002137fae */ /* 0x0001e2000c101d72 */
[----:B------:R-:W-:Y:S01]  /*119c0*/  ISETP.LT.OR P0, PT, R20, 0x41, P1 ;  /* 0x000000411400780c */ /* 0x000fe20000f01670 */
[----:B------:R-:W-:-:S12]  /*119d0*/  IMAD.MOV.U32 R8, RZ, RZ, R14 ;  /* 0x000000ffff087224 */ /* 0x000fd800078e000e */
[----:B0-----:R-:W-:Y:S05]  /*119e0*/  WARPSYNC.COLLECTIVE R15, `(.L_x_351) ;  /* 0x000000000f087348 */ /* 0x001fea0003c00000 */
[----:B------:R1:W2:Y:S02]  /*119f0*/  SHFL.IDX P6, R14, R13, R12, R11 ;  /* 0x0000000c0d0e7389 */ /* 0x0002a400000c000b */
[----:B012---:R-:W-:Y:S01]  /*11a00*/  ENDCOLLECTIVE ;  /* 0x000000000000791b */ /* 0x007fe20003800000 */
.L_x_351:
[----:B------:R-:W-:Y:S01]  /*11a10*/  @!PT LDS RZ, [RZ] ;  /* 0x00000000fffff984 */ /* 0x000fe20000000800 */
[----:B------:R-:W-:Y:S01]  /*11a20*/  @!PT LDS RZ, [RZ] ;  /* 0x00000000fffff984 */ /* 0x000fe20000000800 */
[----:B------:R-:W-:Y:S01]  /*11a30*/  @!PT LDS RZ, [RZ] ;  /* 0x00000000fffff984 */ /* 0x000fe20000000800 */
[----:B------:R0:W-:Y:S01]  /*11a40*/  LDGSTS.E.BYPASS.LTC128B.128 [R10+0xc400], desc[UR50][R2.64+0x40], !P0 ;  /* 0x0c400040020a7fae */ /* 0x0001e2000c101d72 */
[----:B------:R-:W-:Y:S02]  /*11a50*/  IMAD.MOV.U32 R13, RZ, RZ, R21 ;  /* 0x000000ffff0d7224 */ /* 0x000fe400078e0015 */
[----:B------:R-:W-:Y:S02]  /*11a60*/  IMAD.MOV.U32 R12, RZ, RZ, RZ ;  /* 0x000000ffff0c7224 */ /* 0x000fe400078e00ff */
[----:B0-----:R-:W-:-:S07]  /*11a70*/  IMAD.MOV.U32 R2, RZ, RZ, R14 ;  /* 0x000000ffff027224 */ /* 0x001fce00078e000e */
[----:B------:R-:W-:Y:S05]  /*11a80*/  WARPSYNC.COLLECTIVE R15, `(.L_x_352) ;  /* 0x000000000f087348 */ /* 0x000fea0003c00000 */
[----:B------:R0:W1:Y:S02]  /*11a90*/  SHFL.IDX P6, R14, R13, R12, R11 ;  /* 0x0000000c0d0e7389 */ /* 0x00006400000c000b */
[----:B01----:R-:W-:Y:S01]  /*11aa0*/  ENDCOLLECTIVE ;  /* 0x000000000000791b */ /* 0x003fe20003800000 */
.L_x_352:
[----:B------:R-:W-:-:S05]  /*11ab0*/  IADD3 R2, P0, R37, R2, RZ ;  /* 0x0000000225027210 */ /* 0x000fca0007f1e0ff */
[----:B------:R-:W-:Y:S01]  /*11ac0*/  IMAD.X R3, RZ, RZ, R8, P0 ;  /* 0x000000ffff037224 */ /* 0x000fe200000e0608 */
[C---:B------:R-:W-:Y:S02]  /*11ad0*/  ISETP.LT.OR P0, PT, R20.reuse, 0x61, P2 ;  /* 0x000000611400780c */ /* 0x040fe40001701670 */
[----:B------:R-:W-:Y:S01]  /*11ae0*/  ISETP.GE.AND P2, PT, R20, 0x61, PT ;  /* 0x000000611400780c */ /* 0x000fe20003f46270 */
[----:B------:R-:W-:-:S10]  /*11af0*/  IMAD.MOV.U32 R13, RZ, RZ, R24 ;  /* 0x000000ffff0d7224 */ /* 0x000fd400078e0018 */
        /* <DEDUP_REMOVED lines=9> */
.L_x_353:
[----:B------:R-:W-:Y:S01]  /*11b90*/  @!PT LDS RZ, [RZ] ;  /* 0x00000000fffff984 */ /* 0x000fe20000000800 */
[----:B------:R-:W-:Y:S01]  /*11ba0*/  @!PT LDS RZ, [RZ] ;  /* 0x00000000fffff984 */ /* 0x000fe20000000800 */
[----:B------:R-:W-:Y:S01]  /*11bb0*/  @!PT LDS RZ, [RZ] ;  /* 0x00000000fffff984 */ /* 0x000fe20000000800 */
[----:B------:R0:W-:Y:S01]  /*11bc0*/  LDGSTS.E.BYPASS.LTC128B.128 [R10+0xd400], desc[UR50][R2.64+0x40], !P0 ;  /* 0x0d400040020a7fae */ /* 0x0001e2000c101d72 */
[----:B------:R-:W-:Y:S01]  /*11bd0*/  ISETP.GE.AND P0, PT, R20, 0x81, PT ;  /* 0x000000811400780c */ /* 0x000fe20003f06270 */
[----:B0-----:R-:W-:-:S12]  /*11be0*/  IMAD.MOV.U32 R2, RZ, RZ, R14 ;  /* 0x000000ffff027224 */ /* 0x001fd800078e000e */
[----:B------:R-:W-:Y:S01]  /*11bf0*/  @P0 LOP3.LUT R23, R23, 0x100, RZ, 0xfc, !PT ;  /* 0x0000010017170812 */ /* 0x000fe200078efcff */
[----:B------:R-:W-:Y:S06]  /*11c00*/  BRA `(.L_x_354) ;  /* 0xffffffb400887947 */ /* 0x000fec000383ffff */
.L_x_268:
[----:B---3--:R3:W4:Y:S02]  /*11c10*/  SYNCS.PHASECHK.TRANS64.TRYWAIT P0, [R0+URZ+0x29840], R31 ;  /* 0x0298401f000075a7 */ /* 0x008724000800017f */
[----:B----4-:R-:W-:Y:S05]  /*11c20*/  @!P0 NANOSLEEP.SYNCS 0x989680 ;  /* 0x009896800000895d */ /* 0x010fea0003900000 */
[----:B------:R-:W4:Y:S02]  /*11c30*/  @!P0 SYNCS.PHASECHK.TRANS64 P0, [R0+URZ+0x29840], R31 ;  /* 0x0298401f000085a7 */ /* 0x000f24000800007f */
[----:B----4-:R-:W-:Y:S05]  /*11c40*/  @!P0 BRA `(.L_x_268) ;  /* 0xfffffffc00f08947 */ /* 0x010fea000383ffff */
[----:B------:R-:W-:Y:S05]  /*11c50*/  BRA `(.L_x_355) ;  /* 0xffffffb400e87947 */ /* 0x000fea000383ffff */
.L_x_269:
        /* <DEDUP_REMOVED lines=8> */
.L_x_357:
[----:B------:R-:W-:Y:S05]  /*11ce0*/  BSYNC B0 ;  /* 0x0000000000007941 */ /* 0x000fea0003800000 */
.L_x_356:
[----:B------:R-:W-:Y:S01]  /*11cf0*/  IMAD.MOV.U32 R13, RZ, RZ, R5 ;  /* 0x000000ffff0d7224 */ /* 0x000fe200078e0005 */
[----:B------:R-:W-:Y:S01]  /*11d00*/  LOP3.LUT P1, RZ, R23, 0x4, RZ, 0xc0, !PT ;  /* 0x0000000417ff7812 */ /* 0x000fe2000782c0ff */
[----:B------:R-:W-:Y:S02]  /*11d10*/  IMAD.MOV.U32 R12, RZ, RZ, RZ ;  /* 0x000000ffff0c7224 */ /* 0x000fe400078e00ff */
[----:B------:R-:W-:Y:S02]  /*11d20*/  IMAD.MOV.U32 R11, RZ, RZ, 0x1c1f ;  /* 0x00001c1fff0b7424 */ /* 0x000fe400078e00ff */
[----:B------:R-:W-:Y:S02]  /*11d30*/  IMAD.MOV.U32 R15, RZ, RZ, -0x1 ;  /* 0xffffffffff0f7424 */ /* 0x000fe400078e00ff */
[----:B------:R-:W-:Y:S02]  /*11d40*/  IMAD.MOV.U32 R2, RZ, RZ, R14 ;  /* 0x000000ffff027224 */ /* 0x000fe400078e000e */
[----:B------:R-:W-:-:S07]  /*11d50*/  @P5 IMAD.IADD R9, R22, 0x1, R4 ;  /* 0x0000000116095824 */ /* 0x000fce00078e0204 */
[----:B------:R-:W-:Y:S05]  /*11d60*/  WARPSYNC.COLLECTIVE R15, `(.L_x_358) ;  /* 0x000000000f087348 */ /* 0x000fea0003c00000 */
[----:B------:R0:W1:Y:S02]  /*11d70*/  SHFL.IDX P6, R14, R13, R12, R11 ;  /* 0x0000000c0d0e7389 */ /* 0x00006400000c000b */
[----:B01----:R-:W-:Y:S01]  /*11d80*/  ENDCOLLECTIVE ;  /* 0x000000000000791b */ /* 0x003fe20003800000 */
.L_x_358:
[----:B------:R-:W-:Y:S02]  /*11d90*/  @P4 IMAD.IADD R19, R22, 0x1, R4 ;  /* 0x0000000116134824 */ /* 0x000fe400078e0204 */
[----:B------:R-:W-:Y:S02]  /*11da0*/  IMAD.MOV.U32 R13, RZ, RZ, R6 ;  /* 0x000000ffff0d7224 */ /* 0x000fe400078e0006 */
[----:B------:R-:W-:Y:S02]  /*11db0*/  IMAD.MOV.U32 R12, RZ, RZ, 0x1 ;  /* 0x00000001ff0c7424 */ /* 0x000fe400078e00ff */
[----:B------:R-:W-:Y:S01]  /*11dc0*/  IMAD.MOV.U32 R3, RZ, RZ, R14 ;  /* 0x000000ffff037224 */ /* 0x000fe200078e000e */
[----:B------:R-:W-:-:S04]  /*11dd0*/  LOP3.LUT P6, RZ, R23, 0x8, RZ, 0xc0, !PT ;  /* 0x0000000817ff7812 */ /* 0x000fc800078cc0ff */
[----:B------:R-:W-:-:S05]  /*11de0*/  @P5 IADD3 R3, P0, R37, R3, RZ ;  /* 0x0000000325035210 */ /* 0x000fca0007f1e0ff */
[----:B------:R-:W-:Y:S01]  /*11df0*/  @P5 IMAD.X R2, RZ, RZ, R2, P0 ;  /* 0x000000ffff025224 */ /* 0x000fe200000e0602 */
[----:B------:R-:W-:-:S04]  /*11e00*/  LOP3.LUT P0, RZ, R23, 0x10, RZ, 0xc0, !PT ;  /* 0x0000001017ff7812 */ /* 0x000fc8000780c0ff */
[----:B------:R-:W-:-:S04]  /*11e10*/  @P5 LOP3.LUT R3, R3, R2, RZ, 0x3c, !PT ;  /* 0x0000000203035212 */ /* 0x000fc800078e3cff */
[----:B------:R-:W-:-:S04]  /*11e20*/  @P5 LOP3.LUT R2, R3, R2, RZ, 0x3c, !PT ;  /* 0x0000000203025212 */ /* 0x000fc800078e3cff */
[----:B------:R-:W-:-:S05]  /*11e30*/  @P5 LOP3.LUT R3, R3, R2, RZ, 0x3c, !PT ;  /* 0x0000000203035212 */ /* 0x000fca00078e3cff */
[----:B------:R-:W-:Y:S01]  /*11e40*/  @!PT LDS RZ, [RZ] ;  /* 0x00000000fffff984 */ /* 0x000fe20000000800 */
[----:B------:R-:W-:Y:S01]  /*11e50*/  @!PT LDS RZ, [RZ] ;  /* 0x00000000fffff984 */ /* 0x000fe20000000800 */
[----:B------:R-:W-:Y:S01]  /*11e60*/  @!PT LDS RZ, [RZ] ;  /* 0x00000000fffff984 */ /* 0x000fe20000000800 */
[----:B------:R0:W-:Y:S04]  /*11e70*/  @P5 LDGSTS.E.BYPASS.LTC128B.128 [R9+0x1a400], desc[UR50][R2.64], !P0 ;  /* 0x1a40000002095fae */ /* 0x0001e8000c101d72 */
[----:B------:R0:W-:Y:S02]  /*11e80*/  @P5 LDGSTS.E.BYPASS.LTC128B.128 [R9+0x1cc00], desc[UR50][R2.64+0x40], !P6 ;  /* 0x1cc0004002095fae */ /* 0x0001e4000f101d72 */
[----:B0-----:R-:W-:Y:S05]  /*11e90*/  WARPSYNC.COLLECTIVE R15, `(.L_x_359) ;  /* 0x000000000f087348 */ /* 0x001fea0003c00000 */
[----:B------:R1:W2:Y:S02]  /*11ea0*/  SHFL.IDX P6, R14, R13, R12, R11 ;  /* 0x0000000c0d0e7389 */ /* 0x0002a400000c000b */
[----:B012---:R-:W-:Y:S01]  /*11eb0*/  ENDCOLLECTIVE ;  /* 0x000000000000791b */ /* 0x007fe20003800000 */
.L_x_359:
[----:B------:R-:W-:Y:S01]  /*11ec0*/  @!PT LDS RZ, [RZ] ;  /* 0x00000000fffff984 */ /* 0x000fe20000000800 */
[----:B------:R-:W-:Y:S01]  /*11ed0*/  @!PT LDS RZ, [RZ] ;  /* 0x00000000fffff984 */ /* 0x000fe20000000800 */
[----:B------:R-:W-:Y:S01]  /*11ee0*/  @!PT LDS RZ, [RZ] ;  /* 0x00000000fffff984 */ /* 0x000fe20000000800 */
[----:B------:R0:W-:Y:S01]  /*11ef0*/  @P5 LDGSTS.E.BYPASS.LTC128B.128 [R9+0x1f400], desc[UR50][R2.64+0x80], !P1 ;  /* 0x1f40008002095fae */ /* 0x0001e2000c901d72 */
[----:B------:R-:W-:Y:S01]  /*11f00*/  LOP3.LUT P5, RZ, R23, 0x8, RZ, 0xc0, !PT ;  /* 0x0000000817ff7812 */ /* 0x000fe200078ac0ff */
[----:B------:R-:W-:Y:S02]  /*11f10*/  IMAD.MOV.U32 R13, RZ, RZ, R5 ;  /* 0x000000ffff0d7224 */ /* 0x000fe400078e0005 */
[----:B0-----:R-:W-:Y:S02]  /*11f20*/  @P3 IMAD.IADD R9, R22, 0x1, R4 ;  /* 0x0000000116093824 */ /* 0x001fe400078e0204 */
[----:B------:R-:W-:-:S08]  /*11f30*/  IMAD.MOV.U32 R2, RZ, RZ, R14 ;  /* 0x000000ffff027224 */ /* 0x000fd000078e000e */
[----:B------:R-:W-:Y:S05]  /*11f40*/  WARPSYNC.COLLECTIVE R15, `(.L_x_360) ;  /* 0x000000000f087348 */ /* 0x000fea0003c00000 */
[----:B------:R0:W1:Y:S02]  /*11f50*/  SHFL.IDX P6, R14, R13, R12, R11 ;  /* 0x0000000c0d0e7389 */ /* 0x00006400000c000b */
[----:B01----:R-:W-:Y:S01]  /*11f60*/  ENDCOLLECTIVE ;  /* 0x000000000000791b */ /* 0x003fe20003800000 */
.L_x_360:
[----:B------:R-:W-:Y:S02]  /*11f70*/  IMAD.MOV.U32 R13, RZ, RZ, R6 ;  /* 0x000000ffff0d7224 */ /* 0x000fe400078e0006 */
[----:B------:R-:W-:Y:S02]  /*11f80*/  IMAD.MOV.U32 R12, RZ, RZ, 0x2 ;  /* 0x00000002ff0c7424 */ /* 0x000fe400078e00ff */
[----:B------:R-:W-:Y:S01]  /*11f90*/  IMAD.MOV.U32 R3, RZ, RZ, R14 ;  /* 0x000000ffff037224 */ /* 0x000fe200078e000e */
[----:B------:R-:W-:-:S04]  /*11fa0*/  LOP3.LUT P6, RZ, R23, 0x10, RZ, 0xc0, !PT ;  /* 0x0000001017ff7812 */ /* 0x000fc800078cc0ff */
[----:B------:R-:W-:-:S05]  /*11fb0*/  @P4 IADD3 R3, P0, R37, R3, RZ ;  /* 0x0000000325034210 */ /* 0x000fca0007f1e0ff */
[----:B------:R-:W-:-:S05]  /*11fc0*/  @P4 IMAD.X R2, RZ, RZ, R2, P0 ;  /* 0x000000ffff024224 */ /* 0x000fca00000e0602 */
[----:B------:R-:W-:-:S04]  /*11fd0*/  @P4 LOP3.LUT R3, R3, R2, RZ, 0x3c, !PT ;  /* 0x0000000203034212 */ /* 0x000fc800078e3cff */
[----:B------:R-:W-:-:S04]  /*11fe0*/  @P4 LOP3.LUT R2, R3, R2, RZ, 0x3c, !PT ;  /* 0x0000000203024212 */ /* 0x000fc800078e3cff */
[----:B------:R-:W-:-:S05]  /*11ff0*/  @P4 LOP3.LUT R3, R3, R2, RZ, 0x3c, !PT ;  /* 0x0000000203034212 */ /* 0x000fca00078e3cff */
[----:B------:R-:W-:Y:S01]  /*12000*/  @!PT LDS RZ, [RZ] ;  /* 0x00000000fffff984 */ /* 0x000fe20000000800 */
[----:B------:R-:W-:Y:S01]  /*12010*/  @!PT LDS RZ, [RZ] ;  /* 0x00000000fffff984 */ /* 0x000fe20000000800 */
[----:B------:R-:W-:Y:S01]  /*12020*/  @!PT LDS RZ, [RZ] ;  /* 0x00000000fffff984 */ /* 0x000fe20000000800 */
[----:B------:R0:W-:Y:S02]  /*12030*/  @P4 LDGSTS.E.BYPASS.LTC128B.128 [R19+0x1ac00], desc[UR50][R2.64], !P6 ;  /* 0x1ac0000002134fae */ /* 0x0001e4000f101d72 */
[----:B0-----:R-:W-:Y:S05]  /*12040*/  WARPSYNC.COLLECTIVE R15, `(.L_x_361) ;  /* 0x000000000f087348 */ /* 0x001fea0003c00000 */
[----:B------:R1:W2:Y:S02]  /*12050*/  SHFL.IDX P6, R14, R13, R12, R11 ;  /* 0x0000000c0d0e7389 */ /* 0x0002a400000c000b */
[----:B012---:R-:W-:Y:S01]  /*12060*/  ENDCOLLECTIVE ;  /* 0x000000000000791b */ /* 0x007fe20003800000 */
.L_x_361:
[----:B------:R-:W-:Y:S01]  /*12070*/  @!PT LDS RZ, [RZ] ;  /* 0x00000000fffff984 */ /* 0x000fe20000000800 */
[----:B------:R-:W-:Y:S01]  /*12080*/  @!PT LDS RZ, [RZ] ;  /* 0x00000000fffff984 */ /* 0x000fe20000000800 */
[----:B------:R-:W-:Y:S01]  /*12090*/  @!PT LDS RZ, [RZ] ;  /* 0x00000000fffff984 */ /* 0x000fe20000000800 */
[----:B------:R-:W-:Y:S04]  /*120a0*/  @P4 LDGSTS.E.BYPASS.LTC128B.128 [R19+0x1d400], desc[UR50][R2.64+0x40], !P5 ;  /* 0x1d40004002134fae */ /* 0x000fe8000e901d72 */
        /* <DEDUP_REMOVED lines=8> */
.L_x_362:
[----:B------:R-:W-:Y:S02]  /*12130*/  IMAD.MOV.U32 R13, RZ, RZ, R6 ;  /* 0x000000ffff0d7224 */ /* 0x000fe400078e0006 */
[----:B------:R-:W-:Y:S02]  /*12140*/  IMAD.MOV.U32 R12, RZ, RZ, 0x3 ;  /* 0x00000003ff0c7424 */ /* 0x000fe400078e00ff */
[----:B------:R-:W-:-:S07]  /*12150*/  IMAD.MOV.U32 R3, RZ, RZ, R14 ;  /* 0x000000ffff037224 */ /* 0x000fce00078e000e */
[----:B------:R-:W-:Y:S05]  /*12160*/  WARPSYNC.COLLECTIVE R15, `(.L_x_363) ;  /* 0x000000000f087348 */ /* 0x000fea0003c00000 */
[----:B------:R0:W1:Y:S02]  /*12170*/  SHFL.IDX P6, R14, R13, R12, R11 ;  /* 0x0000000c0d0e7389 */ /* 0x00006400000c000b */
[----:B01----:R-:W-:Y:S01]  /*12180*/  ENDCOLLECTIVE ;  /* 0x000000000000791b */ /* 0x003fe20003800000 */
.L_x_363:
[----:B------:R-:W-:-:S05]  /*12190*/  @P3 IADD3 R3, P0, R37, R3, RZ ;  /* 0x0000000325033210 */ /* 0x000fca0007f1e0ff */
[----:B------:R-:W-:-:S05]  /*121a0*/  @P3 IMAD.X R2, RZ, RZ, R2, P0 ;  /* 0x000000ffff023224 */ /* 0x000fca00000e0602 */
[----:B------:R-:W-:Y:S01]  /*121b0*/  @P3 LOP3.LUT R3, R3, R2, RZ, 0x3c, !PT ;  /* 0x0000000203033212 */ /* 0x000fe200078e3cff */
[----:B------:R-:W-:-:S03]  /*121c0*/  IMAD.MOV.U32 R13, RZ, RZ, R5 ;  /* 0x000000ffff0d7224 */ /* 0x000fc600078e0005 */
[----:B------:R-:W-:-:S04]  /*121d0*/  @P3 LOP3.LUT R2, R3, R2, RZ, 0x3c, !PT ;  /* 0x0000000203023212 */ /* 0x000fc800078e3cff */
[----:B------:R-:W-:Y:S01]  /*121e0*/  @P3 LOP3.LUT R3, R3, R2, RZ, 0x3c, !PT ;  /* 0x0000000203033212 */ /* 0x000fe200078e3cff */
[----:B------:R-:W-:-:S07]  /*121f0*/  IMAD.MOV.U32 R6, RZ, RZ, R14 ;  /* 0x000000ffff067224 */ /* 0x000fce00078e000e */
[----:B------:R-:W-:Y:S05]  /*12200*/  WARPSYNC.COLLECTIVE R15, `(.L_x_364) ;  /* 0x000000000f087348 */ /* 0x000fea0003c00000 */
[----:B------:R0:W1:Y:S02]  /*12210*/  SHFL.IDX P6, R14, R13, R12, R11 ;  /* 0x0000000c0d0e7389 */ /* 0x00006400000c000b */
[----:B01----:R-:W-:Y:S01]  /*12220*/  ENDCOLLECTIVE ;  /* 0x000000000000791b */ /* 0x003fe20003800000 */
.L_x_364:
[----:B------:R-:W-:Y:S01]  /*12230*/  @!PT LDS RZ, [RZ] ;  /* 0x00000000fffff984 */ /* 0x000fe20000000800 */
[----:B------:R-:W-:Y:S01]  /*12240*/  @!PT LDS RZ, [RZ] ;  /* 0x00000000fffff984 */ /* 0x000fe20000000800 */
[----:B------:R-:W-:Y:S01]  /*12250*/  @!PT LDS RZ, [RZ] ;  /* 0x00000000fffff984 */ /* 0x000fe20000000800 */
[----:B------:R-:W-:Y:S04]  /*12260*/  @P3 LDGSTS.E.BYPASS.LTC128B.128 [R9+0x1b400], desc[UR50][R2.64], !P4 ;  /* 0x1b40000002093fae */ /* 0x000fe8000e101d72 */
[----:B------:R-:W-:Y:S04]  /*12270*/  @P3 LDGSTS.E.BYPASS.LTC128B.128 [R9+0x1dc00], desc[UR50][R2.64+0x40], !P5 ;  /* 0x1dc0004002093fae */ /* 0x000fe8000e901d72 */
[----:B------:R0:W-:Y:S01]  /*12280*/  @P3 LDGSTS.E.BYPASS.LTC128B.128 [R9+0x20400], desc[UR50][R2.64+0x80], !P1 ;  /* 0x2040008002093fae */ /* 0x0001e2000c901d72 */
[----:B------:R-:W-:Y:S02]  /*12290*/  IMAD.MOV.U32 R13, RZ, RZ, R7 ;  /* 0x000000ffff0d7224 */ /* 0x000fe400078e0007 */
[----:B------:R-:W-:-:S02]  /*122a0*/  IMAD.MOV.U32 R12, RZ, RZ, RZ ;  /* 0x000000ffff0c7224 */ /* 0x000fc400078e00ff */
[----:B0-----:R-:W-:-:S07]  /*122b0*/  IMAD.MOV.U32 R2, RZ, RZ, R14 ;  /* 0x000000ffff027224 */ /* 0x001fce00078e000e */
[----:B------:R-:W-:Y:S05]  /*122c0*/  WARPSYNC.COLLECTIVE R15, `(.L_x_365) ;  /* 0x000000000f087348 */ /* 0x000fea0003c00000 */
[----:B------:R0:W1:Y:S02]  /*122d0*/  SHFL.IDX P6, R14, R13, R12, R11 ;  /* 0x0000000c0d0e7389 */ /* 0x00006400000c000b */
[----:B01----:R-:W-:Y:S01]  /*122e0*/  ENDCOLLECTIVE ;  /* 0x000000000000791b */ /* 0x003fe20003800000 */
.L_x_365:
[----:B------:R-:W-:-:S05]  /*122f0*/  @P2 IADD3 R2, P0, R37, R2, RZ ;  /* 0x0000000225022210 */ /* 0x000fca0007f1e0ff */
[----:B------:R-:W-:-:S05]  /*12300*/  @P2 IMAD.X R3, RZ, RZ, R6, P0 ;  /* 0x000000ffff032224 */ /* 0x000fca00000e0606 */
        /* <DEDUP_REMOVED lines=11> */
.L_x_366:
[----:B------:R-:W-:Y:S05]  /*123c0*/  BRA `(.L_x_367) ;  /* 0xffffffb400507947 */ /* 0x000fea000383ffff */
.L_x_276:
[----:B------:R-:W-:Y:S02]  /*123d0*/  IMAD.MOV.U32 R13, RZ, RZ, R4 ;  /* 0x000000ffff0d7224 */ /* 0x000fe400078e0004 */
[----:B------:R-:W-:Y:S02]  /*123e0*/  IMAD.MOV.U32 R12, RZ, RZ, RZ ;  /* 0x000000ffff0c7224 */ /* 0x000fe400078e00ff */
[----:B------:R-:W-:Y:S02]  /*123f0*/  IMAD.MOV.U32 R11, RZ, RZ, 0x1c1f ;  /* 0x00001c1fff0b7424 */ /* 0x000fe400078e00ff */
[----:B------:R-:W-:Y:S02]  /*12400*/  IMAD.MOV.U32 R15, RZ, RZ, -0x1 ;  /* 0xffffffffff0f7424 */ /* 0x000fe400078e00ff */
[----:B------:R-:W-:Y:S02]  /*12410*/  IMAD R5, R5, UR41, RZ ;  /* 0x0000002905057c24 */ /* 0x000fe4000f8e02ff */
[----:B------:R-:W-:-:S07]  /*12420*/  IMAD.IADD R6, R10, 0x1, R6 ;  /* 0x000000010a067824 */ /* 0x000fce00078e0206 */
[----:B-1---5:R-:W-:Y:S05]  /*12430*/  WARPSYNC.COLLECTIVE R15, `(.L_x_368) ;  /* 0x000000000f087348 */ /* 0x022fea0003c00000 */
[----:B------:R0:W2:Y:S02]  /*12440*/  SHFL.IDX P6, R14, R13, R12, R11 ;  /* 0x0000000c0d0e7389 */ /* 0x0000a400000c000b */
[----:B012--5:R-:W-:Y:S01]  /*12450*/  ENDCOLLECTIVE ;  /* 0x000000000000791b */ /* 0x027fe20003800000 */
.L_x_368:
[C---:B------:R-:W-:Y:S01]  /*12460*/  VIADD R8, R6.reuse, 0x20 ;  /* 0x0000002006087836 */ /* 0x040fe20000000000 */
[----:B------:R-:W-:Y:S01]  /*12470*/  ISETP.GE.AND P0, PT, R6, R5, PT ;  /* 0x000000050600720c */ /* 0x000fe20003f06270 */
[----:B------:R-:W-:Y:S02]  /*12480*/  IMAD.MOV.U32 R13, RZ, RZ, R0 ;  /* 0x000000ffff0d7224 */ /* 0x000fe400078e0000 */
[----:B------:R-:W-:-:S10]  /*12490*/  IMAD.MOV.U32 R2, RZ, RZ, R14 ;  /* 0x000000ffff027224 */ /* 0x000fd400078e000e */
[----:B------:R-:W-:Y:S05]  /*124a0*/  WARPSYNC.COLLECTIVE R15, `(.L_x_369) ;  /* 0x000000000f087348 */ /* 0x000fea0003c00000 */
[----:B------:R0:W1:Y:S02]  /*124b0*/  SHFL.IDX P6, R14, R13, R12, R11 ;  /* 0x0000000c0d0e7389 */ /* 0x00006400000c000b */
[----:B01----:R-:W-:Y:S01]  /*124c0*/  ENDCOLLECTIVE ;  /* 0x000000000000791b */ /* 0x003fe20003800000 */
.L_x_369:
[----:B------:R-:W-:Y:S02]  /*124d0*/  IMAD.MOV.U32 R13, RZ, RZ, R4 ;  /* 0x000000ffff0d7224 */ /* 0x000fe400078e0004 */
[----:B------:R-:W-:Y:S02]  /*124e0*/  IMAD.MOV.U32 R12, RZ, RZ, 0x1 ;  /* 0x00000001ff0c7424 */ /* 0x000fe400078e00ff */
[----:B------:R-:W-:-:S07]  /*124f0*/  IMAD.MOV.U32 R3, RZ, RZ, R14 ;  /* 0x000000ffff037224 */ /* 0x000fce00078e000e */
[----:B------:R-:W-:Y:S05]  /*12500*/  WARPSYNC.COLLECTIVE R15, `(.L_x_370) ;  /* 0x000000000f087348 */ /* 0x000fea0003c00000 */
[----:B------:R0:W1:Y:S02]  /*12510*/  SHFL.IDX P6, R14, R13, R12, R11 ;  /* 0x0000000c0d0e7389 */ /* 0x00006400000c000b */
[----:B01----:R-:W-:Y:S01]  /*12520*/  ENDCOLLECTIVE ;  /* 0x000000000000791b */ /* 0x003fe20003800000 */
.L_x_370:
[----:B------:R-:W-:-:S05]  /*12530*/  @!P0 IADD3 R7, P4, R37, R3, RZ ;  /* 0x0000000325078210 */ /* 0x000fca0007f9e0ff */
[----:B------:R-:W-:Y:S02]  /*12540*/  @!P0 IMAD.X R3, RZ, RZ, R2, P4 ;  /* 0x000000ffff038224 */ /* 0x000fe400020e0602 */
[----:B------:R-:W-:Y:S02]  /*12550*/  @!P0 IMAD.MOV.U32 R2, RZ, RZ, R7 ;  /* 0x000000ffff028224 */ /* 0x000fe400078e0007 */
[----:B------:R-:W-:-:S03]  /*12560*/  IMAD.MOV.U32 R13, RZ, RZ, R0 ;  /* 0x000000ffff0d7224 */ /* 0x000fc600078e0000 */
[----:B------:R-:W-:Y:S01]  /*12570*/  @!PT LDS RZ, [RZ] ;  /* 0x00000000fffff984 */ /* 0x000fe20000000800 */
[----:B------:R-:W-:Y:S01]  /*12580*/  @!PT LDS RZ, [RZ] ;  /* 0x00000000fffff984 */ /* 0x000fe20000000800 */
[----:B------:R-:W-:Y:S01]  /*12590*/  @!PT LDS RZ, [RZ] ;  /* 0x00000000fffff984 */ /* 0x000fe20000000800 */
[----:B------:R-:W-:Y:S04]  /*125a0*/  @!P0 LDGSTS.E.BYPASS.LTC128B.128 [R9+0x14400], desc[UR50][R2.64], !P3 ;  /* 0x1440000002098fae */ /* 0x000fe8000d901d72 */
[----:B------:R-:W-:Y:S04]  /*125b0*/  @!P0 LDGSTS.E.BYPASS.LTC128B.128 [R9+0x16400], desc[UR50][R2.64+0x40], !P2 ;  /* 0x1640004002098fae */ /* 0x000fe8000d101d72 */
[----:B------:R0:W-:Y:S01]  /*125c0*/  @!P0 LDGSTS.E.BYPASS.LTC128B.128 [R9+0x18400], desc[UR50][R2.64+0x80], !P1 ;  /* 0x1840008002098fae */ /* 0x0001e2000c901d72 */
[----:B------:R-:W-:Y:S01]  /*125d0*/  ISETP.GE.AND P0, PT, R8, R5, PT ;  /* 0x000000050800720c */ /* 0x000fe20003f06270 */
[----:B------:R-:W-:-:S02]  /*125e0*/  VIADD R8, R6, 0x40 ;  /* 0x0000004006087836 */ /* 0x000fc40000000000 */
[----:B0-----:R-:W-:-:S10]  /*125f0*/  IMAD.MOV.U32 R2, RZ, RZ, R14 ;  /* 0x000000ffff027224 */ /* 0x001fd400078e000e */
[----:B------:R-:W-:Y:S05]  /*12600*/  WARPSYNC.COLLECTIVE R15, `(.L_x_371) ;  /* 0x000000000f087348 */ /* 0x000fea0003c00000 */
[----:B------:R0:W1:Y:S02]  /*12610*/  SHFL.IDX P6, R14, R13, R12, R11 ;  /* 0x0000000c0d0e7389 */ /* 0x00006400000c000b */
[----:B01----:R-:W-:Y:S01]  /*12620*/  ENDCOLLECTIVE ;  /* 0x000000000000791b */ /* 0x003fe20003800000 */
.L_x_371:
        /* <DEDUP_REMOVED lines=8> */
.L_x_372:
[----:B------:R-:W-:-:S05]  /*126b0*/  @!P0 IMAD.MOV.U32 R3, RZ, RZ, R7 ;  /* 0x000000ffff038224 */ /* 0x000fca00078e0007 */
[----:B------:R-:W-:Y:S01]  /*126c0*/  @!PT LDS RZ, [RZ] ;  /* 0x00000000fffff984 */ /* 0x000fe20000000800 */
[----:B------:R-:W-:Y:S01]  /*126d0*/  @!PT LDS RZ, [RZ] ;  /* 0x00000000fffff984 */ /* 0x000fe20000000800 */
[----:B------:R-:W-:Y:S01]  /*126e0*/  @!PT LDS RZ, [RZ] ;  /* 0x00000000fffff984 */ /* 0x000fe20000000800 */
[----:B------:R-:W-:Y:S04]  /*126f0*/  @!P0 LDGSTS.E.BYPASS.LTC128B.128 [R9+0x14c00], desc[UR50][R2.64], !P3 ;  /* 0x14c0000002098fae */ /* 0x000fe8000d901d72 */
[----:B------:R-:W-:Y:S01]  /*12700*/  @!P0 LDGSTS.E.BYPASS.LTC128B.128 [R9+0x16c00], desc[UR50][R2.64+0x40], !P2 ;  /* 0x16c0004002098fae */ /* 0x000fe2000d101d72 */
[----:B------:R-:W-:-:S03]  /*12710*/  IMAD.MOV.U32 R13, RZ, RZ, R0 ;  /* 0x000000ffff0d7224 */ /* 0x000fc600078e0000 */
[----:B------:R0:W-:Y:S01]  /*12720*/  @!P0 LDGSTS.E.BYPASS.LTC128B.128 [R9+0x18c00], desc[UR50][R2.64+0x80], !P1 ;  /* 0x18c0008002098fae */ /* 0x0001e2000c901d72 */
[----:B------:R-:W-:Y:S01]  /*12730*/  ISETP.GE.AND P0, PT, R8, R5, PT ;  /* 0x000000050800720c */ /* 0x000fe20003f06270 */
[----:B0-----:R-:W-:-:S12]  /*12740*/  IMAD.MOV.U32 R2, RZ, RZ, R14 ;  /* 0x000000ffff027224 */ /* 0x001fd800078e000e */
[----:B------:R-:W-:Y:S05]  /*12750*/  WARPSYNC.COLLECTIVE R15, `(.L_x_373) ;  /* 0x000000000f087348 */ /* 0x000fea0003c00000 */
[----:B------:R0:W1:Y:S02]  /*12760*/  SHFL.IDX P6, R14, R13, R12, R11 ;  /* 0x0000000c0d0e7389 */ /* 0x00006400000c000b */
[----:B01----:R-:W-:Y:S01]  /*12770*/  ENDCOLLECTIVE ;  /* 0x000000000000791b */ /* 0x003fe20003800000 */
.L_x_373:
        /* <DEDUP_REMOVED lines=8> */
.L_x_374:
[----:B------:R-:W-:-:S05]  /*12800*/  @!P0 IMAD.MOV.U32 R3, RZ, RZ, R7 ;  /* 0x000000ffff038224 */ /* 0x000fca00078e0007 */
[----:B------:R-:W-:Y:S01]  /*12810*/  @!PT LDS RZ, [RZ] ;  /* 0x00000000fffff984 */ /* 0x000fe20000000800 */
[----:B------:R-:W-:Y:S01]  /*12820*/  @!PT LDS RZ, [RZ] ;  /* 0x00000000fffff984 */ /* 0x000fe20000000800 */
[----:B------:R-:W-:Y:S01]  /*12830*/  @!PT LDS RZ, [RZ] ;  /* 0x00000000fffff984 */ /* 0x000fe20000000800 */
[----:B------:R0:W-:Y:S04]  /*12840*/  @!P0 LDGSTS.E.BYPASS.LTC128B.128 [R9+0x15400], desc[UR50][R2.64], !P3 ;  /* 0x1540000002098fae */ /* 0x0001e8000d901d72 */
[----:B------:R0:W-:Y:S01]  /*12850*/  @!P0 LDGSTS.E.BYPASS.LTC128B.128 [R9+0x17400], desc[UR50][R2.64+0x40], !P2 ;  /* 0x1740004002098fae */ /* 0x0001e2000d101d72 */
[----:B------:R-:W-:-:S03]  /*12860*/  IMAD.MOV.U32 R13, RZ, RZ, R0 ;  /* 0x000000ffff0d7224 */ /* 0x000fc600078e0000 */
[----:B------:R0:W-:Y:S01]  /*12870*/  @!P0 LDGSTS.E.BYPASS.LTC128B.128 [R9+0x19400], desc[UR50][R2.64+0x80], !P1 ;  /* 0x1940008002098fae */ /* 0x0001e2000c901d72 */
[----:B------:R-:W-:-:S07]  /*12880*/  IMAD.MOV.U32 R4, RZ, RZ, R14 ;  /* 0x000000ffff047224 */ /* 0x000fce00078e000e */
[----:B0-----:R-:W-:Y:S05]  /*12890*/  WARPSYNC.COLLECTIVE R15, `(.L_x_375) ;  /* 0x000000000f087348 */ /* 0x001fea0003c00000 */
[----:B------:R1:W2:Y:S02]  /*128a0*/  SHFL.IDX P6, R14, R13, R12, R11 ;  /* 0x0000000c0d0e7389 */ /* 0x0002a400000c000b */
[----:B012---:R-:W-:Y:S01]  /*128b0*/  ENDCOLLECTIVE ;  /* 0x000000000000791b */ /* 0x007fe20003800000 */
.L_x_375:
[----:B------:R-:W-:Y:S05]  /*128c0*/  BRA `(.L_x_376) ;  /* 0xffffffb800847947 */ /* 0x000fea000383ffff */
.L_x_281:
[----:B0-----:R0:W2:Y:S02]  /*128d0*/  SYNCS.PHASECHK.TRANS64.TRYWAIT P0, [R22+URZ+0x29820], R3 ;  /* 0x02982003160075a7 */ /* 0x0010a4000800017f */
[----:B--2---:R-:W-:Y:S05]  /*128e0*/  @!P0 NANOSLEEP.SYNCS 0x989680 ;  /* 0x009896800000895d */ /* 0x004fea0003900000 */
[----:B------:R-:W2:Y:S02]  /*128f0*/  @!P0 SYNCS.PHASECHK.TRANS64 P0, [R22+URZ+0x29820], R3 ;  /* 0x02982003160085a7 */ /* 0x000ea4000800007f */
[----:B--2---:R-:W-:Y:S05]  /*12900*/  @!P0 BRA `(.L_x_281) ;  /* 0xfffffffc00f08947 */ /* 0x004fea000383ffff */
[----:B------:R-:W-:Y:S05]  /*12910*/  BRA `(.L_x_377) ;  /* 0xffffffb800f47947 */ /* 0x000fea000383ffff */
.L_x_285:
[----:B0-----:R0:W1:Y:S02]  /*12920*/  SYNCS.PHASECHK.TRANS64.TRYWAIT P0, [R0+URZ+0x29880], R30 ;  /* 0x0298801e000075a7 */ /* 0x001064000800017f */
[----:B-1----:R-:W-:Y:S05]  /*12930*/  @!P0 NANOSLEEP.SYNCS 0x989680 ;  /* 0x009896800000895d */ /* 0x002fea0003900000 */
[----:B------:R-:W1:Y:S02]  /*12940*/  @!P0 SYNCS.PHASECHK.TRANS64 P0, [R0+URZ+0x29880], R30 ;  /* 0x0298801e000085a7 */ /* 0x000e64000800007f */
[----:B-1----:R-:W-:Y:S05]  /*12950*/  @!P0 BRA `(.L_x_285) ;  /* 0xfffffffc00f08947 */ /* 0x002fea000383ffff */
[----:B------:R-:W-:Y:S05]  /*12960*/  BRA `(.L_x_378) ;  /* 0xffffffc000287947 */ /* 0x000fea000383ffff */
.L_x_286:
        /* <DEDUP_REMOVED lines=8> */
.L_x_380:
[----:B------:R-:W-:Y:S05]  /*129f0*/  BSYNC B0 ;  /* 0x0000000000007941 */ /* 0x000fea0003800000 */
.L_x_379:
[----:B------:R-:W-:Y:S01]  /*12a00*/  IMAD.MOV.U32 R13, RZ, RZ, R8 ;  /* 0x000000ffff0d7224 */ /* 0x000fe200078e0008 */
[----:B------:R-:W-:Y:S01]  /*12a10*/  IADD3 R10, R22, R10, R35 ;  /* 0x0000000a160a7210 */ /* 0x000fe20007ffe023 */
        /* <DEDUP_REMOVED lines=8> */
.L_x_381:
[----:B------:R-:W-:Y:S02]  /*12aa0*/  IMAD.MOV.U32 R13, RZ, RZ, R9 ;  /* 0x000000ffff0d7224 */ /* 0x000fe400078e0009 */
[----:B------:R-:W-:Y:S02]  /*12ab0*/  IMAD.MOV.U32 R12, RZ, RZ, 0x1 ;  /* 0x00000001ff0c7424 */ /* 0x000fe400078e00ff */
[----:B------:R-:W-:-:S07]  /*12ac0*/  IMAD.MOV.U32 R2, RZ, RZ, R14 ;  /* 0x000000ffff027224 */ /* 0x000fce00078e000e */
[----:B------:R-:W-:Y:S05]  /*12ad0*/  WARPSYNC.COLLECTIVE R15, `(.L_x_382) ;  /* 0x000000000f087348 */ /* 0x000fea0003c00000 */
[----:B------:R0:W1:Y:S02]  /*12ae0*/  SHFL.IDX P6, R14, R13, R12, R11 ;  /* 0x0000000c0d0e7389 */ /* 0x00006400000c000b */
[----:B01----:R-:W-:Y:S01]  /*12af0*/  ENDCOLLECTIVE ;  /* 0x000000000000791b */ /* 0x003fe20003800000 */
.L_x_382:
        /* <DEDUP_REMOVED lines=12> */
.L_x_383:
[----:B------:R-:W-:Y:S02]  /*12bc0*/  IMAD.MOV.U32 R13, RZ, RZ, R9 ;  /* 0x000000ffff0d7224 */ /* 0x000fe400078e0009 */
[----:B------:R-:W-:Y:S02]  /*12bd0*/  IMAD.MOV.U32 R12, RZ, RZ, 0x2 ;  /* 0x00000002ff0c7424 */ /* 0x000fe400078e00ff */
[----:B------:R-:W-:-:S07]  /*12be0*/  IMAD.MOV.U32 R2, RZ, RZ, R14 ;  /* 0x000000ffff027224 */ /* 0x000fce00078e000e */
[----:B------:R-:W-:Y:S05]  /*12bf0*/  WARPSYNC.COLLECTIVE R15, `(.L_x_384) ;  /* 0x000000000f087348 */ /* 0x000fea0003c00000 */
[----:B------:R0:W1:Y:S02]  /*12c00*/  SHFL.IDX P6, R14, R13, R12, R11 ;  /* 0x0000000c0d0e7389 */ /* 0x00006400000c000b */
[----:B01----:R-:W-:Y:S01]  /*12c10*/  ENDCOLLECTIVE ;  /* 0x000000000000791b */ /* 0x003fe20003800000 */
.L_x_384:
        /* <DEDUP_REMOVED lines=12> */
.L_x_385:
[----:B------:R-:W-:Y:S02]  /*12ce0*/  IMAD.MOV.U32 R13, RZ, RZ, R9 ;  /* 0x000000ffff0d7224 */ /* 0x000fe400078e0009 */
[----:B------:R-:W-:Y:S02]  /*12cf0*/  IMAD.MOV.U32 R12, RZ, RZ, 0x3 ;  /* 0x00000003ff0c7424 */ /* 0x000fe400078e00ff */
[----:B------:R-:W-:-:S07]  /*12d00*/  IMAD.MOV.U32 R2, RZ, RZ, R14 ;  /* 0x000000ffff027224 */ /* 0x000fce00078e000e */
[----:B------:R-:W-:Y:S05]  /*12d10*/  WARPSYNC.COLLECTIVE R15, `(.L_x_386) ;  /* 0x000000000f087348 */ /* 0x000fea0003c00000 */
[----:B------:R0:W1:Y:S02]  /*12d20*/  SHFL.IDX P6, R14, R13, R12, R11 ;  /* 0x0000000c0d0e7389 */ /* 0x00006400000c000b */
[----:B01----:R-:W-:Y:S01]  /*12d30*/  ENDCOLLECTIVE ;  /* 0x000000000000791b */ /* 0x003fe20003800000 */
.L_x_386:
        /* <DEDUP_REMOVED lines=12> */
.L_x_387:
[----:B------:R-:W-:Y:S02]  /*12e00*/  IMAD.MOV.U32 R13, RZ, RZ, R21 ;  /* 0x000000ffff0d7224 */ /* 0x000fe400078e0015 */
[----:B------:R-:W-:Y:S02]  /*12e10*/  IMAD.MOV.U32 R12, RZ, RZ, RZ ;  /* 0x000000ffff0c7224 */ /* 0x000fe400078e00ff */
[----:B------:R-:W-:-:S07]  /*12e20*/  IMAD.MOV.U32 R2, RZ, RZ, R14 ;  /* 0x000000ffff027224 */ /* 0x000fce00078e000e */
[----:B------:R-:W-:Y:S05]  /*12e30*/  WARPSYNC.COLLECTIVE R15, `(.L_x_388) ;  /* 0x000000000f087348 */ /* 0x000fea0003c00000 */
[----:B------:R0:W1:Y:S02]  /*12e40*/  SHFL.IDX P6, R14, R13, R12, R11 ;  /* 0x0000000c0d0e7389 */ /* 0x00006400000c000b */
[----:B01----:R-:W-:Y:S01]  /*12e50*/  ENDCOLLECTIVE ;  /* 0x000000000000791b */ /* 0x003fe20003800000 */
.L_x_388:
        /* <DEDUP_REMOVED lines=12> */
.L_x_389:
[----:B------:R-:W-:Y:S01]  /*12f20*/  IMAD.MOV.U32 R2, RZ, RZ, R14 ;  /* 0x000000ffff027224 */ /* 0x000fe200078e000e */
[----:B------:R-:W-:Y:S06]  /*12f30*/  BRA `(.L_x_390) ;  /* 0xffffffbc00c47947 */ /* 0x000fec000383ffff */
.L_x_291:
[----:B---3--:R3:W4:Y:S02]  /*12f40*/  SYNCS.PHASECHK.TRANS64.TRYWAIT P0, [R0+URZ+0x29840], R30 ;  /* 0x0298401e000075a7 */ /* 0x008724000800017f */
[----:B----4-:R-:W-:Y:S05]  /*12f50*/  @!P0 NANOSLEEP.SYNCS 0x989680 ;  /* 0x009896800000895d */ /* 0x010fea0003900000 */
[----:B------:R-:W4:Y:S02]  /*12f60*/  @!P0 SYNCS.PHASECHK.TRANS64 P0, [R0+URZ+0x29840], R30 ;  /* 0x0298401e000085a7 */ /* 0x000f24000800007f */
[----:B----4-:R-:W-:Y:S05]  /*12f70*/  @!P0 BRA `(.L_x_291) ;  /* 0xfffffffc00f08947 */ /* 0x010fea000383ffff */
[----:B------:R-:W-:Y:S05]  /*12f80*/  BRA `(.L_x_391) ;  /* 0xffffffc000187947 */ /* 0x000fea000383ffff */
.L_x_292:
        /* <DEDUP_REMOVED lines=8> */
.L_x_393:
[----:B------:R-:W-:Y:S05]  /*13010*/  BSYNC B0 ;  /* 0x0000000000007941 */ /* 0x000fea0003800000 */
.L_x_392:
[----:B------:R-:W-:Y:S02]  /*13020*/  IMAD.MOV.U32 R13, RZ, RZ, R4 ;  /* 0x000000ffff0d7224 */ /* 0x000fe400078e0004 */
        /* <DEDUP_REMOVED lines=8> */
.L_x_394:
[----:B------:R-:W-:Y:S02]  /*130b0*/  IMAD.MOV.U32 R13, RZ, RZ, R5 ;  /* 0x000000ffff0d7224 */ /* 0x000fe400078e0005 */
[----:B------:R-:W-:Y:S02]  /*130c0*/  IMAD.MOV.U32 R12, RZ, RZ, 0x1 ;  /* 0x00000001ff0c7424 */ /* 0x000fe400078e00ff */
[----:B------:R-:W-:-:S07]  /*130d0*/  IMAD.MOV.U32 R2, RZ, RZ, R14 ;  /* 0x000000ffff027224 */ /* 0x000fce00078e000e */
[----:B------:R-:W-:Y:S05]  /*130e0*/  WARPSYNC.COLLECTIVE R15, `(.L_x_395) ;  /* 0x000000000f087348 */ /* 0x000fea0003c00000 */
[----:B------:R0:W1:Y:S02]  /*130f0*/  SHFL.IDX P6, R14, R13, R12, R11 ;  /* 0x0000000c0d0e7389 */ /* 0x00006400000c000b */
[----:B01----:R-:W-:Y:S01]  /*13100*/  ENDCOLLECTIVE ;  /* 0x000000000000791b */ /* 0x003fe20003800000 */
.L_x_395:
[----:B------:R-:W-:-:S05]  /*13110*/  IADD3 R2, P0, R37, R2, RZ ;  /* 0x0000000225027210 */ /* 0x000fca0007f1e0ff */
[----:B------:R-:W-:-:S05]  /*13120*/  IMAD.X R3, RZ, RZ, R3, P0 ;  /* 0x000000ffff037224 */ /* 0x000fca00000e0603 */
[----:B------:R-:W-:Y:S01]  /*13130*/  @!PT LDS RZ, [RZ] ;  /* 0x00000000fffff984 */ /* 0x000fe20000000800 */
[----:B------:R-:W-:Y:S01]  /*13140*/  @!PT LDS RZ, [RZ] ;  /* 0x00000000fffff984 */ /* 0x000fe20000000800 */
[----:B------:R-:W-:Y:S01]  /*13150*/  @!PT LDS RZ, [RZ] ;  /* 0x00000000fffff984 */ /* 0x000fe20000000800 */
[----:B------:R-:W-:Y:S01]  /*13160*/  LDGSTS.E.BYPASS.LTC128B.128 [R7+0x1a400], desc[UR50][R2.64], !P4 ;  /* 0x1a40000002077fae */ /* 0x000fe2000e101d72 */
[----:B------:R-:W-:-:S03]  /*13170*/  IMAD.MOV.U32 R13, RZ, RZ, R4 ;  /* 0x000000ffff0d7224 */ /* 0x000fc600078e0004 */
[----:B------:R-:W-:Y:S04]  /*13180*/  LDGSTS.E.BYPASS.LTC128B.128 [R7+0x1cc00], desc[UR50][R2.64+0x40], !P3 ;  /* 0x1cc0004002077fae */ /* 0x000fe8000d901d72 */
[----:B------:R0:W-:Y:S02]  /*13190*/  LDGSTS.E.BYPASS.LTC128B.128 [R7+0x1f400], desc[UR50][R2.64+0x80], !P1 ;  /* 0x1f40008002077fae */ /* 0x0001e4000c901d72 */
[----:B0-----:R-:W-:-:S07]  /*131a0*/  IMAD.MOV.U32 R3, RZ, RZ, R14 ;  /* 0x000000ffff037224 */ /* 0x001fce00078e000e */
[----:B------:R-:W-:Y:S05]  /*131b0*/  WARPSYNC.COLLECTIVE R15, `(.L_x_396) ;  /* 0x000000000f087348 */ /* 0x000fea0003c00000 */
[----:B------:R0:W1:Y:S02]  /*131c0*/  SHFL.IDX P6, R14, R13, R12, R11 ;  /* 0x0000000c0d0e7389 */ /* 0x00006400000c000b */
[----:B01----:R-:W-:Y:S01]  /*131d0*/  ENDCOLLECTIVE ;  /* 0x000000000000791b */ /* 0x003fe20003800000 */
.L_x_396:
[----:B------:R-:W-:Y:S02]  /*131e0*/  IMAD.MOV.U32 R13, RZ, RZ, R5 ;  /* 0x000000ffff0d7224 */ /* 0x000fe400078e0005 */
[----:B------:R-:W-:Y:S02]  /*131f0*/  IMAD.MOV.U32 R12, RZ, RZ, 0x2 ;  /* 0x00000002ff0c7424 */ /* 0x000fe400078e00ff */
[----:B------:R-:W-:-:S07]  /*13200*/  IMAD.MOV.U32 R2, RZ, RZ, R14 ;  /* 0x000000ffff027224 */ /* 0x000fce00078e000e */
[----:B------:R-:W-:Y:S05]  /*13210*/  WARPSYNC.COLLECTIVE R15, `(.L_x_397) ;  /* 0x000000000f087348 */ /* 0x000fea0003c00000 */
[----:B------:R0:W1:Y:S02]  /*13220*/  SHFL.IDX P6, R14, R13, R12, R11 ;  /* 0x0000000c0d0e7389 */ /* 0x00006400000c000b */
[----:B01----:R-:W-:Y:S01]  /*13230*/  ENDCOLLECTIVE ;  /* 0x000000000000791b */ /* 0x003fe20003800000 */
.L_x_397:
        /* <DEDUP_REMOVED lines=13> */
.L_x_398:
[----:B------:R-:W-:Y:S02]  /*13310*/  IMAD.MOV.U32 R13, RZ, RZ, R5 ;  /* 0x000000ffff0d7224 */ /* 0x000fe400078e0005 */
[----:B------:R-:W-:Y:S02]  /*13320*/  IMAD.MOV.U32 R12, RZ, RZ, 0x3 ;  /* 0x00000003ff0c7424 */ /* 0x000fe400078e00ff */
[----:B------:R-:W-:-:S07]  /*13330*/  IMAD.MOV.U32 R2, RZ, RZ, R14 ;  /* 0x000000ffff027224 */ /* 0x000fce00078e000e */
[----:B------:R-:W-:Y:S05]  /*13340*/  WARPSYNC.COLLECTIVE R15, `(.L_x_399) ;  /* 0x000000000f087348 */ /* 0x000fea0003c00000 */
[----:B------:R0:W1:Y:S02]  /*13350*/  SHFL.IDX P6, R14, R13, R12, R11 ;  /* 0x0000000c0d0e7389 */ /* 0x00006400000c000b */
[----:B01----:R-:W-:Y:S01]  /*13360*/  ENDCOLLECTIVE ;  /* 0x000000000000791b */ /* 0x003fe20003800000 */
.L_x_399:
        /* <DEDUP_REMOVED lines=13> */
.L_x_400:
[----:B------:R-:W-:Y:S02]  /*13440*/  IMAD.MOV.U32 R13, RZ, RZ, R8 ;  /* 0x000000ffff0d7224 */ /* 0x000fe400078e0008 */
[----:B------:R-:W-:Y:S02]  /*13450*/  IMAD.MOV.U32 R12, RZ, RZ, RZ ;  /* 0x000000ffff0c7224 */ /* 0x000fe400078e00ff */
[----:B------:R-:W-:-:S07]  /*13460*/  IMAD.MOV.U32 R2, RZ, RZ, R14 ;  /* 0x000000ffff027224 */ /* 0x000fce00078e000e */
[----:B------:R-:W-:Y:S05]  /*13470*/  WARPSYNC.COLLECTIVE R15, `(.L_x_401) ;  /* 0x000000000f087348 */ /* 0x000fea0003c00000 */
[----:B------:R0:W1:Y:S02]  /*13480*/  SHFL.IDX P6, R14, R13, R12, R11 ;  /* 0x0000000c0d0e7389 */ /* 0x00006400000c000b */
[----:B01----:R-:W-:Y:S01]  /*13490*/  ENDCOLLECTIVE ;  /* 0x000000000000791b */ /* 0x003fe20003800000 */
.L_x_401:
        /* <DEDUP_REMOVED lines=13> */
.L_x_402:
[----:B------:R-:W-:Y:S05]  /*13570*/  BRA `(.L_x_403) ;  /* 0xffffffbc00ac7947 */ /* 0x000fea000383ffff */
.L_x_297:
[----:B0-----:R0:W2:Y:S02]  /*13580*/  SYNCS.PHASECHK.TRANS64.TRYWAIT P1, [R3+URZ+0x29870], R0 ;  /* 0x02987000030075a7 */ /* 0x0010a4000802017f */
[----:B--2---:R-:W-:Y:S05]  /*13590*/  @!P1 NANOSLEEP.SYNCS 0x989680 ;  /* 0x009896800000995d */ /* 0x004fea0003900000 */
[----:B------:R-:W2:Y:S02]  /*135a0*/  @!P1 SYNCS.PHASECHK.TRANS64 P1, [R3+URZ+0x29870], R0 ;  /* 0x02987000030095a7 */ /* 0x000ea4000802007f */
[----:B--2---:R-:W-:Y:S05]  /*135b0*/  @!P1 BRA `(.L_x_297) ;  /* 0xfffffffc00f09947 */ /* 0x004fea000383ffff */
[----:B------:R-:W-:Y:S05]  /*135c0*/  BRA `(.L_x_404) ;  /* 0xffffffc000187947 */ /* 0x000fea000383ffff */
.L_x_299:
[----:B0-----:R0:W2:Y:S02]  /*135d0*/  SYNCS.PHASECHK.TRANS64.TRYWAIT P1, [R3+URZ+0x29860], R0 ;  /* 0x02986000030075a7 */ /* 0x0010a4000802017f */
[----:B--2---:R-:W-:Y:S05]  /*135e0*/  @!P1 NANOSLEEP.SYNCS 0x989680 ;  /* 0x009896800000995d */ /* 0x004fea0003900000 */
[----:B------:R-:W2:Y:S02]  /*135f0*/  @!P1 SYNCS.PHASECHK.TRANS64 P1, [R3+URZ+0x29860], R0 ;  /* 0x02986000030095a7 */ /* 0x000ea4000802007f */
[----:B--2---:R-:W-:Y:S05]  /*13600*/  @!P1 BRA `(.L_x_299) ;  /* 0xfffffffc00f09947 */ /* 0x004fea000383ffff */
[----:B------:R-:W-:Y:S05]  /*13610*/  BRA `(.L_x_405) ;  /* 0xffffffc000287947 */ /* 0x000fea000383ffff */
.L_x_307:
[----:B0-----:R0:W4:Y:S02]  /*13620*/  SYNCS.PHASECHK.TRANS64.TRYWAIT P1, [R17+URZ+0x29870], R0 ;  /* 0x02987000110075a7 */ /* 0x001124000802017f */
[----:B----4-:R-:W-:Y:S05]  /*13630*/  @!P1 NANOSLEEP.SYNCS 0x989680 ;  /* 0x009896800000995d */ /* 0x010fea0003900000 */
[----:B------:R-:W4:Y:S02]  /*13640*/  @!P1 SYNCS.PHASECHK.TRANS64 P1, [R17+URZ+0x29870], R0 ;  /* 0x02987000110095a7 */ /* 0x000f24000802007f */
[----:B----4-:R-:W-:Y:S05]  /*13650*/  @!P1 BRA `(.L_x_307) ;  /* 0xfffffffc00f09947 */ /* 0x010fea000383ffff */
[----:B------:R-:W-:Y:S05]  /*13660*/  BRA `(.L_x_406) ;  /* 0xffffffc400ec7947 */ /* 0x000fea000383ffff */
.L_x_309:
[----:B0-----:R0:W4:Y:S02]  /*13670*/  SYNCS.PHASECHK.TRANS64.TRYWAIT P1, [R17+URZ+0x29860], R0 ;  /* 0x02986000110075a7 */ /* 0x001124000802017f */
[----:B----4-:R-:W-:Y:S05]  /*13680*/  @!P1 NANOSLEEP.SYNCS 0x989680 ;  /* 0x009896800000995d */ /* 0x010fea0003900000 */
[----:B------:R-:W4:Y:S02]  /*13690*/  @!P1 SYNCS.PHASECHK.TRANS64 P1, [R17+URZ+0x29860], R0 ;  /* 0x02986000110095a7 */ /* 0x000f24000802007f */
[----:B----4-:R-:W-:Y:S05]  /*136a0*/  @!P1 BRA `(.L_x_309) ;  /* 0xfffffffc00f09947 */ /* 0x010fea000383ffff */
[----:B------:R-:W-:Y:S05]  /*136b0*/  BRA `(.L_x_407) ;  /* 0xffffffc400f87947 */ /* 0x000fea000383ffff */
.L_x_323:
[----:B0-----:R0:W1:Y:S02]  /*136c0*/  SYNCS.PHASECHK.TRANS64.TRYWAIT P0, [R5+URZ+0x29820], R0 ;  /* 0x02982000050075a7 */ /* 0x001064000800017f */
[----:B-1----:R-:W-:Y:S05]  /*136d0*/  @!P0 NANOSLEEP.SYNCS 0x989680 ;  /* 0x009896800000895d */ /* 0x002fea0003900000 */
[----:B------:R-:W1:Y:S02]  /*136e0*/  @!P0 SYNCS.PHASECHK.TRANS64 P0, [R5+URZ+0x29820], R0 ;  /* 0x02982000050085a7 */ /* 0x000e64000800007f */
[----:B-1----:R-:W-:Y:S05]  /*136f0*/  @!P0 BRA `(.L_x_323) ;  /* 0xfffffffc00f08947 */ /* 0x002fea000383ffff */
[----:B------:R-:W-:Y:S05]  /*13700*/  BRA `(.L_x_408) ;  /* 0xffffffd400ec7947 */ /* 0x000fea000383ffff */
.L_x_324:
[----:B------:R-:W1:Y:S01]  /*13710*/  S2R R2, SR_TID.X ;  /* 0x0000000000027919 */ /* 0x000e620000002100 */
[----:B------:R-:W-:Y:S01]  /*13720*/  BSSY B0, `(.L_x_409) ;  /* 0x000000a000007945 */ /* 0x000fe20003800000 */
[----:B------:R-:W-:Y:S02]  /*13730*/  IMAD.MOV.U32 R12, RZ, RZ, RZ ;  /* 0x000000ffff0c7224 */ /* 0x000fe400078e00ff */
[----:B------:R-:W-:Y:S02]  /*13740*/  IMAD.MOV.U32 R11, RZ, RZ, 0x1f ;  /* 0x0000001fff0b7424 */ /* 0x000fe400078e00ff */
[----:B------:R-:W-:Y:S01]  /*13750*/  IMAD.MOV.U32 R15, RZ, RZ, -0x1 ;  /* 0xffffffffff0f7424 */ /* 0x000fe200078e00ff */
[----:B-1----:R-:W-:-:S04]  /*13760*/  SHF.R.U32.HI R2, RZ, 0x5, R2 ;  /* 0x00000005ff027819 */ /* 0x002fc80000011602 */
[----:B------:R-:W-:-:S05]  /*13770*/  LOP3.LUT R2, R2, 0x3, RZ, 0xc0, !PT ;  /* 0x0000000302027812 */ /* 0x000fca00078ec0ff */
[----:B--2---:R-:W-:-:S07]  /*13780*/  IMAD.MOV.U32 R13, RZ, RZ, R2 ;  /* 0x000000ffff0d7224 */ /* 0x004fce00078e0002 */
[----:B0-----:R-:W-:Y:S05]  /*13790*/  WARPSYNC.COLLECTIVE R15, `(.L_x_410) ;  /* 0x000000000f087348 */ /* 0x001fea0003c00000 */
[----:B------:R1:W2:Y:S02]  /*137a0*/  SHFL.IDX P6, R14, R13, R12, R11 ;  /* 0x0000000c0d0e7389 */ /* 0x0002a400000c000b */
[----:B012---:R-:W-:Y:S01]  /*137b0*/  ENDCOLLECTIVE ;  /* 0x000000000000791b */ /* 0x007fe20003800000 */
.L_x_410:
[----:B------:R-:W-:Y:S05]  /*137c0*/  BSYNC B0 ;  /* 0x0000000000007941 */ /* 0x000fea0003800000 */
.L_x_409:
[----:B------:R-:W-:Y:S05]  /*137d0*/  BRA `(.L_x_411) ;  /* 0xffffffd400d47947 */ /* 0x000fea000383ffff */
.L_x_327:
[----:B------:R-:W-:Y:S01]  /*137e0*/  BSSY B1, `(.L_x_412) ;  /* 0x0000006000017945 */ /* 0x000fe20003800000 */
[----:B------:R-:W-:-:S07]  /*137f0*/  IMAD.MOV.U32 R15, RZ, RZ, -0x1 ;  /* 0xffffffffff0f7424 */ /* 0x000fce00078e00ff */
[----:B0-2---:R-:W-:Y:S05]  /*13800*/  WARPSYNC.COLLECTIVE R15, `(.L_x_413) ;  /* 0x000000000f0c7348 */ /* 0x005fea0003c00000 */
[----:B------:R-:W-:Y:S02]  /*13810*/  ELECT P6, UR62, PT ;  /* 0x00000000003e782f */ /* 0x000fe400038c0000 */
[----:B------:R-:W-:Y:S01]  /*13820*/  MOV R14, UR62 ;  /* 0x0000003e000e7c02 */ /* 0x000fe20008000f00 */
[----:B0-2---:R-:W-:Y:S10]  /*13830*/  ENDCOLLECTIVE ;  /* 0x000000000000791b */ /* 0x005ff40003800000 */
.L_x_413:
[----:B------:R-:W-:Y:S05]  /*13840*/  BSYNC B1 ;  /* 0x0000000000017941 */ /* 0x000fea0003800000 */
.L_x_412:
[----:B------:R-:W-:Y:S05]  /*13850*/  BRA `(.L_x_414) ;  /* 0xffffffd400cc7947 */ /* 0x000fea000383ffff */
.L_x_329:
[----:B0-----:R0:W1:Y:S02]  /*13860*/  SYNCS.PHASECHK.TRANS64.TRYWAIT P1, [R3+URZ+0x29840], R2 ;  /* 0x02984002030075a7 */ /* 0x001064000802017f */
[----:B-1----:R-:W-:Y:S05]  /*13870*/  @!P1 NANOSLEEP.SYNCS 0x989680 ;  /* 0x009896800000995d */ /* 0x002fea0003900000 */
[----:B------:R-:W1:Y:S02]  /*13880*/  @!P1 SYNCS.PHASECHK.TRANS64 P1, [R3+URZ+0x29840], R2 ;  /* 0x02984002030095a7 */ /* 0x000e64000802007f */
[----:B-1----:R-:W-:Y:S05]  /*13890*/  @!P1 BRA `(.L_x_329) ;  /* 0xfffffffc00f09947 */ /* 0x002fea000383ffff */
[----:B------:R-:W-:Y:S05]  /*138a0*/  BRA `(.L_x_415) ;  /* 0xffffffd400ec7947 */ /* 0x000fea000383ffff */
.L_x_331:
[----:B-1----:R1:W3:Y:S02]  /*138b0*/  SYNCS.PHASECHK.TRANS64.TRYWAIT P1, [R5+URZ+0x29840], R0 ;  /* 0x02984000050075a7 */ /* 0x0022e4000802017f */
[----:B---3--:R-:W-:Y:S05]  /*138c0*/  @!P1 NANOSLEEP.SYNCS 0x989680 ;  /* 0x009896800000995d */ /* 0x008fea0003900000 */
[----:B------:R-:W3:Y:S02]  /*138d0*/  @!P1 SYNCS.PHASECHK.TRANS64 P1, [R5+URZ+0x29840], R0 ;  /* 0x02984000050095a7 */ /* 0x000ee4000802007f */
[----:B---3--:R-:W-:Y:S05]  /*138e0*/  @!P1 BRA `(.L_x_331) ;  /* 0xfffffffc00f09947 */ /* 0x008fea000383ffff */
[----:B------:R-:W-:Y:S05]  /*138f0*/  BRA `(.L_x_416) ;  /* 0xffffffd400f87947 */ /* 0x000fea000383ffff */
.L_x_333:
[----:B---3--:R3:W4:Y:S02]  /*13900*/  SYNCS.PHASECHK.TRANS64.TRYWAIT P1, [R3+URZ+0x29860], R2 ;  /* 0x02986002030075a7 */ /* 0x008724000802017f */
[----:B----4-:R-:W-:Y:S05]  /*13910*/  @!P1 NANOSLEEP.SYNCS 0x989680 ;  /* 0x009896800000995d */ /* 0x010fea0003900000 */
[----:B------:R-:W4:Y:S02]  /*13920*/  @!P1 SYNCS.PHASECHK.TRANS64 P1, [R3+URZ+0x29860], R2 ;  /* 0x02986002030095a7 */ /* 0x000f24000802007f */
[----:B----4-:R-:W-:Y:S05]  /*13930*/  @!P1 BRA `(.L_x_333) ;  /* 0xfffffffc00f09947 */ /* 0x010fea000383ffff */
[----:B------:R-:W-:Y:S05]  /*13940*/  BRA `(.L_x_417) ;  /* 0xffffffd400f47947 */ /* 0x000fea000383ffff */
.L_x_335:
[----:B----4-:R4:W0:Y:S02]  /*13950*/  SYNCS.PHASECHK.TRANS64.TRYWAIT P1, [R5+URZ+0x29860], R0 ;  /* 0x02986000050075a7 */ /* 0x010824000802017f */
[----:B0-----:R-:W-:Y:S05]  /*13960*/  @!P1 NANOSLEEP.SYNCS 0x989680 ;  /* 0x009896800000995d */ /* 0x001fea0003900000 */
[----:B------:R-:W0:Y:S02]  /*13970*/  @!P1 SYNCS.PHASECHK.TRANS64 P1, [R5+URZ+0x29860], R0 ;  /* 0x02986000050095a7 */ /* 0x000e24000802007f */
[----:B0-----:R-:W-:Y:S05]  /*13980*/  @!P1 BRA `(.L_x_335) ;  /* 0xfffffffc00f09947 */ /* 0x001fea000383ffff */
[----:B------:R-:W-:Y:S05]  /*13990*/  BRA `(.L_x_418) ;  /* 0xffffffd400f07947 */ /* 0x000fea000383ffff */
.L_x_337:
[----:B------:R0:W0:Y:S02]  /*139a0*/  SYNCS.PHASECHK.TRANS64.TRYWAIT P1, [R3+URZ+0x29880], R2 ;  /* 0x02988002030075a7 */ /* 0x000024000802017f */
[----:B0-----:R-:W-:Y:S05]  /*139b0*/  @!P1 NANOSLEEP.SYNCS 0x989680 ;  /* 0x009896800000995d */ /* 0x001fea0003900000 */
[----:B------:R-:W0:Y:S02]  /*139c0*/  @!P1 SYNCS.PHASECHK.TRANS64 P1, [R3+URZ+0x29880], R2 ;  /* 0x02988002030095a7 */ /* 0x000e24000802007f */
[----:B0-----:R-:W-:Y:S05]  /*139d0*/  @!P1 BRA `(.L_x_337) ;  /* 0xfffffffc00f09947 */ /* 0x001fea000383ffff */
[----:B------:R-:W-:Y:S05]  /*139e0*/  BRA `(.L_x_419) ;  /* 0xffffffd400ec7947 */ /* 0x000fea000383ffff */
.L_x_420:
        /* <DEDUP_REMOVED lines=9> */
.L_x_3191:


//--------------------- .text._ZN7cutlass13device_kernelIN5flash11enable_sm90INS1_16FlashAttnFwdSm90INS1_25CollectiveMainloopFwdSm90ILi2EN4cute5tupleIJNS5_1CILi1EEES8_S8_EEENS6_IJNS7_ILi128EEENS7_ILi160EEENS7_ILi192EEEEEELi128ENS_12float_e4m3_tEfNS_4arch4Sm90ELb0ELb0ELb0ELb1ELb1ELb1ELb0ELb1ELb1ELb1ELb0ELb0EEENS1_21CollectiveEpilogueFwdINS6_IJSA_SA_SB_EEES9_NS_10bfloat16_tESG_Li256ELb1ELb1ELb0ELb1EEENS1_36VarlenDynamicPersistentTileSchedulerILi128ELi160ELi256ELi128ELb0ELb1ELb1ELb0ELb1ELb1EEEEEEEEEvNT_6ParamsE --------------------------
	.section	.text._ZN7cutlass13device_kernelIN5flash11enable_sm90INS1_16FlashAttnFwdSm90INS1_25CollectiveMainloopFwdSm90ILi2EN4cute5tupleIJNS5_1CILi1EEES8_S8_EEENS6_IJNS7_ILi128EEENS7_ILi160EEENS7_ILi192EEEEEELi128ENS_12float_e4m3_tEfNS_4arch4Sm90ELb0ELb0ELb0ELb1ELb1ELb1ELb0ELb1ELb1ELb1ELb0ELb0EEENS1_21CollectiveEpilogueFwdINS6_IJSA_SA_SB_EEES9_NS_10bfloat16_tESG_Li256ELb1ELb1ELb0ELb1EEENS1_36VarlenDynamicPersistentTileSchedulerILi128ELi160ELi256ELi128ELb0ELb1ELb1ELb0ELb1ELb1EEEEEEEEEvNT_6ParamsE,"ax",@progbits
	.align	128
.text._ZN7cutlass13device_kernelIN5flash11enable_sm90INS1_16FlashAttnFwdSm90INS1_25CollectiveMainloopFwdSm90ILi2EN4cute5tupleIJNS5_1CILi1EEES8_S8_EEENS6_IJNS7_ILi128EEENS7_ILi160EEENS7_ILi192EEEEEELi128ENS_12float_e4m3_tEfNS_4arch4Sm90ELb0ELb0ELb0ELb1ELb1ELb1ELb0ELb1ELb1ELb1ELb0ELb0EEENS1_21CollectiveEpilogueFwdINS6_IJSA_SA_SB_EEES9_NS_10bfloat16_tESG_Li256ELb1ELb1ELb0ELb1EEENS1_36VarlenDynamicPersistentTileSchedulerILi128ELi160ELi256ELi128ELb0ELb1ELb1ELb0ELb1ELb1EEEEEEEEEvNT_6ParamsE:
        .type           _ZN7cutlass13device_kernelIN5flash11enable_sm90INS1_16FlashAttnFwdSm90INS1_25CollectiveMainloopFwdSm90ILi2EN4cute5tupleIJNS5_1CILi1EEES8_S8_EEENS6_IJNS7_ILi128EEENS7_ILi160EEENS7_ILi192EEEEEELi128ENS_12float_e4m3_tEfNS_4arch4Sm90ELb0ELb0ELb0ELb1ELb1ELb1ELb0ELb1ELb1ELb1ELb0ELb0EEENS1_21CollectiveEpilogueFwdINS6_IJSA_SA_SB_EEES9_NS_10bfloat16_tESG_Li256ELb1ELb1ELb0ELb1EEENS1_36VarlenDynamicPersistentTileSchedulerILi128ELi160ELi256ELi128ELb0ELb1ELb1ELb0ELb1ELb1EEEEEEEEEvNT_6ParamsE,@function
        .size           _ZN7cutlass13device_kernelIN5flash11enable_sm90INS1_16FlashAttnFwdSm90INS1_25CollectiveMainloopFwdSm90ILi2EN4cute5tupleIJNS5_1CILi1EEES8_S8_EEENS6_IJNS7_ILi128EEENS7_ILi160EEENS7_ILi192EEEEEELi128ENS_12float_e4m3_tEfNS_4arch4Sm90ELb0ELb0ELb0ELb1ELb1ELb1ELb0ELb1ELb1ELb1ELb0ELb0EEENS1_21CollectiveEpilogueFwdINS6_IJSA_SA_SB_EEES9_NS_10bfloat16_tESG_Li256ELb1ELb1ELb0ELb1EEENS1_36VarlenDynamicPersistentTileSchedulerILi128ELi160ELi256ELi128ELb0ELb1ELb1ELb0ELb1ELb1EEEEEEEEEvNT_6ParamsE,(.L_x_3192 - _ZN7cutlass13device_kernelIN5flash11enable_sm90INS1_16FlashAttnFwdSm90INS1_25CollectiveMainloopFwdSm90ILi2EN4cute5tupleIJNS5_1CILi1EEES8_S8_EEENS6_IJNS7_ILi128EEENS7_ILi160EEENS7_ILi192EEEEEELi128ENS_12float_e4m3_tEfNS_4arch4Sm90ELb0ELb0ELb0ELb1ELb1ELb1ELb0ELb1ELb1ELb1ELb0ELb0EEENS1_21CollectiveEpilogueFwdINS6_IJSA_SA_SB_EEES9_NS_10bfloat16_tESG_Li256ELb1ELb1ELb0ELb1EEENS1_36VarlenDynamicPersistentTileSchedulerILi128ELi160ELi256ELi128ELb0ELb1ELb1ELb0ELb1ELb1EEEEEEEEEvNT_6ParamsE)
        .other          _ZN7cutlass13device_kernelIN5flash11enable_sm90INS1_16FlashAttnFwdSm90INS1_25CollectiveMainloopFwdSm90ILi2EN4cute5tupleIJNS5_1CILi1EEES8_S8_EEENS6_IJNS7_ILi128EEENS7_ILi160EEENS7_ILi192EEEEEELi128ENS_12float_e4m3_tEfNS_4arch4Sm90ELb0ELb0ELb0ELb1ELb1ELb1ELb0ELb1ELb1ELb1ELb0ELb0EEENS1_21CollectiveEpilogueFwdINS6_IJSA_SA_SB_EEES9_NS_10bfloat16_tESG_Li256ELb1ELb1ELb0ELb1EEENS1_36VarlenDynamicPersistentTileSchedulerILi128ELi160ELi256ELi128ELb0ELb1ELb1ELb0ELb1ELb1EEEEEEEEEvNT_6ParamsE,@"STO_CUDA_ENTRY STV_DEFAULT"
_ZN7cutlass13device_kernelIN5flash11enable_sm90INS1_16FlashAttnFwdSm90INS1_25CollectiveMainloopFwdSm90ILi2EN4cute5tupleIJNS5_1CILi1EEES8_S8_EEENS6_IJNS7_ILi128EEENS7_ILi160EEENS7_ILi192EEEEEELi128ENS_12float_e4m3_tEfNS_4arch4Sm90ELb0ELb0ELb0ELb1ELb1ELb1ELb0ELb1ELb1ELb1ELb0ELb0EEENS1_21CollectiveEpilogueFwdINS6_IJSA_SA_SB_EEES9_NS_10bfloat16_tESG_Li256ELb1ELb1ELb0ELb1EEENS1_36VarlenDynamicPersistentTileSchedulerILi128ELi160ELi256ELi128ELb0ELb1ELb1ELb0ELb1ELb1EEEEEEEEEvNT_6ParamsE:
[----:B------:R-:W0:Y:S02]  /*0000*/  LDC R1, c[0x0][0x28] ;  /* 0x00000a00ff017b82 */ /* 0x000e240000000800 */
[----:B0-----:R-:W-:Y:S01]  /*0010*/  VIADD R1, R1, 0xffffffb0 ;  /* 0xffffffb001017836 */ /* 0x001fe20000000000 */
[----:B------:R-:W0:Y:S01]  /*0020*/  S2R R3, SR_TID.X ;  /* 0x0000000000037919 */ /* 0x000e220000002100 */
[----:B------:R-:W-:Y:S01]  /*0030*/  ELECT P0, URZ, PT ;  /* 0x00000000003f782f */ /* 0x000fe20003800000 */
[----:B------:R-:W-:Y:S01]  /*0040*/  BSSY B0, `(.L_x_421) ;  /* 0x000000e000007945 */ /* 0x000fe20003800000 */
[--C-:B0-----:R-:W-:Y:S02]  /*0050*/  SHF.R.U32.HI R0, RZ, 0x5, R3.reuse ;  /* 0x00000005ff007819 */ /* 0x101fe40000011603 */
[----:B------:R-:W-:-:S03]  /*0060*/  SHF.R.U32.HI R3, RZ, 0x7, R3 ;  /* 0x00000007ff037819 */ /* 0x000fc60000011603 */
[----:B------:R-:W0:Y:S02]  /*0070*/  SHFL.IDX PT, R2, R0, RZ, 0x1f ;  /* 0x00001fff00027589 */ /* 0x000e2400000e0000 */
[----:B0-----:R-:W-:-:S13]  /*0080*/  ISETP.EQ.AND P0, PT, R2, RZ, P0 ;  /* 0x000000ff0200720c */ /* 0x001fda0000702270 */
[----:B------:R-:W-:Y:S05]  /*0090*/  @!P0 BRA `(.L_x_422) ;  /* 0x0000000000208947 */ /* 0x000fea0003800000 */
[----:B------:R-:W-:Y:S02]  /*00a0*/  ULDC.64 UR4, c[0x0][0x198] ;  /* 0x0000660000047ab9 */ /* 0x000fe40000000a00 */
[----:B------:R-:W-:Y:S02]  /*00b0*/  UIADD3 UR6, UP0, UR4, 0x570, URZ ;  /* 0x0000057004067890 */ /* 0x000fe4000ff1e03f */
[----:B------:R-:W-:Y:S02]  /*00c0*/  UIADD3 UR4, UP1, UR4, 0x670, URZ ;  /* 0x0000067004047890 */ /* 0x000fe4000ff3e03f */
[----:B------:R-:W-:Y:S02]  /*00d0*/  UIADD3.X UR7, URZ, UR5, URZ, UP0, !UPT ;  /* 0x000000053f077290 */ /* 0x000fe400087fe43f */
[----:B------:R-:W-:-:S07]  /*00e0*/  UIADD3.X UR5, URZ, UR5, URZ, UP1, !UPT ;  /* 0x000000053f057290 */ /* 0x000fce0008ffe43f */
[----:B------:R0:W-:Y:S02]  /*00f0*/  UTMACCTL.PF [UR6] ;  /* 0x00000000060079b9 */ /* 0x0001e40008040000 */
[----:B------:R0:W-:Y:S02]  /*0100*/  UTMACCTL.PF [UR4] ;  /* 0x00000000040079b9 */ /* 0x0001e40008040000 */
[----:B0-----:R-:W-:Y:S01]  /*0110*/  NOP ;  /* 0x0000000000007918 */ /* 0x001fe20000000000 */
.L_x_422:
[----:B------:R-:W-:Y:S05]  /*0120*/  BSYNC B0 ;  /* 0x0000000000007941 */ /* 0x000fea0003800000 */
.L_x_421:
[----:B------:R-:W-:Y:S01]  /*0130*/  VOTEU.ANY UP0, P0 ;  /* 0x00000000003f7886 */ /* 0x000fe20000000100 */
[----:B------:R-:W0:Y:S01]  /*0140*/  SHFL.IDX PT, R3, R3, RZ, 0x1f ;  /* 0x00001fff03037589 */ /* 0x000e2200000e0000 */
[----:B------:R-:W-:Y:S01]  /*0150*/  UMOV UR4, 0x80 ;  /* 0x0000008000047882 */ /* 0x000fe20000000000 */
[----:B------:R-:W-:Y:S01]  /*0160*/  UMOV UR7, 0x100 ;  /* 0x0000010000077882 */ /* 0x000fe20000000000 */
[----:B------:R-:W-:Y:S01]  /*0170*/  VOTEU.ANY UP1, P0 ;  /* 0x00000000003f7886 */ /* 0x000fe20000020100 */
[----:B------:R-:W1:Y:S01]  /*0180*/  @UP0 S2UR UR8, SR_CgaCtaId ;  /* 0x00000000000809c3 */ /* 0x000e620000008800 */
[----:B------:R-:W2:Y:S01]  /*0190*/  SHFL.IDX PT, R2, R0, RZ, 0x1f ;  /* 0x00001fff00027589 */ /* 0x000ea200000e0000 */
[----:B------:R-:W-:Y:S01]  /*01a0*/  @UP0 UMOV UR6, 0x400 ;  /* 0x0000040000060882 */ /* 0x000fe20000000000 */
[----:B------:R-:W-:-:S04]  /*01b0*/  @UP0 UIADD3 UR4, -UR4, 0x100000, URZ ;  /* 0x0010000004040890 */ /* 0x000fc8000fffe13f */
[----:B------:R-:W-:Y:S02]  /*01c0*/  @UP0 USHF.L.U32 UR5, UR4, 0xb, URZ ;  /* 0x0000000b04050899 */ /* 0x000fe4000800063f */
[----:B------:R-:W-:Y:S01]  /*01d0*/  @UP0 USHF.L.U32 UR4, UR4, 0x1, URZ ;  /* 0x0000000104040899 */ /* 0x000fe2000800063f */
[----:B------:R-:W-:Y:S01]  /*01e0*/  VOTEU.ANY UP2, P0 ;  /* 0x00000000003f7886 */ /* 0x000fe20000040100 */
[----:B0-----:R-:W-:Y:S01]  /*01f0*/  R2UR UR9, R3 ;  /* 0x00000000030972ca */ /* 0x001fe200000e0000 */
[----:B-1----:R-:W-:Y:S01]  /*0200*/  @UP0 ULEA UR8, UR8, UR6, 0x18 ;  /* 0x0000000608080291 */ /* 0x002fe2000f8ec03f */
[----:B--2---:R-:W-:Y:S01]  /*0210*/  ISETP.NE.AND P1, PT, R2, RZ, PT ;  /* 0x000000ff0200720c */ /* 0x004fe20003f25270 */
[----:B------:R-:W-:-:S04]  /*0220*/  @UP0 UIADD3 UR6, -UR7, 0x100000, URZ ;  /* 0x0010000007060890 */ /* 0x000fc8000fffe13f */
[----:B------:R-:W-:Y:S02]  /*0230*/  @UP0 USHF.L.U32 UR7, UR6, 0xb, URZ ;  /* 0x0000000b06070899 */ /* 0x000fe4000800063f */
[----:B------:R-:W-:-:S04]  /*0240*/  @UP0 USHF.L.U32 UR6, UR6, 0x1, URZ ;  /* 0x0000000106060899 */ /* 0x000fc8000800063f */
[----:B------:R-:W-:Y:S01]  /*0250*/  UISETP.NE.AND UP0, UPT, UR9, URZ, UPT ;  /* 0x0000003f0900728c */ /* 0x000fe2000bf05270 */
[----:B------:R-:W0:Y:S02]  /*0260*/  FENCE.VIEW.ASYNC.S ;  /* 0x00000000000073c6 */ /* 0x000e240000000000 */
[----:B0-----:R0:W1:Y:S05]  /*0270*/  @UP1 SYNCS.EXCH.64 URZ, [UR8+0x29800], UR4 ;  /* 0x02980004083f15b2 */ /* 0x00106a0008000100 */
[----:B------:R0:W2:Y:S01]  /*0280*/  @UP2 SYNCS.EXCH.64 URZ, [UR8+0x29820], UR6 ;  /* 0x02982006083f25b2 */ /* 0x0000a20008000100 */
[----:B------:R-:W-:Y:S05]  /*0290*/  @P1 BRA `(.L_x_423) ;  /* 0x0000000000481947 */ /* 0x000fea0003800000 */
[----:B0-----:R-:W0:Y:S01]  /*02a0*/  S2UR UR5, SR_CgaCtaId ;  /* 0x00000000000579c3 */ /* 0x001e220000008800 */
        /* <DEDUP_REMOVED lines=12> */
[----:B0-----:R3:W4:Y:S08]  /*0370*/  SYNCS.EXCH.64 URZ, [UR8+0x29830], UR4 ;  /* 0x02983004083f75b2 */ /* 0x0017300008000100 */
[----:B------:R3:W0:Y:S01]  /*0380*/  SYNCS.EXCH.64 URZ, [UR8+0x29840], UR6 ;  /* 0x02984006083f75b2 */ /* 0x0006220008000100 */
[----:B------:R3:W0:Y:S01]  /*0390*/  SYNCS.EXCH.64 URZ, [UR8+0x29838], UR4 ;  /* 0x02983804083f75b2 */ /* 0x0006220008000100 */
[----:B------:R3:W0:Y:S02]  /*03a0*/  SYNCS.EXCH.64 URZ, [UR8+0x29848], UR6 ;  /* 0x02984806083f75b2 */ /* 0x0006240008000100 */
[----:B---3--:R-:W-:Y:S01]  /*03b0*/  NOP ;  /* 0x0000000000007918 */ /* 0x008fe20000000000 */
.L_x_423:
[----:B------:R-:W3:Y:S01]  /*03c0*/  SHFL.IDX PT, R2, R0, RZ, 0x1f ;  /* 0x00001fff00027589 */ /* 0x000ee200000e0000 */
[----:B------:R-:W-:Y:S01]  /*03d0*/  NOP ;  /* 0x0000000000007918 */ /* 0x000fe20000000000 */
[----:B---3--:R-:W-:-:S13]  /*03e0*/  ISETP.NE.AND P0, PT, R2, RZ, PT ;  /* 0x000000ff0200720c */ /* 0x008fda0003f05270 */
        /* <DEDUP_REMOVED lines=14> */
[----:B0-----:R3:W0:Y:S08]  /*04d0*/  SYNCS.EXCH.64 URZ, [UR8+0x29850], UR4 ;  /* 0x02985004083f75b2 */ /* 0x0016300008000100 */
[----:B------:R3:W0:Y:S01]  /*04e0*/  SYNCS.EXCH.64 URZ, [UR8+0x29860], UR6 ;  /* 0x02986006083f75b2 */ /* 0x0006220008000100 */
[----:B------:R3:W0:Y:S01]  /*04f0*/  SYNCS.EXCH.64 URZ, [UR8+0x29858], UR4 ;  /* 0x02985804083f75b2 */ /* 0x0006220008000100 */
[----:B------:R3:W0:Y:S02]  /*0500*/  SYNCS.EXCH.64 URZ, [UR8+0x29868], UR6 ;  /* 0x02986806083f75b2 */ /* 0x0006240008000100 */
[----:B---3--:R-:W-:Y:S01]  /*0510*/  NOP ;  /* 0x0000000000007918 */ /* 0x008fe20000000000 */
.L_x_424:
[----:B------:R-:W3:Y:S01]  /*0520*/  SHFL.IDX PT, R2, R0, RZ, 0x1f ;  /* 0x00001fff00027589 */ /* 0x000ee200000e0000 */
[----:B------:R-:W-:Y:S01]  /*0530*/  NOP ;  /* 0x0000000000007918 */ /* 0x000fe20000000000 */
[----:B---3--:R-:W-:-:S13]  /*0540*/  ISETP.NE.AND P0, PT, R2, RZ, PT ;  /* 0x000000ff0200720c */ /* 0x008fda0003f05270 */
[----:B------:R-:W-:Y:S05]  /*0550*/  @P0 BRA `(.L_x_425) ;  /* 0x0000000000380947 */ /* 0x000fea0003800000 */
[----:B0-----:R-:W0:Y:S01]  /*0560*/  S2UR UR5, SR_CgaCtaId ;  /* 0x00000000000579c3 */ /* 0x001e220000008800 */
[----:B------:R-:W-:Y:S01]  /*0570*/  UMOV UR4, 0x400 ;  /* 0x0000040000047882 */ /* 0x000fe20000000000 */
[----:B------:R-:W-:Y:S01]  /*0580*/  UMOV UR7, 0x80 ;  /* 0x0000008000077882 */ /* 0x000fe20000000000 */
[----:B------:R-:W-:Y:S01]  /*0590*/  ELECT P0, URZ, PT ;  /* 0x00000000003f782f */ /* 0x000fe20003800000 */
[----:B0-----:R-:W-:Y:S02]  /*05a0*/  ULEA UR6, UR5, UR4, 0x18 ;  /* 0x0000000405067291 */ /* 0x001fe4000f8ec03f */
[----:B------:R-:W-:-:S04]  /*05b0*/  UIADD3 UR4, -UR7, 0x100000, URZ ;  /* 0x0010000007047890 */ /* 0x000fc8000fffe13f */
[----:B------:R-:W-:Y:S02]  /*05c0*/  USHF.L.U32 UR5, UR4, 0xb, URZ ;  /* 0x0000000b04057899 */ /* 0x000fe4000800063f */
[----:B------:R-:W-:Y:S01]  /*05d0*/  USHF.L.U32 UR4, UR4, 0x1, URZ ;  /* 0x0000000104047899 */ /* 0x000fe2000800063f */
[----:B------:R-:W0:Y:S11]  /*05e0*/  FENCE.VIEW.ASYNC.S ;  /* 0x00000000000073c6 */ /* 0x000e360000000000 */
[----:B0-----:R3:W0:Y:S01]  /*05f0*/  SYNCS.EXCH.64 URZ, [UR6+0x29870], UR4 ;  /* 0x02987004063f75b2 */ /* 0x0016220008000100 */
[----:B------:R3:W0:Y:S01]  /*0600*/  SYNCS.EXCH.64 URZ, [UR6+0x29880], UR4 ;  /* 0x02988004063f75b2 */ /* 0x0006220008000100 */
[----:B------:R3:W0:Y:S01]  /*0610*/  SYNCS.EXCH.64 URZ, [UR6+0x29878], UR4 ;  /* 0x02987804063f75b2 */ /* 0x0006220008000100 */
[----:B------:R3:W0:Y:S02]  /*0620*/  SYNCS.EXCH.64 URZ, [UR6+0x29888], UR4 ;  /* 0x02988804063f75b2 */ /* 0x0006240008000100 */
[----:B---3--:R-:W-:Y:S01]  /*0630*/  NOP ;  /* 0x0000000000007918 */ /* 0x008fe20000000000 */
.L_x_425:
        /* <DEDUP_REMOVED lines=22> */
.L_x_426:
[----:B------:R-:W3:Y:S01]  /*07a0*/  SHFL.IDX PT, R3, R0, RZ, 0x1f ;  /* 0x00001fff00037589 */ /* 0x000ee200000e0000 */
[----:B------:R-:W-:Y:S01]  /*07b0*/  NOP ;  /* 0x0000000000007918 */ /* 0x000fe20000000000 */
[----:B------:R-:W0:Y:S01]  /*07c0*/  S2R R2, SR_CgaCtaId ;  /* 0x0000000000027919 */ /* 0x000e220000008800 */
[----:B---3--:R-:W-:-:S13]  /*07d0*/  ISETP.NE.AND P0, PT, R3, RZ, PT ;  /* 0x000000ff0300720c */ /* 0x008fda0003f05270 */
[----:B0-----:R-:W-:Y:S05]  /*07e0*/  @P0 BRA `(.L_x_427) ;  /* 0x0000000000480947 */ /* 0x001fea0003800000 */
[----:B------:R-:W0:Y:S01]  /*07f0*/  S2UR UR5, SR_CgaCtaId ;  /* 0x00000000000579c3 */ /* 0x000e220000008800 */
        /* <DEDUP_REMOVED lines=12> */
[----:B0-----:R0:W3:Y:S08]  /*08c0*/  SYNCS.EXCH.64 URZ, [UR8+0x298b0], UR4 ;  /* 0x0298b004083f75b2 */ /* 0x0010f00008000100 */
[----:B------:R0:W0:Y:S01]  /*08d0*/  SYNCS.EXCH.64 URZ, [UR8+0x298c0], UR6 ;  /* 0x0298c006083f75b2 */ /* 0x0000220008000100 */
[----:B------:R0:W0:Y:S01]  /*08e0*/  SYNCS.EXCH.64 URZ, [UR8+0x298b8], UR4 ;  /* 0x0298b804083f75b2 */ /* 0x0000220008000100 */
[----:B------:R0:W0:Y:S01]  /*08f0*/  SYNCS.EXCH.64 URZ, [UR8+0x298c8], UR6 ;  /* 0x0298c806083f75b2 */ /* 0x0000220008000100 */
[----:B------:R-:W-:Y:S01]  /*0900*/  NOP ;  /* 0x0000000000007918 */ /* 0x000fe20000000000 */
.L_x_427:
[----:B------:R-:W-:Y:S01]  /*0910*/  PLOP3.LUT P0, PT, PT, PT, UP0, 0x80, 0x0 ;  /* 0x000000000000781c */ /* 0x000fe20003f0f008 */
[----:B------:R-:W-:Y:S01]  /*0920*/  UMOV UR36, 0x1 ;  /* 0x0000000100247882 */ /* 0x000fe20000000000 */
[----:B------:R-:W-:Y:S01]  /*0930*/  NOP ;  /* 0x0000000000007918 */ /* 0x000fe20000000000 */
[----:B------:R-:W-:Y:S01]  /*0940*/  USEL UR36, UR36, 0x2, !UP0 ;  /* 0x0000000224247887 */ /* 0x000fe2000c000000 */
[----:B------:R-:W-:Y:S01]  /*0950*/  BSSY B8, `(.L_x_428) ;  /* 0x000282b000087945 */ /* 0x000fe20003800000 */
[----:B------:R-:W-:Y:S01]  /*0960*/  ULDC.64 UR50, c[0x0][0x208] ;  /* 0x0000820000327ab9 */ /* 0x000fe20000000a00 */
[----:B01234-:R-:W-:Y:S07]  /*0970*/  BAR.SYNC.DEFER_BLOCKING 0x0 ;  /* 0x0000000000007b1d */ /* 0x01ffee0000010000 */
[----:B------:R-:W-:Y:S05]  /*0980*/  @!P0 BRA `(.L_x_429) ;  /* 0x00000208002c8947 */ /* 0x000fea0003800000 */
.L_x_430:
[----:B------:R-:W-:-:S08]  /*0990*/  NOP ;  /* 0x0000000000007918 */ /* 0x000fd00000000000 */
[----:B------:R-:W0:Y:S02]  /*09a0*/  USETMAXREG.TRY_ALLOC.CTAPOOL UP0, 0xe8 ;  /* 0x000000e8000079c8 */ /* 0x000e240008000600 */
[----:B0-----:R-:W-:-:S13]  /*09b0*/  PLOP3.LUT P0, PT, PT, PT, UP0, 0x80, 0x0 ;  /* 0x000000000000781c */ /* 0x001fda0003f0f008 */
[----:B------:R-:W-:Y:S05]  /*09c0*/  @!P0 BRA `(.L_x_430) ;  /* 0xfffffffc00f08947 */ /* 0x000fea000383ffff */
[----:B------:R-:W2:Y:S01]  /*09d0*/  LDL.LU R0, [R1] ;  /* 0x0000000001007983 */ /* 0x000ea20000300800 */
[----:B------:R-:W0:Y:S01]  /*09e0*/  S2R R2, SR_TID.X ;  /* 0x0000000000027919 */ /* 0x000e220000002100 */
[----:B------:R-:W1:Y:S01]  /*09f0*/  S2UR UR38, SR_CgaCtaId ;  /* 0x00000000002679c3 */ /* 0x000e620000008800 */
[----:B------:R-:W-:Y:S01]  /*0a00*/  UMOV UR4, 0x400 ;  /* 0x0000040000047882 */ /* 0x000fe20000000000 */
[----:B0-----:R-:W-:-:S06]  /*0a10*/  SHF.R.U32.HI R2, RZ, 0x7, R2 ;  /* 0x00000007ff027819 */ /* 0x001fcc0000011602 */
[----:B------:R-:W-:Y:S06]  /*0a20*/  BAR.ARV 0x8, 0x180 ;  /* 0x0206000000007b1d */ /* 0x000fec0000002000 */
[----:B------:R-:W-:-:S13]  /*0a30*/  ISETP.NE.AND P0, PT, R2, 0x1, PT ;  /* 0x000000010200780c */ /* 0x000fda0003f05270 */
[----:B------:R-:W-:Y:S08]  /*0a40*/  @!P0 BAR.ARV 0x9, 0x100 ;  /* 0x0244000000008b1d */ /* 0x000ff00000002000 */
[----:B------:R-:W-:Y:S01]  /*0a50*/  BAR.SYNC.DEFER_BLOCKING 0x5, 0x180 ;  /* 0x0146000000007b1d */ /* 0x000fe20000010000 */
[----:B-1----:R-:W-:-:S06]  /*0a60*/  ULEA UR4, UR38, UR4, 0x18 ;  /* 0x0000000426047291 */ /* 0x002fcc000f8ec03f */
[----:B------:R-:W-:Y:S01]  /*0a70*/  IMAD.U32 R18, RZ, RZ, UR4 ;  /* 0x00000004ff127e24 */ /* 0x000fe2000f8e00ff */
[----:B------:R-:W-:-:S04]  /*0a80*/  ULDC UR4, c[0x0][0xc3c] ;  /* 0x00030f0000047ab9 */ /* 0x000fc80000000800 */
[----:B------:R-:W0:Y:S01]  /*0a90*/  LDS.128 R168, [R18+0x298d0] ;  /* 0x0298d00012a87984 */ /* 0x000e220000000c00 */
[----:B------:R-:W-:Y:S06]  /*0aa0*/  BAR.ARV 0x4, 0x180 ;  /* 0x0106000000007b1d */ /* 0x000fec0000002000 */
[----:B--2---:R-:W-:-:S04]  /*0ab0*/  LOP3.LUT R0, R0, 0xffffffef, RZ, 0xc0, !PT ;  /* 0xffffffef00007812 */ /* 0x004fc800078ec0ff */
[----:B------:R-:W-:-:S05]  /*0ac0*/  @P0 LOP3.LUT R0, R0, 0x10, RZ, 0xfc, !PT ;  /* 0x0000001000000812 */ /* 0x000fca00078efcff */
[----:B------:R1:W-:Y:S01]  /*0ad0*/  STL [R1], R0 ;  /* 0x0000000001007387 */ /* 0x0003e20000100800 */
[----:B0-----:R-:W-:-:S13]  /*0ae0*/  ISETP.GE.AND P0, PT, R171, UR4, PT ;  /* 0x00000004ab007c0c */ /* 0x001fda000bf06270 */
[----:B-1----:R-:W-:Y:S05]  /*0af0*/  @P0 BRA `(.L_x_431) ;  /* 0x0000028000400947 */ /* 0x002fea0003800000 */
[----:B------:R-:W0:Y:S01]  /*0b00*/  S2R R0, SR_TID.X ;  /* 0x0000000000007919 */ /* 0x000e220000002100 */
[----:B------:R-:W-:Y:S01]  /*0b10*/  IMAD.MOV.U32 R19, RZ, RZ, -0x2 ;  /* 0xfffffffeff137424 */ /* 0x000fe200078e00ff */
[----:B------:R-:W-:Y:S01]  /*0b20*/  R2UR UR39, R18 ;  /* 0x00000000122772ca */ /* 0x000fe200000e0000 */
[----:B------:R-:W-:Y:S01]  /*0b30*/  IMAD.MOV.U32 R226, RZ, RZ, 0x20 ;  /* 0x00000020ffe27424 */ /* 0x000fe200078e00ff */
[----:B------:R-:W-:Y:S01]  /*0b40*/  ULOP3.LUT UR48, UR36, 0x1, URZ, 0xfc, !UPT ;  /* 0x0000000124307892 */ /* 0x000fe2000f8efc3f */
[----:B------:R-:W-:Y:S01]  /*0b50*/  IMAD.MOV.U32 R199, RZ, RZ, RZ ;  /* 0x000000ffffc77224 */ /* 0x000fe200078e00ff */
[----:B------:R-:W-:Y:S01]  /*0b60*/  UMOV UR37, URZ ;  /* 0x0000003f00257c82 */ /* 0x000fe20008000000 */
[----:B------:R-:W-:Y:S02]  /*0b70*/  IMAD.MOV.U32 R211, RZ, RZ, RZ ;  /* 0x000000ffffd37224 */ /* 0x000fe400078e00ff */
[----:B------:R-:W-:-:S06]  /*0b80*/  IMAD.MOV.U32 R205, RZ, RZ, RZ ;  /* 0x000000ffffcd7224 */ /* 0x000fcc00078e00ff */
[----:B------:R-:W-:Y:S01]  /*0b90*/  UIADD3 UR39, UR39, 0x14400, URZ ;  /* 0x0001440027277890 */ /* 0x000fe2000fffe03f */
[----:B0-----:R-:W-:-:S05]  /*0ba0*/  VIADD R21, R0, 0xffffff80 ;  /* 0xffffff8000157836 */ /* 0x001fca0000000000 */
[----:B------:R-:W-:Y:S02]  /*0bb0*/  SHF.R.S32.HI R0, RZ, 0x1f, R21 ;  /* 0x0000001fff007819 */ /* 0x000fe40000011415 */
[-C--:B------:R-:W-:Y:S02]  /*0bc0*/  LEA.HI R5, R21, R21.reuse, RZ, 0x1 ;  /* 0x0000001515057211 */ /* 0x080fe400078f08ff */
[CC--:B------:R-:W-:Y:S02]  /*0bd0*/  LEA.HI R2, R0.reuse, R21.reuse, RZ, 0x4 ;  /* 0x0000001500027211 */ /* 0x0c0fe400078f20ff */
[CC--:B------:R-:W-:Y:S02]  /*0be0*/  LEA.HI R3, R0.reuse, R21.reuse, RZ, 0x5 ;  /* 0x0000001500037211 */ /* 0x0c0fe400078f28ff */
[----:B------:R-:W-:Y:S02]  /*0bf0*/  SHF.R.S32.HI R217, RZ, 0x4, R2 ;  /* 0x00000004ffd97819 */ /* 0x000fe40000011402 */
[----:B------:R-:W-:Y:S01]  /*0c00*/  LEA.HI R6, R0, R21, RZ, 0x2 ;  /* 0x0000001500067211 */ /* 0x000fe200078f10ff */
[----:B------:R-:W-:Y:S01]  /*0c10*/  IMAD.SHL.U32 R4, R3, 0x20, RZ ;  /* 0x0000002003047824 */ /* 0x000fe200078e00ff */
[----:B------:R-:W-:-:S02]  /*0c20*/  LOP3.LUT R3, R2, 0x3fffff0, RZ, 0xc0, !PT ;  /* 0x03fffff002037812 */ /* 0x000fc400078ec0ff */
[----:B------:R-:W-:Y:S02]  /*0c30*/  LEA.HI R2, R2, R217, RZ, 0x1 ;  /* 0x000000d902027211 */ /* 0x000fe400078f08ff */
[----:B------:R-:W-:Y:S02]  /*0c40*/  LOP3.LUT R228, R5, 0xfffffffe, RZ, 0xc0, !PT ;  /* 0xfffffffe05e47812 */ /* 0x000fe400078ec0ff */
[----:B------:R-:W-:Y:S02]  /*0c50*/  LOP3.LUT R4, R4, 0xfffffc00, RZ, 0xc0, !PT ;  /* 0xfffffc0004047812 */ /* 0x000fe400078ec0ff */
[C---:B------:R-:W-:Y:S01]  /*0c60*/  IADD3 R3, R21.reuse, -R3, RZ ;  /* 0x8000000315037210 */ /* 0x040fe20007ffe0ff */
[----:B------:R-:W-:Y:S01]  /*0c70*/  IMAD.IADD R228, R21, 0x1, -R228 ;  /* 0x0000000115e47824 */ /* 0x000fe200078e0ae4 */
[----:B------:R-:W-:Y:S02]  /*0c80*/  LOP3.LUT R2, R2, 0x1ffffffe, RZ, 0xc0, !PT ;  /* 0x1ffffffe02027812 */ /* 0x000fe400078ec0ff */
[----:B------:R-:W-:Y:S01]  /*0c90*/  SHF.R.S32.HI R7, RZ, 0x2, R6 ;  /* 0x00000002ff077819 */ /* 0x000fe20000011406 */
[----:B------:R-:W-:Y:S01]  /*0ca0*/  IMAD R3, R3, 0x40, R4 ;  /* 0x0000004003037824 */ /* 0x000fe200078e0204 */
[----:B------:R-:W-:Y:S01]  /*0cb0*/  SHF.R.S32.HI R8, RZ, 0x1f, R6 ;  /* 0x0000001fff087819 */ /* 0x000fe20000011406 */
[----:B------:R-:W-:Y:S01]  /*0cc0*/  IMAD.IADD R2, R217, 0x1, -R2 ;  /* 0x00000001d9027824 */ /* 0x000fe200078e0a02 */
[----:B------:R-:W-:Y:S01]  /*0cd0*/  LOP3.LUT R6, R6, 0xfffffffc, RZ, 0xc0, !PT ;  /* 0xfffffffc06067812 */ /* 0x000fe200078ec0ff */
[----:B------:R-:W-:Y:S01]  /*0ce0*/  IMAD.SHL.U32 R22, R228, 0x8, RZ ;  /* 0x00000008e4167824 */ /* 0x000fe200078e00ff */
[----:B------:R-:W-:Y:S01]  /*0cf0*/  LEA.HI R8, R8, R7, RZ, 0x2 ;  /* 0x0000000708087211 */ /* 0x000fe200078f10ff */
[----:B------:R-:W-:Y:S01]  /*0d00*/  IMAD.SHL.U32 R16, R228, 0x10, RZ ;  /* 0x00000010e4107824 */ /* 0x000fe200078e00ff */
[----:B------:R-:W-:Y:S01]  /*0d10*/  LEA R2, R2, R3, 0x3 ;  /* 0x0000000302027211 */ /* 0x000fe200078e18ff */
[----:B------:R-:W-:Y:S01]  /*0d20*/  IMAD.IADD R6, R21, 0x1, -R6 ;  /* 0x0000000115067824 */ /* 0x000fe200078e0a06 */
[----:B------:R-:W-:Y:S01]  /*0d30*/  LOP3.LUT R8, R8, 0xfffffffc, RZ, 0xc0, !PT ;  /* 0xfffffffc08087812 */ /* 0x000fe200078ec0ff */
[C---:B------:R-:W-:Y:S01]  /*0d40*/  VIADD R202, R22.reuse, 0x40 ;  /* 0x0000004016ca7836 */ /* 0x040fe20000000000 */
[----:B------:R-:W-:Y:S01]  /*0d50*/  IADD3 R200, R22, 0x20, RZ ;  /* 0x0000002016c87810 */ /* 0x000fe20007ffe0ff */
[----:B------:R0:W-:Y:S01]  /*0d60*/  STL [R1+0x40], R2 ;  /* 0x0000400201007387 */ /* 0x0001e20000100800 */
[----:B------:R-:W-:Y:S01]  /*0d70*/  LEA.HI R4, R6, R6, RZ, 0x1 ;  /* 0x0000000606047211 */ /* 0x000fe200078f08ff */
[----:B------:R-:W-:Y:S01]  /*0d80*/  IMAD.IADD R8, R7, 0x1, -R8 ;  /* 0x0000000107087824 */ /* 0x000fe200078e0a08 */
[--C-:B------:R-:W-:Y:S01]  /*0d90*/  SHF.R.S32.HI R198, RZ, 0x1, R5.reuse ;  /* 0x00000001ffc67819 */ /* 0x100fe20000011405 */
[C---:B------:R-:W-:Y:S01]  /*0da0*/  IMAD.IADD R9, R22.reuse, 0x1, R200 ;  /* 0x0000000116097824 */ /* 0x040fe200078e02c8 */
[----:B------:R-:W-:Y:S01]  /*0db0*/  SHF.R.S32.HI R3, RZ, 0x1f, R5 ;  /* 0x0000001fff037819 */ /* 0x000fe20000011405 */
[----:B------:R-:W-:Y:S01]  /*0dc0*/  VIADD R201, R22, 0x10 ;  /* 0x0000001016c97836 */ /* 0x000fe20000000000 */
[----:B------:R-:W-:Y:S01]  /*0dd0*/  LOP3.LUT R7, R4, 0x1ffffffe, RZ, 0xc0, !PT ;  /* 0x1ffffffe04077812 */ /* 0x000fe200078ec0ff */
[----:B------:R-:W-:Y:S01]  /*0de0*/  IMAD.IADD R4, R22, 0x1, R202 ;  /* 0x0000000116047824 */ /* 0x000fe200078e02ca */
[----:B------:R-:W-:Y:S01]  /*0df0*/  LEA.HI R3, R3, R198, RZ, 0x3 ;  /* 0x000000c603037211 */ /* 0x000fe200078f18ff */
[----:B------:R-:W-:Y:S01]  /*0e00*/  VIADD R12, R198, 0x80 ;  /* 0x00000080c60c7836 */ /* 0x000fe20000000000 */
[----:B0-----:R-:W-:Y:S01]  /*0e10*/  LEA.HI R2, R0, R21, RZ, 0x7 ;  /* 0x0000001500027211 */ /* 0x001fe200078f38ff */
[----:B------:R-:W-:Y:S01]  /*0e20*/  IMAD.IADD R11, R6, 0x1, -R7 ;  /* 0x00000001060b7824 */ /* 0x000fe200078e0a07 */
[----:B------:R-:W-:Y:S01]  /*0e30*/  LOP3.LUT R3, R3, 0xfffffff8, RZ, 0xc0, !PT ;  /* 0xfffffff803037812 */ /* 0x000fe200078ec0ff */
[----:B------:R-:W-:Y:S01]  /*0e40*/  VIADD R204, R22, 0x50 ;  /* 0x0000005016cc7836 */ /* 0x000fe20000000000 */
[----:B------:R-:W-:Y:S01]  /*0e50*/  LOP3.LUT R229, R2, 0xffffff80, RZ, 0xc0, !PT ;  /* 0xffffff8002e57812 */ /* 0x000fe200078ec0ff */
[----:B------:R-:W-:Y:S01]  /*0e60*/  VIADD R172, R16, 0x60 ;  /* 0x0000006010ac7836 */ /* 0x000fe20000000000 */
[----:B------:R-:W-:Y:S01]  /*0e70*/  SHF.R.S32.HI R7, RZ, 0x1f, R4 ;  /* 0x0000001fff077819 */ /* 0x000fe20000011404 */
[----:B------:R-:W-:Y:S01]  /*0e80*/  IMAD.IADD R20, R198, 0x1, -R3 ;  /* 0x00000001c6147824 */ /* 0x000fe200078e0a03 */
[----:B------:R-:W-:Y:S01]  /*0e90*/  SHF.R.S32.HI R10, RZ, 0x1f, R9 ;  /* 0x0000001fff0a7819 */ /* 0x000fe20000011409 */
[----:B------:R-:W-:Y:S01]  /*0ea0*/  VIADD R175, R16, 0x80 ;  /* 0x0000008010af7836 */ /* 0x000fe20000000000 */
[----:B------:R-:W-:Y:S01]  /*0eb0*/  IADD3 R229, R21, -R229, RZ ;  /* 0x800000e515e57210 */ /* 0x000fe20007ffe0ff */
[----:B------:R-:W-:Y:S01]  /*0ec0*/  IMAD.SHL.U32 R3, R20, 0x80, RZ ;  /* 0x0000008014037824 */ /* 0x000fe200078e00ff */
[CC--:B------:R-:W-:Y:S01]  /*0ed0*/  LEA.HI R13, R7.reuse, R4.reuse, RZ, 0x4 ;  /* 0x00000004070d7211 */ /* 0x0c0fe200078f20ff */
[----:B------:R0:W-:Y:S01]  /*0ee0*/  STL [R1+0x34], R20 ;  /* 0x0000341401007387 */ /* 0x0001e20000100800 */
[----:B------:R-:W-:Y:S01]  /*0ef0*/  LEA.HI R17, R7, R4, RZ, 0x6 ;  /* 0x0000000407117211 */ /* 0x000fe200078f30ff */
[----:B------:R-:W-:Y:S01]  /*0f00*/  VIADD R196, R16, 0xa0 ;  /* 0x000000a010c47836 */ /* 0x000fe20000000000 */
[----:B------:R-:W-:-:S02]  /*0f10*/  LEA.HI R14, R12, R12, RZ, 0x1 ;  /* 0x0000000c0c0e7211 */ /* 0x000fc400078f08ff */
[CC--:B------:R-:W-:Y:S02]  /*0f20*/  LEA.HI R173, R10.reuse, R9.reuse, RZ, 0x4 ;  /* 0x000000090aad7211 */ /* 0x0c0fe400078f20ff */
[----:B------:R-:W-:Y:S02]  /*0f30*/  LEA.HI R15, R10, R9, RZ, 0x6 ;  /* 0x000000090a0f7211 */ /* 0x000fe400078f30ff */
[----:B------:R-:W-:Y:S02]  /*0f40*/  SHF.R.S32.HI R4, RZ, 0x1f, R12 ;  /* 0x0000001fff047819 */ /* 0x000fe4000001140c */
[----:B------:R-:W-:Y:S01]  /*0f50*/  SHF.R.S32.HI R10, RZ, 0x1f, R229 ;  /* 0x0000001fff0a7819 */ /* 0x000fe200000114e5 */
[----:B------:R-:W-:Y:S01]  /*0f60*/  IMAD.SHL.U32 R15, R15, 0x80, RZ ;  /* 0x000000800f0f7824 */ /* 0x000fe200078e00ff */
[----:B------:R-:W-:Y:S02]  /*0f70*/  LOP3.LUT R6, R14, 0x3fffffe, RZ, 0xc0, !PT ;  /* 0x03fffffe0e067812 */ /* 0x000fe400078ec0ff */
[----:B------:R-:W-:-:S02]  /*0f80*/  LEA.HI R7, R4, R12, RZ, 0x3 ;  /* 0x0000000c04077211 */ /* 0x000fc400078f18ff */
[----:B------:R-:W-:Y:S01]  /*0f90*/  LEA.HI R4, R10, R229, RZ, 0x2 ;  /* 0x000000e50a047211 */ /* 0x000fe200078f10ff */
[----:B------:R-:W-:Y:S01]  /*0fa0*/  IMAD.IADD R213, R12, 0x1, -R6 ;  /* 0x000000010cd57824 */ /* 0x000fe200078e0a06 */
[----:B------:R-:W-:Y:S02]  /*0fb0*/  LOP3.LUT R3, R3, 0x380, RZ, 0xc0, !PT ;  /* 0x0000038003037812 */ /* 0x000fe400078ec0ff */
[----:B------:R-:W-:Y:S02]  /*0fc0*/  LOP3.LUT R12, R4, 0x7ffffffc, RZ, 0xc0, !PT ;  /* 0x7ffffffc040c7812 */ /* 0x000fe400078ec0ff */
[----:B------:R-:W-:Y:S02]  /*0fd0*/  SHF.L.U32 R9, R7, 0x6, RZ ;  /* 0x0000000607097819 */ /* 0x000fe400000006ff */
[----:B------:R-:W-:Y:S01]  /*0fe0*/  SHF.R.S32.HI R7, RZ, 0x2, R4 ;  /* 0x00000002ff077819 */ /* 0x000fe20000011404 */
[----:B------:R-:W-:Y:S01]  /*0ff0*/  IMAD.IADD R12, R229, 0x1, -R12 ;  /* 0x00000001e50c7824 */ /* 0x000fe200078e0a0c */
[----:B------:R-:W-:-:S02]  /*1000*/  SHF.R.S32.HI R6, RZ, 0x1f, R4 ;  /* 0x0000001fff067819 */ /* 0x000fc40000011404 */
[----:B------:R-:W-:Y:S02]  /*1010*/  SHF.R.U32.HI R4, RZ, 0x3, R3 ;  /* 0x00000003ff047819 */ /* 0x000fe40000011603 */
[----:B------:R-:W-:Y:S02]  /*1020*/  LOP3.LUT R3, R3, 0x10, R16, 0xf8, !PT ;  /* 0x0000001003037812 */ /* 0x000fe400078ef810 */
[----:B0-----:R-:W-:Y:S02]  /*1030*/  LOP3.LUT R20, R9, 0xfffffe00, RZ, 0xc0, !PT ;  /* 0xfffffe0009147812 */ /* 0x001fe400078ec0ff */
[----:B------:R-:W-:Y:S02]  /*1040*/  LEA.HI R9, R6, R7, RZ, 0x3 ;  /* 0x0000000706097211 */ /* 0x000fe400078f18ff */
[----:B------:R-:W-:Y:S01]  /*1050*/  LOP3.LUT R6, R3, R4, RZ, 0x3c, !PT ;  /* 0x0000000403067212 */ /* 0x000fe200078e3cff */
[----:B------:R-:W-:Y:S01]  /*1060*/  IMAD R3, R12, R19, 0xa0 ;  /* 0x000000a00c037424 */ /* 0x000fe200078e0213 */
[----:B------:R-:W-:Y:S01]  /*1070*/  LOP3.LUT R4, R9, 0xfffffff8, RZ, 0xc0, !PT ;  /* 0xfffffff809047812 */ /* 0x000fe200078ec0ff */
[----:B------:R-:W-:Y:S01]  /*1080*/  IMAD R213, R213, 0x40, R20 ;  /* 0x00000040d5d57824 */ /* 0x000fe200078e0214 */
[----:B------:R-:W-:-:S02]  /*1090*/  LEA.HI R10, R10, R229, RZ, 0x5 ;  /* 0x000000e50a0a7211 */ /* 0x000fc400078f28ff */
[----:B------:R0:W-:Y:S01]  /*10a0*/  STL [R1+0x38], R3 ;  /* 0x0000380301007387 */ /* 0x0001e20000100800 */
[----:B------:R-:W-:Y:S01]  /*10b0*/  LEA.HI R0, R0, R21, RZ, 0x3 ;  /* 0x0000001500007211 */ /* 0x000fe200078f18ff */
[----:B------:R-:W-:Y:S01]  /*10c0*/  IMAD.IADD R7, R7, 0x1, -R4 ;  /* 0x0000000107077824 */ /* 0x000fe200078e0a04 */
[----:B------:R-:W-:Y:S02]  /*10d0*/  SHF.R.S32.HI R10, RZ, 0x5, R10 ;  /* 0x00000005ff0a7819 */ /* 0x000fe4000001140a */
[----:B------:R-:W-:Y:S02]  /*10e0*/  LEA.HI R5, R5, R198, RZ, 0x1 ;  /* 0x000000c605057211 */ /* 0x000fe400078f08ff */
[----:B------:R-:W-:Y:S01]  /*10f0*/  LOP3.LUT R220, R0, 0xfffffff8, RZ, 0xc0, !PT ;  /* 0xfffffff800dc7812 */ /* 0x000fe200078ec0ff */
[----:B------:R-:W-:Y:S01]  /*1100*/  IMAD R7, R10, 0x10, R7 ;  /* 0x000000100a077824 */ /* 0x000fe200078e0207 */
[----:B------:R-:W-:Y:S02]  /*1110*/  LOP3.LUT R5, R5, 0x3fffffe, RZ, 0xc0, !PT ;  /* 0x03fffffe05057812 */ /* 0x000fe400078ec0ff */
[----:B0-----:R-:W-:Y:S01]  /*1120*/  SHF.R.S32.HI R3, RZ, 0x7, R2 ;  /* 0x00000007ff037819 */ /* 0x001fe20000011402 */
[----:B------:R-:W-:Y:S01]  /*1130*/  IMAD.IADD R220, R21, 0x1, -R220 ;  /* 0x0000000115dc7824 */ /* 0x000fe200078e0adc */
[----:B------:R-:W-:Y:S01]  /*1140*/  SHF.R.S32.HI R227, RZ, 0x3, R0 ;  /* 0x00000003ffe37819 */ /* 0x000fe20000011400 */
[----:B------:R-:W-:Y:S01]  /*1150*/  IMAD.IADD R4, R198, 0x1, -R5 ;  /* 0x00000001c6047824 */ /* 0x000fe200078e0a05 */
[----:B------:R-:W-:-:S02]  /*1160*/  LEA.HI R2, R2, R3, RZ, 0x1 ;  /* 0x0000000302027211 */ /* 0x000fc400078f08ff */
[----:B------:R-:W-:Y:S01]  /*1170*/  SHF.R.S32.HI R0, RZ, 0x1f, R200 ;  /* 0x0000001fff007819 */ /* 0x000fe200000114c8 */
[C---:B------:R-:W-:Y:S01]  /*1180*/  IMAD R4, R217.reuse, 0x8, R4 ;  /* 0x00000008d9047824 */ /* 0x040fe200078e0204 */
[----:B------:R-:W-:Y:S01]  /*1190*/  LOP3.LUT R2, R2, 0x3fffffe, RZ, 0xc0, !PT ;  /* 0x03fffffe02027812 */ /* 0x000fe200078ec0ff */
[----:B------:R-:W-:Y:S01]  /*11a0*/  IMAD R217, R217, 0x400, R6 ;  /* 0x00000400d9d97824 */ /* 0x000fe200078e0206 */
[----:B------:R-:W-:Y:S01]  /*11b0*/  IADD3 R203, R22, 0x30, RZ ;  /* 0x0000003016cb7810 */ /* 0x000fe20007ffe0ff */
[----:B------:R-:W-:Y:S01]  /*11c0*/  IMAD.SHL.U32 R210, R4, 0x40, RZ ;  /* 0x0000004004d27824 */ /* 0x000fe200078e00ff */
[----:B------:R-:W-:Y:S01]  /*11d0*/  SHF.L.U32 R208, R8, 0x7, RZ ;  /* 0x0000000708d07819 */ /* 0x000fe200000006ff */
[----:B------:R-:W-:Y:S01]  /*11e0*/  IMAD.IADD R2, R3, 0x1, -R2 ;  /* 0x0000000103027824 */ /* 0x000fe200078e0a02 */
[----:B------:R-:W-:Y:S02]  /*11f0*/  SHF.R.S32.HI R3, RZ, 0x1f, R201 ;  /* 0x0000001fff037819 */ /* 0x000fe400000114c9 */
[----:B------:R-:W-:Y:S01]  /*1200*/  SHF.L.U32 R214, R220, 0x3, RZ ;  /* 0x00000003dcd67819 */ /* 0x000fe200000006ff */
[----:B------:R-:W-:Y:S01]  /*1210*/  IMAD R7, R2, 0x40, R7 ;  /* 0x0000004002077824 */ /* 0x000fe200078e0207 */
[----:B------:R-:W-:-:S02]  /*1220*/  LOP3.LUT R208, R208, 0x180, RZ, 0xc0, !PT ;  /* 0x00000180d0d07812 */ /* 0x000fc400078ec0ff */
[----:B------:R-:W-:Y:S01]  /*1230*/  SHF.R.S32.HI R2, RZ, 0x1f, R214 ;  /* 0x0000001fff027819 */ /* 0x000fe200000114d6 */
[----:B------:R-:W-:Y:S01]  /*1240*/  VIADD R219, R214, 0x40 ;  /* 0x00000040d6db7836 */ /* 0x000fe20000000000 */
[----:B------:R-:W-:Y:S01]  /*1250*/  STL [R1+0x30], R7 ;  /* 0x0000300701007387 */ /* 0x000fe20000100800 */
[----:B------:R-:W-:Y:S02]  /*1260*/  SHF.R.S32.HI R2, RZ, 0x1f, R204 ;  /* 0x0000001fff027819 */ /* 0x000fe400000114cc */
[----:B------:R-:W-:Y:S01]  /*1270*/  LOP3.LUT P0, RZ, R8, 0x2, RZ, 0xc0, !PT ;  /* 0x0000000208ff7812 */ /* 0x000fe2000780c0ff */
[----:B------:R0:W-:Y:S01]  /*1280*/  STL [R1+0x18], R3 ;  /* 0x0000180301007387 */ /* 0x0001e20000100800 */
[----:B------:R-:W-:Y:S02]  /*1290*/  LOP3.LUT R4, R208, 0x30, R173, 0xf8, !PT ;  /* 0x00000030d0047812 */ /* 0x000fe400078ef8ad */
[----:B------:R-:W-:Y:S01]  /*12a0*/  SHF.R.U32.HI R209, RZ, 0x3, R208 ;  /* 0x00000003ffd17819 */ /* 0x000fe200000116d0 */
[----:B------:R1:W-:Y:S01]  /*12b0*/  STL [R1+0x14], R0 ;  /* 0x0000140001007387 */ /* 0x0003e20000100800 */
[----:B------:R-:W-:-:S02]  /*12c0*/  SHF.L.U32 R17, R17, 0x7, RZ ;  /* 0x0000000711117819 */ /* 0x000fc400000006ff */
[----:B------:R-:W-:Y:S02]  /*12d0*/  LOP3.LUT R8, R208, 0x30, R13, 0xf8, !PT ;  /* 0x00000030d0087812 */ /* 0x000fe400078ef80d */
[----:B------:R-:W-:Y:S02]  /*12e0*/  LOP3.LUT R15, R15, 0xffffe000, RZ, 0xc0, !PT ;  /* 0xffffe0000f0f7812 */ /* 0x000fe400078ec0ff */
[----:B0-----:R-:W-:Y:S02]  /*12f0*/  SHF.R.S32.HI R3, RZ, 0x1f, R203 ;  /* 0x0000001fff037819 */ /* 0x001fe400000114cb */
[----:B------:R-:W-:Y:S02]  /*1300*/  LOP3.LUT R4, R4, R209, RZ, 0x3c, !PT ;  /* 0x000000d104047212 */ /* 0x000fe400078e3cff */
[----:B-1----:R-:W-:Y:S01]  /*1310*/  SHF.R.S32.HI R0, RZ, 0x1f, R202 ;  /* 0x0000001fff007819 */ /* 0x002fe200000114ca */
[----:B------:R0:W-:Y:S01]  /*1320*/  STL [R1+0x10], R3 ;  /* 0x0000100301007387 */ /* 0x0001e20000100800 */
[----:B------:R-:W-:-:S02]  /*1330*/  LOP3.LUT R17, R17, 0xffffe000, RZ, 0xc0, !PT ;  /* 0xffffe00011117812 */ /* 0x000fc400078ec0ff */
[----:B------:R-:W-:Y:S01]  /*1340*/  LOP3.LUT R8, R8, R209, RZ, 0x3c, !PT ;  /* 0x000000d108087212 */ /* 0x000fe200078e3cff */
[----:B------:R1:W-:Y:S01]  /*1350*/  STL [R1+0xc], R0 ;  /* 0x00000c0001007387 */ /* 0x0003e20000100800 */
[-C--:B------:R-:W-:Y:S02]  /*1360*/  IADD3 R15, R4, R210.reuse, R15 ;  /* 0x000000d2040f7210 */ /* 0x080fe40007ffe00f */
[----:B------:R-:W-:Y:S01]  /*1370*/  IADD3 R5, R8, R210, R17 ;  /* 0x000000d208057210 */ /* 0x000fe20007ffe011 */
[----:B------:R2:W-:Y:S01]  /*1380*/  STL [R1+0x8], R2 ;  /* 0x0000080201007387 */ /* 0x0005e20000100800 */
[----:B------:R-:W-:Y:S02]  /*1390*/  SHF.R.S32.HI R14, RZ, 0x1, R14 ;  /* 0x00000001ff0e7819 */ /* 0x000fe4000001140e */
[----:B0-----:R-:W-:Y:S02]  /*13a0*/  SHF.R.S32.HI R3, RZ, 0x1f, R219 ;  /* 0x0000001fff037819 */ /* 0x001fe400000114db */
[----:B------:R-:W-:Y:S01]  /*13b0*/  SEL R226, R226, 0xffffffe0, !P0 ;  /* 0xffffffe0e2e27807 */ /* 0x000fe20004000000 */
[----:B------:R-:W-:Y:S01]  /*13c0*/  IMAD.SHL.U32 R14, R14, 0x80, RZ ;  /* 0x000000800e0e7824 */ /* 0x000fe200078e00ff */
[----:B-1----:R-:W-:-:S02]  /*13d0*/  LOP3.LUT R0, R208, 0x10, R16, 0xf8, !PT ;  /* 0x00000010d0007812 */ /* 0x002fc400078ef810 */
[----:B------:R-:W-:Y:S02]  /*13e0*/  MOV R19, RZ ;  /* 0x000000ff00137202 */ /* 0x000fe40000000f00 */
[----:B--2---:R-:W-:Y:S02]  /*13f0*/  LOP3.LUT R2, R208, 0x30, R16, 0xf8, !PT ;  /* 0x00000030d0027812 */ /* 0x004fe400078ef810 */
[-C--:B------:R-:W-:Y:S01]  /*1400*/  LOP3.LUT R215, R0, R209.reuse, RZ, 0x3c, !PT ;  /* 0x000000d100d77212 */ /* 0x080fe200078e3cff */
[----:B------:R-:W-:Y:S01]  /*1410*/  IMAD.IADD R0, R18, 0x1, R5 ;  /* 0x0000000112007824 */ /* 0x000fe200078e0205 */
[----:B------:R-:W-:Y:S02]  /*1420*/  LOP3.LUT R3, R2, R209, RZ, 0x3c, !PT ;  /* 0x000000d102037212 */ /* 0x000fe400078e3cff */
[----:B------:R-:W-:Y:S01]  /*1430*/  IADD3 R2, R18, R15, RZ ;  /* 0x0000000f12027210 */ /* 0x000fe20007ffe0ff */
[----:B------:R-:W-:Y:S01]  /*1440*/  IMAD.IADD R215, R210, 0x1, R215 ;  /* 0x00000001d2d77824 */ /* 0x000fe200078e02d7 */
[----:B------:R-:W-:-:S02]  /*1450*/  IADD3 R3, R18, R210, R3 ;  /* 0x000000d212037210 */ /* 0x000fc40007ffe003 */
[----:B------:R-:W-:Y:S01]  /*1460*/  SHF.R.S32.HI R17, RZ, 0x1f, R16 ;  /* 0x0000001fff117819 */ /* 0x000fe20000011410 */
[----:B------:R-:W-:Y:S01]  /*1470*/  IMAD.IADD R216, R226, 0x1, R215 ;  /* 0x00000001e2d87824 */ /* 0x000fe200078e02d7 */
[----:B------:R-:W-:Y:S01]  /*1480*/  SHF.R.S32.HI R197, RZ, 0x1f, R172 ;  /* 0x0000001fffc57819 */ /* 0x000fe200000114ac */
[----:B------:R-:W-:Y:S01]  /*1490*/  STL [R1+0x24], R3 ;  /* 0x0000240301007387 */ /* 0x000fe20000100800 */
[----:B------:R-:W-:Y:S02]  /*14a0*/  SHF.R.S32.HI R207, RZ, 0x1f, R175 ;  /* 0x0000001fffcf7819 */ /* 0x000fe400000114af */
[----:B------:R-:W-:Y:S01]  /*14b0*/  SHF.R.S32.HI R206, RZ, 0x1f, R196 ;  /* 0x0000001fffce7819 */ /* 0x000fe200000114c4 */
[----:B------:R-:W-:Y:S01]  /*14c0*/  STL [R1+0x20], R2 ;  /* 0x0000200201007387 */ /* 0x000fe20000100800 */
[----:B------:R-:W-:Y:S02]  /*14d0*/  LOP3.LUT R212, R14, 0x180, RZ, 0xc0, !PT ;  /* 0x000001800ed47812 */ /* 0x000fe400078ec0ff */
[----:B------:R-:W-:Y:S01]  /*14e0*/  SHF.R.S32.HI R173, RZ, 0x4, R173 ;  /* 0x00000004ffad7819 */ /* 0x000fe200000114ad */
[----:B------:R0:W-:Y:S01]  /*14f0*/  STL [R1+0x1c], R0 ;  /* 0x00001c0001007387 */ /* 0x0001e20000100800 */
[----:B------:R-:W-:-:S02]  /*1500*/  SHF.R.S32.HI R174, RZ, 0x4, R13 ;  /* 0x00000004ffae7819 */ /* 0x000fc4000001140d */
[----:B------:R-:W-:Y:S01]  /*1510*/  IADD3 R226, R226, UR39, R215 ;  /* 0x00000027e2e27c10 */ /* 0x000fe2000fffe0d7 */
[----:B0-----:R-:W-:-:S05]  /*1520*/  IMAD R0, R11, 0x8, R7 ;  /* 0x000000080b007824 */ /* 0x001fca00078e0207 */
[----:B------:R0:W-:Y:S02]  /*1530*/  STL [R1+0x3c], R0 ;  /* 0x00003c0001007387 */ /* 0x0001e40000100800 */
.L_x_630:
[----:B0---4-:R-:W1:Y:S02]  /*1540*/  LDC.64 R2, c[0x0][0xc88] ;  /* 0x00032200ff027b82 */ /* 0x011e640000000a00 */
[----:B-1----:R-:W-:-:S05]  /*1550*/  IMAD.WIDE R2, R171, 0x4, R2 ;  /* 0x00000004ab027825 */ /* 0x002fca00078e0202 */
[----:B--2---:R1:W2:Y:S01]  /*1560*/  LDG.E R218, desc[UR50][R2.64] ;  /* 0x0000003202da7981 */ /* 0x0042a2000c1e1900 */
[----:B------:R-:W-:Y:S05]  /*1570*/  YIELD ;  /* 0x0000000000007946 */ /* 0x000fea0003800000 */
[----:B------:R-:W-:Y:S01]  /*1580*/  ULDC.64 UR4, c[0x0][0xa28] ;  /* 0x00028a0000047ab9 */ /* 0x000fe20000000a00 */
[----:B------:R-:W-:Y:S01]  /*1590*/  ULDC.64 UR8, c[0x0][0xa18] ;  /* 0x0002860000087ab9 */ /* 0x000fe20000000a00 */
[----:B------:R-:W-:Y:S01]  /*15a0*/  ISETP.NE.U32.AND P1, PT, RZ, UR4, PT ;  /* 0x00000004ff007c0c */ /* 0x000fe2000bf25070 */
[----:B------:R-:W-:Y:S01]  /*15b0*/  ULDC.64 UR6, c[0x0][0xa08] ;  /* 0x0002820000067ab9 */ /* 0x000fe20000000a00 */
[----:B-1----:R-:W-:Y:S01]  /*15c0*/  MOV R3, RZ ;  /* 0x000000ff00037202 */ /* 0x002fe20000000f00 */
[----:B------:R-:W-:Y:S01]  /*15d0*/  IMAD.MOV.U32 R27, RZ, RZ, RZ ;  /* 0x000000ffff1b7224 */ /* 0x000fe200078e00ff */
[----:B------:R-:W-:-:S02]  /*15e0*/  ISETP.NE.AND.EX P1, PT, RZ, UR5, PT, P1 ;  /* 0x00000005ff007c0c */ /* 0x000fc4000bf25310 */
[----:B------:R-:W-:-:S04]  /*15f0*/  ISETP.NE.U32.AND P0, PT, RZ, UR6, PT ;  /* 0x00000006ff007c0c */ /* 0x000fc8000bf05070 */
[----:B------:R-:W-:Y:S02]  /*1600*/  ISETP.NE.AND.EX P0, PT, RZ, UR7, PT, P0 ;  /* 0x00000007ff007c0c */ /* 0x000fe4000bf05300 */
[----:B--2---:R-:W-:Y:S01]  /*1610*/  SHF.R.S32.HI R224, RZ, 0x1f, R218 ;  /* 0x0000001fffe07819 */ /* 0x004fe200000114da */
[----:B------:R-:W-:-:S04]  /*1620*/  IMAD.SHL.U32 R222, R218, 0x4, RZ ;  /* 0x00000004dade7824 */ /* 0x000fc800078e00ff */
[C---:B---3--:R-:W-:Y:S02]  /*1630*/  @P1 LEA R4, P2, R218.reuse, UR4, 0x2 ;  /* 0x00000004da041c11 */ /* 0x048fe4000f8410ff */
[C-C-:B------:R-:W-:Y:S02]  /*1640*/  SHF.L.U64.HI R223, R218.reuse, 0x2, R224.reuse ;  /* 0x00000002dadf7819 */ /* 0x140fe400000102e0 */
[----:B------:R-:W-:Y:S02]  /*1650*/  @P1 LEA.HI.X R5, R218, UR5, R224, 0x2, P2 ;  /* 0x00000005da051c11 */ /* 0x000fe400090f14e0 */
[----:B------:R-:W-:Y:S01]  /*1660*/  ISETP.NE.U32.AND P2, PT, RZ, UR8, PT ;  /* 0x00000008ff007c0c */ /* 0x000fe2000bf45070 */
[----:B------:R-:W-:Y:S01]  /*1670*/  ULDC UR4, c[0x0][0x288] ;  /* 0x0000a20000047ab9 */ /* 0x000fe20000000800 */
[----:B------:R-:W-:Y:S01]  /*1680*/  IADD3 R8, P3, R222, UR6, RZ ;  /* 0x00000006de087c10 */ /* 0x000fe2000ff7e0ff */
[----:B------:R1:W5:Y:S01]  /*1690*/  @P1 LDG.E R3, desc[UR50][R4.64] ;  /* 0x0000003204031981 */ /* 0x000362000c1e1900 */
[----:B------:R-:W-:Y:S01]  /*16a0*/  ISETP.NE.AND.EX P2, PT, RZ, UR9, PT, P2 ;  /* 0x00000009ff007c0c */ /* 0x000fe2000bf45320 */
[----:B------:R-:W-:Y:S01]  /*16b0*/  IMAD.U32 R151, RZ, RZ, UR4 ;  /* 0x00000004ff977e24 */ /* 0x000fe2000f8e00ff */
[----:B------:R-:W-:Y:S01]  /*16c0*/  IADD3.X R9, R223, UR7, RZ, P3, !PT ;  /* 0x00000007df097c10 */ /* 0x000fe20009ffe4ff */
[----:B------:R-:W-:-:S04]  /*16d0*/  ULDC.64 UR4, c[0x0][0x418] ;  /* 0x0001060000047ab9 */ /* 0x000fc80000000a00 */
[----:B------:R1:W5:Y:S06]  /*16e0*/  @P0 LDG.E R27, desc[UR50][R8.64] ;  /* 0x00000032081b0981 */ /* 0x00036c000c1e1900 */
[----:B------:R-:W-:-:S04]  /*16f0*/  @P2 IADD3 R6, P1, R222, UR8, RZ ;  /* 0x00000008de062c10 */ /* 0x000fc8000ff3e0ff */
[----:B------:R-:W-:-:S05]  /*1700*/  @P2 IADD3.X R7, R223, UR9, RZ, P1, !PT ;  /* 0x00000009df072c10 */ /* 0x000fca0008ffe4ff */
[----:B------:R1:W5:Y:S01]  /*1710*/  @P2 LDG.E R151, desc[UR50][R6.64] ;  /* 0x0000003206972981 */ /* 0x000362000c1e1900 */
[----:B------:R-:W-:-:S03]  /*1720*/  UISETP.NE.U32.AND UP0, UPT, UR4, URZ, UPT ;  /* 0x0000003f0400728c */ /* 0x000fc6000bf05070 */
[----:B------:R-:W-:Y:S01]  /*1730*/  ULDC UR4, c[0x0][0x424] ;  /* 0x0001090000047ab9 */ /* 0x000fe20000000800 */
[----:B------:R-:W-:-:S03]  /*1740*/  UISETP.NE.AND.EX UP0, UPT, UR5, URZ, UPT, UP0 ;  /* 0x0000003f0500728c */ /* 0x000fc6000bf05300 */
[----:B------:R-:W-:Y:S01]  /*1750*/  ULDC UR5, c[0x0][0x2f0] ;  /* 0x0000bc0000057ab9 */ /* 0x000fe20000000800 */
[----:B------:R-:W-:-:S04]  /*1760*/  USEL UR4, UR4, 0x1, UP0 ;  /* 0x0000000104047887 */ /* 0x000fc80008000000 */
[----:B------:R-:W-:-:S03]  /*1770*/  UIMAD UR4, UR4, UR5, URZ ;  /* 0x00000005040472a4 */ /* 0x000fc6000f8e023f */
[----:B------:R-:W-:Y:S02]  /*1780*/  ULDC UR5, c[0x0][0x348] ;  /* 0x0000d20000057ab9 */ /* 0x000fe40000000800 */
[----:B------:R-:W-:Y:S01]  /*1790*/  IMAD.U32 R2, RZ, RZ, UR5 ;  /* 0x00000005ff027e24 */ /* 0x000fe2000f8e00ff */
[----:B------:R-:W-:Y:S01]  /*17a0*/  MOV R26, UR4 ;  /* 0x00000004001a7c02 */ /* 0x000fe20008000f00 */
[----:B------:R-:W-:Y:S01]  /*17b0*/  IMAD.MOV.U32 R24, RZ, RZ, R218 ;  /* 0x000000ffff187224 */ /* 0x000fe200078e00da */
[----:B-1----:R-:W-:Y:S06]  /*17c0*/  @P2 BRA `(.L_x_432) ;  /* 0x0000000000242947 */ /* 0x002fec0003800000 */
[----:B------:R-:W-:Y:S02]  /*17d0*/  ULDC.64 UR4, c[0x0][0xa00] ;  /* 0x0002800000047ab9 */ /* 0x000fe40000000a00 */
[----:B------:R-:W-:-:S04]  /*17e0*/  ISETP.NE.U32.AND P1, PT, RZ, UR4, PT ;  /* 0x00000004ff007c0c */ /* 0x000fc8000bf25070 */
[----:B------:R-:W-:-:S13]  /*17f0*/  ISETP.NE.AND.EX P1, PT, RZ, UR5, PT, P1 ;  /* 0x00000005ff007c0c */ /* 0x000fda000bf25310 */
[----:B------:R-:W-:Y:S05]  /*1800*/  @!P1 BRA `(.L_x_432) ;  /* 0x0000000000149947 */ /* 0x000fea0003800000 */
[----:B------:R-:W1:Y:S02]  /*1810*/  LDC.64 R4, c[0x0][0xa00] ;  /* 0x00028000ff047b82 */ /* 0x000e640000000a00 */
[----:B-1----:R-:W-:-:S05]  /*1820*/  IMAD.WIDE R4, R24, 0x4, R4 ;  /* 0x0000000418047825 */ /* 0x002fca00078e0204 */
[----:B-----5:R-:W2:Y:S04]  /*1830*/  LDG.E R151, desc[UR50][R4.64] ;  /* 0x0000003204977981 */ /* 0x020ea8000c1e1900 */
[----:B0-----:R-:W2:Y:S02]  /*1840*/  LDG.E R0, desc[UR50][R4.64+0x4] ;  /* 0x0000043204007981 */ /* 0x001ea4000c1e1900 */
[----:B--2---:R-:W-:-:S07]  /*1850*/  IMAD.IADD R151, R0, 0x1, -R151 ;  /* 0x0000000100977824 */ /* 0x004fce00078e0a97 */
.L_x_432:
[----:B------:R-:W-:Y:S01]  /*1860*/  ULDC.64 UR4, c[0x0][0xa20] ;  /* 0x0002880000047ab9 */ /* 0x000fe20000000a00 */
[----:B------:R-:W-:Y:S01]  /*1870*/  IMAD.MOV.U32 R225, RZ, RZ, R169 ;  /* 0x000000ffffe17224 */ /* 0x000fe200078e00a9 */
[----:B------:R-:W-:Y:S01]  /*1880*/  ISETP.NE.U32.AND P1, PT, RZ, UR4, PT ;  /* 0x00000004ff007c0c */ /* 0x000fe2000bf25070 */
[----:B------:R-:W-:-:S03]  /*1890*/  IMAD.MOV.U32 R221, RZ, RZ, R170 ;  /* 0x000000ffffdd7224 */ /* 0x000fc600078e00aa */
[----:B------:R-:W-:-:S13]  /*18a0*/  ISETP.NE.AND.EX P1, PT, RZ, UR5, PT, P1 ;  /* 0x00000005ff007c0c */ /* 0x000fda000bf25310 */
[----:B------:R-:W-:Y:S05]  /*18b0*/  @!P1 BRA `(.L_x_433) ;  /* 0x0000000000109947 */ /* 0x000fea0003800000 */
[----:B------:R-:W-:-:S04]  /*18c0*/  IADD3 R4, P0, R222, UR4, RZ ;  /* 0x00000004de047c10 */ /* 0x000fc8000ff1e0ff */
[----:B------:R-:W-:-:S05]  /*18d0*/  IADD3.X R5, R223, UR5, RZ, P0, !PT ;  /* 0x00000005df057c10 */ /* 0x000fca00087fe4ff */
[----:B------:R1:W5:Y:S01]  /*18e0*/  LDG.E R26, desc[UR50][R4.64] ;  /* 0x00000032041a7981 */ /* 0x000362000c1e1900 */
[----:B------:R-:W-:Y:S05]  /*18f0*/  BRA `(.L_x_434) ;  /* 0x0000000000107947 */ /* 0x000fea0003800000 */
.L_x_433:
[----:B------:R-:W-:Y:S05]  /*1900*/  @!P0 BRA `(.L_x_434) ;  /* 0x00000000000c8947 */ /* 0x000fea0003800000 */
[----:B------:R-:W2:Y:S04]  /*1910*/  LDG.E R5, desc[UR50][R8.64] ;  /* 0x0000003208057981 */ /* 0x000ea8000c1e1900 */
[----:B------:R-:W2:Y:S02]  /*1920*/  LDG.E R26, desc[UR50][R8.64+0x4] ;  /* 0x00000432081a7981 */ /* 0x000ea4000c1e1900 */
[----:B--2---:R-:W-:-:S07]  /*1930*/  IMAD.IADD R26, R26, 0x1, -R5 ;  /* 0x000000011a1a7824 */ /* 0x004fce00078e0a05 */
.L_x_434:
[----:B------:R-:W-:Y:S02]  /*1940*/  ULDC.64 UR4, c[0x0][0xa10] ;  /* 0x0002840000047ab9 */ /* 0x000fe40000000a00 */
[----:B------:R-:W-:-:S04]  /*1950*/  ISETP.NE.U32.AND P0, PT, RZ, UR4, PT ;  /* 0x00000004ff007c0c */ /* 0x000fc8000bf05070 */
[----:B------:R-:W-:Y:S01]  /*1960*/  ISETP.NE.AND.EX P0, PT, RZ, UR5, PT, P0 ;  /* 0x00000005ff007c0c */ /* 0x000fe2000bf05300 */
[----:B-----5:R-:W-:Y:S01]  /*1970*/  IMAD.IADD R11, R26, 0x1, -R3 ;  /* 0x000000011a0b7824 */ /* 0x020fe200078e0a03 */
[----:B------:R-:W-:-:S11]  /*1980*/  ULDC.64 UR4, c[0x0][0xa30] ;  /* 0x00028c0000047ab9 */ /* 0x000fd60000000a00 */
[----:B-1----:R-:W1:Y:S02]  /*1990*/  @P0 LDC.64 R4, c[0x0][0xa10] ;  /* 0x00028400ff040b82 */ /* 0x002e640000000a00 */
[----:B-1----:R-:W-:-:S05]  /*19a0*/  @P0 IMAD.WIDE R4, R24, 0x4, R4 ;  /* 0x0000000418040825 */ /* 0x002fca00078e0204 */
[----:B0-----:R-:W2:Y:S04]  /*19b0*/  @P0 LDG.E R0, desc[UR50][R4.64] ;  /* 0x0000003204000981 */ /* 0x001ea8000c1e1900 */
[----:B------:R-:W2:Y:S01]  /*19c0*/  @P0 LDG.E R9, desc[UR50][R4.64+0x4] ;  /* 0x0000043204090981 */ /* 0x000ea2000c1e1900 */
[----:B------:R-:W-:Y:S02]  /*19d0*/  IADD3 R122, -R11, RZ, RZ ;  /* 0x000000ff0b7a7210 */ /* 0x000fe40007ffe1ff */
[----:B------:R-:W-:Y:S02]  /*19e0*/  ISETP.NE.U32.AND P1, PT, RZ, UR4, PT ;  /* 0x00000004ff007c0c */ /* 0x000fe4000bf25070 */
[----:B------:R-:W-:Y:S02]  /*19f0*/  VIMNMX R122, RZ, R122, !PT ;  /* 0x0000007aff7a7248 */ /* 0x000fe40007fe0100 */
[----:B------:R-:W-:-:S02]  /*1a00*/  ISETP.NE.AND.EX P1, PT, RZ, UR5, PT, P1 ;  /* 0x00000005ff007c0c */ /* 0x000fc4000bf25310 */
[----:B------:R-:W-:-:S11]  /*1a10*/  MOV R136, R26 ;  /* 0x0000001a00887202 */ /* 0x000fd60000000f00 */
[----:B------:R-:W-:-:S04]  /*1a20*/  @P1 IADD3 R6, P2, R222, UR4, RZ ;  /* 0x00000004de061c10 */ /* 0x000fc8000ff5e0ff */
[----:B------:R-:W-:-:S05]  /*1a30*/  @P1 IADD3.X R7, R223, UR5, RZ, P2, !PT ;  /* 0x00000005df071c10 */ /* 0x000fca00097fe4ff */
[----:B------:R0:W5:Y:S01]  /*1a40*/  @P1 LDG.E R136, desc[UR50][R6.64] ;  /* 0x0000003206881981 */ /* 0x000162000c1e1900 */
[----:B--2---:R-:W-:-:S04]  /*1a50*/  @P0 IMAD.IADD R2, R9, 0x1, -R0 ;  /* 0x0000000109020824 */ /* 0x004fc800078e0a00 */
[----:B------:R-:W-:-:S04]  /*1a60*/  IMAD.IADD R152, R11, 0x1, R2 ;  /* 0x000000010b987824 */ /* 0x000fc800078e0202 */
[----:B------:R-:W-:-:S04]  /*1a70*/  VIADD R0, R152, 0x9f ;  /* 0x0000009f98007836 */ /* 0x000fc80000000000 */
[----:B------:R-:W-:-:S05]  /*1a80*/  IMAD.HI R0, R0, 0x66666667, RZ ;  /* 0x6666666700007827 */ /* 0x000fca00078e02ff */
[----:B------:R-:W-:-:S04]  /*1a90*/  SHF.R.U32.HI R3, RZ, 0x1f, R0 ;  /* 0x0000001fff037819 */ /* 0x000fc80000011600 */
[----:B------:R-:W-:-:S05]  /*1aa0*/  LEA.HI.SX32 R154, R0, R3, 0x1a ;  /* 0x00000003009a7211 */ /* 0x000fca00078fd2ff */
[----:B------:R-:W-:-:S05]  /*1ab0*/  IMAD R3, R154, 0xa0, -R11 ;  /* 0x000000a09a037824 */ /* 0x000fca00078e0a0b */
[----:B------:R-:W-:-:S04]  /*1ac0*/  VIMNMX R3, R3, R2, PT ;  /* 0x0000000203037248 */ /* 0x000fc80003fe0100 */
[----:B------:R-:W-:Y:S01]  /*1ad0*/  ISETP.GT.AND P0, PT, R3, R122, PT ;  /* 0x0000007a0300720c */ /* 0x000fe20003f04270 */
[----:B------:R-:W-:-:S05]  /*1ae0*/  IMAD.WIDE.U32 R122, R122, -0x33333333, RZ ;  /* 0xcccccccd7a7a7825 */ /* 0x000fca00078e00ff */
[----:B------:R-:W-:-:S05]  /*1af0*/  SHF.R.U32.HI R122, RZ, 0x7, R123 ;  /* 0x00000007ff7a7819 */ /* 0x000fca000001167b */
[----:B------:R-:W-:Y:S02]  /*1b00*/  IMAD.MOV.U32 R25, RZ, RZ, R122 ;  /* 0x000000ffff197224 */ /* 0x000fe400078e007a */
[----:B------:R-:W-:-:S04]  /*1b10*/  @P0 VIADD R0, R3, 0x9f ;  /* 0x0000009f03000836 */ /* 0x000fc80000000000 */
[----:B------:R-:W-:-:S05]  /*1b20*/  @P0 IMAD.HI R0, R0, 0x66666667, RZ ;  /* 0x6666666700000827 */ /* 0x000fca00078e02ff */
[----:B------:R-:W-:-:S04]  /*1b30*/  @P0 SHF.R.U32.HI R3, RZ, 0x1f, R0 ;  /* 0x0000001fff030819 */ /* 0x000fc80000011600 */
[----:B------:R-:W-:Y:S02]  /*1b40*/  @P0 LEA.HI.SX32 R25, R0, R3, 0x1a ;  /* 0x0000000300190211 */ /* 0x000fe400078fd2ff */
[----:B------:R-:W-:Y:S02]  /*1b50*/  PLOP3.LUT P0, PT, PT, PT, PT, 0x80, 0x0 ;  /* 0x000000000000781c */ /* 0x000fe40003f0f070 */
[----:B------:R-:W-:-:S13]  /*1b60*/  ISETP.GT.AND P1, PT, R25, R122, PT ;  /* 0x0000007a1900720c */ /* 0x000fda0003f24270 */
[----:B0-----:R-:W-:Y:S05]  /*1b70*/  @!P1 BRA `(.L_x_435) ;  /* 0x000000e400549947 */ /* 0x001fea0003800000 */
[----:B------:R-:W-:Y:S01]  /*1b80*/  VIADD R0, R18, 0x1a400 ;  /* 0x0001a40012007836 */ /* 0x000fe20000000000 */
[----:B------:R-:W-:Y:S04]  /*1b90*/  BSSY B6, `(.L_x_436) ;  /* 0x0000013000067945 */ /* 0x000fe80003800000 */
[----:B------:R-:W-:-:S13]  /*1ba0*/  LOP3.LUT P0, RZ, R0, 0x1bf, RZ, 0xc0, !PT ;  /* 0x000001bf00ff7812 */ /* 0x000fda000780c0ff */
[----:B------:R-:W-:Y:S05]  /*1bb0*/  @!P0 BRA `(.L_x_437) ;  /* 0x0000000000408947 */ /* 0x000fea0003800000 */
[----:B------:R-:W-:Y:S01]  /*1bc0*/  MOV R0, 0x0 ;  /* 0x0000000000007802 */ /* 0x000fe20000000f00 */
[----:B------:R-:W-:Y:S01]  /*1bd0*/  ULDC.64 UR4, c[0x4][0xc8] ;  /* 0x0100320000047ab9 */ /* 0x000fe20000000a00 */
[----:B------:R-:W-:Y:S01]  /*1be0*/  ULDC.64 UR6, c[0x4][0x30] ;  /* 0x01000c0000067ab9 */ /* 0x000fe20000000a00 */
[----:B------:R-:W-:Y:S01]  /*1bf0*/  IMAD.U32 R4, RZ, RZ, UR4 ;  /* 0x00000004ff047e24 */ /* 0x000fe2000f8e00ff */
[----:B------:R0:W1:Y:S01]  /*1c00*/  LDC.64 R14, c[0x4][R0] ;  /* 0x01000000000e7b82 */ /* 0x0000620000000a00 */
[----:B------:R-:W-:Y:S01]  /*1c10*/  MOV R5, UR5 ;  /* 0x0000000500057c02 */ /* 0x000fe20008000f00 */
[----:B------:R-:W-:Y:S01]  /*1c20*/  ULDC.64 UR4, c[0x4][0xd0] ;  /* 0x0100340000047ab9 */ /* 0x000fe20000000a00 */
[----:B------:R-:W-:Y:S01]  /*1c30*/  IMAD.U32 R10, RZ, RZ, UR6 ;  /* 0x00000006ff0a7e24 */ /* 0x000fe2000f8e00ff */
[----:B------:R-:W-:Y:S01]  /*1c40*/  MOV R8, 0x70 ;  /* 0x0000007000087802 */ /* 0x000fe20000000f00 */
[----:B------:R-:W-:Y:S02]  /*1c50*/  IMAD.U32 R6, RZ, RZ, UR4 ;  /* 0x00000004ff067e24 */ /* 0x000fe4000f8e00ff */
[----:B------:R-:W-:-:S02]  /*1c60*/  IMAD.U32 R7, RZ, RZ, UR5 ;  /* 0x00000005ff077e24 */ /* 0x000fc4000f8e00ff */
[----:B------:R-:W-:Y:S02]  /*1c70*/  IMAD.U32 R11, RZ, RZ, UR7 ;  /* 0x00000007ff0b7e24 */ /* 0x000fe4000f8e00ff */
[----:B------:R-:W-:Y:S02]  /*1c80*/  IMAD.MOV.U32 R12, RZ, RZ, 0x1 ;  /* 0x00000001ff0c7424 */ /* 0x000fe400078e00ff */
[----:B0-----:R-:W-:-:S07]  /*1c90*/  IMAD.MOV.U32 R13, RZ, RZ, RZ ;  /* 0x000000ffff0d7224 */ /* 0x001fce00078e00ff */
[----:B------:R-:W-:-:S07]  /*1ca0*/  LEPC R20, `(.L_x_437) ;  /* 0x000000001014794e */ /* 0x000fce0000000000 */
[----:B-1---5:R-:W-:Y:S05]  /*1cb0*/  CALL.ABS.NOINC R14 ;  /* 0x000000000e007343 */ /* 0x022fea0003c00000 */
.L_x_437:
[----:B------:R-:W-:Y:S05]  /*1cc0*/  BSYNC B6 ;  /* 0x0000000000067941 */ /* 0x000fea0003800000 */
.L_x_436:
        /* <DEDUP_REMOVED lines=20> */
.L_x_439:
[----:B------:R-:W-:Y:S05]  /*1e10*/  BSYNC B6 ;  /* 0x0000000000067941 */ /* 0x000fea0003800000 */
.L_x_438:
[----:B------:R-:W2:Y:S01]  /*1e20*/  LDL.LU R10, [R1] ;  /* 0x00000000010a7983 */ /* 0x000ea20000300800 */
[----:B------:R-:W-:Y:S01]  /*1e30*/  ULDC.64 UR4, c[0x0][0x9f8] ;  /* 0x00027e0000047ab9 */ /* 0x000fe20000000a00 */
[----:B------:R-:W0:Y:S01]  /*1e40*/  S2R R20, SR_TID.X ;  /* 0x0000000000147919 */ /* 0x000e220000002100 */
[----:B------:R-:W-:Y:S01]  /*1e50*/  ISETP.NE.U32.AND P0, PT, RZ, UR4, PT ;  /* 0x00000004ff007c0c */ /* 0x000fe2000bf05070 */
[C---:B------:R-:W-:Y:S01]  /*1e60*/  VIADD R0, R16.reuse, 0x20 ;  /* 0x0000002010007836 */ /* 0x040fe20000000000 */
[----:B------:R-:W1:Y:S01]  /*1e70*/  LDC.64 R100, c[0x0][0x3f8] ;  /* 0x0000fe00ff647b82 */ /* 0x000e620000000a00 */
[----:B------:R-:W3:Y:S01]  /*1e80*/  LDL R12, [R1+0x34] ;  /* 0x00003400010c7983 */ /* 0x000ee20000100800 */
[----:B------:R-:W-:Y:S01]  /*1e90*/  ISETP.NE.AND.EX P0, PT, RZ, UR5, PT, P0 ;  /* 0x00000005ff007c0c */ /* 0x000fe2000bf05300 */
[----:B------:R-:W-:-:S05]  /*1ea0*/  VIADD R3, R16, 0x40 ;  /* 0x0000004010037836 */ /* 0x000fca0000000000 */
[----:B------:R-:W4:Y:S07]  /*1eb0*/  LDC R121, c[0x0][0x3f4] ;  /* 0x0000fd00ff797b82 */ /* 0x000f2e0000000800 */
[----:B------:R-:W-:Y:S01]  /*1ec0*/  @P0 IADD3 R4, P1, R222, UR4, RZ ;  /* 0x00000004de040c10 */ /* 0x000fe2000ff3e0ff */
[----:B------:R-:W-:Y:S01]  /*1ed0*/  ULDC UR4, c[0x0][0x320] ;  /* 0x0000c80000047ab9 */ /* 0x000fe20000000800 */
[----:B------:R-:W4:Y:S02]  /*1ee0*/  LDC.64 R94, c[0x0][0x408] ;  /* 0x00010200ff5e7b82 */ /* 0x000f240000000a00 */
[----:B------:R-:W-:-:S05]  /*1ef0*/  @P0 IADD3.X R5, R223, UR5, RZ, P1, !PT ;  /* 0x00000005df050c10 */ /* 0x000fca0008ffe4ff */
[----:B------:R1:W3:Y:S01]  /*1f00*/  @P0 LDG.E R24, desc[UR50][R4.64] ;  /* 0x0000003204180981 */ /* 0x0002e2000c1e1900 */
[----:B0-----:R-:W-:-:S04]  /*1f10*/  SHF.R.U32.HI R20, RZ, 0x7, R20 ;  /* 0x00000007ff147819 */ /* 0x001fc80000011614 */
[----:B------:R-:W-:Y:S02]  /*1f20*/  ISETP.NE.AND P6, PT, R20, 0x1, PT ;  /* 0x000000011400780c */ /* 0x000fe40003fc5270 */
[----:B------:R-:W-:Y:S02]  /*1f30*/  ISETP.GE.AND P2, PT, R16, UR4, PT ;  /* 0x0000000410007c0c */ /* 0x000fe4000bf46270 */
[----:B------:R-:W-:Y:S02]  /*1f40*/  ISETP.GE.AND P3, PT, R0, UR4, PT ;  /* 0x0000000400007c0c */ /* 0x000fe4000bf66270 */
[----:B------:R-:W-:Y:S02]  /*1f50*/  ISETP.GE.AND P0, PT, R3, UR4, PT ;  /* 0x0000000403007c0c */ /* 0x000fe4000bf06270 */
[----:B------:R-:W-:-:S05]  /*1f60*/  ISETP.GE.AND P1, PT, R172, UR4, PT ;  /* 0x00000004ac007c0c */ /* 0x000fca000bf26270 */
[----:B------:R-:W-:Y:S05]  /*1f70*/  @!P6 WARPSYNC.ALL ;  /* 0x000000000000e948 */ /* 0x000fea0003800000 */
[----:B------:R-:W-:Y:S02]  /*1f80*/  ULDC UR4, c[0x0][0x2f4] ;  /* 0x0000bd0000047ab9 */ /* 0x000fe40000000800 */
[----:B------:R-:W-:Y:S02]  /*1f90*/  ISETP.GE.AND P5, PT, R0, UR4, PT ;  /* 0x0000000400007c0c */ /* 0x000fe4000bfa6270 */
[----:B------:R-:W-:Y:S02]  /*1fa0*/  ISETP.GE.AND P4, PT, R16, UR4, PT ;  /* 0x0000000410007c0c */ /* 0x000fe4000bf86270 */
[----:B-1----:R-:W-:-:S02]  /*1fb0*/  SEL R5, RZ, 0xffffffff, P5 ;  /* 0xffffffffff057807 */ /* 0x002fc40002800000 */
[----:B------:R-:W-:Y:S02]  /*1fc0*/  SEL R4, RZ, 0x1, P4 ;  /* 0x00000001ff047807 */ /* 0x000fe40002000000 */
[----:B------:R-:W-:-:S04]  /*1fd0*/  SHF.L.U32 R5, R5, 0x1, RZ ;  /* 0x0000000105057819 */ /* 0x000fc800000006ff */
[----:B------:R-:W-:Y:S02]  /*1fe0*/  LOP3.LUT R6, R5, 0x2, R4, 0xe2, !PT ;  /* 0x0000000205067812 */ /* 0x000fe400078ee204 */
[----:B------:R-:W-:Y:S02]  /*1ff0*/  SEL R5, RZ, 0xffffffff, P3 ;  /* 0xffffffffff057807 */ /* 0x000fe40001800000 */
[----:B------:R-:W-:Y:S02]  /*2000*/  ISETP.GE.AND P3, PT, R3, UR4, PT ;  /* 0x0000000403007c0c */ /* 0x000fe4000bf66270 */
[----:B------:R-:W-:Y:S02]  /*2010*/  ISETP.GE.AND P4, PT, R172, UR4, PT ;  /* 0x00000004ac007c0c */ /* 0x000fe4000bf86270 */
[----:B------:R-:W-:Y:S01]  /*2020*/  SHF.R.S32.HI R11, RZ, 0x1f, R198 ;  /* 0x0000001fff0b7819 */ /* 0x000fe200000114c6 */
[----:B------:R-:W-:Y:S01]  /*2030*/  IMAD.SHL.U32 R9, R5, 0x2, RZ ;  /* 0x0000000205097824 */ /* 0x000fe200078e00ff */
[----:B------:R-:W-:-:S02]  /*2040*/  SEL R5, RZ, 0x4, P3 ;  /* 0x00000004ff057807 */ /* 0x000fc40001800000 */
[----:B------:R-:W-:Y:S01]  /*2050*/  SEL R7, RZ, 0x8, P4 ;  /* 0x00000008ff077807 */ /* 0x000fe20002000000 */
[----:B------:R-:W-:Y:S01]  /*2060*/  IMAD R8, R11, R100, RZ ;  /* 0x000000640b087224 */ /* 0x000fe200078e02ff */
[----:B------:R-:W-:Y:S02]  /*2070*/  SEL R4, RZ, 0x1, P2 ;  /* 0x00000001ff047807 */ /* 0x000fe40001000000 */
[----:B----4-:R-:W-:Y:S02]  /*2080*/  ISETP.GE.AND P5, PT, R3, R121, PT ;  /* 0x000000790300720c */ /* 0x010fe40003fa6270 */
[----:B------:R-:W-:Y:S02]  /*2090*/  ISETP.GE.AND P2, PT, R175, UR4, PT ;  /* 0x00000004af007c0c */ /* 0x000fe4000bf46270 */
[----:B------:R-:W-:Y:S01]  /*20a0*/  LOP3.LUT R7, R7, R6, R5, 0xfe, !PT ;  /* 0x0000000607077212 */ /* 0x000fe200078efe05 */
[----:B------:R-:W-:Y:S01]  /*20b0*/  IMAD R13, R198, R101, R8 ;  /* 0x00000065c60d7224 */ /* 0x000fe200078e0208 */
[----:B------:R-:W-:-:S02]  /*20c0*/  LOP3.LUT R4, R9, 0x2, R4, 0xe2, !PT ;  /* 0x0000000209047812 */ /* 0x000fc400078ee204 */
[----:B------:R-:W-:Y:S02]  /*20d0*/  SEL R5, RZ, 0x4, P0 ;  /* 0x00000004ff057807 */ /* 0x000fe40000000000 */
[----:B------:R-:W-:Y:S02]  /*20e0*/  SEL R6, RZ, 0x8, P1 ;  /* 0x00000008ff067807 */ /* 0x000fe40000800000 */
[-C--:B------:R-:W-:Y:S02]  /*20f0*/  ISETP.GE.AND P0, PT, R16, R121.reuse, PT ;  /* 0x000000791000720c */ /* 0x080fe40003f06270 */
[----:B------:R-:W-:Y:S02]  /*2100*/  SEL R8, RZ, 0x10, P2 ;  /* 0x00000010ff087807 */ /* 0x000fe40001000000 */
[----:B------:R-:W-:Y:S02]  /*2110*/  ISETP.GE.AND P3, PT, R0, R121, PT ;  /* 0x000000790000720c */ /* 0x000fe40003f66270 */
[----:B------:R-:W-:-:S02]  /*2120*/  LOP3.LUT R9, R6, R4, R5, 0xfe, !PT ;  /* 0x0000000406097212 */ /* 0x000fc400078efe05 */
[----:B------:R-:W-:Y:S02]  /*2130*/  SEL R5, R121, RZ, P0 ;  /* 0x000000ff79057207 */ /* 0x000fe40000000000 */
[----:B------:R-:W-:Y:S02]  /*2140*/  LOP3.LUT R28, R7, R8, RZ, 0xfc, !PT ;  /* 0x00000008071c7212 */ /* 0x000fe400078efcff */
[----:B------:R-:W-:Y:S01]  /*2150*/  SEL R7, R121, RZ, P3 ;  /* 0x000000ff79077207 */ /* 0x000fe20001800000 */
[----:B------:R-:W-:Y:S01]  /*2160*/  IMAD.IADD R5, R16, 0x1, R5 ;  /* 0x0000000110057824 */ /* 0x000fe200078e0205 */
[--C-:B------:R-:W-:Y:S01]  /*2170*/  SHF.R.S32.HI R23, RZ, 0x1f, R22.reuse ;  /* 0x0000001fff177819 */ /* 0x100fe20000011416 */
[-C--:B------:R-:W-:Y:S01]  /*2180*/  IMAD R11, R11, R94.reuse, RZ ;  /* 0x0000005e0b0b7224 */ /* 0x080fe200078e02ff */
[----:B------:R-:W-:Y:S01]  /*2190*/  SEL R6, R121, RZ, P5 ;  /* 0x000000ff79067207 */ /* 0x000fe20002800000 */
[----:B------:R-:W-:Y:S01]  /*21a0*/  IMAD.IADD R7, R0, 0x1, R7 ;  /* 0x0000000100077824 */ /* 0x000fe200078e0207 */
[----:B------:R-:W-:Y:S01]  /*21b0*/  SHF.R.S32.HI R4, RZ, 0x1f, R5 ;  /* 0x0000001fff047819 */ /* 0x000fe20000011405 */
[----:B------:R-:W-:-:S04]  /*21c0*/  IMAD.WIDE.U32 R98, R198, R94, R22 ;  /* 0x0000005ec6627225 */ /* 0x000fc800078e0016 */
[C---:B------:R-:W-:Y:S02]  /*21d0*/  IMAD R11, R198.reuse, R95, R11 ;  /* 0x0000005fc60b7224 */ /* 0x040fe400078e020b */
[----:B------:R-:W-:Y:S01]  /*21e0*/  IMAD.WIDE.U32 R96, R198, R94, R16 ;  /* 0x0000005ec6607225 */ /* 0x000fe200078e0010 */
[C---:B------:R-:W-:Y:S02]  /*21f0*/  LEA.HI R21, R4.reuse, R5, RZ, 0x4 ;  /* 0x0000000504157211 */ /* 0x040fe400078f20ff */
[----:B------:R-:W-:Y:S01]  /*2200*/  IADD3 R99, R99, R11, RZ ;  /* 0x0000000b63637210 */ /* 0x000fe20007ffe0ff */
[----:B------:R-:W-:Y:S01]  /*2210*/  IMAD.IADD R97, R11, 0x1, R97 ;  /* 0x000000010b617824 */ /* 0x000fe200078e0261 */
[----:B------:R-:W-:Y:S01]  /*2220*/  LEA.HI R5, R4, R5, RZ, 0x6 ;  /* 0x0000000504057211 */ /* 0x000fe200078f30ff */
[----:B------:R-:W-:-:S03]  /*2230*/  IMAD.WIDE.U32 R104, R198, R100, R22 ;  /* 0x00000064c6687225 */ /* 0x000fc600078e0016 */
[----:B------:R-:W-:Y:S01]  /*2240*/  SHF.R.S32.HI R5, RZ, 0x6, R5 ;  /* 0x00000006ff057819 */ /* 0x000fe20000011405 */
[----:B------:R-:W-:Y:S01]  /*2250*/  IMAD.WIDE.U32 R102, R198, R100, R16 ;  /* 0x00000064c6667225 */ /* 0x000fe200078e0010 */
[----:B------:R-:W-:-:S03]  /*2260*/  SHF.R.U32.HI R4, RZ, 0x3, R212 ;  /* 0x00000003ff047819 */ /* 0x000fc600000116d4 */
[----:B------:R-:W-:Y:S02]  /*2270*/  IMAD.IADD R105, R105, 0x1, R13 ;  /* 0x0000000169697824 */ /* 0x000fe400078e020d */
[----:B------:R-:W-:Y:S01]  /*2280*/  IMAD.IADD R103, R13, 0x1, R103 ;  /* 0x000000010d677824 */ /* 0x000fe200078e0267 */
[----:B------:R-:W-:Y:S01]  /*2290*/  LOP3.LUT R13, R212, 0x30, R21, 0xf8, !PT ;  /* 0x00000030d40d7812 */ /* 0x000fe200078ef815 */
[C---:B------:R-:W-:Y:S02]  /*22a0*/  IMAD R135, R5.reuse, 0x2800, R210 ;  /* 0x0000280005877824 */ /* 0x040fe400078e02d2 */
[----:B------:R-:W-:Y:S02]  /*22b0*/  IMAD R133, R5, 0x2800, R213 ;  /* 0x0000280005857824 */ /* 0x000fe400078e02d5 */
[----:B------:R-:W-:Y:S02]  /*22c0*/  IMAD.IADD R126, R27, 0x1, R26 ;  /* 0x000000011b7e7824 */ /* 0x000fe400078e021a */
[----:B------:R-:W-:-:S02]  /*22d0*/  IMAD.MOV.U32 R123, RZ, RZ, 0x20 ;  /* 0x00000020ff7b7424 */ /* 0x000fc400078e00ff */
[----:B------:R-:W-:Y:S01]  /*22e0*/  IMAD.MOV.U32 R124, RZ, RZ, 0x40 ;  /* 0x00000040ff7c7424 */ /* 0x000fe200078e00ff */
[C---:B------:R-:W-:Y:S01]  /*22f0*/  SHF.L.U64.HI R109, R94.reuse, 0x7, R95 ;  /* 0x000000075e6d7819 */ /* 0x040fe2000001025f */
[----:B------:R-:W-:Y:S02]  /*2300*/  IMAD.SHL.U32 R110, R94, 0x80, RZ ;  /* 0x000000805e6e7824 */ /* 0x000fe400078e00ff */
[----:B-----5:R-:W-:Y:S01]  /*2310*/  IMAD.WIDE.U32 R98, R136, R94, R98 ;  /* 0x0000005e88627225 */ /* 0x020fe200078e0062 */
[----:B------:R-:W-:-:S03]  /*2320*/  SHF.L.U64.HI R107, R100, 0x7, R101 ;  /* 0x00000007646b7819 */ /* 0x000fc60000010265 */
[----:B------:R-:W-:Y:S01]  /*2330*/  IMAD.WIDE.U32 R96, R136, R94, R96 ;  /* 0x0000005e88607225 */ /* 0x000fe200078e0060 */
[----:B------:R-:W-:-:S03]  /*2340*/  SHF.R.S32.HI R117, RZ, 0x4, R21 ;  /* 0x00000004ff757819 */ /* 0x000fc60000011415 */
[----:B------:R-:W-:Y:S02]  /*2350*/  IMAD R127, R101, 0xa0, RZ ;  /* 0x000000a0657f7824 */ /* 0x000fe400078e02ff */
[----:B------:R-:W-:Y:S02]  /*2360*/  IMAD.SHL.U32 R108, R100, 0x80, RZ ;  /* 0x00000080646c7824 */ /* 0x000fe400078e00ff */
[----:B------:R-:W-:-:S04]  /*2370*/  IMAD.WIDE.U32 R104, R136, R100, R104 ;  /* 0x0000006488687225 */ /* 0x000fc800078e0068 */
[----:B------:R-:W-:Y:S01]  /*2380*/  IMAD.WIDE.U32 R102, R136, R100, R102 ;  /* 0x0000006488667225 */ /* 0x000fe200078e0066 */
[----:B------:R-:W-:-:S03]  /*2390*/  LEA R114, R228, R198, 0x7 ;  /* 0x000000c6e4727211 */ /* 0x000fc600078e38ff */
[----:B------:R-:W-:Y:S02]  /*23a0*/  VIADD R153, R20, 0x8 ;  /* 0x0000000814997836 */ /* 0x000fe40000000000 */
[----:B------:R-:W-:Y:S01]  /*23b0*/  IMAD.SHL.U32 R121, R121, 0x2, RZ ;  /* 0x0000000279797824 */ /* 0x000fe200078e00ff */
[----:B--2---:R-:W-:-:S04]  /*23c0*/  LOP3.LUT R10, R10, 0xfffffffe, RZ, 0xc0, !PT ;  /* 0xfffffffe0a0a7812 */ /* 0x004fc800078ec0ff */
[----:B------:R-:W-:-:S05]  /*23d0*/  @P5 LOP3.LUT R10, R10, 0x1, RZ, 0xfc, !PT ;  /* 0x000000010a0a5812 */ /* 0x000fca00078efcff */
[----:B------:R0:W-:Y:S02]  /*23e0*/  STL [R1], R10 ;  /* 0x0000000a01007387 */ /* 0x0001e40000100800 */
[----:B0-----:R-:W-:Y:S01]  /*23f0*/  IMAD.IADD R10, R3, 0x1, R6 ;  /* 0x00000001030a7824 */ /* 0x001fe200078e0206 */
[----:B------:R-:W-:-:S04]  /*2400*/  SHF.R.S32.HI R6, RZ, 0x1f, R7 ;  /* 0x0000001fff067819 */ /* 0x000fc80000011407 */
[CC--:B------:R-:W-:Y:S02]  /*2410*/  LEA.HI R11, R6.reuse, R7.reuse, RZ, 0x4 ;  /* 0x00000007060b7211 */ /* 0x0c0fe400078f20ff */
[----:B------:R-:W-:Y:S02]  /*2420*/  LEA.HI R6, R6, R7, RZ, 0x6 ;  /* 0x0000000706067211 */ /* 0x000fe400078f30ff */
[C---:B------:R-:W-:Y:S02]  /*2430*/  LOP3.LUT R8, R208.reuse, 0x30, R11, 0xf8, !PT ;  /* 0x00000030d0087812 */ /* 0x040fe400078ef80b */
[----:B------:R-:W-:Y:S02]  /*2440*/  SHF.R.S32.HI R7, RZ, 0x6, R6 ;  /* 0x00000006ff077819 */ /* 0x000fe40000011406 */
[----:B------:R-:W-:Y:S02]  /*2450*/  LOP3.LUT R6, R208, 0x30, R21, 0xf8, !PT ;  /* 0x00000030d0067812 */ /* 0x000fe400078ef815 */
[----:B------:R-:W-:Y:S01]  /*2460*/  SHF.R.S32.HI R15, RZ, 0x1f, R10 ;  /* 0x0000001fff0f7819 */ /* 0x000fe2000001140a */
[----:B------:R-:W-:Y:S01]  /*2470*/  IMAD R134, R7, 0x2800, R210 ;  /* 0x0000280007867824 */ /* 0x000fe200078e02d2 */
[----:B------:R-:W-:-:S02]  /*2480*/  LOP3.LUT R5, R8, R209, RZ, 0x3c, !PT ;  /* 0x000000d108057212 */ /* 0x000fc400078e3cff */
[----:B------:R-:W-:Y:S02]  /*2490*/  LOP3.LUT R6, R6, R209, RZ, 0x3c, !PT ;  /* 0x000000d106067212 */ /* 0x000fe400078e3cff */
[----:B------:R-:W-:Y:S01]  /*24a0*/  LEA.HI R27, R15, R10, RZ, 0x4 ;  /* 0x0000000a0f1b7211 */ /* 0x000fe200078f20ff */
[----:B------:R-:W-:Y:S01]  /*24b0*/  IMAD.IADD R134, R134, 0x1, R5 ;  /* 0x0000000186867824 */ /* 0x000fe200078e0205 */
[----:B------:R-:W-:Y:S02]  /*24c0*/  LOP3.LUT R8, R13, R4, RZ, 0x3c, !PT ;  /* 0x000000040d087212 */ /* 0x000fe400078e3cff */
[----:B------:R-:W-:Y:S02]  /*24d0*/  LEA.HI R10, R15, R10, RZ, 0x6 ;  /* 0x0000000a0f0a7211 */ /* 0x000fe400078f30ff */
[----:B------:R-:W-:Y:S02]  /*24e0*/  IADD3 R135, R135, R6, RZ ;  /* 0x0000000687877210 */ /* 0x000fe40007ffe0ff */
[----:B------:R-:W-:-:S02]  /*24f0*/  LOP3.LUT R5, R212, 0x30, R11, 0xf8, !PT ;  /* 0x00000030d4057812 */ /* 0x000fc400078ef80b */
[----:B------:R-:W-:Y:S02]  /*2500*/  SHF.R.S32.HI R15, RZ, 0x1f, R136 ;  /* 0x0000001fff0f7819 */ /* 0x000fe40000011488 */
[--C-:B------:R-:W-:Y:S02]  /*2510*/  LOP3.LUT R6, R208, 0x30, R27.reuse, 0xf8, !PT ;  /* 0x00000030d0067812 */ /* 0x100fe400078ef81b */
[----:B---3--:R-:W-:Y:S01]  /*2520*/  R2P PR, R12, 0x6 ;  /* 0x000000060c007804 */ /* 0x008fe20000000000 */
[----:B------:R-:W-:Y:S01]  /*2530*/  IMAD.IADD R133, R133, 0x1, R8 ;  /* 0x0000000185857824 */ /* 0x000fe200078e0208 */
[----:B------:R-:W-:Y:S02]  /*2540*/  SHF.R.S32.HI R10, RZ, 0x6, R10 ;  /* 0x00000006ff0a7819 */ /* 0x000fe4000001140a */
[----:B------:R-:W-:Y:S02]  /*2550*/  LOP3.LUT R8, R5, R4, RZ, 0x3c, !PT ;  /* 0x0000000405087212 */ /* 0x000fe400078e3cff */
[----:B------:R-:W-:-:S02]  /*2560*/  LOP3.LUT R13, R212, 0x30, R27, 0xf8, !PT ;  /* 0x00000030d40d7812 */ /* 0x000fc400078ef81b */
[----:B------:R-:W-:Y:S01]  /*2570*/  LOP3.LUT R5, R6, R209, RZ, 0x3c, !PT ;  /* 0x000000d106057212 */ /* 0x000fe200078e3cff */
[----:B------:R-:W-:Y:S01]  /*2580*/  IMAD R6, R15, R100, RZ ;  /* 0x000000640f067224 */ /* 0x000fe200078e02ff */
[----:B------:R-:W-:Y:S01]  /*2590*/  SEL R123, R123, 0xffffffe0, !P1 ;  /* 0xffffffe07b7b7807 */ /* 0x000fe20004800000 */
[----:B------:R-:W-:Y:S01]  /*25a0*/  IMAD R15, R15, R94, RZ ;  /* 0x0000005e0f0f7224 */ /* 0x000fe200078e02ff */
[----:B------:R-:W-:Y:S01]  /*25b0*/  ISETP.GE.AND P1, PT, R196, UR4, PT ;  /* 0x00000004c4007c0c */ /* 0x000fe2000bf26270 */
[--C-:B------:R-:W-:Y:S01]  /*25c0*/  IMAD R130, R10, 0x2800, R213.reuse ;  /* 0x000028000a827824 */ /* 0x100fe200078e02d5 */
[----:B------:R-:W-:Y:S01]  /*25d0*/  LOP3.LUT R13, R13, R4, RZ, 0x3c, !PT ;  /* 0x000000040d0d7212 */ /* 0x000fe200078e3cff */
[----:B------:R-:W-:Y:S01]  /*25e0*/  IMAD R131, R7, 0x2800, R213 ;  /* 0x0000280007837824 */ /* 0x000fe200078e02d5 */
[----:B------:R-:W-:Y:S01]  /*25f0*/  SHF.R.S32.HI R116, RZ, 0x4, R11 ;  /* 0x00000004ff747819 */ /* 0x000fe2000001140b */
[----:B------:R-:W-:Y:S01]  /*2600*/  IMAD R7, R95, 0xa0, RZ ;  /* 0x000000a05f077824 */ /* 0x000fe200078e02ff */
[----:B------:R-:W-:Y:S01]  /*2610*/  LOP3.LUT R26, R11, 0xfffffff0, RZ, 0xc0, !PT ;  /* 0xfffffff00b1a7812 */ /* 0x000fe200078ec0ff */
[----:B------:R-:W-:Y:S01]  /*2620*/  IMAD R15, R136, R95, R15 ;  /* 0x0000005f880f7224 */ /* 0x000fe200078e020f */
[----:B------:R-:W-:Y:S01]  /*2630*/  SEL R11, RZ, 0x20, P1 ;  /* 0x00000020ff0b7807 */ /* 0x000fe20000800000 */
[----:B------:R-:W-:Y:S01]  /*2640*/  IMAD.WIDE.U32 R94, R94, 0xa0, RZ ;  /* 0x000000a05e5e7825 */ /* 0x000fe200078e00ff */
[----:B------:R-:W-:-:S02]  /*2650*/  IADD3 R130, R130, R13, RZ ;  /* 0x0000000d82827210 */ /* 0x000fc40007ffe0ff */
[----:B------:R-:W-:Y:S01]  /*2660*/  SEL R124, R124, 0xffffffc0, !P2 ;  /* 0xffffffc07c7c7807 */ /* 0x000fe20005000000 */
[----:B------:R-:W-:Y:S01]  /*2670*/  IMAD R132, R10, 0x2800, R210 ;  /* 0x000028000a847824 */ /* 0x000fe200078e02d2 */
[----:B------:R-:W-:Y:S01]  /*2680*/  SHF.R.S32.HI R115, RZ, 0x4, R27 ;  /* 0x00000004ff737819 */ /* 0x000fe2000001141b */
[----:B------:R-:W-:Y:S01]  /*2690*/  IMAD R13, R136, R101, R6 ;  /* 0x00000065880d7224 */ /* 0x000fe200078e0206 */
[----:B------:R-:W-:Y:S01]  /*26a0*/  LOP3.LUT R21, R21, 0xfffffff0, RZ, 0xc0, !PT ;  /* 0xfffffff015157812 */ /* 0x000fe200078ec0ff */
[----:B------:R-:W-:Y:S01]  /*26b0*/  IMAD.WIDE.U32 R100, R100, 0xa0, RZ ;  /* 0x000000a064647825 */ /* 0x000fe200078e00ff */
[----:B------:R-:W-:Y:S02]  /*26c0*/  LOP3.LUT R27, R27, 0xfffffff0, RZ, 0xc0, !PT ;  /* 0xfffffff01b1b7812 */ /* 0x000fe400078ec0ff */
[----:B------:R-:W-:Y:S01]  /*26d0*/  LOP3.LUT R11, R28, R11, RZ, 0xfc, !PT ;  /* 0x0000000b1c0b7212 */ /* 0x000fe200078efcff */
[----:B------:R-:W-:Y:S01]  /*26e0*/  IMAD.IADD R131, R131, 0x1, R8 ;  /* 0x0000000183837824 */ /* 0x000fe200078e0208 */
[----:B------:R-:W-:Y:S01]  /*26f0*/  IADD3 R128, R95, R7, RZ ;  /* 0x000000075f807210 */ /* 0x000fe20007ffe0ff */
[----:B------:R-:W-:Y:S01]  /*2700*/  IMAD.IADD R132, R132, 0x1, R5 ;  /* 0x0000000184847824 */ /* 0x000fe200078e0205 */
[C---:B------:R-:W-:Y:S01]  /*2710*/  LOP3.LUT R6, R9.reuse, 0x1, RZ, 0xc0, !PT ;  /* 0x0000000109067812 */ /* 0x040fe200078ec0ff */
[----:B------:R-:W-:Y:S01]  /*2720*/  IMAD.IADD R129, R124, 0x1, R123 ;  /* 0x000000017c817824 */ /* 0x000fe200078e027b */
[----:B------:R-:W-:Y:S01]  /*2730*/  LOP3.LUT R7, R9, 0x2, RZ, 0xc0, !PT ;  /* 0x0000000209077812 */ /* 0x000fe200078ec0ff */
[----:B------:R-:W-:Y:S01]  /*2740*/  IMAD.IADD R127, R101, 0x1, R127 ;  /* 0x00000001657f7824 */ /* 0x000fe200078e027f */
[----:B------:R-:W-:Y:S01]  /*2750*/  LOP3.LUT R8, R9, 0x4, RZ, 0xc0, !PT ;  /* 0x0000000409087812 */ /* 0x000fe200078ec0ff */
[----:B------:R-:W-:Y:S01]  /*2760*/  IMAD.IADD R106, R105, 0x1, R13 ;  /* 0x00000001696a7824 */ /* 0x000fe200078e020d */
[----:B------:R-:W-:Y:S01]  /*2770*/  SHF.R.S32.HI R5, RZ, 0x1f, R170 ;  /* 0x0000001fff057819 */ /* 0x000fe200000114aa */
[----:B------:R-:W-:Y:S01]  /*2780*/  IMAD.IADD R10, R13, 0x1, R103 ;  /* 0x000000010d0a7824 */ /* 0x000fe200078e0267 */
[----:B------:R-:W-:Y:S01]  /*2790*/  LOP3.LUT R9, R9, 0x8, RZ, 0xc0, !PT ;  /* 0x0000000809097812 */ /* 0x000fe200078ec0ff */
[----:B------:R-:W-:Y:S01]  /*27a0*/  IMAD.IADD R93, R99, 0x1, R15 ;  /* 0x00000001635d7824 */ /* 0x000fe200078e020f */
[----:B------:R-:W-:Y:S01]  /*27b0*/  SHF.R.S32.HI R125, RZ, 0x1f, R24 ;  /* 0x0000001fff7d7819 */ /* 0x000fe20000011418 */
[----:B------:R-:W-:Y:S01]  /*27c0*/  IMAD.IADD R20, R15, 0x1, R97 ;  /* 0x000000010f147824 */ /* 0x000fe200078e0261 */
[----:B------:R-:W-:-:S02]  /*27d0*/  SHF.R.S32.HI R113, RZ, 0x1f, R21 ;  /* 0x0000001fff717819 */ /* 0x000fc40000011415 */
[----:B------:R-:W-:Y:S02]  /*27e0*/  SHF.R.S32.HI R112, RZ, 0x1f, R26 ;  /* 0x0000001fff707819 */ /* 0x000fe4000001141a */
[----:B------:R-:W-:Y:S02]  /*27f0*/  SHF.R.S32.HI R111, RZ, 0x1f, R27 ;  /* 0x0000001fff6f7819 */ /* 0x000fe4000001141b */
[----:B------:R-:W-:Y:S02]  /*2800*/  LOP3.LUT R28, R28, 0x1, RZ, 0xc0, !PT ;  /* 0x000000011c1c7812 */ /* 0x000fe400078ec0ff */
[C---:B------:R-:W-:Y:S02]  /*2810*/  LOP3.LUT R29, R11.reuse, 0x2, RZ, 0xc0, !PT ;  /* 0x000000020b1d7812 */ /* 0x040fe400078ec0ff */
[C---:B------:R-:W-:Y:S02]  /*2820*/  LOP3.LUT R30, R11.reuse, 0x4, RZ, 0xc0, !PT ;  /* 0x000000040b1e7812 */ /* 0x040fe400078ec0ff */
[----:B------:R-:W-:-:S02]  /*2830*/  LOP3.LUT R31, R11, 0x8, RZ, 0xc0, !PT ;  /* 0x000000080b1f7812 */ /* 0x000fc400078ec0ff */
[C---:B------:R-:W-:Y:S02]  /*2840*/  LOP3.LUT R32, R11.reuse, 0x10, RZ, 0xc0, !PT ;  /* 0x000000100b207812 */ /* 0x040fe400078ec0ff */
[----:B------:R-:W-:Y:S01]  /*2850*/  LOP3.LUT R33, R11, 0x20, RZ, 0xc0, !PT ;  /* 0x000000200b217812 */ /* 0x000fe200078ec0ff */
[----:B------:R-:W-:Y:S06]  /*2860*/  @!P6 BAR.SYNC.DEFER_BLOCKING 0x9, 0x100 ;  /* 0x024400000000eb1d */ /* 0x000fec0000010000 */
.L_x_545:
[----:B------:R-:W2:Y:S01]  /*2870*/  LDL.LU R38, [R1] ;  /* 0x0000000001267983 */ /* 0x000ea20000300800 */
[----:B------:R-:W0:Y:S01]  /*2880*/  LDC R36, c[0x0][0x430] ;  /* 0x00010c00ff247b82 */ /* 0x000e220000000800 */
[----:B------:R-:W-:-:S05]  /*2890*/  IADD3 R25, R25, -0x1, RZ ;  /* 0xffffffff19197810 */ /* 0x000fca0007ffe0ff */
[----:B------:R-:W-:Y:S02]  /*28a0*/  IMAD R11, R25, 0xa0, R114 ;  /* 0x000000a0190b7824 */ /* 0x000fe400078e0272 */
[----:B-1----:R-:W1:Y:S02]  /*28b0*/  LDC R118, c[0x0][0x3f4] ;  /* 0x0000fd00ff767b82 */ /* 0x002e640000000800 */
[----:B------:R-:W-:Y:S01]  /*28c0*/  IMAD.IADD R39, R126, 0x1, R11 ;  /* 0x000000017e277824 */ /* 0x000fe200078e020b */
[----:B------:R-:W-:-:S03]  /*28d0*/  ISETP.GE.AND P1, PT, R11, R2, PT ;  /* 0x000000020b00720c */ /* 0x000fc60003f26270 */
[----:B------:R-:W-:Y:S01]  /*28e0*/  IMAD.MOV.U32 R11, RZ, RZ, R39 ;  /* 0x000000ffff0b7224 */ /* 0x000fe200078e0027 */
[----:B------:R-:W-:Y:S02]  /*28f0*/  ISETP.GT.OR P1, PT, R114, 0x9f, P1 ;  /* 0x0000009f7200780c */ /* 0x000fe40000f24670 */
[----:B0-----:R-:W-:-:S11]  /*2900*/  ISETP.NE.AND P2, PT, R36, 0x1, PT ;  /* 0x000000012400780c */ /* 0x001fd60003f45270 */
[----:B------:R-:W0:Y:S08]  /*2910*/  @!P1 LDC.64 R14, c[0x0][0x428] ;  /* 0x00010a00ff0e9b82 */ /* 0x000e300000000a00 */
[----:B------:R-:W3:Y:S08]  /*2920*/  @!P1 LDC.64 R12, c[0x0][0x418] ;  /* 0x00010600ff0c9b82 */ /* 0x000ef00000000a00 */
[----:B------:R-:W4:Y:S08]  /*2930*/  @P2 LDC R34, c[0x0][0x434] ;  /* 0x00010d00ff222b82 */ /* 0x000f300000000800 */
[----:B------:R-:W1:Y:S01]  /*2940*/  @P2 LDC R35, c[0x0][0x438] ;  /* 0x00010e00ff232b82 */ /* 0x000e620000000800 */
[----:B----4-:R-:W-:-:S05]  /*2950*/  @P2 IMAD.HI.U32 R34, R39, R34, RZ ;  /* 0x0000002227222227 */ /* 0x010fca00078e00ff */
[----:B-1----:R-:W-:Y:S01]  /*2960*/  @P2 SHF.R.U32.HI R11, RZ, R35, R34 ;  /* 0x00000023ff0b2219 */ /* 0x002fe20000011622 */
[----:B0-----:R-:W-:-:S03]  /*2970*/  @!P1 IMAD R34, R125, R14, RZ ;  /* 0x0000000e7d229224 */ /* 0x001fc600078e02ff */
[--C-:B------:R-:W-:Y:S01]  /*2980*/  @!P1 SHF.R.S32.HI R35, RZ, 0x1f, R11.reuse ;  /* 0x0000001fff239819 */ /* 0x100fe2000001140b */
[----:B------:R-:W-:Y:S02]  /*2990*/  @!P1 IMAD R37, R24, R15, R34 ;  /* 0x0000000f18259224 */ /* 0x000fe400078e0222 */
[----:B------:R-:W-:-:S04]  /*29a0*/  @!P1 IMAD.MOV.U32 R34, RZ, RZ, R11 ;  /* 0x000000ffff229224 */ /* 0x000fc800078e000b */
[----:B------:R-:W-:Y:S01]  /*29b0*/  @!P1 IMAD.WIDE.U32 R14, R24, R14, R34 ;  /* 0x0000000e180e9225 */ /* 0x000fe200078e0022 */
[----:B------:R-:W-:-:S03]  /*29c0*/  MOV R34, RZ ;  /* 0x000000ff00227202 */ /* 0x000fc60000000f00 */
[----:B------:R-:W-:Y:S01]  /*29d0*/  @!P1 IMAD.IADD R15, R15, 0x1, R37 ;  /* 0x000000010f0f9824 */ /* 0x000fe200078e0225 */
[----:B---3--:R-:W-:-:S04]  /*29e0*/  @!P1 LEA R12, P2, R14, R12, 0x2 ;  /* 0x0000000c0e0c9211 */ /* 0x008fc800078410ff */
[----:B------:R-:W-:Y:S02]  /*29f0*/  @!P1 LEA.HI.X R13, R14, R13, R15, 0x2, P2 ;  /* 0x0000000d0e0d9211 */ /* 0x000fe400010f140f */
[----:B------:R-:W-:-:S03]  /*2a00*/  ISETP.GT.AND P2, PT, R25, R122, PT ;  /* 0x0000007a1900720c */ /* 0x000fc60003f44270 */
[----:B------:R0:W5:Y:S01]  /*2a10*/  @!P1 LDG.E R34, desc[UR50][R12.64] ;  /* 0x000000320c229981 */ /* 0x000162000c1e1900 */
[----:B------:R-:W-:Y:S01]  /*2a20*/  ISETP.GE.AND P1, PT, R118, 0x1, PT ;  /* 0x000000017600780c */ /* 0x000fe20003f26270 */
[----:B------:R-:W-:Y:S01]  /*2a30*/  IMAD.MOV R35, RZ, RZ, -R11 ;  /* 0x000000ffff237224 */ /* 0x000fe200078e0a0b */
[----:B------:R-:W-:Y:S05]  /*2a40*/  YIELD ;  /* 0x0000000000007946 */ /* 0x000fea0003800000 */
[C---:B------:R-:W-:Y:S01]  /*2a50*/  IMAD R37, R19.reuse, 0x7800, R215 ;  /* 0x0000780013257824 */ /* 0x040fe200078e02d7 */
[----:B------:R-:W-:Y:S01]  /*2a60*/  BSSY B0, `(.L_x_440) ;  /* 0x0000ceb000007945 */ /* 0x000fe20003800000 */
[----:B------:R-:W-:-:S02]  /*2a70*/  IMAD R11, R19, 0x7800, R216 ;  /* 0x00007800130b7824 */ /* 0x000fc400078e02d8 */
[----:B------:R-:W-:Y:S02]  /*2a80*/  IMAD R35, R36, R35, R39 ;  /* 0x0000002324237224 */ /* 0x000fe400078e0227 */
[C---:B------:R-:W-:Y:S02]  /*2a90*/  IMAD.IADD R37, R18.reuse, 0x1, R37 ;  /* 0x0000000112257824 */ /* 0x040fe400078e0225 */
[----:B------:R-:W-:Y:S01]  /*2aa0*/  IMAD.IADD R36, R18, 0x1, R11 ;  /* 0x0000000112247824 */ /* 0x000fe200078e020b */
[----:B--2---:R-:W-:-:S04]  /*2ab0*/  LOP3.LUT R38, R38, 0xfffffffd, RZ, 0xc0, !PT ;  /* 0xfffffffd26267812 */ /* 0x004fc800078ec0ff */
[----:B------:R-:W-:-:S05]  /*2ac0*/  @P2 LOP3.LUT R38, R38, 0x2, RZ, 0xfc, !PT ;  /* 0x0000000226262812 */ /* 0x000fca00078efcff */
[----:B------:R0:W-:Y:S01]  /*2ad0*/  STL [R1], R38 ;  /* 0x0000002601007387 */ /* 0x0001e20000100800 */
[----:B------:R-:W-:Y:S05]  /*2ae0*/  @!P1 BRA `(.L_x_441) ;  /* 0x000000c400c89947 */ /* 0x000fea0003800000 */
[----:B------:R-:W-:Y:S01]  /*2af0*/  SHF.R.S32.HI R88, RZ, 0x1f, R35 ;  /* 0x0000001fff587819 */ /* 0x000fe20000011423 */
[----:B------:R-:W-:Y:S01]  /*2b00*/  ULDC.64 UR4, c[0x0][0x300] ;  /* 0x0000c00000047ab9 */ /* 0x000fe20000000a00 */
[----:B-----5:R-:W-:Y:S01]  /*2b10*/  SHF.R.S32.HI R89, RZ, 0x1f, R34 ;  /* 0x0000001fff597819 */ /* 0x020fe20000011422 */
[C---:B0-----:R-:W-:Y:S01]  /*2b20*/  IMAD.WIDE.U32 R12, R35.reuse, UR4, RZ ;  /* 0x00000004230c7c25 */ /* 0x041fe2000f8e00ff */
[----:B------:R-:W-:Y:S02]  /*2b30*/  ULDC.U8 UR6, c[0x0][0x410] ;  /* 0x0001040000067ab9 */ /* 0x000fe40000000000 */
[----:B------:R-:W-:Y:S01]  /*2b40*/  ISETP.NE.AND P1, PT, RZ, UR6, PT ;  /* 0x00000006ff007c0c */ /* 0x000fe2000bf25270 */
[----:B------:R-:W-:Y:S02]  /*2b50*/  IMAD R14, R88, UR4, RZ ;  /* 0x00000004580e7c24 */ /* 0x000fe4000f8e02ff */
[-C--:B------:R-:W-:Y:S02]  /*2b60*/  IMAD R38, R128, R25.reuse, RZ ;  /* 0x0000001980267224 */ /* 0x080fe400078e02ff */
[----:B------:R-:W-:Y:S01]  /*2b70*/  IMAD R11, R35, UR5, R14 ;  /* 0x00000005230b7c24 */ /* 0x000fe2000f8e020e */
[----:B------:R-:W-:Y:S01]  /*2b80*/  ULDC.64 UR4, c[0x0][0x310] ;  /* 0x0000c40000047ab9 */ /* 0x000fe20000000a00 */
[----:B------:R-:W-:-:S02]  /*2b90*/  IMAD R14, R127, R25, RZ ;  /* 0x000000197f0e7224 */ /* 0x000fc400078e02ff */
[----:B------:R-:W-:Y:S02]  /*2ba0*/  IMAD R15, R89, UR4, RZ ;  /* 0x00000004590f7c24 */ /* 0x000fe4000f8e02ff */
[----:B------:R-:W-:Y:S01]  /*2bb0*/  IMAD.IADD R13, R13, 0x1, R11 ;  /* 0x000000010d0d7824 */ /* 0x000fe200078e020b */
[----:B------:R-:W-:Y:S01]  /*2bc0*/  SHF.R.S32.HI R11, RZ, 0x1f, R25 ;  /* 0x0000001fff0b7819 */ /* 0x000fe20000011419 */
[C---:B------:R-:W-:Y:S02]  /*2bd0*/  IMAD R15, R34.reuse, UR5, R15 ;  /* 0x00000005220f7c24 */ /* 0x040fe4000f8e020f */
[----:B------:R-:W-:Y:S01]  /*2be0*/  IMAD.WIDE.U32 R12, R34, UR4, R12 ;  /* 0x00000004220c7c25 */ /* 0x000fe2000f8e000c */
[----:B------:R-:W-:-:S03]  /*2bf0*/  ULDC.64 UR4, c[0x0][0x308] ;  /* 0x0000c20000047ab9 */ /* 0x000fc60000000a00 */
[----:B------:R-:W-:Y:S01]  /*2c00*/  IMAD R43, R11, R94, R38 ;  /* 0x0000005e0b2b7224 */ /* 0x000fe200078e0226 */
[----:B------:R-:W-:Y:S01]  /*2c10*/  IADD3 R13, R13, R15, RZ ;  /* 0x0000000f0d0d7210 */ /* 0x000fe20007ffe0ff */
[----:B------:R-:W-:Y:S02]  /*2c20*/  IMAD R15, R5, UR4, RZ ;  /* 0x00000004050f7c24 */ /* 0x000fe4000f8e02ff */
[----:B------:R-:W-:Y:S02]  /*2c30*/  IMAD R41, R11, R100, R14 ;  /* 0x000000640b297224 */ /* 0x000fe400078e020e */
[----:B------:R-:W-:-:S04]  /*2c40*/  IMAD.WIDE.U32 R38, R170, UR4, R12 ;  /* 0x00000004aa267c25 */ /* 0x000fc8000f8e000c */
[----:B------:R-:W-:Y:S01]  /*2c50*/  IMAD R119, R170, UR5, R15 ;  /* 0x00000005aa777c24 */ /* 0x000fe2000f8e020f */
[----:B------:R-:W-:Y:S01]  /*2c60*/  ULDC.64 UR4, c[0x0][0x2e8] ;  /* 0x0000ba0000047ab9 */ /* 0x000fe20000000a00 */
[----:B------:R-:W-:Y:S01]  /*2c70*/  IMAD R90, R25, -0xa0, R2 ;  /* 0xffffff60195a7824 */ /* 0x000fe200078e0202 */
[----:B------:R-:W-:Y:S01]  /*2c80*/  IADD3 R120, P2, R38, UR4, RZ ;  /* 0x0000000426787c10 */ /* 0x000fe2000ff5e0ff */
[----:B------:R-:W-:-:S03]  /*2c90*/  IMAD.WIDE.U32 R14, R100, R25, RZ ;  /* 0x00000019640e7225 */ /* 0x000fc600078e00ff */
[----:B------:R-:W-:Y:S01]  /*2ca0*/  IADD3.X R119, R39, UR5, R119, P2, !PT ;  /* 0x0000000527777c10 */ /* 0x000fe200097fe477 */
[----:B------:R-:W-:Y:S01]  /*2cb0*/  IMAD.WIDE.U32 R12, R94, R25, RZ ;  /* 0x000000195e0c7225 */ /* 0x000fe200078e00ff */
[----:B------:R-:W-:-:S03]  /*2cc0*/  VIMNMX R90, R90, 0xa0, PT ;  /* 0x000000a05a5a7848 */ /* 0x000fc60003fe0100 */
[----:B------:R-:W-:Y:S02]  /*2cd0*/  IMAD.IADD R11, R15, 0x1, R41 ;  /* 0x000000010f0b7824 */ /* 0x000fe400078e0229 */
[----:B------:R-:W-:Y:S01]  /*2ce0*/  IMAD.IADD R86, R13, 0x1, R43 ;  /* 0x000000010d567824 */ /* 0x000fe200078e022b */
[----:B------:R-:W-:Y:S06]  /*2cf0*/  @!P1 BRA `(.L_x_442) ;  /* 0x0000006000449947 */ /* 0x000fec0003800000 */
[----:B------:R-:W-:Y:S01]  /*2d00*/  ISETP.GE.AND P2, PT, R198, R90, PT ;  /* 0x0000005ac600720c */ /* 0x000fe20003f46270 */
[----:B------:R-:W-:Y:S01]  /*2d10*/  BSSY B1, `(.L_x_443) ;  /* 0x0000033000017945 */ /* 0x000fe20003800000 */
        /* <DEDUP_REMOVED lines=13> */
[----:B------:R-:W-:Y:S06]  /*2df0*/  @P2 BRA `(.L_x_444) ;  /* 0x0000000000902947 */ /* 0x000fec0003800000 */
[----:B------:R-:W-:Y:S01]  /*2e00*/  ULDC.64 UR4, c[0x0][0x3e8] ;  /* 0x0000fa0000047ab9 */ /* 0x000fe20000000a00 */
[----:B------:R-:W-:Y:S02]  /*2e10*/  CS2R R82, SRZ ;  /* 0x0000000000527805 */ /* 0x000fe4000001ff00 */
[----:B------:R-:W-:Y:S02]  /*2e20*/  IADD3 R40, P1, P4, R104, UR4, R14 ;  /* 0x0000000468287c10 */ /* 0x000fe4000fc3e00e */
[----:B------:R-:W-:Y:S02]  /*2e30*/  CS2R R84, SRZ ;  /* 0x0000000000547805 */ /* 0x000fe4000001ff00 */
[----:B------:R-:W-:Y:S01]  /*2e40*/  IADD3.X R41, R106, UR5, R11, P1, P4 ;  /* 0x000000056a297c10 */ /* 0x000fe20008fe840b */
[----:B------:R-:W-:Y:S02]  /*2e50*/  ULDC.64 UR4, c[0x0][0x400] ;  /* 0x0001000000047ab9 */ /* 0x000fe40000000a00 */
[----:B------:R-:W-:-:S04]  /*2e60*/  IADD3 R42, P1, P4, R98, UR4, R12 ;  /* 0x00000004622a7c10 */ /* 0x000fc8000fc3e00c */
[----:B------:R-:W-:Y:S02]  /*2e70*/  IADD3.X R43, R93, UR5, R86, P1, P4 ;  /* 0x000000055d2b7c10 */ /* 0x000fe40008fe8456 */
[----:B------:R-:W-:Y:S02]  /*2e80*/  ISETP.GE.AND P1, PT, R22, R118, PT ;  /* 0x000000761600720c */ /* 0x000fe40003f26270 */
[----:B------:R-:W-:Y:S02]  /*2e90*/  CS2R R78, SRZ ;  /* 0x00000000004e7805 */ /* 0x000fe4000001ff00 */
[----:B------:R-:W-:-:S09]  /*2ea0*/  CS2R R80, SRZ ;  /* 0x0000000000507805 */ /* 0x000fd2000001ff00 */
[----:B------:R0:W5:Y:S04]  /*2eb0*/  @!P1 LDG.E.64 R82, desc[UR50][R40.64] ;  /* 0x0000003228529981 */ /* 0x000168000c1e1b00 */
[----:B------:R0:W5:Y:S01]  /*2ec0*/  @!P1 LDG.E.64 R84, desc[UR50][R42.64] ;  /* 0x000000322a549981 */ /* 0x000162000c1e1b00 */
        /* <DEDUP_REMOVED lines=20> */
[----:B------:R-:W-:-:S13]  /*3010*/  ISETP.GE.AND P1, PT, R204, R118, PT ;  /* 0x00000076cc00720c */ /* 0x000fda0003f26270 */
[----:B------:R0:W5:Y:S04]  /*3020*/  @!P1 LDG.E.64 R62, desc[UR50][R40.64+0x50] ;  /* 0x00005032283e9981 */ /* 0x000168000c1e1b00 */
[----:B------:R0:W5:Y:S02]  /*3030*/  @!P1 LDG.E.64 R64, desc[UR50][R42.64+0x50] ;  /* 0x000050322a409981 */ /* 0x000164000c1e1b00 */
.L_x_444:
[----:B------:R-:W-:Y:S05]  /*3040*/  BSYNC B1 ;  /* 0x0000000000017941 */ /* 0x000fea0003800000 */
.L_x_443:
[----:B0-----:R-:W-:Y:S01]  /*3050*/  VIADD R40, R198, 0x80 ;  /* 0x00000080c6287836 */ /* 0x001fe20000000000 */
[----:B------:R-:W-:Y:S01]  /*3060*/  BSSY B1, `(.L_x_445) ;  /* 0x0000038000017945 */ /* 0x000fe20003800000 */
[----:B------:R-:W-:Y:S02]  /*3070*/  CS2R R42, SRZ ;  /* 0x00000000002a7805 */ /* 0x000fe4000001ff00 */
[----:B------:R-:W-:Y:S02]  /*3080*/  CS2R R46, SRZ ;  /* 0x00000000002e7805 */ /* 0x000fe4000001ff00 */
[----:B------:R-:W-:Y:S02]  /*3090*/  CS2R R50, SRZ ;  /* 0x0000000000327805 */ /* 0x000fe4000001ff00 */
[----:B------:R-:W-:Y:S02]  /*30a0*/  ISETP.GE.AND P4, PT, R40, R90, PT ;  /* 0x0000005a2800720c */ /* 0x000fe40003f86270 */
[----:B------:R-:W-:-:S02]  /*30b0*/  CS2R R54, SRZ ;  /* 0x0000000000367805 */ /* 0x000fc4000001ff00 */
[----:B------:R-:W-:Y:S02]  /*30c0*/  CS2R R58, SRZ ;  /* 0x00000000003a7805 */ /* 0x000fe4000001ff00 */
[----:B------:R-:W-:Y:S02]  /*30d0*/  CS2R R40, SRZ ;  /* 0x0000000000287805 */ /* 0x000fe4000001ff00 */
[----:B------:R-:W-:Y:S02]  /*30e0*/  CS2R R44, SRZ ;  /* 0x00000000002c7805 */ /* 0x000fe4000001ff00 */
[----:B------:R-:W-:Y:S02]  /*30f0*/  CS2R R48, SRZ ;  /* 0x0000000000307805 */ /* 0x000fe4000001ff00 */
[----:B------:R-:W-:Y:S02]  /*3100*/  CS2R R52, SRZ ;  /* 0x0000000000347805 */ /* 0x000fe4000001ff00 */
[----:B------:R-:W-:Y:S01]  /*3110*/  CS2R R56, SRZ ;  /* 0x0000000000387805 */ /* 0x000fe2000001ff00 */
[----:B-----5:R-:W-:Y:S01]  /*3120*/  IMAD.MOV.U32 R145, RZ, RZ, R62 ;  /* 0x000000ffff917224 */ /* 0x020fe200078e003e */
[----:B------:R-:W-:-:S02]  /*3130*/  MOV R148, R66 ;  /* 0x0000004200947202 */ /* 0x000fc40000000f00 */
[----:B------:R-:W-:Y:S01]  /*3140*/  CS2R R60, SRZ ;  /* 0x00000000003c7805 */ /* 0x000fe2000001ff00 */
[----:B------:R-:W-:Y:S06]  /*3150*/  @P4 BRA `(.L_x_446) ;  /* 0x0000000000a04947 */ /* 0x000fec0003800000 */
[----:B------:R-:W-:Y:S01]  /*3160*/  IADD3 R13, P1, P5, R104, R14, R108 ;  /* 0x0000000e680d7210 */ /* 0x000fe20007d3e06c */
[----:B------:R-:W-:Y:S01]  /*3170*/  ULDC.64 UR4, c[0x0][0x3e8] ;  /* 0x0000fa0000047ab9 */ /* 0x000fe20000000a00 */
[----:B------:R-:W-:Y:S02]  /*3180*/  CS2R R58, SRZ ;  /* 0x00000000003a7805 */ /* 0x000fe4000001ff00 */
[----:B------:R-:W-:Y:S02]  /*3190*/  CS2R R60, SRZ ;  /* 0x00000000003c7805 */ /* 0x000fe4000001ff00 */
[----:B------:R-:W-:Y:S02]  /*31a0*/  IADD3.X R11, R106, R11, R107, P1, P5 ;  /* 0x0000000b6a0b7210 */ /* 0x000fe40000fea46b */
[----:B------:R-:W-:-:S04]  /*31b0*/  IADD3 R14, P1, P5, R98, R12, R110 ;  /* 0x0000000c620e7210 */ /* 0x000fc80007d3e06e */
[----:B------:R-:W-:Y:S02]  /*31c0*/  IADD3.X R86, R93, R86, R109, P1, P5 ;  /* 0x000000565d567210 */ /* 0x000fe40000fea46d */
[----:B------:R-:W-:-:S04]  /*31d0*/  IADD3 R12, P1, R13, UR4, RZ ;  /* 0x000000040d0c7c10 */ /* 0x000fc8000ff3e0ff */
[----:B------:R-:W-:Y:S01]  /*31e0*/  IADD3.X R13, R11, UR5, RZ, P1, !PT ;  /* 0x000000050b0d7c10 */ /* 0x000fe20008ffe4ff */
[----:B------:R-:W-:Y:S02]  /*31f0*/  ULDC.64 UR4, c[0x0][0x400] ;  /* 0x0001000000047ab9 */ /* 0x000fe40000000a00 */
[----:B------:R-:W-:-:S04]  /*3200*/  IADD3 R14, P1, R14, UR4, RZ ;  /* 0x000000040e0e7c10 */ /* 0x000fc8000ff3e0ff */
[----:B------:R-:W-:Y:S02]  /*3210*/  IADD3.X R15, R86, UR5, RZ, P1, !PT ;  /* 0x00000005560f7c10 */ /* 0x000fe40008ffe4ff */
        /* <DEDUP_REMOVED lines=28> */
.L_x_446:
[----:B------:R-:W-:Y:S05]  /*33e0*/  BSYNC B1 ;  /* 0x0000000000017941 */ /* 0x000fea0003800000 */
.L_x_445:
[----:B------:R-:W-:Y:S01]  /*33f0*/  UISETP.NE.AND UP0, UPT, UR48, 0x3, UPT ;  /* 0x000000033000788c */ /* 0x000fe2000bf05270 */
[----:B------:R-:W-:Y:S01]  /*3400*/  IMAD.MOV.U32 R156, RZ, RZ, R70 ;  /* 0x000000ffff9c7224 */ /* 0x000fe200078e0046 */
[----:B------:R-:W-:Y:S01]  /*3410*/  MOV R149, R64 ;  /* 0x0000004000957202 */ /* 0x000fe20000000f00 */
[----:B------:R-:W-:Y:S01]  /*3420*/  IMAD.MOV.U32 R158, RZ, RZ, R74 ;  /* 0x000000ffff9e7224 */ /* 0x000fe200078e004a */
[----:B------:R-:W-:Y:S01]  /*3430*/  MOV R163, R84 ;  /* 0x0000005400a37202 */ /* 0x000fe20000000f00 */
[----:B------:R-:W-:Y:S01]  /*3440*/  IMAD.MOV.U32 R161, RZ, RZ, R78 ;  /* 0x000000ffffa17224 */ /* 0x000fe200078e004e */
[----:B------:R-:W-:Y:S01]  /*3450*/  PLOP3.LUT P1, PT, PT, PT, UP0, 0x80, 0x0 ;  /* 0x000000000000781c */ /* 0x000fe20003f2f008 */
[----:B------:R-:W-:Y:S01]  /*3460*/  IMAD.MOV.U32 R162, RZ, RZ, R82 ;  /* 0x000000ffffa27224 */ /* 0x000fe200078e0052 */
[----:B-----5:R-:W-:Y:S01]  /*3470*/  MOV R143, R54 ;  /* 0x00000036008f7202 */ /* 0x020fe20000000f00 */
[----:B------:R-:W-:Y:S01]  /*3480*/  IMAD.MOV.U32 R155, RZ, RZ, R68 ;  /* 0x000000ffff9b7224 */ /* 0x000fe200078e0044 */
[----:B------:R-:W-:Y:S01]  /*3490*/  MOV R142, R52 ;  /* 0x00000034008e7202 */ /* 0x000fe20000000f00 */
[----:B------:R-:W-:-:S02]  /*34a0*/  IMAD.MOV.U32 R157, RZ, RZ, R72 ;  /* 0x000000ffff9d7224 */ /* 0x000fc400078e0048 */
[----:B------:R-:W-:Y:S02]  /*34b0*/  IMAD.MOV.U32 R159, RZ, RZ, R76 ;  /* 0x000000ffff9f7224 */ /* 0x000fe400078e004c */
[----:B------:R-:W-:Y:S02]  /*34c0*/  IMAD.MOV.U32 R160, RZ, RZ, R80 ;  /* 0x000000ffffa07224 */ /* 0x000fe400078e0050 */
[----:B------:R-:W-:Y:S02]  /*34d0*/  IMAD.MOV.U32 R86, RZ, RZ, R38 ;  /* 0x000000ffff567224 */ /* 0x000fe400078e0026 */
[----:B------:R-:W-:Y:S02]  /*34e0*/  IMAD.MOV.U32 R137, RZ, RZ, R42 ;  /* 0x000000ffff897224 */ /* 0x000fe400078e002a */
[----:B------:R-:W-:Y:S02]  /*34f0*/  IMAD.MOV.U32 R139, RZ, RZ, R46 ;  /* 0x000000ffff8b7224 */ /* 0x000fe400078e002e */
[----:B------:R-:W-:-:S02]  /*3500*/  IMAD.MOV.U32 R141, RZ, RZ, R50 ;  /* 0x000000ffff8d7224 */ /* 0x000fc400078e0032 */
[----:B------:R-:W-:Y:S02]  /*3510*/  IMAD.MOV.U32 R146, RZ, RZ, R58 ;  /* 0x000000ffff927224 */ /* 0x000fe400078e003a */
[----:B------:R-:W-:Y:S02]  /*3520*/  IMAD.MOV.U32 R87, RZ, RZ, R40 ;  /* 0x000000ffff577224 */ /* 0x000fe400078e0028 */
[----:B------:R-:W-:Y:S02]  /*3530*/  IMAD.MOV.U32 R138, RZ, RZ, R44 ;  /* 0x000000ffff8a7224 */ /* 0x000fe400078e002c */
[----:B------:R-:W-:Y:S02]  /*3540*/  IMAD.MOV.U32 R140, RZ, RZ, R48 ;  /* 0x000000ffff8c7224 */ /* 0x000fe400078e0030 */
[----:B------:R-:W-:Y:S02]  /*3550*/  IMAD.MOV.U32 R144, RZ, RZ, R56 ;  /* 0x000000ffff907224 */ /* 0x000fe400078e0038 */
[----:B------:R-:W-:Y:S01]  /*3560*/  IMAD.MOV.U32 R147, RZ, RZ, R60 ;  /* 0x000000ffff937224 */ /* 0x000fe200078e003c */
[----:B------:R-:W-:Y:S06]  /*3570*/  @!P1 BRA `(.L_x_447) ;  /* 0x0000000000049947 */ /* 0x000fec0003800000 */
[----:B------:R-:W-:Y:S01]  /*3580*/  BPT.TRAP 0x1 ;  /* 0x000000040000795c */ /* 0x000fe20000300000 */
.L_x_447:
[----:B------:R-:W-:Y:S01]  /*3590*/  IMAD R91, R19, 0x8, R18 ;  /* 0x00000008135b7824 */ /* 0x000fe200078e0212 */
[----:B------:R-:W-:Y:S01]  /*35a0*/  SHF.L.U32 R92, R199, 0x1f, RZ ;  /* 0x0000001fc75c7819 */ /* 0x000fe200000006ff */
[----:B------:R-:W-:Y:S03]  /*35b0*/  BSSY B1, `(.L_x_448) ;  /* 0x0000003000017945 */ /* 0x000fe60003800000 */
[----:B------:R-:W1:Y:S02]  /*35c0*/  SYNCS.PHASECHK.TRANS64.TRYWAIT P5, [R91+URZ+0x29890], R92 ;  /* 0x0298905c5b0075a7 */ /* 0x000e6400080a017f */
[----:B-1----:R-:W-:Y:S05]  /*35d0*/  @!P5 BRA `(.L_x_449) ;  /* 0x000002540090d947 */ /* 0x002fea0003800000 */
.L_x_771:
[----:B------:R-:W-:Y:S05]  /*35e0*/  BSYNC B1 ;  /* 0x0000000000017941 */ /* 0x000fea0003800000 */
.L_x_448:
[----:B------:R-:W-:-:S03]  /*35f0*/  UMOV UR4, 0xffffffff ;  /* 0xffffffff00047882 */ /* 0x000fc60000000000 */
[----:B------:R-:W-:Y:S05]  /*3600*/  BRA.DIV UR4, `(.L_x_450) ;  /* 0x0000025604987947 */ /* 0x000fea000b800000 */
[----:B------:R2:W3:Y:S04]  /*3610*/  SHFL.IDX PT, R150, R119, RZ, 0x1e1f ;  /* 0x001e1fff77967589 */ /* 0x0004e800000e0000 */
[----:B------:R2:W4:Y:S02]  /*3620*/  SHFL.IDX PT, R11, R120, RZ, 0x1e1f ;  /* 0x001e1fff780b7589 */ /* 0x00052400000e0000 */
.L_x_775:
[----:B------:R-:W-:Y:S04]  /*3630*/  BSSY B1, `(.L_x_451) ;  /* 0x00002c1000017945 */ /* 0x000fe80003800000 */
[----:B------:R-:W-:Y:S05]  /*3640*/  @P2 BRA `(.L_x_452) ;  /* 0x0000002800fc2947 */ /* 0x000fea0003800000 */
[----:B------:R-:W-:Y:S01]  /*3650*/  ISETP.NE.AND P2, PT, R28, RZ, PT ;  /* 0x000000ff1c00720c */ /* 0x000fe20003f45270 */
[----:B------:R-:W-:-:S12]  /*3660*/  BSSY B2, `(.L_x_453) ;  /* 0x0000072000027945 */ /* 0x000fd80003800000 */
[----:B------:R-:W-:Y:S05]  /*3670*/  @!P2 BRA `(.L_x_454) ;  /* 0x0000000400c0a947 */ /* 0x000fea0003800000 */
[----:B0-----:R0:W0:Y:S01]  /*3680*/  LDS.128 R12, [R37+0x1a400] ;  /* 0x01a40000250c7984 */ /* 0x0010220000000c00 */
[----:B------:R-:W-:Y:S01]  /*3690*/  ISETP.GE.AND P2, PT, R22, R118, PT ;  /* 0x000000761600720c */ /* 0x000fe20003f46270 */
[----:B------:R-:W-:-:S12]  /*36a0*/  BSSY B3, `(.L_x_455) ;  /* 0x000006a000037945 */ /* 0x000fd80003800000 */
[----:B------:R-:W-:Y:S05]  /*36b0*/  @P2 BRA `(.L_x_456) ;  /* 0x0000000400a02947 */ /* 0x000fea0003800000 */
[--C-:B------:R-:W-:Y:S02]  /*36c0*/  SHF.R.U32.HI R82, RZ, 0x8, R83.reuse ;  /* 0x00000008ff527819 */ /* 0x100fe40000011653 */
[----:B------:R-:W-:Y:S02]  /*36d0*/  SHF.R.U32.HI R84, RZ, 0x10, R83 ;  /* 0x00000010ff547819 */ /* 0x000fe40000011653 */
[----:B------:R-:W-:Y:S01]  /*36e0*/  LOP3.LUT R164, R83, 0xff0000ff, RZ, 0xc0, !PT ;  /* 0xff0000ff53a47812 */ /* 0x000fe200078ec0ff */
[----:B------:R-:W-:Y:S01]  /*36f0*/  IMAD.SHL.U32 R83, R82, 0x100, RZ ;  /* 0x0000010052537824 */ /* 0x000fe200078e00ff */
[--C-:B------:R-:W-:Y:S02]  /*3700*/  SHF.R.U32.HI R166, RZ, 0x8, R85.reuse ;  /* 0x00000008ffa67819 */ /* 0x100fe40000011655 */
[----:B------:R-:W-:Y:S02]  /*3710*/  SHF.R.U32.HI R82, RZ, 0x10, R85 ;  /* 0x00000010ff527819 */ /* 0x000fe40000011655 */
[----:B------:R-:W-:Y:S01]  /*3720*/  LOP3.LUT R164, R164, 0xff00, R83, 0xf8, !PT ;  /* 0x0000ff00a4a47812 */ /* 0x000fe200078ef853 */
[----:B------:R-:W-:Y:S01]  /*3730*/  IMAD.U32 R83, R84, 0x10000, RZ ;  /* 0x0001000054537824 */ /* 0x000fe200078e00ff */
[----:B------:R-:W-:-:S02]  /*3740*/  LOP3.LUT R85, R85, 0xff0000ff, RZ, 0xc0, !PT ;  /* 0xff0000ff55557812 */ /* 0x000fc400078ec0ff */
[----:B------:R-:W-:Y:S02]  /*3750*/  SHF.L.U32 R166, R166, 0x8, RZ ;  /* 0x00000008a6a67819 */ /* 0x000fe400000006ff */
[----:B------:R-:W-:Y:S02]  /*3760*/  LOP3.LUT R83, R164, 0xff0000, R83, 0xf8, !PT ;  /* 0x00ff0000a4537812 */ /* 0x000fe400078ef853 */
[----:B------:R-:W-:Y:S02]  /*3770*/  F2FP.F16.E4M3.UNPACK_B R84, R163.H1 ;  /* 0x000000a3ff54723e */ /* 0x000fe400030006ff */
[----:B0-----:R-:W-:Y:S02]  /*3780*/  F2FP.F16.E4M3.UNPACK_B R164, R13 ;  /* 0x0000000dffa4723e */ /* 0x001fe400020006ff */
[----:B------:R-:W-:Y:S01]  /*3790*/  LOP3.LUT R166, R85, 0xff00, R166, 0xf8, !PT ;  /* 0x0000ff0055a67812 */ /* 0x000fe200078ef8a6 */
[----:B------:R-:W-:Y:S01]  /*37a0*/  HADD2.F32 R168, -RZ, R84.H0_H0 ;  /* 0x20000054ffa87230 */ /* 0x000fe20000004100 */
[-C--:B------:R-:W-:Y:S01]  /*37b0*/  F2FP.F16.E4M3.UNPACK_B R165, R162.reuse.H1 ;  /* 0x000000a2ffa5723e */ /* 0x080fe200030006ff */
[--C-:B------:R-:W-:Y:S01]  /*37c0*/  HADD2.F32 R85, -RZ, R164.reuse.H1_H1 ;  /* 0x300000a4ff557230 */ /* 0x100fe20000004100 */
[----:B------:R-:W-:Y:S01]  /*37d0*/  F2FP.F16.E4M3.UNPACK_B R163, R163 ;  /* 0x000000a3ffa3723e */ /* 0x000fe200020006ff */
[----:B------:R-:W-:Y:S01]  /*37e0*/  HADD2.F32 R164, -RZ, R164.H0_H0 ;  /* 0x200000a4ffa47230 */ /* 0x000fe20000004100 */
[----:B------:R-:W-:Y:S01]  /*37f0*/  F2FP.F16.E4M3.UNPACK_B R162, R162 ;  /* 0x000000a2ffa2723e */ /* 0x000fe200020006ff */
[----:B------:R-:W-:-:S02]  /*3800*/  HADD2.F32 R167, -RZ, R165.H0_H0 ;  /* 0x200000a5ffa77230 */ /* 0x000fc40000004100 */
[-C--:B------:R-:W-:Y:S01]  /*3810*/  FMUL.FTZ R171, R85, R168.reuse ;  /* 0x000000a855ab7220 */ /* 0x080fe20000410000 */
[----:B------:R-:W-:Y:S02]  /*3820*/  HADD2.F32 R165, -RZ, R165.H1_H1 ;  /* 0x300000a5ffa57230 */ /* 0x000fe40000004100 */
[C---:B------:R-:W-:Y:S01]  /*3830*/  FMUL.FTZ R168, R164.reuse, R168 ;  /* 0x000000a8a4a87220 */ /* 0x040fe20000410000 */
[----:B------:R-:W-:-:S03]  /*3840*/  FFMA.FTZ R164, R164, R167, -R171 ;  /* 0x000000a7a4a47223 */ /* 0x000fc600000108ab */
[----:B------:R-:W-:Y:S01]  /*3850*/  FFMA.FTZ R85, R85, R167, R168 ;  /* 0x000000a755557223 */ /* 0x000fe200000100a8 */
[----:B------:R-:W-:Y:S01]  /*3860*/  F2FP.F16.E4M3.UNPACK_B R168, R13.H1 ;  /* 0x0000000dffa8723e */ /* 0x000fe200030006ff */
[----:B------:R-:W-:-:S04]  /*3870*/  HADD2.F32 R167, -RZ, R84.H1_H1 ;  /* 0x30000054ffa77230 */ /* 0x000fc80000004100 */
[--C-:B------:R-:W-:Y:S02]  /*3880*/  HADD2.F32 R13, -RZ, R168.reuse.H1_H1 ;  /* 0x300000a8ff0d7230 */ /* 0x100fe40000004100 */
[----:B------:R-:W-:-:S03]  /*3890*/  HADD2.F32 R84, -RZ, R168.H0_H0 ;  /* 0x200000a8ff547230 */ /* 0x000fc60000004100 */
[CC--:B------:R-:W-:Y:S02]  /*38a0*/  FMUL.FTZ R168, R13.reuse, R167.reuse ;  /* 0x000000a70da87220 */ /* 0x0c0fe40000410000 */
[C---:B------:R-:W-:Y:S02]  /*38b0*/  FMUL.FTZ R167, R84.reuse, R167 ;  /* 0x000000a754a77220 */ /* 0x040fe40000410000 */
[-C--:B------:R-:W-:Y:S02]  /*38c0*/  FFMA.FTZ R84, R84, R165.reuse, -R168 ;  /* 0x000000a554547223 */ /* 0x080fe400000108a8 */
[----:B------:R-:W-:Y:S01]  /*38d0*/  FFMA.FTZ R165, R13, R165, R167 ;  /* 0x000000a50da57223 */ /* 0x000fe200000100a7 */
[----:B------:R-:W-:Y:S02]  /*38e0*/  IMAD.U32 R13, R82, 0x10000, RZ ;  /* 0x00010000520d7824 */ /* 0x000fe400078e00ff */
[----:B------:R-:W-:Y:S01]  /*38f0*/  IMAD.MOV.U32 R82, RZ, RZ, R15 ;  /* 0x000000ffff527224 */ /* 0x000fe200078e000f */
[----:B------:R-:W-:-:S02]  /*3900*/  F2FP.F16.E4M3.UNPACK_B R15, R83.H1 ;  /* 0x00000053ff0f723e */ /* 0x000fc400030006ff */
[----:B------:R-:W-:Y:S02]  /*3910*/  LOP3.LUT R13, R166, 0xff0000, R13, 0xf8, !PT ;  /* 0x00ff0000a60d7812 */ /* 0x000fe400078ef80d */
[-C--:B------:R-:W-:Y:S01]  /*3920*/  F2FP.F16.E4M3.UNPACK_B R171, R82.reuse ;  /* 0x00000052ffab723e */ /* 0x080fe200020006ff */
[--C-:B------:R-:W-:Y:S01]  /*3930*/  HADD2.F32 R168, -RZ, R15.reuse.H0_H0 ;  /* 0x2000000fffa87230 */ /* 0x100fe20000004100 */
[-C--:B------:R-:W-:Y:S01]  /*3940*/  F2FP.F16.E4M3.UNPACK_B R166, R13.reuse.H1 ;  /* 0x0000000dffa6723e */ /* 0x080fe200030006ff */
[----:B------:R-:W-:Y:S01]  /*3950*/  HADD2.F32 R15, -RZ, R15.H1_H1 ;  /* 0x3000000fff0f7230 */ /* 0x000fe20000004100 */
[----:B------:R-:W-:Y:S01]  /*3960*/  F2FP.F16.E4M3.UNPACK_B R82, R82.H1 ;  /* 0x00000052ff52723e */ /* 0x000fe200030006ff */
[--C-:B------:R-:W-:Y:S01]  /*3970*/  HADD2.F32 R167, -RZ, R171.reuse.H1_H1 ;  /* 0x300000abffa77230 */ /* 0x100fe20000004100 */
[----:B------:R-:W-:Y:S01]  /*3980*/  F2FP.SATFINITE.E4M3.F32.PACK_AB_MERGE_C R84, R165, R84, RZ ;  /* 0x00000054a554723e */ /* 0x000fe200048070ff */
[--C-:B------:R-:W-:Y:S01]  /*3990*/  HADD2.F32 R176, -RZ, R166.reuse.H0_H0 ;  /* 0x200000a6ffb07230 */ /* 0x100fe20000004100 */
[----:B------:R-:W-:Y:S01]  /*39a0*/  F2FP.F16.E4M3.UNPACK_B R13, R13 ;  /* 0x0000000dff0d723e */ /* 0x000fe200020006ff */
[----:B------:R-:W-:Y:S01]  /*39b0*/  HADD2.F32 R171, -RZ, R171.H0_H0 ;  /* 0x200000abffab7230 */ /* 0x000fe20000004100 */
[----:B------:R-:W-:Y:S01]  /*39c0*/  F2FP.SATFINITE.E4M3.F32.PACK_AB_MERGE_C R85, R85, R164, R84 ;  /* 0x000000a45555723e */ /* 0x000fe20004807054 */
[----:B------:R-:W-:-:S02]  /*39d0*/  HADD2.F32 R166, -RZ, R166.H1_H1 ;  /* 0x300000a6ffa67230 */ /* 0x000fc40000004100 */
[----:B------:R-:W-:Y:S01]  /*39e0*/  FMUL.FTZ R177, R167, R176 ;  /* 0x000000b0a7b17220 */ /* 0x000fe20000410000 */
[----:B------:R-:W-:Y:S02]  /*39f0*/  F2FP.F16.E4M3.UNPACK_B R84, R14 ;  /* 0x0000000eff54723e */ /* 0x000fe400020006ff */
[----:B------:R-:W-:Y:S01]  /*3a00*/  F2FP.F16.E4M3.UNPACK_B R83, R83 ;  /* 0x00000053ff53723e */ /* 0x000fe200020006ff */
[C---:B------:R-:W-:Y:S01]  /*3a10*/  FFMA.FTZ R177, R171.reuse, R168, -R177 ;  /* 0x000000a8abb17223 */ /* 0x040fe200000108b1 */
[----:B------:R-:W-:Y:S01]  /*3a20*/  FMUL.FTZ R171, R171, R176 ;  /* 0x000000b0abab7220 */ /* 0x000fe20000410000 */
[----:B------:R-:W-:Y:S02]  /*3a30*/  F2FP.F16.E4M3.UNPACK_B R14, R14.H1 ;  /* 0x0000000eff0e723e */ /* 0x000fe400030006ff */
[----:B------:R-:W-:Y:S02]  /*3a40*/  HADD2.F32 R164, -RZ, R83.H0_H0 ;  /* 0x20000053ffa47230 */ /* 0x000fe40000004100 */
[----:B------:R-:W-:Y:S01]  /*3a50*/  FFMA.FTZ R171, R167, R168, R171 ;  /* 0x000000a8a7ab7223 */ /* 0x000fe200000100ab */
[----:B------:R-:W-:-:S02]  /*3a60*/  HADD2.F32 R167, -RZ, R82.H1_H1 ;  /* 0x30000052ffa77230 */ /* 0x000fc40000004100 */
[----:B------:R-:W-:Y:S02]  /*3a70*/  HADD2.F32 R82, -RZ, R82.H0_H0 ;  /* 0x20000052ff527230 */ /* 0x000fe40000004100 */
[----:B------:R-:W-:Y:S02]  /*3a80*/  HADD2.F32 R83, -RZ, R83.H1_H1 ;  /* 0x30000053ff537230 */ /* 0x000fe40000004100 */
[----:B------:R-:W-:-:S04]  /*3a90*/  FMUL.FTZ R168, R167, R166 ;  /* 0x000000a6a7a87220 */ /* 0x000fc80000410000 */
[CC--:B------:R-:W-:Y:S01]  /*3aa0*/  FFMA.FTZ R168, R82.reuse, R15.reuse, -R168 ;  /* 0x0000000f52a87223 */ /* 0x0c0fe200000108a8 */
[----:B------:R-:W-:Y:S01]  /*3ab0*/  FMUL.FTZ R82, R82, R166 ;  /* 0x000000a652527220 */ /* 0x000fe20000410000 */
[--C-:B------:R-:W-:Y:S02]  /*3ac0*/  HADD2.F32 R166, -RZ, R13.reuse.H0_H0 ;  /* 0x2000000dffa67230 */ /* 0x100fe40000004100 */
[----:B------:R-:W-:Y:S02]  /*3ad0*/  HADD2.F32 R13, -RZ, R13.H1_H1 ;  /* 0x3000000dff0d7230 */ /* 0x000fe40000004100 */
[----:B------:R-:W-:Y:S01]  /*3ae0*/  FFMA.FTZ R82, R167, R15, R82 ;  /* 0x0000000fa7527223 */ /* 0x000fe20000010052 */
[--C-:B------:R-:W-:Y:S02]  /*3af0*/  HADD2.F32 R15, -RZ, R84.reuse.H1_H1 ;  /* 0x30000054ff0f7230 */ /* 0x100fe40000004100 */
[----:B------:R-:W-:Y:S02]  /*3b00*/  HADD2.F32 R84, -RZ, R84.H0_H0 ;  /* 0x20000054ff547230 */ /* 0x000fe40000004100 */
[----:B------:R-:W-:-:S02]  /*3b10*/  HADD2.F32 R167, -RZ, R163.H1_H1 ;  /* 0x300000a3ffa77230 */ /* 0x000fc40000004100 */
[CC--:B------:R-:W-:Y:S01]  /*3b20*/  FMUL.FTZ R165, R15.reuse, R166.reuse ;  /* 0x000000a60fa57220 */ /* 0x0c0fe20000410000 */
[----:B------:R-:W-:Y:S02]  /*3b30*/  HADD2.F32 R163, -RZ, R163.H0_H0 ;  /* 0x200000a3ffa37230 */ /* 0x000fe40000004100 */
[----:B------:R-:W-:Y:S01]  /*3b40*/  FMUL.FTZ R166, R84, R166 ;  /* 0x000000a654a67220 */ /* 0x000fe20000410000 */
[----:B------:R-:W-:Y:S01]  /*3b50*/  F2FP.SATFINITE.E4M3.F32.PACK_AB_MERGE_C R82, R82, R168, RZ ;  /* 0x000000a85252723e */ /* 0x000fe200048070ff */
[-C--:B------:R-:W-:Y:S02]  /*3b60*/  FFMA.FTZ R165, R84, R164.reuse, -R165 ;  /* 0x000000a454a57223 */ /* 0x080fe400000108a5 */
[----:B------:R-:W-:Y:S01]  /*3b70*/  FFMA.FTZ R166, R15, R164, R166 ;  /* 0x000000a40fa67223 */ /* 0x000fe200000100a6 */
[--C-:B------:R-:W-:Y:S02]  /*3b80*/  HADD2.F32 R15, -RZ, R14.reuse.H1_H1 ;  /* 0x3000000eff0f7230 */ /* 0x100fe40000004100 */
[----:B------:R-:W-:-:S03]  /*3b90*/  HADD2.F32 R14, -RZ, R14.H0_H0 ;  /* 0x2000000eff0e7230 */ /* 0x000fc60000004100 */
[CC--:B------:R-:W-:Y:S02]  /*3ba0*/  FMUL.FTZ R84, R15.reuse, R13.reuse ;  /* 0x0000000d0f547220 */ /* 0x0c0fe40000410000 */
[C---:B------:R-:W-:Y:S02]  /*3bb0*/  FMUL.FTZ R164, R14.reuse, R13 ;  /* 0x0000000d0ea47220 */ /* 0x040fe40000410000 */
[-C--:B------:R-:W-:Y:S01]  /*3bc0*/  FFMA.FTZ R13, R14, R83.reuse, -R84 ;  /* 0x000000530e0d7223 */ /* 0x080fe20000010854 */
[----:B------:R-:W-:Y:S01]  /*3bd0*/  F2FP.F16.E4M3.UNPACK_B R84, R12.H1 ;  /* 0x0000000cff54723e */ /* 0x000fe200030006ff */
[----:B------:R-:W-:Y:S01]  /*3be0*/  FFMA.FTZ R14, R15, R83, R164 ;  /* 0x000000530f0e7223 */ /* 0x000fe200000100a4 */
[--C-:B------:R-:W-:Y:S02]  /*3bf0*/  HADD2.F32 R83, -RZ, R162.reuse.H1_H1 ;  /* 0x300000a2ff537230 */ /* 0x100fe40000004100 */
[----:B------:R-:W-:Y:S02]  /*3c00*/  HADD2.F32 R162, -RZ, R162.H0_H0 ;  /* 0x200000a2ffa27230 */ /* 0x000fe40000004100 */
[--C-:B------:R-:W-:Y:S01]  /*3c10*/  HADD2.F32 R15, -RZ, R84.reuse.H1_H1 ;  /* 0x30000054ff0f7230 */ /* 0x100fe20000004100 */
[----:B------:R-:W-:Y:S01]  /*3c20*/  F2FP.SATFINITE.E4M3.F32.PACK_AB_MERGE_C R13, R14, R13, RZ ;  /* 0x0000000d0e0d723e */ /* 0x000fe200048070ff */
[----:B------:R-:W-:-:S03]  /*3c30*/  HADD2.F32 R84, -RZ, R84.H0_H0 ;  /* 0x20000054ff547230 */ /* 0x000fc60000004100 */
[C---:B------:R-:W-:Y:S01]  /*3c40*/  FMUL.FTZ R164, R15.reuse, R167 ;  /* 0x000000a70fa47220 */ /* 0x040fe20000410000 */
[----:B------:R-:W-:Y:S01]  /*3c50*/  F2FP.SATFINITE.E4M3.F32.PACK_AB_MERGE_C R14, R166, R165, R13 ;  /* 0x000000a5a60e723e */ /* 0x000fe2000480700d */
[C---:B------:R-:W-:Y:S01]  /*3c60*/  FMUL.FTZ R167, R84.reuse, R167 ;  /* 0x000000a754a77220 */ /* 0x040fe20000410000 */
[----:B------:R-:W-:Y:S01]  /*3c70*/  MOV R13, R85 ;  /* 0x00000055000d7202 */ /* 0x000fe20000000f00 */
[-C--:B------:R-:W-:Y:S02]  /*3c80*/  FFMA.FTZ R164, R84, R83.reuse, -R164 ;  /* 0x0000005354a47223 */ /* 0x080fe400000108a4 */
[----:B------:R-:W-:Y:S01]  /*3c90*/  FFMA.FTZ R167, R15, R83, R167 ;  /* 0x000000530fa77223 */ /* 0x000fe200000100a7 */
[----:B------:R-:W-:-:S04]  /*3ca0*/  F2FP.F16.E4M3.UNPACK_B R15, R12 ;  /* 0x0000000cff0f723e */ /* 0x000fc800020006ff */
[----:B------:R-:W-:Y:S01]  /*3cb0*/  F2FP.SATFINITE.E4M3.F32.PACK_AB_MERGE_C R164, R167, R164, RZ ;  /* 0x000000a4a7a4723e */ /* 0x000fe200048070ff */
[--C-:B------:R-:W-:Y:S02]  /*3cc0*/  HADD2.F32 R12, -RZ, R15.reuse.H1_H1 ;  /* 0x3000000fff0c7230 */ /* 0x100fe40000004100 */
[----:B------:R-:W-:-:S03]  /*3cd0*/  HADD2.F32 R15, -RZ, R15.H0_H0 ;  /* 0x2000000fff0f7230 */ /* 0x000fc60000004100 */
[CC--:B------:R-:W-:Y:S02]  /*3ce0*/  FMUL.FTZ R83, R12.reuse, R163.reuse ;  /* 0x000000a30c537220 */ /* 0x0c0fe40000410000 */
[C---:B------:R-:W-:Y:S02]  /*3cf0*/  FMUL.FTZ R163, R15.reuse, R163 ;  /* 0x000000a30fa37220 */ /* 0x040fe40000410000 */
[-C--:B------:R-:W-:Y:S01]  /*3d00*/  FFMA.FTZ R83, R15, R162.reuse, -R83 ;  /* 0x000000a20f537223 */ /* 0x080fe20000010853 */
[----:B------:R-:W-:Y:S01]  /*3d10*/  F2FP.SATFINITE.E4M3.F32.PACK_AB_MERGE_C R15, R171, R177, R82 ;  /* 0x000000b1ab0f723e */ /* 0x000fe20004807052 */
[----:B------:R-:W-:-:S05]  /*3d20*/  FFMA.FTZ R12, R12, R162, R163 ;  /* 0x000000a20c0c7223 */ /* 0x000fca00000100a3 */
[----:B------:R-:W-:-:S07]  /*3d30*/  F2FP.SATFINITE.E4M3.F32.PACK_AB_MERGE_C R12, R12, R83, R164 ;  /* 0x000000530c0c723e */ /* 0x000fce00048070a4 */
.L_x_456:
[----:B------:R-:W-:Y:S05]  /*3d40*/  BSYNC B3 ;  /* 0x0000000000037941 */ /* 0x000fea0003800000 */
.L_x_455:
[----:B----4-:R-:W-:-:S05]  /*3d50*/  IADD3 R82, P2, R16, R11, RZ ;  /* 0x0000000b10527210 */ /* 0x010fca0007f5e0ff */
[----:B---3--:R-:W-:-:S05]  /*3d60*/  IMAD.X R83, R150, 0x1, R17, P2 ;  /* 0x0000000196537824 */ /* 0x008fca00010e0611 */
[----:B0-----:R0:W-:Y:S03]  /*3d70*/  ST.E.128 desc[UR50][R82.64], R12 ;  /* 0x0000000c52007985 */ /* 0x0011e6000c101d32 */
.L_x_454:
[----:B------:R-:W-:Y:S05]  /*3d80*/  BSYNC B2 ;  /* 0x0000000000027941 */ /* 0x000fea0003800000 */
.L_x_453:
[----:B------:R-:W-:Y:S01]  /*3d90*/  ISETP.NE.AND P2, PT, R29, RZ, PT ;  /* 0x000000ff1d00720c */ /* 0x000fe20003f45270 */
[----:B------:R-:W-:-:S12]  /*3da0*/  BSSY B2, `(.L_x_457) ;  /* 0x0000076000027945 */ /* 0x000fd80003800000 */
[----:B------:R-:W-:Y:S05]  /*3db0*/  @!P2 BRA `(.L_x_458) ;  /* 0x0000000400d0a947 */ /* 0x000fea0003800000 */
[----:B0-----:R0:W0:Y:S01]  /*3dc0*/  LDS.128 R12, [R36+0x1a400] ;  /* 0x01a40000240c7984 */ /* 0x0010220000000c00 */
[----:B------:R-:W-:Y:S01]  /*3dd0*/  ISETP.GE.AND P2, PT, R201, R118, PT ;  /* 0x00000076c900720c */ /* 0x000fe20003f46270 */
[----:B------:R-:W-:-:S12]  /*3de0*/  BSSY B3, `(.L_x_459) ;  /* 0x000006d000037945 */ /* 0x000fd80003800000 */
[----:B------:R-:W-:Y:S05]  /*3df0*/  @P2 BRA `(.L_x_460) ;  /* 0x0000000400ac2947 */ /* 0x000fea0003800000 */
[----:B0-----:R-:W-:Y:S01]  /*3e00*/  IMAD.MOV.U32 R80, RZ, RZ, R13 ;  /* 0x000000ffff507224 */ /* 0x001fe200078e000d */
[----:B------:R-:W-:Y:S02]  /*3e10*/  F2FP.F16.E4M3.UNPACK_B R82, R160.H1 ;  /* 0x000000a0ff52723e */ /* 0x000fe400030006ff */
[----:B------:R-:W-:Y:S02]  /*3e20*/  F2FP.F16.E4M3.UNPACK_B R13, R161.H1 ;  /* 0x000000a1ff0d723e */ /* 0x000fe400030006ff */
[----:B------:R-:W-:Y:S01]  /*3e30*/  F2FP.F16.E4M3.UNPACK_B R78, R80 ;  /* 0x00000050ff4e723e */ /* 0x000fe200020006ff */
[----:B------:R-:W-:Y:S01]  /*3e40*/  HADD2.F32 R83, -RZ, R82.H0_H0 ;  /* 0x20000052ff537230 */ /* 0x000fe20000004100 */
[----:B------:R-:W-:Y:S01]  /*3e50*/  F2FP.F16.E4M3.UNPACK_B R160, R160 ;  /* 0x000000a0ffa0723e */ /* 0x000fe200020006ff */
[----:B------:R-:W-:Y:S02]  /*3e60*/  HADD2.F32 R85, -RZ, R13.H0_H0 ;  /* 0x2000000dff557230 */ /* 0x000fe40000004100 */
[----:B------:R-:W-:-:S02]  /*3e70*/  HADD2.F32 R84, -RZ, R78.H1_H1 ;  /* 0x3000004eff547230 */ /* 0x000fc40000004100 */
[----:B------:R-:W-:Y:S02]  /*3e80*/  HADD2.F32 R78, -RZ, R78.H0_H0 ;  /* 0x2000004eff4e7230 */ /* 0x000fe40000004100 */
[----:B------:R-:W-:Y:S02]  /*3e90*/  HADD2.F32 R82, -RZ, R82.H1_H1 ;  /* 0x30000052ff527230 */ /* 0x000fe40000004100 */
[-C--:B------:R-:W-:Y:S01]  /*3ea0*/  FMUL.FTZ R163, R84, R83.reuse ;  /* 0x0000005354a37220 */ /* 0x080fe20000410000 */
[----:B------:R-:W-:Y:S02]  /*3eb0*/  HADD2.F32 R13, -RZ, R13.H1_H1 ;  /* 0x3000000dff0d7230 */ /* 0x000fe40000004100 */
[C---:B------:R-:W-:Y:S01]  /*3ec0*/  FMUL.FTZ R165, R78.reuse, R83 ;  /* 0x000000534ea57220 */ /* 0x040fe20000410000 */
[----:B------:R-:W-:Y:S02]  /*3ed0*/  HADD2.F32 R162, -RZ, R160.H1_H1 ;  /* 0x300000a0ffa27230 */ /* 0x000fe40000004100 */
[-C--:B------:R-:W-:Y:S01]  /*3ee0*/  FFMA.FTZ R83, R78, R85.reuse, -R163 ;  /* 0x000000554e537223 */ /* 0x080fe200000108a3 */
[----:B------:R-:W-:Y:S01]  /*3ef0*/  FFMA.FTZ R78, R84, R85, R165 ;  /* 0x00000055544e7223 */ /* 0x000fe200000100a5 */
[----:B------:R-:W-:Y:S01]  /*3f00*/  F2FP.F16.E4M3.UNPACK_B R84, R80.H1 ;  /* 0x00000050ff54723e */ /* 0x000fe200030006ff */
[----:B------:R-:W-:-:S04]  /*3f10*/  IMAD.MOV.U32 R80, RZ, RZ, R12 ;  /* 0x000000ffff507224 */ /* 0x000fc800078e000c */
[--C-:B------:R-:W-:Y:S01]  /*3f20*/  HADD2.F32 R85, -RZ, R84.reuse.H1_H1 ;  /* 0x30000054ff557230 */ /* 0x100fe20000004100 */
[-C--:B------:R-:W-:Y:S01]  /*3f30*/  F2FP.F16.E4M3.UNPACK_B R12, R80.reuse.H1 ;  /* 0x00000050ff0c723e */ /* 0x080fe200030006ff */
[----:B------:R-:W-:Y:S01]  /*3f40*/  HADD2.F32 R84, -RZ, R84.H0_H0 ;  /* 0x20000054ff547230 */ /* 0x000fe20000004100 */
[----:B------:R-:W-:Y:S02]  /*3f50*/  F2FP.F16.E4M3.UNPACK_B R80, R80 ;  /* 0x00000050ff50723e */ /* 0x000fe400020006ff */
[CC--:B------:R-:W-:Y:S02]  /*3f60*/  FMUL.FTZ R163, R85.reuse, R82.reuse ;  /* 0x0000005255a37220 */ /* 0x0c0fe40000410000 */
[C---:B------:R-:W-:Y:S02]  /*3f70*/  FMUL.FTZ R82, R84.reuse, R82 ;  /* 0x0000005254527220 */ /* 0x040fe40000410000 */
[-C--:B------:R-:W-:Y:S02]  /*3f80*/  FFMA.FTZ R84, R84, R13.reuse, -R163 ;  /* 0x0000000d54547223 */ /* 0x080fe400000108a3 */
[----:B------:R-:W-:Y:S01]  /*3f90*/  FFMA.FTZ R85, R85, R13, R82 ;  /* 0x0000000d55557223 */ /* 0x000fe20000010052 */
[----:B------:R-:W-:Y:S01]  /*3fa0*/  F2FP.F16.E4M3.UNPACK_B R82, R161 ;  /* 0x000000a1ff52723e */ /* 0x000fe200020006ff */
[----:B------:R-:W-:-:S02]  /*3fb0*/  HADD2.F32 R13, -RZ, R12.H1_H1 ;  /* 0x3000000cff0d7230 */ /* 0x000fc40000004100 */
[----:B------:R-:W-:Y:S01]  /*3fc0*/  HADD2.F32 R12, -RZ, R12.H0_H0 ;  /* 0x2000000cff0c7230 */ /* 0x000fe20000004100 */
[----:B------:R-:W-:Y:S01]  /*3fd0*/  F2FP.SATFINITE.E4M3.F32.PACK_AB_MERGE_C R84, R85, R84, RZ ;  /* 0x000000545554723e */ /* 0x000fe200048070ff */
[----:B------:R-:W-:Y:S02]  /*3fe0*/  HADD2.F32 R161, -RZ, R82.H1_H1 ;  /* 0x30000052ffa17230 */ /* 0x000fe40000004100 */
[-C--:B------:R-:W-:Y:S01]  /*3ff0*/  FMUL.FTZ R163, R13, R162.reuse ;  /* 0x000000a20da37220 */ /* 0x080fe20000410000 */
[----:B------:R-:W-:Y:S02]  /*4000*/  HADD2.F32 R85, -RZ, R160.H0_H0 ;  /* 0x200000a0ff557230 */ /* 0x000fe40000004100 */
[C---:B------:R-:W-:Y:S01]  /*4010*/  FMUL.FTZ R162, R12.reuse, R162 ;  /* 0x000000a20ca27220 */ /* 0x040fe20000410000 */
[--C-:B------:R-:W-:Y:S02]  /*4020*/  HADD2.F32 R160, -RZ, R80.reuse.H1_H1 ;  /* 0x30000050ffa07230 */ /* 0x100fe40000004100 */
[----:B------:R-:W-:Y:S01]  /*4030*/  FFMA.FTZ R12, R12, R161, -R163 ;  /* 0x000000a10c0c7223 */ /* 0x000fe200000108a3 */
[----:B------:R-:W-:-:S02]  /*4040*/  HADD2.F32 R80, -RZ, R80.H0_H0 ;  /* 0x20000050ff507230 */ /* 0x000fc40000004100 */
[----:B------:R-:W-:Y:S01]  /*4050*/  FFMA.FTZ R13, R13, R161, R162 ;  /* 0x000000a10d0d7223 */ /* 0x000fe200000100a2 */
[----:B------:R-:W-:Y:S02]  /*4060*/  HADD2.F32 R161, -RZ, R82.H0_H0 ;  /* 0x20000052ffa17230 */ /* 0x000fe40000004100 */
[----:B------:R-:W-:Y:S01]  /*4070*/  FMUL.FTZ R163, R160, R85 ;  /* 0x00000055a0a37220 */ /* 0x000fe20000410000 */
[----:B------:R-:W-:Y:S01]  /*4080*/  F2FP.SATFINITE.E4M3.F32.PACK_AB_MERGE_C R78, R78, R83, R84 ;  /* 0x000000534e4e723e */ /* 0x000fe20004807054 */
[C---:B------:R-:W-:Y:S01]  /*4090*/  FMUL.FTZ R165, R80.reuse, R85 ;  /* 0x0000005550a57220 */ /* 0x040fe20000410000 */
[----:B------:R-:W-:Y:S01]  /*40a0*/  SHF.R.U32.HI R84, RZ, 0x8, R81 ;  /* 0x00000008ff547819 */ /* 0x000fe20000011651 */
[-C--:B------:R-:W-:Y:S01]  /*40b0*/  FFMA.FTZ R85, R80, R161.reuse, -R163 ;  /* 0x000000a150557223 */ /* 0x080fe200000108a3 */
[----:B------:R-:W-:Y:S01]  /*40c0*/  LOP3.LUT R83, R81, 0xff0000ff, RZ, 0xc0, !PT ;  /* 0xff0000ff51537812 */ /* 0x000fe200078ec0ff */
[----:B------:R-:W-:Y:S01]  /*40d0*/  FFMA.FTZ R80, R160, R161, R165 ;  /* 0x000000a1a0507223 */ /* 0x000fe200000100a5 */
[----:B------:R-:W-:Y:S01]  /*40e0*/  SHF.R.U32.HI R81, RZ, 0x10, R81 ;  /* 0x00000010ff517819 */ /* 0x000fe20000011651 */
[----:B------:R-:W-:Y:S01]  /*40f0*/  IMAD.SHL.U32 R84, R84, 0x100, RZ ;  /* 0x0000010054547824 */ /* 0x000fe200078e00ff */
[----:B------:R-:W-:-:S02]  /*4100*/  SHF.R.U32.HI R161, RZ, 0x8, R79 ;  /* 0x00000008ffa17819 */ /* 0x000fc4000001164f */
[----:B------:R-:W-:Y:S01]  /*4110*/  LOP3.LUT R82, R79, 0xff0000ff, RZ, 0xc0, !PT ;  /* 0xff0000ff4f527812 */ /* 0x000fe200078ec0ff */
[----:B------:R-:W-:Y:S01]  /*4120*/  IMAD.U32 R81, R81, 0x10000, RZ ;  /* 0x0001000051517824 */ /* 0x000fe200078e00ff */
[----:B------:R-:W-:Y:S02]  /*4130*/  SHF.R.U32.HI R160, RZ, 0x10, R79 ;  /* 0x00000010ffa07819 */ /* 0x000fe4000001164f */
[----:B------:R-:W-:Y:S02]  /*4140*/  SHF.L.U32 R79, R161, 0x8, RZ ;  /* 0x00000008a14f7819 */ /* 0x000fe400000006ff */
[----:B------:R-:W-:Y:S02]  /*4150*/  LOP3.LUT R84, R83, 0xff00, R84, 0xf8, !PT ;  /* 0x0000ff0053547812 */ /* 0x000fe400078ef854 */
[----:B------:R-:W-:Y:S01]  /*4160*/  LOP3.LUT R79, R82, 0xff00, R79, 0xf8, !PT ;  /* 0x0000ff00524f7812 */ /* 0x000fe200078ef84f */
[----:B------:R-:W-:Y:S01]  /*4170*/  IMAD.U32 R82, R160, 0x10000, RZ ;  /* 0x00010000a0527824 */ /* 0x000fe200078e00ff */
[----:B------:R-:W-:-:S02]  /*4180*/  LOP3.LUT R84, R84, 0xff0000, R81, 0xf8, !PT ;  /* 0x00ff000054547812 */ /* 0x000fc400078ef851 */
[----:B------:R-:W-:Y:S02]  /*4190*/  MOV R81, R15 ;  /* 0x0000000f00517202 */ /* 0x000fe40000000f00 */
[----:B------:R-:W-:Y:S02]  /*41a0*/  LOP3.LUT R83, R79, 0xff0000, R82, 0xf8, !PT ;  /* 0x00ff00004f537812 */ /* 0x000fe400078ef852 */
[----:B------:R-:W-:Y:S02]  /*41b0*/  F2FP.F16.E4M3.UNPACK_B R15, R81 ;  /* 0x00000051ff0f723e */ /* 0x000fe400020006ff */
[----:B------:R-:W-:Y:S02]  /*41c0*/  F2FP.F16.E4M3.UNPACK_B R160, R84.H1 ;  /* 0x00000054ffa0723e */ /* 0x000fe400030006ff */
[-C--:B------:R-:W-:Y:S01]  /*41d0*/  F2FP.F16.E4M3.UNPACK_B R79, R83.reuse.H1 ;  /* 0x00000053ff4f723e */ /* 0x080fe200030006ff */
[--C-:B------:R-:W-:Y:S01]  /*41e0*/  HADD2.F32 R161, -RZ, R15.reuse.H1_H1 ;  /* 0x3000000fffa17230 */ /* 0x100fe20000004100 */
[----:B------:R-:W-:Y:S01]  /*41f0*/  F2FP.F16.E4M3.UNPACK_B R83, R83 ;  /* 0x00000053ff53723e */ /* 0x000fe200020006ff */
[----:B------:R-:W-:Y:S01]  /*4200*/  HADD2.F32 R82, -RZ, R160.H0_H0 ;  /* 0x200000a0ff527230 */ /* 0x000fe20000004100 */
[----:B------:R-:W-:Y:S01]  /*4210*/  F2FP.SATFINITE.E4M3.F32.PACK_AB_MERGE_C R12, R13, R12, RZ ;  /* 0x0000000c0d0c723e */ /* 0x000fe200048070ff */
[----:B------:R-:W-:-:S02]  /*4220*/  HADD2.F32 R15, -RZ, R15.H0_H0 ;  /* 0x2000000fff0f7230 */ /* 0x000fc40000004100 */
[--C-:B------:R-:W-:Y:S02]  /*4230*/  HADD2.F32 R162, -RZ, R79.reuse.H0_H0 ;  /* 0x2000004fffa27230 */ /* 0x100fe40000004100 */
[-C--:B------:R-:W-:Y:S01]  /*4240*/  FMUL.FTZ R164, R161, R82.reuse ;  /* 0x00000052a1a47220 */ /* 0x080fe20000410000 */
[----:B------:R-:W-:Y:S02]  /*4250*/  HADD2.F32 R79, -RZ, R79.H1_H1 ;  /* 0x3000004fff4f7230 */ /* 0x000fe40000004100 */
[C---:B------:R-:W-:Y:S01]  /*4260*/  FMUL.FTZ R166, R15.reuse, R82 ;  /* 0x000000520fa67220 */ /* 0x040fe20000410000 */
[----:B------:R-:W-:Y:S01]  /*4270*/  F2FP.SATFINITE.E4M3.F32.PACK_AB_MERGE_C R12, R80, R85, R12 ;  /* 0x00000055500c723e */ /* 0x000fe2000480700c */
[-C--:B------:R-:W-:Y:S01]  /*4280*/  FFMA.FTZ R82, R15, R162.reuse, -R164 ;  /* 0x000000a20f527223 */ /* 0x080fe200000108a4 */
[----:B------:R-:W-:Y:S02]  /*4290*/  IMAD.MOV.U32 R13, RZ, RZ, R78 ;  /* 0x000000ffff0d7224 */ /* 0x000fe400078e004e */
[----:B------:R-:W-:Y:S01]  /*42a0*/  FFMA.FTZ R15, R161, R162, R166 ;  /* 0x000000a2a10f7223 */ /* 0x000fe200000100a6 */
[----:B------:R-:W-:Y:S01]  /*42b0*/  F2FP.F16.E4M3.UNPACK_B R161, R81.H1 ;  /* 0x00000051ffa1723e */ /* 0x000fe200030006ff */
[----:B------:R-:W-:-:S02]  /*42c0*/  IMAD.MOV.U32 R81, RZ, RZ, R14 ;  /* 0x000000ffff517224 */ /* 0x000fc400078e000e */
[----:B------:R-:W-:Y:S02]  /*42d0*/  HADD2.F32 R14, -RZ, R160.H1_H1 ;  /* 0x300000a0ff0e7230 */ /* 0x000fe40000004100 */
[--C-:B------:R-:W-:Y:S02]  /*42e0*/  HADD2.F32 R160, -RZ, R161.reuse.H1_H1 ;  /* 0x300000a1ffa07230 */ /* 0x100fe40000004100 */
[----:B------:R-:W-:-:S03]  /*42f0*/  HADD2.F32 R161, -RZ, R161.H0_H0 ;  /* 0x200000a1ffa17230 */ /* 0x000fc60000004100 */
[CC--:B------:R-:W-:Y:S02]  /*4300*/  FMUL.FTZ R162, R160.reuse, R14.reuse ;  /* 0x0000000ea0a27220 */ /* 0x0c0fe40000410000 */
[C---:B------:R-:W-:Y:S02]  /*4310*/  FMUL.FTZ R163, R161.reuse, R14 ;  /* 0x0000000ea1a37220 */ /* 0x040fe40000410000 */
[-C--:B------:R-:W-:Y:S01]  /*4320*/  FFMA.FTZ R14, R161, R79.reuse, -R162 ;  /* 0x0000004fa10e7223 */ /* 0x080fe200000108a2 */
[--C-:B------:R-:W-:Y:S02]  /*4330*/  HADD2.F32 R162, -RZ, R83.reuse.H1_H1 ;  /* 0x30000053ffa27230 */ /* 0x100fe40000004100 */
[----:B------:R-:W-:Y:S01]  /*4340*/  FFMA.FTZ R79, R160, R79, R163 ;  /* 0x0000004fa04f7223 */ /* 0x000fe200000100a3 */
[----:B------:R-:W-:Y:S01]  /*4350*/  F2FP.F16.E4M3.UNPACK_B R160, R84 ;  /* 0x00000054ffa0723e */ /* 0x000fe200020006ff */
[----:B------:R-:W-:Y:S01]  /*4360*/  HADD2.F32 R83, -RZ, R83.H0_H0 ;  /* 0x20000053ff537230 */ /* 0x000fe20000004100 */
[----:B------:R-:W-:-:S02]  /*4370*/  F2FP.F16.E4M3.UNPACK_B R84, R81.H1 ;  /* 0x00000051ff54723e */ /* 0x000fc400030006ff */
[----:B------:R-:W-:Y:S01]  /*4380*/  F2FP.F16.E4M3.UNPACK_B R81, R81 ;  /* 0x00000051ff51723e */ /* 0x000fe200020006ff */
[----:B------:R-:W-:Y:S01]  /*4390*/  HADD2.F32 R163, -RZ, R160.H1_H1 ;  /* 0x300000a0ffa37230 */ /* 0x000fe20000004100 */
[----:B------:R-:W-:Y:S01]  /*43a0*/  F2FP.SATFINITE.E4M3.F32.PACK_AB_MERGE_C R79, R79, R14, RZ ;  /* 0x0000000e4f4f723e */ /* 0x000fe200048070ff */
[--C-:B------:R-:W-:Y:S02]  /*43b0*/  HADD2.F32 R161, -RZ, R84.reuse.H1_H1 ;  /* 0x30000054ffa17230 */ /* 0x100fe40000004100 */
[----:B------:R-:W-:Y:S01]  /*43c0*/  HADD2.F32 R84, -RZ, R84.H0_H0 ;  /* 0x20000054ff547230 */ /* 0x000fe20000004100 */
[----:B------:R-:W-:Y:S02]  /*43d0*/  F2FP.SATFINITE.E4M3.F32.PACK_AB_MERGE_C R15, R15, R82, R79 ;  /* 0x000000520f0f723e */ /* 0x000fe4000480704f */
[-C--:B------:R-:W-:Y:S02]  /*43e0*/  FMUL.FTZ R165, R161, R163.reuse ;  /* 0x000000a3a1a57220 */ /* 0x080fe40000410000 */
[----:B------:R-:W-:-:S02]  /*43f0*/  FMUL.FTZ R164, R84, R163 ;  /* 0x000000a354a47220 */ /* 0x000fc40000410000 */
[-C--:B------:R-:W-:Y:S02]  /*4400*/  FFMA.FTZ R84, R84, R162.reuse, -R165 ;  /* 0x000000a254547223 */ /* 0x080fe400000108a5 */
[----:B------:R-:W-:Y:S01]  /*4410*/  FFMA.FTZ R161, R161, R162, R164 ;  /* 0x000000a2a1a17223 */ /* 0x000fe200000100a4 */
[----:B------:R-:W-:Y:S02]  /*4420*/  HADD2.F32 R162, -RZ, R160.H0_H0 ;  /* 0x200000a0ffa27230 */ /* 0x000fe40000004100 */
[--C-:B------:R-:W-:Y:S02]  /*4430*/  HADD2.F32 R160, -RZ, R81.reuse.H1_H1 ;  /* 0x30000051ffa07230 */ /* 0x100fe40000004100 */
[----:B------:R-:W-:Y:S01]  /*4440*/  HADD2.F32 R81, -RZ, R81.H0_H0 ;  /* 0x20000051ff517230 */ /* 0x000fe20000004100 */
[----:B------:R-:W-:Y:S02]  /*4450*/  F2FP.SATFINITE.E4M3.F32.PACK_AB_MERGE_C R84, R161, R84, RZ ;  /* 0x00000054a154723e */ /* 0x000fe400048070ff */
[----:B------:R-:W-:-:S02]  /*4460*/  FMUL.FTZ R164, R160, R162 ;  /* 0x000000a2a0a47220 */ /* 0x000fc40000410000 */
[C---:B------:R-:W-:Y:S02]  /*4470*/  FMUL.FTZ R163, R81.reuse, R162 ;  /* 0x000000a251a37220 */ /* 0x040fe40000410000 */
[-C--:B------:R-:W-:Y:S02]  /*4480*/  FFMA.FTZ R164, R81, R83.reuse, -R164 ;  /* 0x0000005351a47223 */ /* 0x080fe400000108a4 */
[----:B------:R-:W-:-:S05]  /*4490*/  FFMA.FTZ R163, R160, R83, R163 ;  /* 0x00000053a0a37223 */ /* 0x000fca00000100a3 */
[----:B------:R-:W-:-:S07]  /*44a0*/  F2FP.SATFINITE.E4M3.F32.PACK_AB_MERGE_C R14, R163, R164, R84 ;  /* 0x000000a4a30e723e */ /* 0x000fce0004807054 */
.L_x_460:
[----:B------:R-:W-:Y:S05]  /*44b0*/  BSYNC B3 ;  /* 0x0000000000037941 */ /* 0x000fea0003800000 */
.L_x_459:
[----:B------:R-:W-:-:S05]  /*44c0*/  IMAD.SHL.U32 R79, R173, 0x10, RZ ;  /* 0x00000010ad4f7824 */ /* 0x000fca00078e00ff */
[----:B----4-:R-:W-:-:S04]  /*44d0*/  IADD3 R78, P2, R11, R79, RZ ;  /* 0x0000004f0b4e7210 */ /* 0x010fc80007f5e0ff */
[----:B---3--:R-:W-:-:S05]  /*44e0*/  LEA.HI.X.SX32 R79, R79, R150, 0x1, P2 ;  /* 0x000000964f4f7211 */ /* 0x008fca00010f0eff */
[----:B0-----:R0:W-:Y:S04]  /*44f0*/  ST.E.128 desc[UR50][R78.64], R12 ;  /* 0x0000000c4e007985 */ /* 0x0011e8000c101d32 */
.L_x_458:
[----:B------:R-:W-:Y:S05]  /*4500*/  BSYNC B2 ;  /* 0x0000000000027941 */ /* 0x000fea0003800000 */
.L_x_457:
[----:B------:R-:W-:Y:S01]  /*4510*/  ISETP.NE.AND P2, PT, R30, RZ, PT ;  /* 0x000000ff1e00720c */ /* 0x000fe20003f45270 */
[----:B------:R-:W-:-:S12]  /*4520*/  BSSY B2, `(.L_x_461) ;  /* 0x0000076000027945 */ /* 0x000fd80003800000 */
[----:B------:R-:W-:Y:S05]  /*4530*/  @!P2 BRA `(.L_x_462) ;  /* 0x0000000400d0a947 */ /* 0x000fea0003800000 */
[----:B0-----:R-:W-:Y:S01]  /*4540*/  SHF.L.U32 R12, R174, 0x4, RZ ;  /* 0x00000004ae0c7819 */ /* 0x001fe200000006ff */
[----:B------:R-:W-:Y:S03]  /*4550*/  BSSY B3, `(.L_x_463) ;  /* 0x0000071000037945 */ /* 0x000fe60003800000 */
[----:B----4-:R-:W-:-:S04]  /*4560*/  IADD3 R78, P2, R11, R12, RZ ;  /* 0x0000000c0b4e7210 */ /* 0x010fc80007f5e0ff */
[----:B---3--:R-:W-:Y:S02]  /*4570*/  LEA.HI.X.SX32 R79, R12, R150, 0x1, P2 ;  /* 0x000000960c4f7211 */ /* 0x008fe400010f0eff */
[----:B------:R0:W3:Y:S01]  /*4580*/  LDS.128 R12, [R37+0x1cc00] ;  /* 0x01cc0000250c7984 */ /* 0x0000e20000000c00 */
[----:B------:R-:W-:-:S13]  /*4590*/  ISETP.GE.AND P2, PT, R200, R118, PT ;  /* 0x00000076c800720c */ /* 0x000fda0003f46270 */
[----:B0-----:R-:W-:Y:S05]  /*45a0*/  @P2 BRA `(.L_x_464) ;  /* 0x0000000400ac2947 */ /* 0x001fea0003800000 */
[----:B---3--:R-:W-:Y:S01]  /*45b0*/  IMAD.MOV.U32 R76, RZ, RZ, R13 ;  /* 0x000000ffff4c7224 */ /* 0x008fe200078e000d */
[-C--:B------:R-:W-:Y:S02]  /*45c0*/  F2FP.F16.E4M3.UNPACK_B R82, R159.reuse.H1 ;  /* 0x0000009fff52723e */ /* 0x080fe400030006ff */
        /* <DEDUP_REMOVED lines=9> */
[----:B------:R-:W-:-:S03]  /*4660*/  FMUL.FTZ R161, R74, R81 ;  /* 0x000000514aa17220 */ /* 0x000fc60000410000 */
[-C--:B------:R-:W-:Y:S01]  /*4670*/  FFMA.FTZ R81, R74, R83.reuse, -R85 ;  /* 0x000000534a517223 */ /* 0x080fe20000010855 */
[----:B------:R-:W-:Y:S01]  /*4680*/  FFMA.FTZ R74, R80, R83, R161 ;  /* 0x00000053504a7223 */ /* 0x000fe200000100a1 */
[----:B------:R-:W-:Y:S01]  /*4690*/  F2FP.F16.E4M3.UNPACK_B R80, R76.H1 ;  /* 0x0000004cff50723e */ /* 0x000fe200030006ff */
[----:B------:R-:W-:Y:S02]  /*46a0*/  IMAD.MOV.U32 R76, RZ, RZ, R12 ;  /* 0x000000ffff4c7224 */ /* 0x000fe400078e000c */
[----:B------:R-:W-:Y:S01]  /*46b0*/  HADD2.F32 R83, -RZ, R82.H1_H1 ;  /* 0x30000052ff537230 */ /* 0x000fe20000004100 */
[----:B------:R-:W-:Y:S01]  /*46c0*/  F2FP.F16.E4M3.UNPACK_B R82, R158 ;  /* 0x0000009eff52723e */ /* 0x000fe200020006ff */
[--C-:B------:R-:W-:Y:S02]  /*46d0*/  HADD2.F32 R12, -RZ, R80.reuse.H1_H1 ;  /* 0x30000050ff0c7230 */ /* 0x100fe40000004100 */
[----:B------:R-:W-:-:S03]  /*46e0*/  HADD2.F32 R80, -RZ, R80.H0_H0 ;  /* 0x20000050ff507230 */ /* 0x000fc60000004100 */
[-C--:B------:R-:W-:Y:S02]  /*46f0*/  FMUL.FTZ R85, R12, R83.reuse ;  /* 0x000000530c557220 */ /* 0x080fe40000410000 */
[C---:B------:R-:W-:Y:S02]  /*4700*/  FMUL.FTZ R83, R80.reuse, R83 ;  /* 0x0000005350537220 */ /* 0x040fe40000410000 */
[-C--:B------:R-:W-:Y:S01]  /*4710*/  FFMA.FTZ R80, R80, R13.reuse, -R85 ;  /* 0x0000000d50507223 */ /* 0x080fe20000010855 */
[----:B------:R-:W-:Y:S02]  /*4720*/  HADD2.F32 R85, -RZ, R84.H1_H1 ;  /* 0x30000054ff557230 */ /* 0x000fe40000004100 */
[----:B------:R-:W-:Y:S01]  /*4730*/  FFMA.FTZ R161, R12, R13, R83 ;  /* 0x0000000d0ca17223 */ /* 0x000fe20000010053 */
[-C--:B------:R-:W-:Y:S01]  /*4740*/  F2FP.F16.E4M3.UNPACK_B R12, R76.reuse.H1 ;  /* 0x0000004cff0c723e */ /* 0x080fe200030006ff */
[----:B------:R-:W-:Y:S01]  /*4750*/  HADD2.F32 R83, -RZ, R82.H1_H1 ;  /* 0x30000052ff537230 */ /* 0x000fe20000004100 */
[----:B------:R-:W-:Y:S01]  /*4760*/  F2FP.F16.E4M3.UNPACK_B R76, R76 ;  /* 0x0000004cff4c723e */ /* 0x000fe200020006ff */
[----:B------:R-:W-:Y:S01]  /*4770*/  HADD2.F32 R84, -RZ, R84.H0_H0 ;  /* 0x20000054ff547230 */ /* 0x000fe20000004100 */
[----:B------:R-:W-:Y:S01]  /*4780*/  F2FP.SATFINITE.E4M3.F32.PACK_AB_MERGE_C R80, R161, R80, RZ ;  /* 0x00000050a150723e */ /* 0x000fe200048070ff */
[----:B------:R-:W-:-:S02]  /*4790*/  HADD2.F32 R13, -RZ, R12.H1_H1 ;  /* 0x3000000cff0d7230 */ /* 0x000fc40000004100 */
[----:B------:R-:W-:Y:S01]  /*47a0*/  HADD2.F32 R12, -RZ, R12.H0_H0 ;  /* 0x2000000cff0c7230 */ /* 0x000fe20000004100 */
[----:B------:R-:W-:Y:S01]  /*47b0*/  F2FP.SATFINITE.E4M3.F32.PACK_AB_MERGE_C R74, R74, R81, R80 ;  /* 0x000000514a4a723e */ /* 0x000fe20004807050 */
[----:B------:R-:W-:Y:S02]  /*47c0*/  HADD2.F32 R82, -RZ, R82.H0_H0 ;  /* 0x20000052ff527230 */ /* 0x000fe40000004100 */
[-C--:B------:R-:W-:Y:S01]  /*47d0*/  FMUL.FTZ R159, R13, R85.reuse ;  /* 0x000000550d9f7220 */ /* 0x080fe20000410000 */
[----:B------:R-:W-:Y:S01]  /*47e0*/  SHF.R.U32.HI R81, RZ, 0x8, R77 ;  /* 0x00000008ff517819 */ /* 0x000fe2000001164d */
[C---:B------:R-:W-:Y:S01]  /*47f0*/  FMUL.FTZ R158, R12.reuse, R85 ;  /* 0x000000550c9e7220 */ /* 0x040fe20000410000 */
[----:B------:R-:W-:Y:S01]  /*4800*/  LOP3.LUT R80, R75, 0xff0000ff, RZ, 0xc0, !PT ;  /* 0xff0000ff4b507812 */ /* 0x000fe200078ec0ff */
[-C--:B------:R-:W-:Y:S02]  /*4810*/  FFMA.FTZ R12, R12, R83.reuse, -R159 ;  /* 0x000000530c0c7223 */ /* 0x080fe4000001089f */
[----:B------:R-:W-:Y:S01]  /*4820*/  FFMA.FTZ R13, R13, R83, R158 ;  /* 0x000000530d0d7223 */ /* 0x000fe2000001009e */
[--C-:B------:R-:W-:Y:S01]  /*4830*/  HADD2.F32 R83, -RZ, R76.reuse.H1_H1 ;  /* 0x3000004cff537230 */ /* 0x100fe20000004100 */
[----:B------:R-:W-:Y:S01]  /*4840*/  SHF.R.U32.HI R158, RZ, 0x10, R75 ;  /* 0x00000010ff9e7819 */ /* 0x000fe2000001164b */
[----:B------:R-:W-:-:S02]  /*4850*/  HADD2.F32 R76, -RZ, R76.H0_H0 ;  /* 0x2000004cff4c7230 */ /* 0x000fc40000004100 */
[----:B------:R-:W-:Y:S01]  /*4860*/  F2FP.SATFINITE.E4M3.F32.PACK_AB_MERGE_C R12, R13, R12, RZ ;  /* 0x0000000c0d0c723e */ /* 0x000fe200048070ff */
[CC--:B------:R-:W-:Y:S01]  /*4870*/  FMUL.FTZ R85, R83.reuse, R84.reuse ;  /* 0x0000005453557220 */ /* 0x0c0fe20000410000 */
[----:B------:R-:W-:Y:S02]  /*4880*/  IMAD.MOV.U32 R13, RZ, RZ, R74 ;  /* 0x000000ffff0d7224 */ /* 0x000fe400078e004a */
[C---:B------:R-:W-:Y:S01]  /*4890*/  FMUL.FTZ R84, R76.reuse, R84 ;  /* 0x000000544c547220 */ /* 0x040fe20000410000 */
[-C--:B------:R-:W-:Y:S01]  /*48a0*/  FFMA.FTZ R76, R76, R82.reuse, -R85 ;  /* 0x000000524c4c7223 */ /* 0x080fe20000010855 */
[----:B------:R-:W-:Y:S02]  /*48b0*/  SHF.R.U32.HI R85, RZ, 0x8, R75 ;  /* 0x00000008ff557819 */ /* 0x000fe4000001164b */
[----:B------:R-:W-:Y:S01]  /*48c0*/  FFMA.FTZ R83, R83, R82, R84 ;  /* 0x0000005253537223 */ /* 0x000fe20000010054 */
[----:B------:R-:W-:Y:S02]  /*48d0*/  SHF.R.U32.HI R84, RZ, 0x10, R77 ;  /* 0x00000010ff547819 */ /* 0x000fe4000001164d */
[----:B------:R-:W-:Y:S01]  /*48e0*/  LOP3.LUT R82, R77, 0xff0000ff, RZ, 0xc0, !PT ;  /* 0xff0000ff4d527812 */ /* 0x000fe200078ec0ff */
[----:B------:R-:W-:Y:S01]  /*48f0*/  IMAD.SHL.U32 R75, R85, 0x100, RZ ;  /* 0x00000100554b7824 */ /* 0x000fe200078e00ff */
[----:B------:R-:W-:Y:S01]  /*4900*/  SHF.L.U32 R77, R81, 0x8, RZ ;  /* 0x00000008514d7819 */ /* 0x000fe200000006ff */
[----:B------:R-:W-:Y:S01]  /*4910*/  IMAD.U32 R81, R84, 0x10000, RZ ;  /* 0x0001000054517824 */ /* 0x000fe200078e00ff */
[----:B------:R-:W-:-:S02]  /*4920*/  F2FP.SATFINITE.E4M3.F32.PACK_AB_MERGE_C R12, R83, R76, R12 ;  /* 0x0000004c530c723e */ /* 0x000fc4000480700c */
[----:B------:R-:W-:Y:S01]  /*4930*/  LOP3.LUT R82, R82, 0xff00, R77, 0xf8, !PT ;  /* 0x0000ff0052527812 */ /* 0x000fe200078ef84d */
[----:B------:R-:W-:Y:S01]  /*4940*/  IMAD.MOV.U32 R77, RZ, RZ, R15 ;  /* 0x000000ffff4d7224 */ /* 0x000fe200078e000f */
[----:B------:R-:W-:Y:S01]  /*4950*/  LOP3.LUT R80, R80, 0xff00, R75, 0xf8, !PT ;  /* 0x0000ff0050507812 */ /* 0x000fe200078ef84b */
[----:B------:R-:W-:Y:S01]  /*4960*/  IMAD.U32 R75, R158, 0x10000, RZ ;  /* 0x000100009e4b7824 */ /* 0x000fe200078e00ff */
[----:B------:R-:W-:Y:S02]  /*4970*/  LOP3.LUT R81, R82, 0xff0000, R81, 0xf8, !PT ;  /* 0x00ff000052517812 */ /* 0x000fe400078ef851 */
[----:B------:R-:W-:Y:S02]  /*4980*/  F2FP.F16.E4M3.UNPACK_B R15, R77 ;  /* 0x0000004dff0f723e */ /* 0x000fe400020006ff */
[----:B------:R-:W-:Y:S02]  /*4990*/  LOP3.LUT R75, R80, 0xff0000, R75, 0xf8, !PT ;  /* 0x00ff0000504b7812 */ /* 0x000fe400078ef84b */
[----:B------:R-:W-:Y:S01]  /*49a0*/  F2FP.F16.E4M3.UNPACK_B R85, R81.H1 ;  /* 0x00000051ff55723e */ /* 0x000fe200030006ff */
[--C-:B------:R-:W-:Y:S01]  /*49b0*/  HADD2.F32 R80, -RZ, R15.reuse.H1_H1 ;  /* 0x3000000fff507230 */ /* 0x100fe20000004100 */
[----:B------:R-:W-:Y:S01]  /*49c0*/  F2FP.F16.E4M3.UNPACK_B R82, R75.H1 ;  /* 0x0000004bff52723e */ /* 0x000fe200030006ff */
[----:B------:R-:W-:-:S02]  /*49d0*/  HADD2.F32 R15, -RZ, R15.H0_H0 ;  /* 0x2000000fff0f7230 */ /* 0x000fc40000004100 */
[----:B------:R-:W-:Y:S02]  /*49e0*/  HADD2.F32 R158, -RZ, R85.H0_H0 ;  /* 0x20000055ff9e7230 */ /* 0x000fe40000004100 */
[--C-:B------:R-:W-:Y:S02]  /*49f0*/  HADD2.F32 R84, -RZ, R82.reuse.H0_H0 ;  /* 0x20000052ff547230 */ /* 0x100fe40000004100 */
[----:B------:R-:W-:Y:S02]  /*4a00*/  HADD2.F32 R82, -RZ, R82.H1_H1 ;  /* 0x30000052ff527230 */ /* 0x000fe40000004100 */
[-C--:B------:R-:W-:Y:S01]  /*4a10*/  FMUL.FTZ R160, R80, R158.reuse ;  /* 0x0000009e50a07220 */ /* 0x080fe20000410000 */
[----:B------:R-:W-:-:S03]  /*4a20*/  FMUL.FTZ R159, R15, R158 ;  /* 0x0000009e0f9f7220 */ /* 0x000fc60000410000 */
[-C--:B------:R-:W-:Y:S01]  /*4a30*/  FFMA.FTZ R15, R15, R84.reuse, -R160 ;  /* 0x000000540f0f7223 */ /* 0x080fe200000108a0 */
[----:B------:R-:W-:Y:S01]  /*4a40*/  FFMA.FTZ R80, R80, R84, R159 ;  /* 0x0000005450507223 */ /* 0x000fe2000001009f */
[----:B------:R-:W-:Y:S02]  /*4a50*/  F2FP.F16.E4M3.UNPACK_B R84, R77.H1 ;  /* 0x0000004dff54723e */ /* 0x000fe400030006ff */
[----:B------:R-:W-:Y:S01]  /*4a60*/  MOV R77, R14 ;  /* 0x0000000e004d7202 */ /* 0x000fe20000000f00 */
[----:B------:R-:W-:Y:S02]  /*4a70*/  HADD2.F32 R14, -RZ, R85.H1_H1 ;  /* 0x30000055ff0e7230 */ /* 0x000fe40000004100 */
[--C-:B------:R-:W-:Y:S02]  /*4a80*/  HADD2.F32 R85, -RZ, R84.reuse.H1_H1 ;  /* 0x30000054ff557230 */ /* 0x100fe40000004100 */
[----:B------:R-:W-:-:S03]  /*4a90*/  HADD2.F32 R84, -RZ, R84.H0_H0 ;  /* 0x20000054ff547230 */ /* 0x000fc60000004100 */
[CC--:B------:R-:W-:Y:S02]  /*4aa0*/  FMUL.FTZ R159, R85.reuse, R14.reuse ;  /* 0x0000000e559f7220 */ /* 0x0c0fe40000410000 */
[C---:B------:R-:W-:Y:S02]  /*4ab0*/  FMUL.FTZ R158, R84.reuse, R14 ;  /* 0x0000000e549e7220 */ /* 0x040fe40000410000 */
[-C--:B------:R-:W-:Y:S01]  /*4ac0*/  FFMA.FTZ R14, R84, R82.reuse, -R159 ;  /* 0x00000052540e7223 */ /* 0x080fe2000001089f */
[----:B------:R-:W-:Y:S01]  /*4ad0*/  F2FP.F16.E4M3.UNPACK_B R159, R81 ;  /* 0x00000051ff9f723e */ /* 0x000fe200020006ff */
[----:B------:R-:W-:Y:S01]  /*4ae0*/  FFMA.FTZ R85, R85, R82, R158 ;  /* 0x0000005255557223 */ /* 0x000fe2000001009e */
[----:B------:R-:W-:Y:S02]  /*4af0*/  F2FP.F16.E4M3.UNPACK_B R81, R77.H1 ;  /* 0x0000004dff51723e */ /* 0x000fe400030006ff */
[----:B------:R-:W-:Y:S01]  /*4b00*/  F2FP.F16.E4M3.UNPACK_B R84, R75 ;  /* 0x0000004bff54723e */ /* 0x000fe200020006ff */
[----:B------:R-:W-:Y:S01]  /*4b10*/  HADD2.F32 R75, -RZ, R159.H1_H1 ;  /* 0x3000009fff4b7230 */ /* 0x000fe20000004100 */
[----:B------:R-:W-:Y:S01]  /*4b20*/  F2FP.F16.E4M3.UNPACK_B R77, R77 ;  /* 0x0000004dff4d723e */ /* 0x000fe200020006ff */
[--C-:B------:R-:W-:Y:S01]  /*4b30*/  HADD2.F32 R82, -RZ, R81.reuse.H1_H1 ;  /* 0x30000051ff527230 */ /* 0x100fe20000004100 */
[----:B------:R-:W-:Y:S01]  /*4b40*/  F2FP.SATFINITE.E4M3.F32.PACK_AB_MERGE_C R85, R85, R14, RZ ;  /* 0x0000000e5555723e */ /* 0x000fe200048070ff */
[----:B------:R-:W-:-:S02]  /*4b50*/  HADD2.F32 R81, -RZ, R81.H0_H0 ;  /* 0x20000051ff517230 */ /* 0x000fc40000004100 */
[--C-:B------:R-:W-:Y:S02]  /*4b60*/  HADD2.F32 R158, -RZ, R84.reuse.H1_H1 ;  /* 0x30000054ff9e7230 */ /* 0x100fe40000004100 */
[-C--:B------:R-:W-:Y:S01]  /*4b70*/  FMUL.FTZ R160, R82, R75.reuse ;  /* 0x0000004b52a07220 */ /* 0x080fe20000410000 */
[----:B------:R-:W-:Y:S02]  /*4b80*/  HADD2.F32 R84, -RZ, R84.H0_H0 ;  /* 0x20000054ff547230 */ /* 0x000fe40000004100 */
[C---:B------:R-:W-:Y:S01]  /*4b90*/  FMUL.FTZ R161, R81.reuse, R75 ;  /* 0x0000004b51a17220 */ /* 0x040fe20000410000 */
[----:B------:R-:W-:Y:S01]  /*4ba0*/  F2FP.SATFINITE.E4M3.F32.PACK_AB_MERGE_C R15, R80, R15, R85 ;  /* 0x0000000f500f723e */ /* 0x000fe20004807055 */
[-C--:B------:R-:W-:Y:S01]  /*4bb0*/  FFMA.FTZ R75, R81, R158.reuse, -R160 ;  /* 0x0000009e514b7223 */ /* 0x080fe200000108a0 */
[----:B------:R-:W-:Y:S02]  /*4bc0*/  HADD2.F32 R81, -RZ, R77.H1_H1 ;  /* 0x3000004dff517230 */ /* 0x000fe40000004100 */
[----:B------:R-:W-:Y:S01]  /*4bd0*/  FFMA.FTZ R160, R82, R158, R161 ;  /* 0x0000009e52a07223 */ /* 0x000fe200000100a1 */
[----:B------:R-:W-:-:S02]  /*4be0*/  HADD2.F32 R82, -RZ, R159.H0_H0 ;  /* 0x2000009fff527230 */ /* 0x000fc40000004100 */
[----:B------:R-:W-:Y:S02]  /*4bf0*/  HADD2.F32 R77, -RZ, R77.H0_H0 ;  /* 0x2000004dff4d7230 */ /* 0x000fe40000004100 */
[----:B------:R-:W-:Y:S01]  /*4c00*/  F2FP.SATFINITE.E4M3.F32.PACK_AB_MERGE_C R75, R160, R75, RZ ;  /* 0x0000004ba04b723e */ /* 0x000fe200048070ff */
[-C--:B------:R-:W-:Y:S02]  /*4c10*/  FMUL.FTZ R158, R81, R82.reuse ;  /* 0x00000052519e7220 */ /* 0x080fe40000410000 */
[C---:B------:R-:W-:Y:S02]  /*4c20*/  FMUL.FTZ R82, R77.reuse, R82 ;  /* 0x000000524d527220 */ /* 0x040fe40000410000 */
[-C--:B------:R-:W-:Y:S02]  /*4c30*/  FFMA.FTZ R158, R77, R84.reuse, -R158 ;  /* 0x000000544d9e7223 */ /* 0x080fe4000001089e */
[----:B------:R-:W-:-:S05]  /*4c40*/  FFMA.FTZ R81, R81, R84, R82 ;  /* 0x0000005451517223 */ /* 0x000fca0000010052 */
[----:B------:R-:W-:-:S07]  /*4c50*/  F2FP.SATFINITE.E4M3.F32.PACK_AB_MERGE_C R14, R81, R158, R75 ;  /* 0x0000009e510e723e */ /* 0x000fce000480704b */
.L_x_464:
[----:B------:R-:W-:Y:S05]  /*4c60*/  BSYNC B3 ;  /* 0x0000000000037941 */ /* 0x000fea0003800000 */
.L_x_463:
[----:B---3--:R0:W-:Y:S02]  /*4c70*/  ST.E.128 desc[UR50][R78.64], R12 ;  /* 0x0000000c4e007985 */ /* 0x0081e4000c101d32 */
.L_x_462:
[----:B------:R-:W-:Y:S05]  /*4c80*/  BSYNC B2 ;  /* 0x0000000000027941 */ /* 0x000fea0003800000 */
.L_x_461:
[----:B------:R-:W-:Y:S01]  /*4c90*/  ISETP.NE.AND P2, PT, R31, RZ, PT ;  /* 0x000000ff1f00720c */ /* 0x000fe20003f45270 */
[----:B------:R-:W-:-:S12]  /*4ca0*/  BSSY B2, `(.L_x_465) ;  /* 0x0000074000027945 */ /* 0x000fd80003800000 */
[----:B------:R-:W-:Y:S05]  /*4cb0*/  @!P2 BRA `(.L_x_466) ;  /* 0x0000000400c8a947 */ /* 0x000fea0003800000 */
[----:B0-----:R0:W0:Y:S01]  /*4cc0*/  LDS.128 R12, [R36+0x1cc00] ;  /* 0x01cc0000240c7984 */ /* 0x0010220000000c00 */
[----:B----4-:R-:W-:Y:S01]  /*4cd0*/  IADD3 R74, P2, R172, R11, RZ ;  /* 0x0000000bac4a7210 */ /* 0x010fe20007f5e0ff */
[----:B------:R-:W-:Y:S04]  /*4ce0*/  BSSY B3, `(.L_x_467) ;  /* 0x000006e000037945 */ /* 0x000fe80003800000 */
[----:B---3--:R-:W-:Y:S01]  /*4cf0*/  IMAD.X R75, R150, 0x1, R197, P2 ;  /* 0x00000001964b7824 */ /* 0x008fe200010e06c5 */
[----:B------:R-:W-:-:S13]  /*4d00*/  ISETP.GE.AND P2, PT, R203, R118, PT ;  /* 0x00000076cb00720c */ /* 0x000fda0003f46270 */
[----:B------:R-:W-:Y:S05]  /*4d10*/  @P2 BRA `(.L_x_468) ;  /* 0x0000000400a82947 */ /* 0x000fea0003800000 */
[----:B0-----:R-:W-:Y:S01]  /*4d20*/  IMAD.MOV.U32 R70, RZ, RZ, R13 ;  /* 0x000000ffff467224 */ /* 0x001fe200078e000d */
[----:B------:R-:W-:Y:S02]  /*4d30*/  F2FP.F16.E4M3.UNPACK_B R79, R157.H1 ;  /* 0x0000009dff4f723e */ /* 0x000fe400030006ff */
[----:B------:R-:W-:Y:S02]  /*4d40*/  F2FP.F16.E4M3.UNPACK_B R78, R156.H1 ;  /* 0x0000009cff4e723e */ /* 0x000fe400030006ff */
[----:B------:R-:W-:Y:S01]  /*4d50*/  F2FP.F16.E4M3.UNPACK_B R13, R70 ;  /* 0x00000046ff0d723e */ /* 0x000fe200020006ff */
[----:B------:R-:W-:Y:S02]  /*4d60*/  HADD2.F32 R72, -RZ, R79.H0_H0 ;  /* 0x2000004fff487230 */ /* 0x000fe40000004100 */
[----:B------:R-:W-:Y:S02]  /*4d70*/  HADD2.F32 R77, -RZ, R78.H0_H0 ;  /* 0x2000004eff4d7230 */ /* 0x000fe40000004100 */
[----:B------:R-:W-:-:S02]  /*4d80*/  HADD2.F32 R76, -RZ, R13.H1_H1 ;  /* 0x3000000dff4c7230 */ /* 0x000fc40000004100 */
[----:B------:R-:W-:Y:S02]  /*4d90*/  HADD2.F32 R13, -RZ, R13.H0_H0 ;  /* 0x2000000dff0d7230 */ /* 0x000fe40000004100 */
[----:B------:R-:W-:Y:S02]  /*4da0*/  HADD2.F32 R79, -RZ, R79.H1_H1 ;  /* 0x3000004fff4f7230 */ /* 0x000fe40000004100 */
[CC--:B------:R-:W-:Y:S01]  /*4db0*/  FMUL.FTZ R80, R76.reuse, R72.reuse ;  /* 0x000000484c507220 */ /* 0x0c0fe20000410000 */
[----:B------:R-:W-:Y:S02]  /*4dc0*/  HADD2.F32 R78, -RZ, R78.H1_H1 ;  /* 0x3000004eff4e7230 */ /* 0x000fe40000004100 */
[C---:B------:R-:W-:Y:S01]  /*4dd0*/  FMUL.FTZ R81, R13.reuse, R72 ;  /* 0x000000480d517220 */ /* 0x040fe20000410000 */
[----:B------:R-:W-:Y:S01]  /*4de0*/  F2FP.F16.E4M3.UNPACK_B R72, R70.H1 ;  /* 0x00000046ff48723e */ /* 0x000fe200030006ff */
[-C--:B------:R-:W-:Y:S02]  /*4df0*/  FFMA.FTZ R13, R13, R77.reuse, -R80 ;  /* 0x0000004d0d0d7223 */ /* 0x080fe40000010850 */
[----:B------:R-:W-:Y:S01]  /*4e00*/  FFMA.FTZ R70, R76, R77, R81 ;  /* 0x0000004d4c467223 */ /* 0x000fe20000010051 */
[----:B------:R-:W-:Y:S01]  /*4e10*/  MOV R76, R12 ;  /* 0x0000000c004c7202 */ /* 0x000fe20000000f00 */
[----:B------:R-:W-:-:S02]  /*4e20*/  HADD2.F32 R77, -RZ, R72.H1_H1 ;  /* 0x30000048ff4d7230 */ /* 0x000fc40000004100 */
        /* <DEDUP_REMOVED lines=14> */
[CC--:B------:R-:W-:Y:S01]  /*4f10*/  FMUL.FTZ R83, R79.reuse, R82.reuse ;  /* 0x000000524f537220 */ /* 0x0c0fe20000410000 */
[----:B------:R-:W-:Y:S02]  /*4f20*/  HADD2.F32 R78, -RZ, R78.H0_H0 ;  /* 0x2000004eff4e7230 */ /* 0x000fe40000004100 */
[----:B------:R-:W-:Y:S01]  /*4f30*/  FMUL.FTZ R82, R72, R82 ;  /* 0x0000005248527220 */ /* 0x000fe20000410000 */
[----:B------:R-:W-:Y:S01]  /*4f40*/  F2FP.SATFINITE.E4M3.F32.PACK_AB_MERGE_C R13, R70, R13, R12 ;  /* 0x0000000d460d723e */ /* 0x000fe2000480700c */
[-C--:B------:R-:W-:Y:S02]  /*4f50*/  FFMA.FTZ R72, R72, R80.reuse, -R83 ;  /* 0x0000005048487223 */ /* 0x080fe40000010853 */
[----:B------:R-:W-:Y:S01]  /*4f60*/  FFMA.FTZ R79, R79, R80, R82 ;  /* 0x000000504f4f7223 */ /* 0x000fe20000010052 */
[----:B------:R-:W-:Y:S01]  /*4f70*/  HADD2.F32 R80, -RZ, R81.H0_H0 ;  /* 0x20000051ff507230 */ /* 0x000fe20000004100 */
[----:B------:R-:W-:Y:S01]  /*4f80*/  SHF.R.U32.HI R82, RZ, 0x10, R71 ;  /* 0x00000010ff527819 */ /* 0x000fe20000011647 */
[----:B------:R-:W-:-:S02]  /*4f90*/  HADD2.F32 R81, -RZ, R76.H1_H1 ;  /* 0x3000004cff517230 */ /* 0x000fc40000004100 */
[----:B------:R-:W-:Y:S01]  /*4fa0*/  HADD2.F32 R76, -RZ, R76.H0_H0 ;  /* 0x2000004cff4c7230 */ /* 0x000fe20000004100 */
[----:B------:R-:W-:Y:S02]  /*4fb0*/  F2FP.SATFINITE.E4M3.F32.PACK_AB_MERGE_C R72, R79, R72, RZ ;  /* 0x000000484f48723e */ /* 0x000fe400048070ff */
[CC--:B------:R-:W-:Y:S02]  /*4fc0*/  FMUL.FTZ R83, R81.reuse, R80.reuse ;  /* 0x0000005051537220 */ /* 0x0c0fe40000410000 */
[C---:B------:R-:W-:Y:S02]  /*4fd0*/  FMUL.FTZ R80, R76.reuse, R80 ;  /* 0x000000504c507220 */ /* 0x040fe40000410000 */
[-C--:B------:R-:W-:Y:S01]  /*4fe0*/  FFMA.FTZ R76, R76, R78.reuse, -R83 ;  /* 0x0000004e4c4c7223 */ /* 0x080fe20000010853 */
[----:B------:R-:W-:Y:S01]  /*4ff0*/  SHF.R.U32.HI R83, RZ, 0x8, R73 ;  /* 0x00000008ff537819 */ /* 0x000fe20000011649 */
[----:B------:R-:W-:Y:S01]  /*5000*/  FFMA.FTZ R81, R81, R78, R80 ;  /* 0x0000004e51517223 */ /* 0x000fe20000010050 */
[----:B------:R-:W-:-:S02]  /*5010*/  LOP3.LUT R78, R73, 0xff0000ff, RZ, 0xc0, !PT ;  /* 0xff0000ff494e7812 */ /* 0x000fc400078ec0ff */
[----:B------:R-:W-:Y:S01]  /*5020*/  SHF.R.U32.HI R80, RZ, 0x10, R73 ;  /* 0x00000010ff507819 */ /* 0x000fe20000011649 */
[----:B------:R-:W-:Y:S01]  /*5030*/  IMAD.SHL.U32 R83, R83, 0x100, RZ ;  /* 0x0000010053537824 */ /* 0x000fe200078e00ff */
[----:B------:R-:W-:Y:S02]  /*5040*/  LOP3.LUT R73, R71, 0xff0000ff, RZ, 0xc0, !PT ;  /* 0xff0000ff47497812 */ /* 0x000fe400078ec0ff */
[----:B------:R-:W-:Y:S01]  /*5050*/  F2FP.SATFINITE.E4M3.F32.PACK_AB_MERGE_C R12, R81, R76, R72 ;  /* 0x0000004c510c723e */ /* 0x000fe20004807048 */
[----:B------:R-:W-:Y:S01]  /*5060*/  IMAD.U32 R80, R80, 0x10000, RZ ;  /* 0x0001000050507824 */ /* 0x000fe200078e00ff */
[----:B------:R-:W-:Y:S02]  /*5070*/  LOP3.LUT R83, R78, 0xff00, R83, 0xf8, !PT ;  /* 0x0000ff004e537812 */ /* 0x000fe400078ef853 */
[----:B------:R-:W-:Y:S02]  /*5080*/  SHF.R.U32.HI R78, RZ, 0x8, R71 ;  /* 0x00000008ff4e7819 */ /* 0x000fe40000011647 */
[----:B------:R-:W-:-:S02]  /*5090*/  LOP3.LUT R71, R83, 0xff0000, R80, 0xf8, !PT ;  /* 0x00ff000053477812 */ /* 0x000fc400078ef850 */
[----:B------:R-:W-:Y:S01]  /*50a0*/  MOV R80, R15 ;  /* 0x0000000f00507202 */ /* 0x000fe20000000f00 */
[----:B------:R-:W-:Y:S01]  /*50b0*/  IMAD.SHL.U32 R78, R78, 0x100, RZ ;  /* 0x000001004e4e7824 */ /* 0x000fe200078e00ff */
[----:B------:R-:W-:Y:S02]  /*50c0*/  F2FP.F16.E4M3.UNPACK_B R83, R71.H1 ;  /* 0x00000047ff53723e */ /* 0x000fe400030006ff */
[----:B------:R-:W-:Y:S02]  /*50d0*/  F2FP.F16.E4M3.UNPACK_B R15, R80 ;  /* 0x00000050ff0f723e */ /* 0x000fe400020006ff */
[----:B------:R-:W-:Y:S01]  /*50e0*/  LOP3.LUT R73, R73, 0xff00, R78, 0xf8, !PT ;  /* 0x0000ff0049497812 */ /* 0x000fe200078ef84e */
[----:B------:R-:W-:Y:S02]  /*50f0*/  IMAD.U32 R78, R82, 0x10000, RZ ;  /* 0x00010000524e7824 */ /* 0x000fe400078e00ff */
[----:B------:R-:W-:-:S03]  /*5100*/  HADD2.F32 R85, -RZ, R83.H0_H0 ;  /* 0x20000053ff557230 */ /* 0x000fc60000004100 */
[----:B------:R-:W-:Y:S01]  /*5110*/  LOP3.LUT R73, R73, 0xff0000, R78, 0xf8, !PT ;  /* 0x00ff000049497812 */ /* 0x000fe200078ef84e */
[--C-:B------:R-:W-:Y:S02]  /*5120*/  HADD2.F32 R78, -RZ, R15.reuse.H1_H1 ;  /* 0x3000000fff4e7230 */ /* 0x100fe40000004100 */
[----:B------:R-:W-:Y:S01]  /*5130*/  HADD2.F32 R15, -RZ, R15.H0_H0 ;  /* 0x2000000fff0f7230 */ /* 0x000fe20000004100 */
[----:B------:R-:W-:Y:S02]  /*5140*/  F2FP.F16.E4M3.UNPACK_B R84, R73.H1 ;  /* 0x00000049ff54723e */ /* 0x000fe400030006ff */
[----:B------:R-:W-:Y:S01]  /*5150*/  FMUL.FTZ R156, R78, R85 ;  /* 0x000000554e9c7220 */ /* 0x000fe20000410000 */
[----:B------:R-:W-:Y:S01]  /*5160*/  F2FP.F16.E4M3.UNPACK_B R73, R73 ;  /* 0x00000049ff49723e */ /* 0x000fe200020006ff */
[----:B------:R-:W-:Y:S01]  /*5170*/  FMUL.FTZ R85, R15, R85 ;  /* 0x000000550f557220 */ /* 0x000fe20000410000 */
[--C-:B------:R-:W-:Y:S02]  /*5180*/  HADD2.F32 R82, -RZ, R84.reuse.H0_H0 ;  /* 0x20000054ff527230 */ /* 0x100fe40000004100 */
[----:B------:R-:W-:-:S03]  /*5190*/  HADD2.F32 R84, -RZ, R84.H1_H1 ;  /* 0x30000054ff547230 */ /* 0x000fc60000004100 */
[-C--:B------:R-:W-:Y:S01]  /*51a0*/  FFMA.FTZ R15, R15, R82.reuse, -R156 ;  /* 0x000000520f0f7223 */ /* 0x080fe2000001089c */
[----:B------:R-:W-:Y:S01]  /*51b0*/  FFMA.FTZ R78, R78, R82, R85 ;  /* 0x000000524e4e7223 */ /* 0x000fe20000010055 */
[----:B------:R-:W-:Y:S01]  /*51c0*/  F2FP.F16.E4M3.UNPACK_B R82, R80.H1 ;  /* 0x00000050ff52723e */ /* 0x000fe200030006ff */
[----:B------:R-:W-:Y:S02]  /*51d0*/  IMAD.MOV.U32 R80, RZ, RZ, R14 ;  /* 0x000000ffff507224 */ /* 0x000fe400078e000e */
[----:B------:R-:W-:Y:S02]  /*51e0*/  HADD2.F32 R14, -RZ, R83.H1_H1 ;  /* 0x30000053ff0e7230 */ /* 0x000fe40000004100 */
[--C-:B------:R-:W-:Y:S02]  /*51f0*/  HADD2.F32 R83, -RZ, R82.reuse.H1_H1 ;  /* 0x30000052ff537230 */ /* 0x100fe40000004100 */
[----:B------:R-:W-:-:S03]  /*5200*/  HADD2.F32 R82, -RZ, R82.H0_H0 ;  /* 0x20000052ff527230 */ /* 0x000fc60000004100 */
[CC--:B------:R-:W-:Y:S02]  /*5210*/  FMUL.FTZ R85, R83.reuse, R14.reuse ;  /* 0x0000000e53557220 */ /* 0x0c0fe40000410000 */
[C---:B------:R-:W-:Y:S02]  /*5220*/  FMUL.FTZ R156, R82.reuse, R14 ;  /* 0x0000000e529c7220 */ /* 0x040fe40000410000 */
[----:B------:R-:W-:Y:S01]  /*5230*/  FFMA.FTZ R14, R82, R84, -R85 ;  /* 0x00000054520e7223 */ /* 0x000fe20000010855 */
[----:B------:R-:W-:Y:S01]  /*5240*/  F2FP.F16.E4M3.UNPACK_B R82, R80.H1 ;  /* 0x00000050ff52723e */ /* 0x000fe200030006ff */
[----:B------:R-:W-:Y:S01]  /*5250*/  FFMA.FTZ R83, R83, R84, R156 ;  /* 0x0000005453537223 */ /* 0x000fe2000001009c */
[----:B------:R-:W-:Y:S01]  /*5260*/  F2FP.F16.E4M3.UNPACK_B R85, R71 ;  /* 0x00000047ff55723e */ /* 0x000fe200020006ff */
[----:B------:R-:W-:Y:S01]  /*5270*/  HADD2.F32 R84, -RZ, R73.H1_H1 ;  /* 0x30000049ff547230 */ /* 0x000fe20000004100 */
[----:B------:R-:W-:Y:S01]  /*5280*/  F2FP.F16.E4M3.UNPACK_B R80, R80 ;  /* 0x00000050ff50723e */ /* 0x000fe200020006ff */
[----:B------:R-:W-:Y:S01]  /*5290*/  HADD2.F32 R71, -RZ, R82.H1_H1 ;  /* 0x30000052ff477230 */ /* 0x000fe20000004100 */
[----:B------:R-:W-:Y:S01]  /*52a0*/  F2FP.SATFINITE.E4M3.F32.PACK_AB_MERGE_C R83, R83, R14, RZ ;  /* 0x0000000e5353723e */ /* 0x000fe200048070ff */
[----:B------:R-:W-:-:S02]  /*52b0*/  HADD2.F32 R156, -RZ, R85.H1_H1 ;  /* 0x30000055ff9c7230 */ /* 0x000fc40000004100 */
[----:B------:R-:W-:Y:S01]  /*52c0*/  HADD2.F32 R82, -RZ, R82.H0_H0 ;  /* 0x20000052ff527230 */ /* 0x000fe20000004100 */
[----:B------:R-:W-:Y:S01]  /*52d0*/  F2FP.SATFINITE.E4M3.F32.PACK_AB_MERGE_C R15, R78, R15, R83 ;  /* 0x0000000f4e0f723e */ /* 0x000fe20004807053 */
[----:B------:R-:W-:Y:S02]  /*52e0*/  HADD2.F32 R85, -RZ, R85.H0_H0 ;  /* 0x20000055ff557230 */ /* 0x000fe40000004100 */
[-C--:B------:R-:W-:Y:S01]  /*52f0*/  FMUL.FTZ R157, R71, R156.reuse ;  /* 0x0000009c479d7220 */ /* 0x080fe20000410000 */
[----:B------:R-:W-:Y:S02]  /*5300*/  HADD2.F32 R73, -RZ, R73.H0_H0 ;  /* 0x20000049ff497230 */ /* 0x000fe40000004100 */
[C---:B------:R-:W-:Y:S01]  /*5310*/  FMUL.FTZ R158, R82.reuse, R156 ;  /* 0x0000009c529e7220 */ /* 0x040fe20000410000 */
[----:B------:R-:W-:-:S03]  /*5320*/  FFMA.FTZ R156, R82, R84, -R157 ;  /* 0x00000054529c7223 */ /* 0x000fc6000001089d */
[----:B------:R-:W-:Y:S01]  /*5330*/  FFMA.FTZ R159, R71, R84, R158 ;  /* 0x00000054479f7223 */ /* 0x000fe2000001009e */
[--C-:B------:R-:W-:Y:S02]  /*5340*/  HADD2.F32 R71, -RZ, R80.reuse.H1_H1 ;  /* 0x30000050ff477230 */ /* 0x100fe40000004100 */
[----:B------:R-:W-:Y:S02]  /*5350*/  HADD2.F32 R80, -RZ, R80.H0_H0 ;  /* 0x20000050ff507230 */ /* 0x000fe40000004100 */
[----:B------:R-:W-:Y:S01]  /*5360*/  F2FP.SATFINITE.E4M3.F32.PACK_AB_MERGE_C R156, R159, R156, RZ ;  /* 0x0000009c9f9c723e */ /* 0x000fe200048070ff */
[-C--:B------:R-:W-:Y:S02]  /*5370*/  FMUL.FTZ R157, R71, R85.reuse ;  /* 0x00000055479d7220 */ /* 0x080fe40000410000 */
[C---:B------:R-:W-:Y:S02]  /*5380*/  FMUL.FTZ R82, R80.reuse, R85 ;  /* 0x0000005550527220 */ /* 0x040fe40000410000 */
[----:B------:R-:W-:-:S02]  /*5390*/  FFMA.FTZ R157, R80, R73, -R157 ;  /* 0x00000049509d7223 */ /* 0x000fc4000001089d */
[----:B------:R-:W-:-:S05]  /*53a0*/  FFMA.FTZ R82, R71, R73, R82 ;  /* 0x0000004947527223 */ /* 0x000fca0000010052 */
[----:B------:R-:W-:-:S07]  /*53b0*/  F2FP.SATFINITE.E4M3.F32.PACK_AB_MERGE_C R14, R82, R157, R156 ;  /* 0x0000009d520e723e */ /* 0x000fce000480709c */
.L_x_468:
[----:B------:R-:W-:Y:S05]  /*53c0*/  BSYNC B3 ;  /* 0x0000000000037941 */ /* 0x000fea0003800000 */
.L_x_467:
[----:B0-----:R0:W-:Y:S02]  /*53d0*/  ST.E.128 desc[UR50][R74.64], R12 ;  /* 0x0000000c4a007985 */ /* 0x0011e4000c101d32 */
.L_x_466:
[----:B------:R-:W-:Y:S05]  /*53e0*/  BSYNC B2 ;  /* 0x0000000000027941 */ /* 0x000fea0003800000 */
.L_x_465:
        /* <DEDUP_REMOVED lines=9> */
[----:B------:R-:W-:Y:S02]  /*5480*/  SHF.R.U32.HI R66, RZ, 0x8, R67 ;  /* 0x00000008ff427819 */ /* 0x000fe40000011643 */
[----:B------:R-:W-:Y:S02]  /*5490*/  SHF.R.U32.HI R68, RZ, 0x8, R69 ;  /* 0x00000008ff447819 */ /* 0x000fe40000011645 */
[----:B------:R-:W-:Y:S02]  /*54a0*/  SHF.R.U32.HI R75, RZ, 0x10, R67 ;  /* 0x00000010ff4b7819 */ /* 0x000fe40000011643 */
[----:B------:R-:W-:Y:S02]  /*54b0*/  LOP3.LUT R67, R67, 0xff0000ff, RZ, 0xc0, !PT ;  /* 0xff0000ff43437812 */ /* 0x000fe400078ec0ff */
[----:B------:R-:W-:Y:S02]  /*54c0*/  SHF.R.U32.HI R73, RZ, 0x10, R69 ;  /* 0x00000010ff497819 */ /* 0x000fe40000011645 */
[----:B------:R-:W-:Y:S01]  /*54d0*/  LOP3.LUT R72, R69, 0xff0000ff, RZ, 0xc0, !PT ;  /* 0xff0000ff45487812 */ /* 0x000fe200078ec0ff */
[----:B------:R-:W-:Y:S01]  /*54e0*/  IMAD.SHL.U32 R69, R68, 0x100, RZ ;  /* 0x0000010044457824 */ /* 0x000fe200078e00ff */
[----:B------:R-:W-:Y:S01]  /*54f0*/  SHF.L.U32 R66, R66, 0x8, RZ ;  /* 0x0000000842427819 */ /* 0x000fe200000006ff */
[----:B0-----:R-:W-:Y:S01]  /*5500*/  IMAD.MOV.U32 R68, RZ, RZ, R12 ;  /* 0x000000ffff447224 */ /* 0x001fe200078e000c */
[----:B------:R-:W-:-:S02]  /*5510*/  F2FP.F16.E4M3.UNPACK_B R12, R13 ;  /* 0x0000000dff0c723e */ /* 0x000fc400020006ff */
[----:B------:R-:W-:Y:S01]  /*5520*/  LOP3.LUT R67, R67, 0xff00, R66, 0xf8, !PT ;  /* 0x0000ff0043437812 */ /* 0x000fe200078ef842 */
[----:B------:R-:W-:Y:S01]  /*5530*/  IMAD.U32 R66, R75, 0x10000, RZ ;  /* 0x000100004b427824 */ /* 0x000fe200078e00ff */
[----:B------:R-:W-:Y:S02]  /*5540*/  LOP3.LUT R74, R72, 0xff00, R69, 0xf8, !PT ;  /* 0x0000ff00484a7812 */ /* 0x000fe400078ef845 */
[----:B------:R-:W-:Y:S02]  /*5550*/  SHF.L.U32 R69, R73, 0x10, RZ ;  /* 0x0000001049457819 */ /* 0x000fe400000006ff */
[----:B------:R-:W-:Y:S02]  /*5560*/  F2FP.F16.E4M3.UNPACK_B R72, R155.H1 ;  /* 0x0000009bff48723e */ /* 0x000fe400030006ff */
[----:B------:R-:W-:Y:S02]  /*5570*/  LOP3.LUT R66, R67, 0xff0000, R66, 0xf8, !PT ;  /* 0x00ff000043427812 */ /* 0x000fe400078ef842 */
[----:B------:R-:W-:Y:S01]  /*5580*/  LOP3.LUT R67, R74, 0xff0000, R69, 0xf8, !PT ;  /* 0x00ff00004a437812 */ /* 0x000fe200078ef845 */
[----:B------:R-:W-:Y:S01]  /*5590*/  HADD2.F32 R76, -RZ, R72.H0_H0 ;  /* 0x20000048ff4c7230 */ /* 0x000fe20000004100 */
[----:B------:R-:W-:Y:S01]  /*55a0*/  F2FP.F16.E4M3.UNPACK_B R74, R148.H1 ;  /* 0x00000094ff4a723e */ /* 0x000fe200030006ff */
[--C-:B------:R-:W-:Y:S01]  /*55b0*/  HADD2.F32 R69, -RZ, R12.reuse.H1_H1 ;  /* 0x3000000cff457230 */ /* 0x100fe20000004100 */
[----:B------:R-:W-:Y:S01]  /*55c0*/  F2FP.F16.E4M3.UNPACK_B R13, R13.H1 ;  /* 0x0000000dff0d723e */ /* 0x000fe200030006ff */
[----:B------:R-:W-:Y:S01]  /*55d0*/  HADD2.F32 R12, -RZ, R12.H0_H0 ;  /* 0x2000000cff0c7230 */ /* 0x000fe20000004100 */
[----:B------:R-:W-:Y:S01]  /*55e0*/  F2FP.F16.E4M3.UNPACK_B R155, R155 ;  /* 0x0000009bff9b723e */ /* 0x000fe200020006ff */
[----:B------:R-:W-:-:S02]  /*55f0*/  HADD2.F32 R77, -RZ, R72.H1_H1 ;  /* 0x30000048ff4d7230 */ /* 0x000fc40000004100 */
[CC--:B------:R-:W-:Y:S01]  /*5600*/  FMUL.FTZ R79, R69.reuse, R76.reuse ;  /* 0x0000004c454f7220 */ /* 0x0c0fe20000410000 */
[--C-:B------:R-:W-:Y:S02]  /*5610*/  HADD2.F32 R75, -RZ, R74.reuse.H0_H0 ;  /* 0x2000004aff4b7230 */ /* 0x100fe40000004100 */
[C---:B------:R-:W-:Y:S01]  /*5620*/  FMUL.FTZ R76, R12.reuse, R76 ;  /* 0x0000004c0c4c7220 */ /* 0x040fe20000410000 */
[--C-:B------:R-:W-:Y:S01]  /*5630*/  HADD2.F32 R73, -RZ, R13.reuse.H1_H1 ;  /* 0x3000000dff497230 */ /* 0x100fe20000004100 */
[----:B------:R-:W-:Y:S01]  /*5640*/  F2FP.F16.E4M3.UNPACK_B R148, R148 ;  /* 0x00000094ff94723e */ /* 0x000fe200020006ff */
[----:B------:R-:W-:Y:S02]  /*5650*/  HADD2.F32 R72, -RZ, R13.H0_H0 ;  /* 0x2000000dff487230 */ /* 0x000fe40000004100 */
[-C--:B------:R-:W-:Y:S01]  /*5660*/  FFMA.FTZ R12, R12, R75.reuse, -R79 ;  /* 0x0000004b0c0c7223 */ /* 0x080fe2000001084f */
[----:B------:R-:W-:Y:S02]  /*5670*/  HADD2.F32 R74, -RZ, R74.H1_H1 ;  /* 0x3000004aff4a7230 */ /* 0x000fe40000004100 */
[----:B------:R-:W-:Y:S01]  /*5680*/  FFMA.FTZ R13, R69, R75, R76 ;  /* 0x0000004b450d7223 */ /* 0x000fe2000001004c */
[CC--:B------:R-:W-:Y:S01]  /*5690*/  FMUL.FTZ R79, R73.reuse, R77.reuse ;  /* 0x0000004d494f7220 */ /* 0x0c0fe20000410000 */
[C---:B------:R-:W-:Y:S01]  /*56a0*/  FMUL.FTZ R78, R72.reuse, R77 ;  /* 0x0000004d484e7220 */ /* 0x040fe20000410000 */
[-C--:B------:R-:W-:Y:S01]  /*56b0*/  F2FP.F16.E4M3.UNPACK_B R69, R68.reuse.H1 ;  /* 0x00000044ff45723e */ /* 0x080fe200030006ff */
[----:B------:R-:W-:Y:S01]  /*56c0*/  HADD2.F32 R75, -RZ, R155.H1_H1 ;  /* 0x3000009bff4b7230 */ /* 0x000fe20000004100 */
[----:B------:R-:W-:Y:S01]  /*56d0*/  F2FP.F16.E4M3.UNPACK_B R68, R68 ;  /* 0x00000044ff44723e */ /* 0x000fe200020006ff */
[-C--:B------:R-:W-:Y:S01]  /*56e0*/  FFMA.FTZ R79, R72, R74.reuse, -R79 ;  /* 0x0000004a484f7223 */ /* 0x080fe2000001084f */
[----:B------:R-:W-:Y:S01]  /*56f0*/  FFMA.FTZ R80, R73, R74, R78 ;  /* 0x0000004a49507223 */ /* 0x000fe2000001004e */
[--C-:B------:R-:W-:Y:S01]  /*5700*/  HADD2.F32 R74, -RZ, R69.reuse.H1_H1 ;  /* 0x30000045ff4a7230 */ /* 0x100fe20000004100 */
[-C--:B------:R-:W-:Y:S01]  /*5710*/  F2FP.F16.E4M3.UNPACK_B R82, R67.reuse.H1 ;  /* 0x00000043ff52723e */ /* 0x080fe200030006ff */
[----:B------:R-:W-:Y:S01]  /*5720*/  HADD2.F32 R73, -RZ, R69.H0_H0 ;  /* 0x20000045ff497230 */ /* 0x000fe20000004100 */
[----:B------:R-:W-:Y:S01]  /*5730*/  F2FP.F16.E4M3.UNPACK_B R81, R67 ;  /* 0x00000043ff51723e */ /* 0x000fe200020006ff */
[----:B------:R-:W-:-:S02]  /*5740*/  HADD2.F32 R69, -RZ, R68.H0_H0 ;  /* 0x20000044ff457230 */ /* 0x000fc40000004100 */
[CC--:B------:R-:W-:Y:S01]  /*5750*/  FMUL.FTZ R78, R74.reuse, R75.reuse ;  /* 0x0000004b4a4e7220 */ /* 0x0c0fe20000410000 */
[----:B------:R-:W-:Y:S02]  /*5760*/  HADD2.F32 R72, -RZ, R68.H1_H1 ;  /* 0x30000044ff487230 */ /* 0x000fe40000004100 */
[C---:B------:R-:W-:Y:S01]  /*5770*/  FMUL.FTZ R75, R73.reuse, R75 ;  /* 0x0000004b494b7220 */ /* 0x040fe20000410000 */
[--C-:B------:R-:W-:Y:S01]  /*5780*/  HADD2.F32 R68, -RZ, R148.reuse.H1_H1 ;  /* 0x30000094ff447230 */ /* 0x100fe20000004100 */
[----:B------:R-:W-:Y:S01]  /*5790*/  F2FP.F16.E4M3.UNPACK_B R67, R66 ;  /* 0x00000042ff43723e */ /* 0x000fe200020006ff */
[----:B------:R-:W-:Y:S02]  /*57a0*/  HADD2.F32 R155, -RZ, R155.H0_H0 ;  /* 0x2000009bff9b7230 */ /* 0x000fe40000004100 */
[----:B------:R-:W-:Y:S02]  /*57b0*/  HADD2.F32 R148, -RZ, R148.H0_H0 ;  /* 0x20000094ff947230 */ /* 0x000fe40000004100 */
[-C--:B------:R-:W-:Y:S01]  /*57c0*/  FFMA.FTZ R73, R73, R68.reuse, -R78 ;  /* 0x0000004449497223 */ /* 0x080fe2000001084e */
[----:B------:R-:W-:Y:S01]  /*57d0*/  FFMA.FTZ R78, R74, R68, R75 ;  /* 0x000000444a4e7223 */ /* 0x000fe2000001004b */
[----:B------:R-:W-:Y:S01]  /*57e0*/  FMUL.FTZ R76, R72, R155 ;  /* 0x0000009b484c7220 */ /* 0x000fe20000410000 */
[----:B------:R-:W-:Y:S01]  /*57f0*/  F2FP.F16.E4M3.UNPACK_B R74, R15.H1 ;  /* 0x0000000fff4a723e */ /* 0x000fe200030006ff */
[C---:B------:R-:W-:Y:S01]  /*5800*/  FMUL.FTZ R155, R69.reuse, R155 ;  /* 0x0000009b459b7220 */ /* 0x040fe20000410000 */
[----:B------:R-:W-:Y:S01]  /*5810*/  F2FP.F16.E4M3.UNPACK_B R75, R14.H1 ;  /* 0x0000000eff4b723e */ /* 0x000fe200030006ff */
[-C--:B------:R-:W-:Y:S01]  /*5820*/  FFMA.FTZ R68, R69, R148.reuse, -R76 ;  /* 0x0000009445447223 */ /* 0x080fe2000001084c */
[----:B------:R-:W-:Y:S01]  /*5830*/  F2FP.SATFINITE.E4M3.F32.PACK_AB_MERGE_C R73, R78, R73, RZ ;  /* 0x000000494e49723e */ /* 0x000fe200048070ff */
[----:B------:R-:W-:Y:S01]  /*5840*/  FFMA.FTZ R69, R72, R148, R155 ;  /* 0x0000009448457223 */ /* 0x000fe2000001009b */
[--C-:B------:R-:W-:Y:S01]  /*5850*/  HADD2.F32 R77, -RZ, R74.reuse.H0_H0 ;  /* 0x2000004aff4d7230 */ /* 0x100fe20000004100 */
[----:B------:R-:W-:Y:S01]  /*5860*/  F2FP.SATFINITE.E4M3.F32.PACK_AB_MERGE_C R72, R80, R79, RZ ;  /* 0x0000004f5048723e */ /* 0x000fe200048070ff */
[----:B------:R-:W-:Y:S01]  /*5870*/  HADD2.F32 R78, -RZ, R74.H1_H1 ;  /* 0x3000004aff4e7230 */ /* 0x000fe20000004100 */
[----:B------:R-:W-:Y:S01]  /*5880*/  F2FP.F16.E4M3.UNPACK_B R74, R66.H1 ;  /* 0x00000042ff4a723e */ /* 0x000fe200030006ff */
[----:B------:R-:W-:Y:S01]  /*5890*/  HADD2.F32 R79, -RZ, R82.H1_H1 ;  /* 0x30000052ff4f7230 */ /* 0x000fe20000004100 */
[----:B------:R-:W-:Y:S01]  /*58a0*/  F2FP.F16.E4M3.UNPACK_B R14, R14 ;  /* 0x0000000eff0e723e */ /* 0x000fe200020006ff */
[----:B------:R-:W-:Y:S01]  /*58b0*/  HADD2.F32 R76, -RZ, R75.H1_H1 ;  /* 0x3000004bff4c7230 */ /* 0x000fe20000004100 */
[----:B------:R-:W-:Y:S01]  /*58c0*/  F2FP.SATFINITE.E4M3.F32.PACK_AB_MERGE_C R13, R13, R12, R72 ;  /* 0x0000000c0d0d723e */ /* 0x000fe20004807048 */
[----:B------:R-:W-:-:S02]  /*58d0*/  HADD2.F32 R80, -RZ, R74.H1_H1 ;  /* 0x3000004aff507230 */ /* 0x000fc40000004100 */
[-C--:B------:R-:W-:Y:S01]  /*58e0*/  FMUL.FTZ R66, R78, R79.reuse ;  /* 0x0000004f4e427220 */ /* 0x080fe20000410000 */
[----:B------:R-:W-:Y:S02]  /*58f0*/  HADD2.F32 R83, -RZ, R81.H1_H1 ;  /* 0x30000051ff537230 */ /* 0x000fe40000004100 */
[C---:B------:R-:W-:Y:S01]  /*5900*/  FMUL.FTZ R85, R77.reuse, R79 ;  /* 0x0000004f4d557220 */ /* 0x040fe20000410000 */
[----:B------:R-:W-:Y:S02]  /*5910*/  HADD2.F32 R75, -RZ, R75.H0_H0 ;  /* 0x2000004bff4b7230 */ /* 0x000fe40000004100 */
[----:B------:R-:W-:Y:S01]  /*5920*/  FFMA.FTZ R66, R77, R80, -R66 ;  /* 0x000000504d427223 */ /* 0x000fe20000010842 */
[----:B------:R-:W-:Y:S02]  /*5930*/  HADD2.F32 R79, -RZ, R67.H1_H1 ;  /* 0x30000043ff4f7230 */ /* 0x000fe40000004100 */
[----:B------:R-:W-:Y:S01]  /*5940*/  FMUL.FTZ R84, R76, R83 ;  /* 0x000000534c547220 */ /* 0x000fe20000410000 */
[----:B------:R-:W-:Y:S01]  /*5950*/  F2FP.F16.E4M3.UNPACK_B R77, R15 ;  /* 0x0000000fff4d723e */ /* 0x000fe200020006ff */
[----:B------:R-:W-:Y:S01]  /*5960*/  FMUL.FTZ R83, R75, R83 ;  /* 0x000000534b537220 */ /* 0x000fe20000410000 */
[----:B------:R-:W-:-:S02]  /*5970*/  HADD2.F32 R82, -RZ, R82.H0_H0 ;  /* 0x20000052ff527230 */ /* 0x000fc40000004100 */
[-C--:B------:R-:W-:Y:S01]  /*5980*/  FFMA.FTZ R84, R75, R79.reuse, -R84 ;  /* 0x0000004f4b547223 */ /* 0x080fe20000010854 */
[--C-:B------:R-:W-:Y:S02]  /*5990*/  HADD2.F32 R75, -RZ, R14.reuse.H0_H0 ;  /* 0x2000000eff4b7230 */ /* 0x100fe40000004100 */
[----:B------:R-:W-:Y:S01]  /*59a0*/  FFMA.FTZ R83, R76, R79, R83 ;  /* 0x0000004f4c537223 */ /* 0x000fe20000010053 */
[--C-:B------:R-:W-:Y:S02]  /*59b0*/  HADD2.F32 R76, -RZ, R77.reuse.H0_H0 ;  /* 0x2000004dff4c7230 */ /* 0x100fe40000004100 */
[----:B------:R-:W-:Y:S01]  /*59c0*/  FFMA.FTZ R15, R78, R80, R85 ;  /* 0x000000504e0f7223 */ /* 0x000fe20000010055 */
[----:B------:R-:W-:Y:S01]  /*59d0*/  HADD2.F32 R77, -RZ, R77.H1_H1 ;  /* 0x3000004dff4d7230 */ /* 0x000fe20000004100 */
[----:B------:R-:W-:Y:S01]  /*59e0*/  F2FP.SATFINITE.E4M3.F32.PACK_AB_MERGE_C R12, R69, R68, R73 ;  /* 0x00000044450c723e */ /* 0x000fe20004807049 */
[----:B------:R-:W-:Y:S01]  /*59f0*/  HADD2.F32 R14, -RZ, R14.H1_H1 ;  /* 0x3000000eff0e7230 */ /* 0x000fe20000004100 */
[----:B------:R-:W-:Y:S01]  /*5a00*/  F2FP.SATFINITE.E4M3.F32.PACK_AB_MERGE_C R83, R83, R84, RZ ;  /* 0x000000545353723e */ /* 0x000fe200048070ff */
[----:B------:R-:W-:-:S02]  /*5a10*/  HADD2.F32 R81, -RZ, R81.H0_H0 ;  /* 0x20000051ff517230 */ /* 0x000fc40000004100 */
[-C--:B------:R-:W-:Y:S01]  /*5a20*/  FMUL.FTZ R79, R77, R82.reuse ;  /* 0x000000524d4f7220 */ /* 0x080fe20000410000 */
[----:B------:R-:W-:Y:S02]  /*5a30*/  HADD2.F32 R74, -RZ, R74.H0_H0 ;  /* 0x2000004aff4a7230 */ /* 0x000fe40000004100 */
[----:B------:R-:W-:Y:S01]  /*5a40*/  FMUL.FTZ R82, R76, R82 ;  /* 0x000000524c527220 */ /* 0x000fe20000410000 */
[----:B------:R-:W-:Y:S02]  /*5a50*/  HADD2.F32 R67, -RZ, R67.H0_H0 ;  /* 0x20000043ff437230 */ /* 0x000fe40000004100 */
[-C--:B------:R-:W-:Y:S01]  /*5a60*/  FMUL.FTZ R78, R14, R81.reuse ;  /* 0x000000510e4e7220 */ /* 0x080fe20000410000 */
[----:B------:R-:W-:Y:S01]  /*5a70*/  FMUL.FTZ R81, R75, R81 ;  /* 0x000000514b517220 */ /* 0x000fe20000410000 */
[-C--:B------:R-:W-:Y:S01]  /*5a80*/  FFMA.FTZ R79, R76, R74.reuse, -R79 ;  /* 0x0000004a4c4f7223 */ /* 0x080fe2000001084f */
[----:B------:R-:W-:Y:S01]  /*5a90*/  FFMA.FTZ R82, R77, R74, R82 ;  /* 0x0000004a4d527223 */ /* 0x000fe20000010052 */
[-C--:B------:R-:W-:Y:S01]  /*5aa0*/  FFMA.FTZ R78, R75, R67.reuse, -R78 ;  /* 0x000000434b4e7223 */ /* 0x080fe2000001084e */
[----:B------:R-:W-:Y:S01]  /*5ab0*/  FFMA.FTZ R81, R14, R67, R81 ;  /* 0x000000430e517223 */ /* 0x000fe20000010051 */
[----:B------:R-:W-:-:S04]  /*5ac0*/  F2FP.SATFINITE.E4M3.F32.PACK_AB_MERGE_C R15, R15, R66, RZ ;  /* 0x000000420f0f723e */ /* 0x000fc800048070ff */
[----:B------:R-:W-:Y:S02]  /*5ad0*/  F2FP.SATFINITE.E4M3.F32.PACK_AB_MERGE_C R14, R81, R78, R83 ;  /* 0x0000004e510e723e */ /* 0x000fe40004807053 */
[----:B------:R-:W-:-:S07]  /*5ae0*/  F2FP.SATFINITE.E4M3.F32.PACK_AB_MERGE_C R15, R82, R79, R15 ;  /* 0x0000004f520f723e */ /* 0x000fce000480700f */
.L_x_472:
[----:B------:R-:W-:Y:S05]  /*5af0*/  BSYNC B3 ;  /* 0x0000000000037941 */ /* 0x000fea0003800000 */
.L_x_471:
[----:B0-----:R0:W-:Y:S02]  /*5b00*/  ST.E.128 desc[UR50][R70.64], R12 ;  /* 0x0000000c46007985 */ /* 0x0011e4000c101d32 */
.L_x_470:
[----:B------:R-:W-:Y:S05]  /*5b10*/  BSYNC B2 ;  /* 0x0000000000027941 */ /* 0x000fea0003800000 */
.L_x_469:
[----:B------:R-:W-:-:S13]  /*5b20*/  ISETP.NE.AND P2, PT, R33, RZ, PT ;  /* 0x000000ff2100720c */ /* 0x000fda0003f45270 */
        /* <DEDUP_REMOVED lines=8> */
[--C-:B------:R-:W-:Y:S02]  /*5bb0*/  SHF.R.U32.HI R11, RZ, 0x8, R63.reuse ;  /* 0x00000008ff0b7819 */ /* 0x100fe4000001163f */
[----:B------:R-:W-:Y:S01]  /*5bc0*/  SHF.R.U32.HI R70, RZ, 0x10, R63 ;  /* 0x00000010ff467819 */ /* 0x000fe2000001163f */
[----:B------:R-:W-:Y:S01]  /*5bd0*/  IMAD.SHL.U32 R69, R69, 0x100, RZ ;  /* 0x0000010045457824 */ /* 0x000fe200078e00ff */
[----:B------:R-:W-:Y:S02]  /*5be0*/  LOP3.LUT R64, R65, 0xff0000ff, RZ, 0xc0, !PT ;  /* 0xff0000ff41407812 */ /* 0x000fe400078ec0ff */
[----:B------:R-:W-:Y:S01]  /*5bf0*/  SHF.R.U32.HI R68, RZ, 0x10, R65 ;  /* 0x00000010ff447819 */ /* 0x000fe20000011641 */
[----:B------:R-:W-:Y:S01]  /*5c00*/  IMAD.SHL.U32 R65, R11, 0x100, RZ ;  /* 0x000001000b417824 */ /* 0x000fe200078e00ff */
[----:B------:R-:W-:Y:S01]  /*5c10*/  LOP3.LUT R62, R63, 0xff0000ff, RZ, 0xc0, !PT ;  /* 0xff0000ff3f3e7812 */ /* 0x000fe200078ec0ff */
[----:B0-----:R-:W-:Y:S01]  /*5c20*/  IMAD.MOV.U32 R63, RZ, RZ, R12 ;  /* 0x000000ffff3f7224 */ /* 0x001fe200078e000c */
[----:B------:R-:W-:Y:S01]  /*5c30*/  MOV R11, R13 ;  /* 0x0000000d000b7202 */ /* 0x000fe20000000f00 */
[----:B------:R-:W-:Y:S01]  /*5c40*/  IMAD.U32 R13, R70, 0x10000, RZ ;  /* 0x00010000460d7824 */ /* 0x000fe200078e00ff */
[----:B------:R-:W-:Y:S01]  /*5c50*/  LOP3.LUT R64, R64, 0xff00, R69, 0xf8, !PT ;  /* 0x0000ff0040407812 */ /* 0x000fe200078ef845 */
[----:B------:R-:W-:Y:S01]  /*5c60*/  IMAD.U32 R69, R68, 0x10000, RZ ;  /* 0x0001000044457824 */ /* 0x000fe200078e00ff */
[----:B------:R-:W-:-:S02]  /*5c70*/  LOP3.LUT R12, R62, 0xff00, R65, 0xf8, !PT ;  /* 0x0000ff003e0c7812 */ /* 0x000fc400078ef841 */
[----:B------:R-:W-:Y:S02]  /*5c80*/  F2FP.F16.E4M3.UNPACK_B R65, R149.H1 ;  /* 0x00000095ff41723e */ /* 0x000fe400030006ff */
[----:B------:R-:W-:Y:S02]  /*5c90*/  F2FP.F16.E4M3.UNPACK_B R62, R11 ;  /* 0x0000000bff3e723e */ /* 0x000fe400020006ff */
[----:B------:R-:W-:Y:S01]  /*5ca0*/  LOP3.LUT R12, R12, 0xff0000, R13, 0xf8, !PT ;  /* 0x00ff00000c0c7812 */ /* 0x000fe200078ef80d */
[--C-:B------:R-:W-:Y:S01]  /*5cb0*/  HADD2.F32 R73, -RZ, R65.reuse.H0_H0 ;  /* 0x20000041ff497230 */ /* 0x100fe20000004100 */
[----:B------:R-:W-:Y:S01]  /*5cc0*/  LOP3.LUT R13, R64, 0xff0000, R69, 0xf8, !PT ;  /* 0x00ff0000400d7812 */ /* 0x000fe200078ef845 */
[--C-:B------:R-:W-:Y:S01]  /*5cd0*/  HADD2.F32 R64, -RZ, R62.reuse.H1_H1 ;  /* 0x3000003eff407230 */ /* 0x100fe20000004100 */
[----:B------:R-:W-:Y:S01]  /*5ce0*/  F2FP.F16.E4M3.UNPACK_B R69, R145.H1 ;  /* 0x00000091ff45723e */ /* 0x000fe200030006ff */
[----:B------:R-:W-:Y:S01]  /*5cf0*/  HADD2.F32 R62, -RZ, R62.H0_H0 ;  /* 0x2000003eff3e7230 */ /* 0x000fe20000004100 */
[----:B------:R-:W-:Y:S01]  /*5d00*/  F2FP.F16.E4M3.UNPACK_B R11, R11.H1 ;  /* 0x0000000bff0b723e */ /* 0x000fe200030006ff */
[----:B------:R-:W-:-:S02]  /*5d10*/  HADD2.F32 R70, -RZ, R65.H1_H1 ;  /* 0x30000041ff467230 */ /* 0x000fc40000004100 */
[-C--:B------:R-:W-:Y:S01]  /*5d20*/  FMUL.FTZ R75, R64, R73.reuse ;  /* 0x00000049404b7220 */ /* 0x080fe20000410000 */
[----:B------:R-:W-:Y:S02]  /*5d30*/  HADD2.F32 R71, -RZ, R69.H0_H0 ;  /* 0x20000045ff477230 */ /* 0x000fe40000004100 */
        /* <DEDUP_REMOVED lines=14> */
[----:B------:R-:W-:Y:S01]  /*5e20*/  F2FP.F16.E4M3.UNPACK_B R145, R145 ;  /* 0x00000091ff91723e */ /* 0x000fe200020006ff */
[--C-:B------:R-:W-:Y:S01]  /*5e30*/  HADD2.F32 R68, -RZ, R64.reuse.H0_H0 ;  /* 0x20000040ff447230 */ /* 0x100fe20000004100 */
[----:B------:R-:W-:Y:S01]  /*5e40*/  F2FP.F16.E4M3.UNPACK_B R76, R13.H1 ;  /* 0x0000000dff4c723e */ /* 0x000fe200030006ff */
[----:B------:R-:W-:-:S02]  /*5e50*/  HADD2.F32 R69, -RZ, R64.H1_H1 ;  /* 0x30000040ff457230 */ /* 0x000fc40000004100 */
[----:B------:R-:W-:Y:S02]  /*5e60*/  HADD2.F32 R149, -RZ, R149.H0_H0 ;  /* 0x20000095ff957230 */ /* 0x000fe40000004100 */
[-C--:B------:R-:W-:Y:S01]  /*5e70*/  FMUL.FTZ R72, R68, R70.reuse ;  /* 0x0000004644487220 */ /* 0x080fe20000410000 */
[--C-:B------:R-:W-:Y:S02]  /*5e80*/  HADD2.F32 R65, -RZ, R63.reuse.H1_H1 ;  /* 0x3000003fff417230 */ /* 0x100fe40000004100 */
[----:B------:R-:W-:Y:S01]  /*5e90*/  FMUL.FTZ R73, R69, R70 ;  /* 0x0000004645497220 */ /* 0x000fe20000410000 */
[----:B------:R-:W-:Y:S02]  /*5ea0*/  HADD2.F32 R64, -RZ, R63.H0_H0 ;  /* 0x2000003fff407230 */ /* 0x000fe40000004100 */
[--C-:B------:R-:W-:Y:S02]  /*5eb0*/  HADD2.F32 R63, -RZ, R145.reuse.H1_H1 ;  /* 0x30000091ff3f7230 */ /* 0x100fe40000004100 */
[----:B------:R-:W-:Y:S01]  /*5ec0*/  FMUL.FTZ R71, R65, R149 ;  /* 0x0000009541477220 */ /* 0x000fe20000410000 */
[----:B------:R-:W-:-:S02]  /*5ed0*/  HADD2.F32 R145, -RZ, R145.H0_H0 ;  /* 0x20000091ff917230 */ /* 0x000fc40000004100 */
[----:B------:R-:W-:Y:S01]  /*5ee0*/  FMUL.FTZ R70, R64, R149 ;  /* 0x0000009540467220 */ /* 0x000fe20000410000 */
[--C-:B------:R-:W-:Y:S02]  /*5ef0*/  HADD2.F32 R77, -RZ, R76.reuse.H1_H1 ;  /* 0x3000004cff4d7230 */ /* 0x100fe40000004100 */
[-C--:B------:R-:W-:Y:S01]  /*5f00*/  FFMA.FTZ R68, R68, R63.reuse, -R73 ;  /* 0x0000003f44447223 */ /* 0x080fe20000010849 */
[----:B------:R-:W-:Y:S01]  /*5f10*/  FFMA.FTZ R69, R69, R63, R72 ;  /* 0x0000003f45457223 */ /* 0x000fe20000010048 */
[-C--:B------:R-:W-:Y:S01]  /*5f20*/  FFMA.FTZ R63, R64, R145.reuse, -R71 ;  /* 0x00000091403f7223 */ /* 0x080fe20000010847 */
[----:B------:R-:W-:Y:S01]  /*5f30*/  FFMA.FTZ R64, R65, R145, R70 ;  /* 0x0000009141407223 */ /* 0x000fe20000010046 */
[----:B------:R-:W-:Y:S01]  /*5f40*/  F2FP.F16.E4M3.UNPACK_B R70, R15.H1 ;  /* 0x0000000fff46723e */ /* 0x000fe200030006ff */
[----:B------:R-:W-:Y:S01]  /*5f50*/  HADD2.F32 R76, -RZ, R76.H0_H0 ;  /* 0x2000004cff4c7230 */ /* 0x000fe20000004100 */
[----:B------:R-:W-:Y:S02]  /*5f60*/  F2FP.SATFINITE.E4M3.F32.PACK_AB_MERGE_C R65, R75, R74, RZ ;  /* 0x0000004a4b41723e */ /* 0x000fe400048070ff */
[----:B------:R-:W-:Y:S01]  /*5f70*/  F2FP.SATFINITE.E4M3.F32.PACK_AB_MERGE_C R68, R69, R68, RZ ;  /* 0x000000444544723e */ /* 0x000fe200048070ff */
[--C-:B------:R-:W-:Y:S01]  /*5f80*/  HADD2.F32 R71, -RZ, R70.reuse.H0_H0 ;  /* 0x20000046ff477230 */ /* 0x100fe20000004100 */
[----:B------:R-:W-:Y:S01]  /*5f90*/  F2FP.F16.E4M3.UNPACK_B R73, R12.H1 ;  /* 0x0000000cff49723e */ /* 0x000fe200030006ff */
[----:B------:R-:W-:Y:S01]  /*5fa0*/  HADD2.F32 R70, -RZ, R70.H1_H1 ;  /* 0x30000046ff467230 */ /* 0x000fe20000004100 */
[----:B------:R-:W-:-:S02]  /*5fb0*/  F2FP.F16.E4M3.UNPACK_B R69, R14.H1 ;  /* 0x0000000eff45723e */ /* 0x000fc400030006ff */
[----:B------:R-:W-:Y:S01]  /*5fc0*/  F2FP.F16.E4M3.UNPACK_B R75, R13 ;  /* 0x0000000dff4b723e */ /* 0x000fe200020006ff */
[----:B------:R-:W-:Y:S01]  /*5fd0*/  HADD2.F32 R74, -RZ, R73.H1_H1 ;  /* 0x30000049ff4a7230 */ /* 0x000fe20000004100 */
[----:B------:R-:W-:Y:S01]  /*5fe0*/  F2FP.F16.E4M3.UNPACK_B R72, R12 ;  /* 0x0000000cff48723e */ /* 0x000fe200020006ff */
[----:B------:R-:W-:Y:S02]  /*5ff0*/  HADD2.F32 R13, -RZ, R69.H1_H1 ;  /* 0x30000045ff0d7230 */ /* 0x000fe40000004100 */
[-C--:B------:R-:W-:Y:S01]  /*6000*/  FMUL.FTZ R12, R70, R77.reuse ;  /* 0x0000004d460c7220 */ /* 0x080fe20000410000 */
[----:B------:R-:W-:Y:S02]  /*6010*/  HADD2.F32 R78, -RZ, R75.H1_H1 ;  /* 0x3000004bff4e7230 */ /* 0x000fe40000004100 */
[C---:B------:R-:W-:Y:S01]  /*6020*/  FMUL.FTZ R77, R71.reuse, R77 ;  /* 0x0000004d474d7220 */ /* 0x040fe20000410000 */
[----:B------:R-:W-:Y:S02]  /*6030*/  HADD2.F32 R69, -RZ, R69.H0_H0 ;  /* 0x20000045ff457230 */ /* 0x000fe40000004100 */
[----:B------:R-:W-:Y:S01]  /*6040*/  FFMA.FTZ R79, R71, R74, -R12 ;  /* 0x0000004a474f7223 */ /* 0x000fe2000001080c */
[----:B------:R-:W-:-:S02]  /*6050*/  HADD2.F32 R12, -RZ, R72.H1_H1 ;  /* 0x30000048ff0c7230 */ /* 0x000fc40000004100 */
[-C--:B------:R-:W-:Y:S01]  /*6060*/  FMUL.FTZ R80, R13, R78.reuse ;  /* 0x0000004e0d507220 */ /* 0x080fe20000410000 */
[----:B------:R-:W-:Y:S01]  /*6070*/  F2FP.F16.E4M3.UNPACK_B R15, R15 ;  /* 0x0000000fff0f723e */ /* 0x000fe200020006ff */
[C---:B------:R-:W-:Y:S01]  /*6080*/  FMUL.FTZ R78, R69.reuse, R78 ;  /* 0x0000004e454e7220 */ /* 0x040fe20000410000 */
[----:B------:R-:W-:Y:S01]  /*6090*/  F2FP.F16.E4M3.UNPACK_B R14, R14 ;  /* 0x0000000eff0e723e */ /* 0x000fe200020006ff */
[----:B------:R-:W-:Y:S01]  /*60a0*/  FFMA.FTZ R74, R70, R74, R77 ;  /* 0x0000004a464a7223 */ /* 0x000fe2000001004d */
[-C--:B------:R-:W-:Y:S01]  /*60b0*/  FFMA.FTZ R80, R69, R12.reuse, -R80 ;  /* 0x0000000c45507223 */ /* 0x080fe20000010850 */
[----:B------:R-:W-:Y:S01]  /*60c0*/  FFMA.FTZ R77, R13, R12, R78 ;  /* 0x0000000c0d4d7223 */ /* 0x000fe2000001004e */
[--C-:B------:R-:W-:Y:S02]  /*60d0*/  HADD2.F32 R13, -RZ, R15.reuse.H0_H0 ;  /* 0x2000000fff0d7230 */ /* 0x100fe40000004100 */
[--C-:B------:R-:W-:Y:S01]  /*60e0*/  HADD2.F32 R12, -RZ, R14.reuse.H0_H0 ;  /* 0x2000000eff0c7230 */ /* 0x100fe20000004100 */
[----:B------:R-:W-:Y:S01]  /*60f0*/  F2FP.SATFINITE.E4M3.F32.PACK_AB_MERGE_C R74, R74, R79, RZ ;  /* 0x0000004f4a4a723e */ /* 0x000fe200048070ff */
[----:B------:R-:W-:Y:S01]  /*6100*/  HADD2.F32 R15, -RZ, R15.H1_H1 ;  /* 0x3000000fff0f7230 */ /* 0x000fe20000004100 */
[----:B------:R-:W-:Y:S01]  /*6110*/  F2FP.SATFINITE.E4M3.F32.PACK_AB_MERGE_C R77, R77, R80, RZ ;  /* 0x000000504d4d723e */ /* 0x000fe200048070ff */
[----:B------:R-:W-:-:S02]  /*6120*/  HADD2.F32 R14, -RZ, R14.H1_H1 ;  /* 0x3000000eff0e7230 */ /* 0x000fc40000004100 */
[----:B------:R-:W-:Y:S02]  /*6130*/  HADD2.F32 R75, -RZ, R75.H0_H0 ;  /* 0x2000004bff4b7230 */ /* 0x000fe40000004100 */
[----:B------:R-:W-:Y:S02]  /*6140*/  HADD2.F32 R69, -RZ, R72.H0_H0 ;  /* 0x20000048ff457230 */ /* 0x000fe40000004100 */
[-C--:B------:R-:W-:Y:S01]  /*6150*/  FMUL.FTZ R72, R15, R76.reuse ;  /* 0x0000004c0f487220 */ /* 0x080fe20000410000 */
[----:B------:R-:W-:Y:S02]  /*6160*/  HADD2.F32 R70, -RZ, R73.H0_H0 ;  /* 0x20000049ff467230 */ /* 0x000fe40000004100 */
[-C--:B------:R-:W-:Y:S01]  /*6170*/  FMUL.FTZ R71, R14, R75.reuse ;  /* 0x0000004b0e477220 */ /* 0x080fe20000410000 */
[C---:B------:R-:W-:Y:S01]  /*6180*/  FMUL.FTZ R76, R13.reuse, R76 ;  /* 0x0000004c0d4c7220 */ /* 0x040fe20000410000 */
[----:B------:R-:W-:Y:S01]  /*6190*/  FMUL.FTZ R75, R12, R75 ;  /* 0x0000004b0c4b7220 */ /* 0x000fe20000410000 */
[----:B------:R-:W-:-:S02]  /*61a0*/  FFMA.FTZ R72, R13, R70, -R72 ;  /* 0x000000460d487223 */ /* 0x000fc40000010848 */
[----:B------:R-:W-:Y:S01]  /*61b0*/  FFMA.FTZ R15, R15, R70, R76 ;  /* 0x000000460f0f7223 */ /* 0x000fe2000001004c */
[-C--:B------:R-:W-:Y:S01]  /*61c0*/  FFMA.FTZ R71, R12, R69.reuse, -R71 ;  /* 0x000000450c477223 */ /* 0x080fe20000010847 */
[----:B------:R-:W-:Y:S01]  /*61d0*/  FFMA.FTZ R14, R14, R69, R75 ;  /* 0x000000450e0e7223 */ /* 0x000fe2000001004b */
[----:B------:R-:W-:Y:S02]  /*61e0*/  F2FP.SATFINITE.E4M3.F32.PACK_AB_MERGE_C R13, R62, R11, R65 ;  /* 0x0000000b3e0d723e */ /* 0x000fe40004807041 */
[----:B------:R-:W-:Y:S02]  /*61f0*/  F2FP.SATFINITE.E4M3.F32.PACK_AB_MERGE_C R12, R64, R63, R68 ;  /* 0x0000003f400c723e */ /* 0x000fe40004807044 */
[----:B------:R-:W-:Y:S02]  /*6200*/  F2FP.SATFINITE.E4M3.F32.PACK_AB_MERGE_C R14, R14, R71, R77 ;  /* 0x000000470e0e723e */ /* 0x000fe4000480704d */
[----:B------:R-:W-:-:S07]  /*6210*/  F2FP.SATFINITE.E4M3.F32.PACK_AB_MERGE_C R15, R15, R72, R74 ;  /* 0x000000480f0f723e */ /* 0x000fce000480704a */
.L_x_474:
[----:B------:R-:W-:Y:S05]  /*6220*/  BSYNC B2 ;  /* 0x0000000000027941 */ /* 0x000fea0003800000 */
.L_x_473:
[----:B0-----:R0:W-:Y:S02]  /*6230*/  ST.E.128 desc[UR50][R66.64], R12 ;  /* 0x0000000c42007985 */ /* 0x0011e4000c101d32 */
.L_x_452:
[----:B------:R-:W-:Y:S05]  /*6240*/  BSYNC B1 ;  /* 0x0000000000017941 */ /* 0x000fea0003800000 */
.L_x_451:
[----:B------:R-:W-:-:S03]  /*6250*/  UMOV UR4, 0xffffffff ;  /* 0xffffffff00047882 */ /* 0x000fc60000000000 */
[----:B------:R-:W-:Y:S05]  /*6260*/  BRA.DIV UR4, `(.L_x_475) ;  /* 0x0000022a04cc7947 */ /* 0x000fea000b800000 */
[----:B--2---:R-:W2:Y:S04]  /*6270*/  SHFL.IDX PT, R119, R119, 0x1, 0x1e1f ;  /* 0x003e1f0077777f89 */ /* 0x004ea800000e0000 */
[----:B------:R0:W0:Y:S02]  /*6280*/  SHFL.IDX PT, R65, R120, 0x1, 0x1e1f ;  /* 0x003e1f0078417f89 */ /* 0x00002400000e0000 */
.L_x_779:
[----:B------:R-:W-:Y:S05]  /*6290*/  @P4 BRA `(.L_x_476) ;  /* 0x00000094009c4947 */ /* 0x000fea0003800000 */
[----:B------:R-:W-:Y:S01]  /*62a0*/  ISETP.NE.AND P2, PT, R28, RZ, PT ;  /* 0x000000ff1c00720c */ /* 0x000fe20003f45270 */
[----:B------:R-:W-:-:S12]  /*62b0*/  BSSY B1, `(.L_x_477) ;  /* 0x0000072000017945 */ /* 0x000fd80003800000 */
[----:B------:R-:W-:Y:S05]  /*62c0*/  @!P2 BRA `(.L_x_478) ;  /* 0x0000000400c0a947 */ /* 0x000fea0003800000 */
[----:B0-----:R0:W0:Y:S01]  /*62d0*/  LDS.128 R12, [R37+0x1c400] ;  /* 0x01c40000250c7984 */ /* 0x0010220000000c00 */
[----:B------:R-:W-:Y:S01]  /*62e0*/  IADD3 R62, P2, R16, R65, RZ ;  /* 0x00000041103e7210 */ /* 0x000fe20007f5e0ff */
[----:B------:R-:W-:Y:S03]  /*62f0*/  BSSY B2, `(.L_x_479) ;  /* 0x000006c000027945 */ /* 0x000fe60003800000 */
[----:B--2---:R-:W-:Y:S02]  /*6300*/  IADD3.X R63, R119, R17, RZ, P2, !PT ;  /* 0x00000011773f7210 */ /* 0x004fe400017fe4ff */
[----:B------:R-:W-:-:S13]  /*6310*/  ISETP.GE.AND P2, PT, R22, R118, PT ;  /* 0x000000761600720c */ /* 0x000fda0003f46270 */
[----:B------:R-:W-:Y:S05]  /*6320*/  @P2 BRA `(.L_x_480) ;  /* 0x0000000400a02947 */ /* 0x000fea0003800000 */
[----:B----4-:R-:W-:Y:S02]  /*6330*/  SHF.R.U32.HI R11, RZ, 0x8, R59 ;  /* 0x00000008ff0b7819 */ /* 0x010fe4000001163b */
[--C-:B------:R-:W-:Y:S02]  /*6340*/  SHF.R.U32.HI R67, RZ, 0x8, R61.reuse ;  /* 0x00000008ff437819 */ /* 0x100fe4000001163d */
[----:B------:R-:W-:Y:S02]  /*6350*/  LOP3.LUT R60, R61, 0xff0000ff, RZ, 0xc0, !PT ;  /* 0xff0000ff3d3c7812 */ /* 0x000fe400078ec0ff */
[----:B------:R-:W-:Y:S01]  /*6360*/  SHF.R.U32.HI R64, RZ, 0x10, R61 ;  /* 0x00000010ff407819 */ /* 0x000fe2000001163d */
[----:B------:R-:W-:Y:S01]  /*6370*/  IMAD.SHL.U32 R61, R11, 0x100, RZ ;  /* 0x000001000b3d7824 */ /* 0x000fe200078e00ff */
[----:B------:R-:W-:Y:S01]  /*6380*/  LOP3.LUT R58, R59, 0xff0000ff, RZ, 0xc0, !PT ;  /* 0xff0000ff3b3a7812 */ /* 0x000fe200078ec0ff */
[----:B------:R-:W-:Y:S01]  /*6390*/  IMAD.SHL.U32 R67, R67, 0x100, RZ ;  /* 0x0000010043437824 */ /* 0x000fe200078e00ff */
[----:B------:R-:W-:Y:S01]  /*63a0*/  SHF.R.U32.HI R66, RZ, 0x10, R59 ;  /* 0x00000010ff427819 */ /* 0x000fe2000001163b */
[----:B0-----:R-:W-:Y:S01]  /*63b0*/  IMAD.MOV.U32 R11, RZ, RZ, R13 ;  /* 0x000000ffff0b7224 */ /* 0x001fe200078e000d */
[----:B------:R-:W-:-:S02]  /*63c0*/  LOP3.LUT R13, R58, 0xff00, R61, 0xf8, !PT ;  /* 0x0000ff003a0d7812 */ /* 0x000fc400078ef83d */
[----:B------:R-:W-:Y:S01]  /*63d0*/  LOP3.LUT R60, R60, 0xff00, R67, 0xf8, !PT ;  /* 0x0000ff003c3c7812 */ /* 0x000fe200078ef843 */
[----:B------:R-:W-:Y:S01]  /*63e0*/  IMAD.U32 R58, R66, 0x10000, RZ ;  /* 0x00010000423a7824 */ /* 0x000fe200078e00ff */
[----:B------:R-:W-:Y:S01]  /*63f0*/  MOV R59, R12 ;  /* 0x0000000c003b7202 */ /* 0x000fe20000000f00 */
[----:B------:R-:W-:Y:S01]  /*6400*/  IMAD.U32 R67, R64, 0x10000, RZ ;  /* 0x0001000040437824 */ /* 0x000fe200078e00ff */
[----:B------:R-:W-:Y:S02]  /*6410*/  F2FP.F16.E4M3.UNPACK_B R61, R147.H1 ;  /* 0x00000093ff3d723e */ /* 0x000fe400030006ff */
[-C--:B------:R-:W-:Y:S02]  /*6420*/  F2FP.F16.E4M3.UNPACK_B R12, R11.reuse ;  /* 0x0000000bff0c723e */ /* 0x080fe400020006ff */
        /* <DEDUP_REMOVED lines=26> */
[----:B------:R-:W-:Y:S01]  /*65d0*/  F2FP.F16.E4M3.UNPACK_B R72, R58 ;  /* 0x0000003aff48723e */ /* 0x000fe200020006ff */
        /* <DEDUP_REMOVED lines=18> */
[----:B------:R-:W-:Y:S01]  /*6700*/  F2FP.F16.E4M3.UNPACK_B R73, R58.H1 ;  /* 0x0000003aff49723e */ /* 0x000fe200030006ff */
[--C-:B------:R-:W-:Y:S01]  /*6710*/  HADD2.F32 R68, -RZ, R67.reuse.H0_H0 ;  /* 0x20000043ff447230 */ /* 0x100fe20000004100 */
[-C--:B------:R-:W-:Y:S01]  /*6720*/  F2FP.F16.E4M3.UNPACK_B R70, R13.reuse.H1 ;  /* 0x0000000dff46723e */ /* 0x080fe200030006ff */
[----:B------:R-:W-:Y:S01]  /*6730*/  HADD2.F32 R67, -RZ, R67.H1_H1 ;  /* 0x30000043ff437230 */ /* 0x000fe20000004100 */
[----:B------:R-:W-:Y:S01]  /*6740*/  F2FP.F16.E4M3.UNPACK_B R66, R14.H1 ;  /* 0x0000000eff42723e */ /* 0x000fe200030006ff */
[----:B------:R-:W-:Y:S01]  /*6750*/  HADD2.F32 R74, -RZ, R73.H1_H1 ;  /* 0x30000049ff4a7230 */ /* 0x000fe20000004100 */
[----:B------:R-:W-:Y:S01]  /*6760*/  F2FP.SATFINITE.E4M3.F32.PACK_AB_MERGE_C R64, R71, R64, RZ ;  /* 0x000000404740723e */ /* 0x000fe200048070ff */
[----:B------:R-:W-:Y:S01]  /*6770*/  HADD2.F32 R71, -RZ, R70.H1_H1 ;  /* 0x30000046ff477230 */ /* 0x000fe20000004100 */
[----:B------:R-:W-:Y:S01]  /*6780*/  F2FP.F16.E4M3.UNPACK_B R69, R13 ;  /* 0x0000000dff45723e */ /* 0x000fe200020006ff */
[----:B------:R-:W-:-:S02]  /*6790*/  HADD2.F32 R58, -RZ, R66.H1_H1 ;  /* 0x30000042ff3a7230 */ /* 0x000fc40000004100 */
[-C--:B------:R-:W-:Y:S01]  /*67a0*/  FMUL.FTZ R13, R67, R74.reuse ;  /* 0x0000004a430d7220 */ /* 0x080fe20000410000 */
[----:B------:R-:W-:Y:S01]  /*67b0*/  HADD2.F32 R66, -RZ, R66.H0_H0 ;  /* 0x20000042ff427230 */ /* 0x000fe20000004100 */
[----:B------:R-:W-:Y:S01]  /*67c0*/  F2FP.F16.E4M3.UNPACK_B R15, R15 ;  /* 0x0000000fff0f723e */ /* 0x000fe200020006ff */
[C---:B------:R-:W-:Y:S01]  /*67d0*/  FMUL.FTZ R74, R68.reuse, R74 ;  /* 0x0000004a444a7220 */ /* 0x040fe20000410000 */
[----:B------:R-:W-:Y:S01]  /*67e0*/  FFMA.FTZ R76, R68, R71, -R13 ;  /* 0x00000047444c7223 */ /* 0x000fe2000001080d */
[----:B------:R-:W-:Y:S02]  /*67f0*/  HADD2.F32 R13, -RZ, R69.H1_H1 ;  /* 0x30000045ff0d7230 */ /* 0x000fe40000004100 */
[-C--:B------:R-:W-:Y:S01]  /*6800*/  FMUL.FTZ R77, R58, R75.reuse ;  /* 0x0000004b3a4d7220 */ /* 0x080fe20000410000 */
[----:B------:R-:W-:Y:S01]  /*6810*/  FMUL.FTZ R75, R66, R75 ;  /* 0x0000004b424b7220 */ /* 0x000fe20000410000 */
[----:B------:R-:W-:Y:S01]  /*6820*/  F2FP.F16.E4M3.UNPACK_B R14, R14 ;  /* 0x0000000eff0e723e */ /* 0x000fe200020006ff */
[----:B------:R-:W-:-:S02]  /*6830*/  HADD2.F32 R73, -RZ, R73.H0_H0 ;  /* 0x20000049ff497230 */ /* 0x000fc40000004100 */
[-C--:B------:R-:W-:Y:S01]  /*6840*/  FFMA.FTZ R77, R66, R13.reuse, -R77 ;  /* 0x0000000d424d7223 */ /* 0x080fe2000001084d */
[----:B------:R-:W-:Y:S01]  /*6850*/  FFMA.FTZ R68, R58, R13, R75 ;  /* 0x0000000d3a447223 */ /* 0x000fe2000001004b */
[--C-:B------:R-:W-:Y:S02]  /*6860*/  HADD2.F32 R58, -RZ, R15.reuse.H0_H0 ;  /* 0x2000000fff3a7230 */ /* 0x100fe40000004100 */
[----:B------:R-:W-:Y:S01]  /*6870*/  FFMA.FTZ R79, R67, R71, R74 ;  /* 0x00000047434f7223 */ /* 0x000fe2000001004a */
[--C-:B------:R-:W-:Y:S02]  /*6880*/  HADD2.F32 R13, -RZ, R14.reuse.H0_H0 ;  /* 0x2000000eff0d7230 */ /* 0x100fe40000004100 */
[----:B------:R-:W-:Y:S02]  /*6890*/  HADD2.F32 R15, -RZ, R15.H1_H1 ;  /* 0x3000000fff0f7230 */ /* 0x000fe40000004100 */
[----:B------:R-:W-:Y:S01]  /*68a0*/  FMUL.FTZ R74, R58, R73 ;  /* 0x000000493a4a7220 */ /* 0x000fe20000410000 */
[----:B------:R-:W-:-:S02]  /*68b0*/  HADD2.F32 R14, -RZ, R14.H1_H1 ;  /* 0x3000000eff0e7230 */ /* 0x000fc40000004100 */
[-C--:B------:R-:W-:Y:S01]  /*68c0*/  FMUL.FTZ R67, R13, R72.reuse ;  /* 0x000000480d437220 */ /* 0x080fe20000410000 */
[----:B------:R-:W-:Y:S02]  /*68d0*/  HADD2.F32 R70, -RZ, R70.H0_H0 ;  /* 0x20000046ff467230 */ /* 0x000fe40000004100 */
[C---:B------:R-:W-:Y:S01]  /*68e0*/  FMUL.FTZ R71, R15.reuse, R73 ;  /* 0x000000490f477220 */ /* 0x040fe20000410000 */
[----:B------:R-:W-:Y:S02]  /*68f0*/  HADD2.F32 R69, -RZ, R69.H0_H0 ;  /* 0x20000045ff457230 */ /* 0x000fe40000004100 */
[----:B------:R-:W-:Y:S01]  /*6900*/  FMUL.FTZ R66, R14, R72 ;  /* 0x000000480e427220 */ /* 0x000fe20000410000 */
[----:B------:R-:W-:Y:S01]  /*6910*/  F2FP.SATFINITE.E4M3.F32.PACK_AB_MERGE_C R68, R68, R77, RZ ;  /* 0x0000004d4444723e */ /* 0x000fe200048070ff */
[-C--:B------:R-:W-:Y:S01]  /*6920*/  FFMA.FTZ R71, R58, R70.reuse, -R71 ;  /* 0x000000463a477223 */ /* 0x080fe20000010847 */
[----:B------:R-:W-:Y:S01]  /*6930*/  FFMA.FTZ R74, R15, R70, R74 ;  /* 0x000000460f4a7223 */ /* 0x000fe2000001004a */
[-C--:B------:R-:W-:Y:S01]  /*6940*/  FFMA.FTZ R66, R13, R69.reuse, -R66 ;  /* 0x000000450d427223 */ /* 0x080fe20000010842 */
[----:B------:R-:W-:Y:S01]  /*6950*/  FFMA.FTZ R67, R14, R69, R67 ;  /* 0x000000450e437223 */ /* 0x000fe20000010043 */
[----:B------:R-:W-:-:S02]  /*6960*/  F2FP.SATFINITE.E4M3.F32.PACK_AB_MERGE_C R76, R79, R76, RZ ;  /* 0x0000004c4f4c723e */ /* 0x000fc400048070ff */
[----:B------:R-:W-:Y:S02]  /*6970*/  F2FP.SATFINITE.E4M3.F32.PACK_AB_MERGE_C R13, R12, R11, R61 ;  /* 0x0000000b0c0d723e */ /* 0x000fe4000480703d */
[----:B------:R-:W-:Y:S02]  /*6980*/  F2FP.SATFINITE.E4M3.F32.PACK_AB_MERGE_C R12, R60, R59, R64 ;  /* 0x0000003b3c0c723e */ /* 0x000fe40004807040 */
[----:B------:R-:W-:Y:S02]  /*6990*/  F2FP.SATFINITE.E4M3.F32.PACK_AB_MERGE_C R14, R67, R66, R68 ;  /* 0x00000042430e723e */ /* 0x000fe40004807044 */
[----:B------:R-:W-:-:S07]  /*69a0*/  F2FP.SATFINITE.E4M3.F32.PACK_AB_MERGE_C R15, R74, R71, R76 ;  /* 0x000000474a0f723e */ /* 0x000fce000480704c */
.L_x_480:
[----:B------:R-:W-:Y:S05]  /*69b0*/  BSYNC B2 ;  /* 0x0000000000027941 */ /* 0x000fea0003800000 */
.L_x_479:
[----:B0-----:R0:W-:Y:S02]  /*69c0*/  ST.E.128 desc[UR50][R62.64], R12 ;  /* 0x0000000c3e007985 */ /* 0x0011e4000c101d32 */
.L_x_478:
[----:B------:R-:W-:Y:S05]  /*69d0*/  BSYNC B1 ;  /* 0x0000000000017941 */ /* 0x000fea0003800000 */
.L_x_477:
[----:B------:R-:W-:Y:S01]  /*69e0*/  ISETP.NE.AND P2, PT, R29, RZ, PT ;  /* 0x000000ff1d00720c */ /* 0x000fe20003f45270 */
[----:B------:R-:W-:-:S12]  /*69f0*/  BSSY B1, `(.L_x_481) ;  /* 0x0000073000017945 */ /* 0x000fd80003800000 */
[----:B------:R-:W-:Y:S05]  /*6a00*/  @!P2 BRA `(.L_x_482) ;  /* 0x0000000400c4a947 */ /* 0x000fea0003800000 */
[----:B0-----:R-:W-:Y:S01]  /*6a10*/  IMAD.SHL.U32 R12, R173, 0x10, RZ ;  /* 0x00000010ad0c7824 */ /* 0x001fe200078e00ff */
[----:B------:R-:W-:Y:S04]  /*6a20*/  BSSY B2, `(.L_x_483) ;  /* 0x000006e000027945 */ /* 0x000fe80003800000 */
[----:B------:R-:W-:-:S04]  /*6a30*/  IADD3 R58, P2, R12, R65, RZ ;  /* 0x000000410c3a7210 */ /* 0x000fc80007f5e0ff */
[----:B--2---:R-:W-:Y:S02]  /*6a40*/  LEA.HI.X.SX32 R59, R12, R119, 0x1, P2 ;  /* 0x000000770c3b7211 */ /* 0x004fe400010f0eff */
[----:B------:R0:W2:Y:S01]  /*6a50*/  LDS.128 R12, [R36+0x1c400] ;  /* 0x01c40000240c7984 */ /* 0x0000a20000000c00 */
[----:B------:R-:W-:-:S13]  /*6a60*/  ISETP.GE.AND P2, PT, R201, R118, PT ;  /* 0x00000076c900720c */ /* 0x000fda0003f46270 */
[----:B0-----:R-:W-:Y:S05]  /*6a70*/  @P2 BRA `(.L_x_484) ;  /* 0x0000000400a02947 */ /* 0x001fea0003800000 */
[----:B------:R-:W-:Y:S02]  /*6a80*/  SHF.R.U32.HI R56, RZ, 0x8, R57 ;  /* 0x00000008ff387819 */ /* 0x000fe40000011639 */
[--C-:B----4-:R-:W-:Y:S02]  /*6a90*/  SHF.R.U32.HI R11, RZ, 0x8, R55.reuse ;  /* 0x00000008ff0b7819 */ /* 0x110fe40000011637 */
[----:B------:R-:W-:Y:S01]  /*6aa0*/  SHF.R.U32.HI R62, RZ, 0x10, R55 ;  /* 0x00000010ff3e7819 */ /* 0x000fe20000011637 */
[----:B------:R-:W-:Y:S01]  /*6ab0*/  IMAD.SHL.U32 R56, R56, 0x100, RZ ;  /* 0x0000010038387824 */ /* 0x000fe200078e00ff */
[----:B------:R-:W-:Y:S01]  /*6ac0*/  LOP3.LUT R54, R55, 0xff0000ff, RZ, 0xc0, !PT ;  /* 0xff0000ff37367812 */ /* 0x000fe200078ec0ff */
[----:B--2---:R-:W-:Y:S01]  /*6ad0*/  IMAD.MOV.U32 R55, RZ, RZ, R12 ;  /* 0x000000ffff377224 */ /* 0x004fe200078e000c */
[----:B------:R-:W-:Y:S01]  /*6ae0*/  LOP3.LUT R61, R57, 0xff0000ff, RZ, 0xc0, !PT ;  /* 0xff0000ff393d7812 */ /* 0x000fe200078ec0ff */
[----:B------:R-:W-:Y:S01]  /*6af0*/  IMAD.U32 R12, R62, 0x10000, RZ ;  /* 0x000100003e0c7824 */ /* 0x000fe200078e00ff */
[----:B------:R-:W-:-:S02]  /*6b00*/  SHF.L.U32 R11, R11, 0x8, RZ ;  /* 0x000000080b0b7819 */ /* 0x000fc400000006ff */
[----:B------:R-:W-:Y:S02]  /*6b10*/  SHF.R.U32.HI R60, RZ, 0x10, R57 ;  /* 0x00000010ff3c7819 */ /* 0x000fe40000011639 */
[----:B------:R-:W-:Y:S02]  /*6b20*/  LOP3.LUT R57, R54, 0xff00, R11, 0xf8, !PT ;  /* 0x0000ff0036397812 */ /* 0x000fe400078ef80b */
[----:B------:R-:W-:Y:S02]  /*6b30*/  LOP3.LUT R61, R61, 0xff00, R56, 0xf8, !PT ;  /* 0x0000ff003d3d7812 */ /* 0x000fe400078ef838 */
[----:B------:R-:W-:Y:S02]  /*6b40*/  SHF.L.U32 R54, R60, 0x10, RZ ;  /* 0x000000103c367819 */ /* 0x000fe400000006ff */
[----:B------:R-:W-:Y:S02]  /*6b50*/  F2FP.F16.E4M3.UNPACK_B R56, R144.H1 ;  /* 0x00000090ff38723e */ /* 0x000fe400030006ff */
[----:B------:R-:W-:-:S02]  /*6b60*/  F2FP.F16.E4M3.UNPACK_B R11, R13 ;  /* 0x0000000dff0b723e */ /* 0x000fc400020006ff */
[----:B------:R-:W-:Y:S01]  /*6b70*/  LOP3.LUT R12, R57, 0xff0000, R12, 0xf8, !PT ;  /* 0x00ff0000390c7812 */ /* 0x000fe200078ef80c */
[--C-:B------:R-:W-:Y:S01]  /*6b80*/  HADD2.F32 R62, -RZ, R56.reuse.H1_H1 ;  /* 0x30000038ff3e7230 */ /* 0x100fe20000004100 */
[----:B------:R-:W-:Y:S01]  /*6b90*/  LOP3.LUT R63, R61, 0xff0000, R54, 0xf8, !PT ;  /* 0x00ff00003d3f7812 */ /* 0x000fe200078ef836 */
[----:B------:R-:W-:Y:S01]  /*6ba0*/  HADD2.F32 R61, -RZ, R56.H0_H0 ;  /* 0x20000038ff3d7230 */ /* 0x000fe20000004100 */
[----:B------:R-:W-:Y:S01]  /*6bb0*/  F2FP.F16.E4M3.UNPACK_B R57, R143.H1 ;  /* 0x0000008fff39723e */ /* 0x000fe200030006ff */
[--C-:B------:R-:W-:Y:S01]  /*6bc0*/  HADD2.F32 R54, -RZ, R11.reuse.H1_H1 ;  /* 0x3000000bff367230 */ /* 0x100fe20000004100 */
[----:B------:R-:W-:Y:S01]  /*6bd0*/  F2FP.F16.E4M3.UNPACK_B R13, R13.H1 ;  /* 0x0000000dff0d723e */ /* 0x000fe200030006ff */
[----:B------:R-:W-:Y:S01]  /*6be0*/  HADD2.F32 R11, -RZ, R11.H0_H0 ;  /* 0x2000000bff0b7230 */ /* 0x000fe20000004100 */
[----:B------:R-:W-:Y:S01]  /*6bf0*/  F2FP.F16.E4M3.UNPACK_B R144, R144 ;  /* 0x00000090ff90723e */ /* 0x000fe200020006ff */
[----:B------:R-:W-:Y:S02]  /*6c00*/  HADD2.F32 R60, -RZ, R57.H0_H0 ;  /* 0x20000039ff3c7230 */ /* 0x000fe40000004100 */
[----:B------:R-:W-:Y:S01]  /*6c10*/  FMUL.FTZ R64, R54, R61 ;  /* 0x0000003d36407220 */ /* 0x000fe20000410000 */
[----:B------:R-:W-:-:S02]  /*6c20*/  HADD2.F32 R56, -RZ, R13.H1_H1 ;  /* 0x3000000dff387230 */ /* 0x000fc40000004100 */
[C---:B------:R-:W-:Y:S01]  /*6c30*/  FMUL.FTZ R61, R11.reuse, R61 ;  /* 0x0000003d0b3d7220 */ /* 0x040fe20000410000 */
[----:B------:R-:W-:Y:S02]  /*6c40*/  HADD2.F32 R13, -RZ, R13.H0_H0 ;  /* 0x2000000dff0d7230 */ /* 0x000fe40000004100 */
[----:B------:R-:W-:Y:S01]  /*6c50*/  FFMA.FTZ R11, R11, R60, -R64 ;  /* 0x0000003c0b0b7223 */ /* 0x000fe20000010840 */
[----:B------:R-:W-:Y:S02]  /*6c60*/  HADD2.F32 R57, -RZ, R57.H1_H1 ;  /* 0x30000039ff397230 */ /* 0x000fe40000004100 */
[CC--:B------:R-:W-:Y:S01]  /*6c70*/  FMUL.FTZ R64, R56.reuse, R62.reuse ;  /* 0x0000003e38407220 */ /* 0x0c0fe20000410000 */
[----:B------:R-:W-:Y:S01]  /*6c80*/  F2FP.F16.E4M3.UNPACK_B R143, R143 ;  /* 0x0000008fff8f723e */ /* 0x000fe200020006ff */
[C---:B------:R-:W-:Y:S01]  /*6c90*/  FMUL.FTZ R67, R13.reuse, R62 ;  /* 0x0000003e0d437220 */ /* 0x040fe20000410000 */
[--C-:B------:R-:W-:Y:S02]  /*6ca0*/  HADD2.F32 R62, -RZ, R144.reuse.H1_H1 ;  /* 0x30000090ff3e7230 */ /* 0x100fe40000004100 */
[----:B------:R-:W-:Y:S01]  /*6cb0*/  FFMA.FTZ R66, R13, R57, -R64 ;  /* 0x000000390d427223 */ /* 0x000fe20000010840 */
[----:B------:R-:W-:Y:S01]  /*6cc0*/  F2FP.F16.E4M3.UNPACK_B R13, R55.H1 ;  /* 0x00000037ff0d723e */ /* 0x000fe200030006ff */
[----:B------:R-:W-:Y:S01]  /*6cd0*/  FFMA.FTZ R69, R56, R57, R67 ;  /* 0x0000003938457223 */ /* 0x000fe20000010043 */
[----:B------:R-:W-:Y:S01]  /*6ce0*/  F2FP.F16.E4M3.UNPACK_B R55, R55 ;  /* 0x00000037ff37723e */ /* 0x000fe200020006ff */
[----:B------:R-:W-:Y:S01]  /*6cf0*/  FFMA.FTZ R54, R54, R60, R61 ;  /* 0x0000003c36367223 */ /* 0x000fe2000001003d */
[----:B------:R-:W-:-:S02]  /*6d00*/  HADD2.F32 R144, -RZ, R144.H0_H0 ;  /* 0x20000090ff907230 */ /* 0x000fc40000004100 */
[--C-:B------:R-:W-:Y:S01]  /*6d10*/  HADD2.F32 R56, -RZ, R13.reuse.H0_H0 ;  /* 0x2000000dff387230 */ /* 0x100fe20000004100 */
[----:B------:R-:W-:Y:S01]  /*6d20*/  F2FP.SATFINITE.E4M3.F32.PACK_AB_MERGE_C R72, R69, R66, RZ ;  /* 0x000000424548723e */ /* 0x000fe200048070ff */
[----:B------:R-:W-:Y:S01]  /*6d30*/  HADD2.F32 R57, -RZ, R13.H1_H1 ;  /* 0x3000000dff397230 */ /* 0x000fe20000004100 */
[----:B------:R-:W-:Y:S01]  /*6d40*/  F2FP.F16.E4M3.UNPACK_B R66, R63.H1 ;  /* 0x0000003fff42723e */ /* 0x000fe200030006ff */
[--C-:B------:R-:W-:Y:S02]  /*6d50*/  HADD2.F32 R13, -RZ, R55.reuse.H0_H0 ;  /* 0x20000037ff0d7230 */ /* 0x100fe40000004100 */
[-C--:B------:R-:W-:Y:S01]  /*6d60*/  FMUL.FTZ R64, R56, R62.reuse ;  /* 0x0000003e38407220 */ /* 0x080fe20000410000 */
[----:B------:R-:W-:Y:S02]  /*6d70*/  HADD2.F32 R55, -RZ, R55.H1_H1 ;  /* 0x30000037ff377230 */ /* 0x000fe40000004100 */
[----:B------:R-:W-:Y:S01]  /*6d80*/  FMUL.FTZ R67, R57, R62 ;  /* 0x0000003e39437220 */ /* 0x000fe20000410000 */
[--C-:B------:R-:W-:Y:S01]  /*6d90*/  HADD2.F32 R61, -RZ, R143.reuse.H1_H1 ;  /* 0x3000008fff3d7230 */ /* 0x100fe20000004100 */
[----:B------:R-:W-:Y:S01]  /*6da0*/  F2FP.SATFINITE.E4M3.F32.PACK_AB_MERGE_C R11, R54, R11, R72 ;  /* 0x0000000b360b723e */ /* 0x000fe20004807048 */
[----:B------:R-:W-:-:S02]  /*6db0*/  HADD2.F32 R60, -RZ, R143.H0_H0 ;  /* 0x2000008fff3c7230 */ /* 0x000fc40000004100 */
[-C--:B------:R-:W-:Y:S01]  /*6dc0*/  FMUL.FTZ R62, R55, R144.reuse ;  /* 0x00000090373e7220 */ /* 0x080fe20000410000 */
[----:B------:R-:W-:Y:S01]  /*6dd0*/  FMUL.FTZ R144, R13, R144 ;  /* 0x000000900d907220 */ /* 0x000fe20000410000 */
[-C--:B------:R-:W-:Y:S01]  /*6de0*/  FFMA.FTZ R67, R56, R61.reuse, -R67 ;  /* 0x0000003d38437223 */ /* 0x080fe20000010843 */
[----:B------:R-:W-:Y:S01]  /*6df0*/  FFMA.FTZ R64, R57, R61, R64 ;  /* 0x0000003d39407223 */ /* 0x000fe20000010040 */
[----:B------:R-:W-:Y:S01]  /*6e00*/  F2FP.F16.E4M3.UNPACK_B R56, R15.H1 ;  /* 0x0000000fff38723e */ /* 0x000fe200030006ff */
[-C--:B------:R-:W-:Y:S01]  /*6e10*/  FFMA.FTZ R13, R13, R60.reuse, -R62 ;  /* 0x0000003c0d0d7223 */ /* 0x080fe2000001083e */
[----:B------:R-:W-:Y:S01]  /*6e20*/  FFMA.FTZ R144, R55, R60, R144 ;  /* 0x0000003c37907223 */ /* 0x000fe20000010090 */
[----:B------:R-:W-:Y:S01]  /*6e30*/  F2FP.F16.E4M3.UNPACK_B R62, R12.H1 ;  /* 0x0000000cff3e723e */ /* 0x000fe200030006ff */
[----:B------:R-:W-:Y:S01]  /*6e40*/  HADD2.F32 R68, -RZ, R66.H1_H1 ;  /* 0x30000042ff447230 */ /* 0x000fe20000004100 */
[----:B------:R-:W-:Y:S01]  /*6e50*/  F2FP.SATFINITE.E4M3.F32.PACK_AB_MERGE_C R70, R64, R67, RZ ;  /* 0x000000434046723e */ /* 0x000fe200048070ff */
[--C-:B------:R-:W-:Y:S01]  /*6e60*/  HADD2.F32 R60, -RZ, R56.reuse.H1_H1 ;  /* 0x30000038ff3c7230 */ /* 0x100fe20000004100 */
[----:B------:R-:W-:Y:S01]  /*6e70*/  F2FP.F16.E4M3.UNPACK_B R55, R14.H1 ;  /* 0x0000000eff37723e */ /* 0x000fe200030006ff */
[----:B------:R-:W-:Y:S01]  /*6e80*/  HADD2.F32 R57, -RZ, R56.H0_H0 ;  /* 0x20000038ff397230 */ /* 0x000fe20000004100 */
[----:B------:R-:W-:Y:S01]  /*6e90*/  F2FP.F16.E4M3.UNPACK_B R64, R63 ;  /* 0x0000003fff40723e */ /* 0x000fe200020006ff */
[----:B------:R-:W-:Y:S01]  /*6ea0*/  HADD2.F32 R63, -RZ, R62.H1_H1 ;  /* 0x3000003eff3f7230 */ /* 0x000fe20000004100 */
[----:B------:R-:W-:Y:S01]  /*6eb0*/  F2FP.F16.E4M3.UNPACK_B R61, R12 ;  /* 0x0000000cff3d723e */ /* 0x000fe200020006ff */
        /* <DEDUP_REMOVED lines=9> */
[C---:B------:R-:W-:Y:S01]  /*6f50*/  FMUL.FTZ R67, R55.reuse, R67 ;  /* 0x0000004337437220 */ /* 0x040fe20000410000 */
[----:B------:R-:W-:Y:S01]  /*6f60*/  F2FP.F16.E4M3.UNPACK_B R14, R14 ;  /* 0x0000000eff0e723e */ /* 0x000fe200020006ff */
[----:B------:R-:W-:Y:S01]  /*6f70*/  FFMA.FTZ R68, R55, R12, -R68 ;  /* 0x0000000c37447223 */ /* 0x000fe20000010844 */
[----:B------:R-:W-:-:S02]  /*6f80*/  HADD2.F32 R66, -RZ, R66.H0_H0 ;  /* 0x20000042ff427230 */ /* 0x000fc40000004100 */
[----:B------:R-:W-:Y:S01]  /*6f90*/  FFMA.FTZ R67, R56, R12, R67 ;  /* 0x0000000c38437223 */ /* 0x000fe20000010043 */
[--C-:B------:R-:W-:Y:S02]  /*6fa0*/  HADD2.F32 R55, -RZ, R15.reuse.H0_H0 ;  /* 0x2000000fff377230 */ /* 0x100fe40000004100 */
[----:B------:R-:W-:Y:S01]  /*6fb0*/  FFMA.FTZ R60, R60, R63, R71 ;  /* 0x0000003f3c3c7223 */ /* 0x000fe20000010047 */
[--C-:B------:R-:W-:Y:S02]  /*6fc0*/  HADD2.F32 R12, -RZ, R14.reuse.H0_H0 ;  /* 0x2000000eff0c7230 */ /* 0x100fe40000004100 */
[----:B------:R-:W-:Y:S01]  /*6fd0*/  HADD2.F32 R15, -RZ, R15.H1_H1 ;  /* 0x3000000fff0f7230 */ /* 0x000fe20000004100 */
[----:B------:R-:W-:Y:S01]  /*6fe0*/  F2FP.SATFINITE.E4M3.F32.PACK_AB_MERGE_C R67, R67, R68, RZ ;  /* 0x000000444343723e */ /* 0x000fe200048070ff */
[----:B------:R-:W-:Y:S01]  /*6ff0*/  HADD2.F32 R14, -RZ, R14.H1_H1 ;  /* 0x3000000eff0e7230 */ /* 0x000fe20000004100 */
[----:B------:R-:W-:Y:S01]  /*7000*/  F2FP.SATFINITE.E4M3.F32.PACK_AB_MERGE_C R60, R60, R69, RZ ;  /* 0x000000453c3c723e */ /* 0x000fe200048070ff */
[----:B------:R-:W-:-:S02]  /*7010*/  HADD2.F32 R57, -RZ, R64.H0_H0 ;  /* 0x20000040ff397230 */ /* 0x000fc40000004100 */
[-C--:B------:R-:W-:Y:S01]  /*7020*/  FMUL.FTZ R56, R15, R66.reuse ;  /* 0x000000420f387220 */ /* 0x080fe20000410000 */
[----:B------:R-:W-:Y:S02]  /*7030*/  HADD2.F32 R62, -RZ, R62.H0_H0 ;  /* 0x2000003eff3e7230 */ /* 0x000fe40000004100 */
[C---:B------:R-:W-:Y:S01]  /*7040*/  FMUL.FTZ R66, R55.reuse, R66 ;  /* 0x0000004237427220 */ /* 0x040fe20000410000 */
[----:B------:R-:W-:Y:S02]  /*7050*/  HADD2.F32 R61, -RZ, R61.H0_H0 ;  /* 0x2000003dff3d7230 */ /* 0x000fe40000004100 */
[-C--:B------:R-:W-:Y:S01]  /*7060*/  FMUL.FTZ R63, R14, R57.reuse ;  /* 0x000000390e3f7220 */ /* 0x080fe20000410000 */
[C---:B------:R-:W-:Y:S01]  /*7070*/  FMUL.FTZ R57, R12.reuse, R57 ;  /* 0x000000390c397220 */ /* 0x040fe20000410000 */
[-C--:B------:R-:W-:Y:S01]  /*7080*/  FFMA.FTZ R56, R55, R62.reuse, -R56 ;  /* 0x0000003e37387223 */ /* 0x080fe20000010838 */
[----:B------:R-:W-:Y:S01]  /*7090*/  FFMA.FTZ R15, R15, R62, R66 ;  /* 0x0000003e0f0f7223 */ /* 0x000fe20000010042 */
[-C--:B------:R-:W-:Y:S01]  /*70a0*/  FFMA.FTZ R63, R12, R61.reuse, -R63 ;  /* 0x0000003d0c3f7223 */ /* 0x080fe2000001083f */
[----:B------:R-:W-:Y:S01]  /*70b0*/  FFMA.FTZ R14, R14, R61, R57 ;  /* 0x0000003d0e0e7223 */ /* 0x000fe20000010039 */
[----:B------:R-:W-:Y:S01]  /*70c0*/  F2FP.SATFINITE.E4M3.F32.PACK_AB_MERGE_C R12, R144, R13, R70 ;  /* 0x0000000d900c723e */ /* 0x000fe20004807046 */
[----:B------:R-:W-:Y:S01]  /*70d0*/  IMAD.MOV.U32 R13, RZ, RZ, R11 ;  /* 0x000000ffff0d7224 */ /* 0x000fe200078e000b */
[----:B------:R-:W-:-:S02]  /*70e0*/  F2FP.SATFINITE.E4M3.F32.PACK_AB_MERGE_C R15, R15, R56, R60 ;  /* 0x000000380f0f723e */ /* 0x000fc4000480703c */
[----:B------:R-:W-:-:S07]  /*70f0*/  F2FP.SATFINITE.E4M3.F32.PACK_AB_MERGE_C R14, R14, R63, R67 ;  /* 0x0000003f0e0e723e */ /* 0x000fce0004807043 */
.L_x_484:
[----:B------:R-:W-:Y:S05]  /*7100*/  BSYNC B2 ;  /* 0x0000000000027941 */ /* 0x000fea0003800000 */
.L_x_483:
[----:B--2---:R0:W-:Y:S02]  /*7110*/  ST.E.128 desc[UR50][R58.64], R12 ;  /* 0x0000000c3a007985 */ /* 0x0041e4000c101d32 */
.L_x_482:
[----:B------:R-:W-:Y:S05]  /*7120*/  BSYNC B1 ;  /* 0x0000000000017941 */ /* 0x000fea0003800000 */
.L_x_481:
        /* <DEDUP_REMOVED lines=10> */
[----:B------:R-:W-:Y:S01]  /*71d0*/  SHF.R.U32.HI R52, RZ, 0x8, R51 ;  /* 0x00000008ff347819 */ /* 0x000fe20000011633 */
[----:B--2---:R-:W-:Y:S01]  /*71e0*/  IMAD.MOV.U32 R50, RZ, RZ, R12 ;  /* 0x000000ffff327224 */ /* 0x004fe200078e000c */
[----:B------:R-:W-:Y:S02]  /*71f0*/  SHF.R.U32.HI R56, RZ, 0x8, R53 ;  /* 0x00000008ff387819 */ /* 0x000fe40000011635 */
[----:B----4-:R-:W-:Y:S01]  /*7200*/  LOP3.LUT R11, R51, 0xff0000ff, RZ, 0xc0, !PT ;  /* 0xff0000ff330b7812 */ /* 0x010fe200078ec0ff */
[----:B------:R-:W-:Y:S01]  /*7210*/  IMAD.SHL.U32 R52, R52, 0x100, RZ ;  /* 0x0000010034347824 */ /* 0x000fe200078e00ff */
[----:B------:R-:W-:Y:S02]  /*7220*/  SHF.R.U32.HI R58, RZ, 0x10, R51 ;  /* 0x00000010ff3a7819 */ /* 0x000fe40000011633 */
[----:B------:R-:W-:Y:S02]  /*7230*/  LOP3.LUT R51, R53, 0xff0000ff, RZ, 0xc0, !PT ;  /* 0xff0000ff35337812 */ /* 0x000fe400078ec0ff */
[----:B------:R-:W-:-:S02]  /*7240*/  SHF.L.U32 R56, R56, 0x8, RZ ;  /* 0x0000000838387819 */ /* 0x000fc400000006ff */
[----:B------:R-:W-:Y:S02]  /*7250*/  SHF.R.U32.HI R57, RZ, 0x10, R53 ;  /* 0x00000010ff397819 */ /* 0x000fe40000011635 */
[----:B------:R-:W-:Y:S01]  /*7260*/  LOP3.LUT R12, R51, 0xff00, R56, 0xf8, !PT ;  /* 0x0000ff00330c7812 */ /* 0x000fe200078ef838 */
[----:B------:R-:W-:Y:S01]  /*7270*/  IMAD.U32 R51, R58, 0x10000, RZ ;  /* 0x000100003a337824 */ /* 0x000fe200078e00ff */
[----:B------:R-:W-:Y:S01]  /*7280*/  LOP3.LUT R52, R11, 0xff00, R52, 0xf8, !PT ;  /* 0x0000ff000b347812 */ /* 0x000fe200078ef834 */
[----:B------:R-:W-:Y:S01]  /*7290*/  IMAD.U32 R57, R57, 0x10000, RZ ;  /* 0x0001000039397824 */ /* 0x000fe200078e00ff */
[-C--:B------:R-:W-:Y:S02]  /*72a0*/  F2FP.F16.E4M3.UNPACK_B R53, R142.reuse.H1 ;  /* 0x0000008eff35723e */ /* 0x080fe400030006ff */
[----:B------:R-:W-:Y:S02]  /*72b0*/  F2FP.F16.E4M3.UNPACK_B R11, R13 ;  /* 0x0000000dff0b723e */ /* 0x000fe400020006ff */
        /* <DEDUP_REMOVED lines=9> */
[----:B------:R-:W-:-:S02]  /*7350*/  HADD2.F32 R53, -RZ, R52.H0_H0 ;  /* 0x20000034ff357230 */ /* 0x000fc40000004100 */
[CC--:B------:R-:W-:Y:S01]  /*7360*/  FMUL.FTZ R60, R12.reuse, R57.reuse ;  /* 0x000000390c3c7220 */ /* 0x0c0fe20000410000 */
[--C-:B------:R-:W-:Y:S02]  /*7370*/  HADD2.F32 R51, -RZ, R13.reuse.H1_H1 ;  /* 0x3000000dff337230 */ /* 0x100fe40000004100 */
[C---:B------:R-:W-:Y:S01]  /*7380*/  FMUL.FTZ R57, R11.reuse, R57 ;  /* 0x000000390b397220 */ /* 0x040fe20000410000 */
[----:B------:R-:W-:Y:S02]  /*7390*/  HADD2.F32 R13, -RZ, R13.H0_H0 ;  /* 0x2000000dff0d7230 */ /* 0x000fe40000004100 */
[-C--:B------:R-:W-:Y:S01]  /*73a0*/  FFMA.FTZ R11, R11, R53.reuse, -R60 ;  /* 0x000000350b0b7223 */ /* 0x080fe2000001083c */
[----:B------:R-:W-:Y:S02]  /*73b0*/  HADD2.F32 R52, -RZ, R52.H1_H1 ;  /* 0x30000034ff347230 */ /* 0x000fe40000004100 */
[-C--:B------:R-:W-:Y:S01]  /*73c0*/  FMUL.FTZ R60, R51, R58.reuse ;  /* 0x0000003a333c7220 */ /* 0x080fe20000410000 */
[----:B------:R-:W-:Y:S01]  /*73d0*/  FFMA.FTZ R12, R12, R53, R57 ;  /* 0x000000350c0c7223 */ /* 0x000fe20000010039 */
[C---:B------:R-:W-:Y:S01]  /*73e0*/  FMUL.FTZ R58, R13.reuse, R58 ;  /* 0x0000003a0d3a7220 */ /* 0x040fe20000410000 */
[----:B------:R-:W-:Y:S01]  /*73f0*/  F2FP.F16.E4M3.UNPACK_B R141, R141 ;  /* 0x0000008dff8d723e */ /* 0x000fe200020006ff */
[----:B------:R-:W-:Y:S01]  /*7400*/  FFMA.FTZ R63, R13, R52, -R60 ;  /* 0x000000340d3f7223 */ /* 0x000fe2000001083c */
[----:B------:R-:W-:Y:S01]  /*7410*/  F2FP.F16.E4M3.UNPACK_B R13, R50.H1 ;  /* 0x00000032ff0d723e */ /* 0x000fe200030006ff */
[----:B------:R-:W-:Y:S01]  /*7420*/  FFMA.FTZ R64, R51, R52, R58 ;  /* 0x0000003433407223 */ /* 0x000fe2000001003a */
[----:B------:R-:W-:Y:S01]  /*7430*/  F2FP.F16.E4M3.UNPACK_B R50, R50 ;  /* 0x00000032ff32723e */ /* 0x000fe200020006ff */
[----:B------:R-:W-:-:S02]  /*7440*/  HADD2.F32 R57, -RZ, R142.H1_H1 ;  /* 0x3000008eff397230 */ /* 0x000fc40000004100 */
[--C-:B------:R-:W-:Y:S01]  /*7450*/  HADD2.F32 R51, -RZ, R13.reuse.H0_H0 ;  /* 0x2000000dff337230 */ /* 0x100fe20000004100 */
[----:B------:R-:W-:Y:S01]  /*7460*/  F2FP.SATFINITE.E4M3.F32.PACK_AB_MERGE_C R68, R64, R63, RZ ;  /* 0x0000003f4044723e */ /* 0x000fe200048070ff */
[----:B------:R-:W-:Y:S02]  /*7470*/  HADD2.F32 R52, -RZ, R13.H1_H1 ;  /* 0x3000000dff347230 */ /* 0x000fe40000004100 */
[----:B------:R-:W-:Y:S02]  /*7480*/  HADD2.F32 R13, -RZ, R50.H0_H0 ;  /* 0x20000032ff0d7230 */ /* 0x000fe40000004100 */
[-C--:B------:R-:W-:Y:S01]  /*7490*/  FMUL.FTZ R61, R51, R57.reuse ;  /* 0x00000039333d7220 */ /* 0x080fe20000410000 */
[----:B------:R-:W-:Y:S02]  /*74a0*/  HADD2.F32 R142, -RZ, R142.H0_H0 ;  /* 0x2000008eff8e7230 */ /* 0x000fe40000004100 */
[----:B------:R-:W-:Y:S01]  /*74b0*/  FMUL.FTZ R60, R52, R57 ;  /* 0x00000039343c7220 */ /* 0x000fe20000410000 */
[----:B------:R-:W-:-:S02]  /*74c0*/  HADD2.F32 R50, -RZ, R50.H1_H1 ;  /* 0x30000032ff327230 */ /* 0x000fc40000004100 */
[--C-:B------:R-:W-:Y:S02]  /*74d0*/  HADD2.F32 R53, -RZ, R141.reuse.H1_H1 ;  /* 0x3000008dff357230 */ /* 0x100fe40000004100 */
[-C--:B------:R-:W-:Y:S01]  /*74e0*/  FMUL.FTZ R57, R13, R142.reuse ;  /* 0x0000008e0d397220 */ /* 0x080fe20000410000 */
[----:B------:R-:W-:Y:S02]  /*74f0*/  HADD2.F32 R141, -RZ, R141.H0_H0 ;  /* 0x2000008dff8d7230 */ /* 0x000fe40000004100 */
[----:B------:R-:W-:Y:S01]  /*7500*/  FMUL.FTZ R58, R50, R142 ;  /* 0x0000008e323a7220 */ /* 0x000fe20000410000 */
[-C--:B------:R-:W-:Y:S01]  /*7510*/  FFMA.FTZ R60, R51, R53.reuse, -R60 ;  /* 0x00000035333c7223 */ /* 0x080fe2000001083c */
[----:B------:R-:W-:Y:S02]  /*7520*/  FFMA.FTZ R61, R52, R53, R61 ;  /* 0x00000035343d7223 */ /* 0x000fe4000001003d */
[-C--:B------:R-:W-:Y:S01]  /*7530*/  FFMA.FTZ R62, R13, R141.reuse, -R58 ;  /* 0x0000008d0d3e7223 */ /* 0x080fe2000001083a */
[----:B------:R-:W-:Y:S01]  /*7540*/  FFMA.FTZ R141, R50, R141, R57 ;  /* 0x0000008d328d7223 */ /* 0x000fe20000010039 */
[----:B------:R-:W-:-:S02]  /*7550*/  F2FP.F16.E4M3.UNPACK_B R50, R15.H1 ;  /* 0x0000000fff32723e */ /* 0x000fc400030006ff */
[-C--:B------:R-:W-:Y:S02]  /*7560*/  F2FP.F16.E4M3.UNPACK_B R58, R59.reuse.H1 ;  /* 0x0000003bff3a723e */ /* 0x080fe400030006ff */
[----:B------:R-:W-:Y:S01]  /*7570*/  F2FP.SATFINITE.E4M3.F32.PACK_AB_MERGE_C R66, R61, R60, RZ ;  /* 0x0000003c3d42723e */ /* 0x000fe200048070ff */
[----:B------:R-:W-:Y:S01]  /*7580*/  HADD2.F32 R52, -RZ, R50.H1_H1 ;  /* 0x30000032ff347230 */ /* 0x000fe20000004100 */
[----:B------:R-:W-:Y:S01]  /*7590*/  F2FP.F16.E4M3.UNPACK_B R53, R56.H1 ;  /* 0x00000038ff35723e */ /* 0x000fe200030006ff */
[----:B------:R-:W-:Y:S01]  /*75a0*/  HADD2.F32 R61, -RZ, R58.H1_H1 ;  /* 0x3000003aff3d7230 */ /* 0x000fe20000004100 */
        /* <DEDUP_REMOVED lines=12> */
[-C--:B------:R-:W-:Y:S01]  /*7670*/  FMUL.FTZ R64, R50, R60.reuse ;  /* 0x0000003c32407220 */ /* 0x080fe20000410000 */
        /* <DEDUP_REMOVED lines=24> */
[----:B------:R-:W-:-:S02]  /*7800*/  F2FP.SATFINITE.E4M3.F32.PACK_AB_MERGE_C R13, R12, R11, R68 ;  /* 0x0000000b0c0d723e */ /* 0x000fc40004807044 */
[----:B------:R-:W-:Y:S02]  /*7810*/  F2FP.SATFINITE.E4M3.F32.PACK_AB_MERGE_C R12, R141, R62, R66 ;  /* 0x0000003e8d0c723e */ /* 0x000fe40004807042 */
[----:B------:R-:W-:Y:S02]  /*7820*/  F2FP.SATFINITE.E4M3.F32.PACK_AB_MERGE_C R14, R59, R52, R61 ;  /* 0x000000343b0e723e */ /* 0x000fe4000480703d */
[----:B------:R-:W-:-:S07]  /*7830*/  F2FP.SATFINITE.E4M3.F32.PACK_AB_MERGE_C R15, R58, R51, R60 ;  /* 0x000000333a0f723e */ /* 0x000fce000480703c */
.L_x_488:
[----:B------:R-:W-:Y:S05]  /*7840*/  BSYNC B2 ;  /* 0x0000000000027941 */ /* 0x000fea0003800000 */
.L_x_487:
[----:B--2---:R0:W-:Y:S02]  /*7850*/  ST.E.128 desc[UR50][R54.64], R12 ;  /* 0x0000000c36007985 */ /* 0x0041e4000c101d32 */
.L_x_486:
[----:B------:R-:W-:Y:S05]  /*7860*/  BSYNC B1 ;  /* 0x0000000000017941 */ /* 0x000fea0003800000 */
.L_x_485:
        /* <DEDUP_REMOVED lines=11> */
[----:B------:R-:W-:Y:S01]  /*7920*/  LOP3.LUT R48, R47, 0xff0000ff, RZ, 0xc0, !PT ;  /* 0xff0000ff2f307812 */ /* 0x000fe200078ec0ff */
[----:B------:R-:W-:Y:S01]  /*7930*/  IMAD.SHL.U32 R11, R11, 0x100, RZ ;  /* 0x000001000b0b7824 */ /* 0x000fe200078e00ff */
[----:B------:R-:W-:Y:S02]  /*7940*/  SHF.R.U32.HI R54, RZ, 0x10, R49 ;  /* 0x00000010ff367819 */ /* 0x000fe40000011631 */
[----:B------:R-:W-:Y:S01]  /*7950*/  LOP3.LUT R52, R49, 0xff0000ff, RZ, 0xc0, !PT ;  /* 0xff0000ff31347812 */ /* 0x000fe200078ec0ff */
[----:B------:R-:W-:Y:S01]  /*7960*/  IMAD.SHL.U32 R49, R46, 0x100, RZ ;  /* 0x000001002e317824 */ /* 0x000fe200078e00ff */
[----:B------:R-:W-:Y:S01]  /*7970*/  SHF.R.U32.HI R55, RZ, 0x10, R47 ;  /* 0x00000010ff377819 */ /* 0x000fe2000001162f */
[----:B0-----:R-:W-:Y:S01]  /*7980*/  IMAD.MOV.U32 R46, RZ, RZ, R12 ;  /* 0x000000ffff2e7224 */ /* 0x001fe200078e000c */
[----:B------:R-:W-:Y:S01]  /*7990*/  LOP3.LUT R47, R48, 0xff00, R11, 0xf8, !PT ;  /* 0x0000ff00302f7812 */ /* 0x000fe200078ef80b */
[----:B------:R-:W-:Y:S01]  /*79a0*/  IMAD.U32 R48, R54, 0x10000, RZ ;  /* 0x0001000036307824 */ /* 0x000fe200078e00ff */
[----:B------:R-:W-:-:S02]  /*79b0*/  LOP3.LUT R53, R52, 0xff00, R49, 0xf8, !PT ;  /* 0x0000ff0034357812 */ /* 0x000fc400078ef831 */
[----:B------:R-:W-:Y:S02]  /*79c0*/  SHF.L.U32 R12, R55, 0x10, RZ ;  /* 0x00000010370c7819 */ /* 0x000fe400000006ff */
[----:B------:R-:W-:Y:S02]  /*79d0*/  F2FP.F16.E4M3.UNPACK_B R49, R140.H1 ;  /* 0x0000008cff31723e */ /* 0x000fe400030006ff */
[----:B------:R-:W-:Y:S02]  /*79e0*/  F2FP.F16.E4M3.UNPACK_B R11, R13 ;  /* 0x0000000dff0b723e */ /* 0x000fe400020006ff */
[----:B------:R-:W-:Y:S01]  /*79f0*/  LOP3.LUT R55, R53, 0xff0000, R48, 0xf8, !PT ;  /* 0x00ff000035377812 */ /* 0x000fe200078ef830 */
[----:B------:R-:W-:Y:S01]  /*7a00*/  HADD2.F32 R53, -RZ, R49.H0_H0 ;  /* 0x20000031ff357230 */ /* 0x000fe20000004100 */
[----:B------:R-:W-:Y:S01]  /*7a10*/  LOP3.LUT R52, R47, 0xff0000, R12, 0xf8, !PT ;  /* 0x00ff00002f347812 */ /* 0x000fe200078ef80c */
[----:B------:R-:W-:Y:S01]  /*7a20*/  HADD2.F32 R12, -RZ, R11.H1_H1 ;  /* 0x3000000bff0c7230 */ /* 0x000fe20000004100 */
[----:B------:R-:W-:Y:S01]  /*7a30*/  F2FP.F16.E4M3.UNPACK_B R48, R139.H1 ;  /* 0x0000008bff30723e */ /* 0x000fe200030006ff */
[----:B------:R-:W-:Y:S01]  /*7a40*/  HADD2.F32 R54, -RZ, R49.H1_H1 ;  /* 0x30000031ff367230 */ /* 0x000fe20000004100 */
[----:B------:R-:W-:Y:S01]  /*7a50*/  F2FP.F16.E4M3.UNPACK_B R13, R13.H1 ;  /* 0x0000000dff0d723e */ /* 0x000fe200030006ff */
[----:B------:R-:W-:-:S02]  /*7a60*/  HADD2.F32 R11, -RZ, R11.H0_H0 ;  /* 0x2000000bff0b7230 */ /* 0x000fc40000004100 */
[CC--:B------:R-:W-:Y:S01]  /*7a70*/  FMUL.FTZ R56, R12.reuse, R53.reuse ;  /* 0x000000350c387220 */ /* 0x0c0fe20000410000 */
[--C-:B------:R-:W-:Y:S01]  /*7a80*/  HADD2.F32 R49, -RZ, R48.reuse.H0_H0 ;  /* 0x20000030ff317230 */ /* 0x100fe20000004100 */
[----:B------:R-:W-:Y:S01]  /*7a90*/  F2FP.F16.E4M3.UNPACK_B R140, R140 ;  /* 0x0000008cff8c723e */ /* 0x000fe200020006ff */
        /* <DEDUP_REMOVED lines=77> */
.L_x_492:
[----:B------:R-:W-:Y:S05]  /*7f70*/  BSYNC B2 ;  /* 0x0000000000027941 */ /* 0x000fea0003800000 */
.L_x_491:
[----:B0-----:R0:W-:Y:S02]  /*7f80*/  ST.E.128 desc[UR50][R50.64], R12 ;  /* 0x0000000c32007985 */ /* 0x0011e4000c101d32 */
.L_x_490:
[----:B------:R-:W-:Y:S05]  /*7f90*/  BSYNC B1 ;  /* 0x0000000000017941 */ /* 0x000fea0003800000 */
.L_x_489:
[----:B------:R-:W-:Y:S01]  /*7fa0*/  ISETP.NE.AND P2, PT, R32, RZ, PT ;  /* 0x000000ff2000720c */ /* 0x000fe20003f45270 */
[----:B------:R-:W-:-:S12]  /*7fb0*/  BSSY B1, `(.L_x_493) ;  /* 0x0000071000017945 */ /* 0x000fd80003800000 */
[----:B------:R-:W-:Y:S05]  /*7fc0*/  @!P2 BRA `(.L_x_494) ;  /* 0x0000000400bca947 */ /* 0x000fea0003800000 */
[----:B0-----:R0:W0:Y:S01]  /*7fd0*/  LDS.128 R12, [R37+0x21400] ;  /* 0x02140000250c7984 */ /* 0x0010220000000c00 */
[----:B------:R-:W-:Y:S01]  /*7fe0*/  IADD3 R46, P2, R175, R65, RZ ;  /* 0x00000041af2e7210 */ /* 0x000fe20007f5e0ff */
[----:B------:R-:W-:Y:S04]  /*7ff0*/  BSSY B2, `(.L_x_495) ;  /* 0x000006b000027945 */ /* 0x000fe80003800000 */
[----:B--2---:R-:W-:Y:S01]  /*8000*/  IMAD.X R47, R119, 0x1, R207, P2 ;  /* 0x00000001772f7824 */ /* 0x004fe200010e06cf */
[----:B------:R-:W-:-:S13]  /*8010*/  ISETP.GE.AND P2, PT, R202, R118, PT ;  /* 0x00000076ca00720c */ /* 0x000fda0003f46270 */
[----:B------:R-:W-:Y:S05]  /*8020*/  @P2 BRA `(.L_x_496) ;  /* 0x00000004009c2947 */ /* 0x000fea0003800000 */
[----:B------:R-:W-:Y:S01]  /*8030*/  SHF.R.U32.HI R42, RZ, 0x8, R43 ;  /* 0x00000008ff2a7819 */ /* 0x000fe2000001162b */
[----:B0-----:R-:W-:Y:S01]  /*8040*/  IMAD.MOV.U32 R37, RZ, RZ, R12 ;  /* 0x000000ffff257224 */ /* 0x001fe200078e000c */
        /* <DEDUP_REMOVED lines=23> */
[-C--:B------:R-:W-:Y:S01]  /*81c0*/  FMUL.FTZ R52, R12, R45.reuse ;  /* 0x0000002d0c347220 */ /* 0x080fe20000410000 */
[--C-:B------:R-:W-:Y:S02]  /*81d0*/  HADD2.F32 R42, -RZ, R13.reuse.H1_H1 ;  /* 0x3000000dff2a7230 */ /* 0x100fe40000004100 */
[C---:B------:R-:W-:Y:S01]  /*81e0*/  FMUL.FTZ R45, R11.reuse, R45 ;  /* 0x0000002d0b2d7220 */ /* 0x040fe20000410000 */
[----:B------:R-:W-:Y:S02]  /*81f0*/  HADD2.F32 R13, -RZ, R13.H0_H0 ;  /* 0x2000000dff0d7230 */ /* 0x000fe40000004100 */
[-C--:B------:R-:W-:Y:S01]  /*8200*/  FFMA.FTZ R11, R11, R44.reuse, -R52 ;  /* 0x0000002c0b0b7223 */ /* 0x080fe20000010834 */
[----:B------:R-:W-:Y:S02]  /*8210*/  HADD2.F32 R43, -RZ, R43.H1_H1 ;  /* 0x3000002bff2b7230 */ /* 0x000fe40000004100 */
[----:B------:R-:W-:Y:S01]  /*8220*/  FMUL.FTZ R52, R42, R49 ;  /* 0x000000312a347220 */ /* 0x000fe20000410000 */
[----:B------:R-:W-:Y:S01]  /*8230*/  F2FP.F16.E4M3.UNPACK_B R137, R137 ;  /* 0x00000089ff89723e */ /* 0x000fe200020006ff */
[C---:B------:R-:W-:Y:S01]  /*8240*/  FMUL.FTZ R49, R13.reuse, R49 ;  /* 0x000000310d317220 */ /* 0x040fe20000410000 */
[----:B------:R-:W-:Y:S01]  /*8250*/  FFMA.FTZ R12, R12, R44, R45 ;  /* 0x0000002c0c0c7223 */ /* 0x000fe2000001002d */
        /* <DEDUP_REMOVED lines=8> */
[--C-:B------:R-:W-:Y:S02]  /*82e0*/  HADD2.F32 R13, -RZ, R37.reuse.H0_H0 ;  /* 0x20000025ff0d7230 */ /* 0x100fe40000004100 */
[-C--:B------:R-:W-:Y:S01]  /*82f0*/  FMUL.FTZ R54, R42, R49.reuse ;  /* 0x000000312a367220 */ /* 0x080fe20000410000 */
[----:B------:R-:W-:Y:S02]  /*8300*/  HADD2.F32 R138, -RZ, R138.H0_H0 ;  /* 0x2000008aff8a7230 */ /* 0x000fe40000004100 */
[----:B------:R-:W-:Y:S01]  /*8310*/  FMUL.FTZ R51, R43, R49 ;  /* 0x000000312b337220 */ /* 0x000fe20000410000 */
[----:B------:R-:W-:Y:S01]  /*8320*/  HADD2.F32 R37, -RZ, R37.H1_H1 ;  /* 0x30000025ff257230 */ /* 0x000fe20000004100 */
[-C--:B------:R-:W-:Y:S01]  /*8330*/  F2FP.F16.E4M3.UNPACK_B R49, R50.reuse.H1 ;  /* 0x00000032ff31723e */ /* 0x080fe200030006ff */
[--C-:B------:R-:W-:Y:S01]  /*8340*/  HADD2.F32 R45, -RZ, R137.reuse.H1_H1 ;  /* 0x30000089ff2d7230 */ /* 0x100fe20000004100 */
[----:B------:R-:W-:Y:S01]  /*8350*/  F2FP.F16.E4M3.UNPACK_B R50, R50 ;  /* 0x00000032ff32723e */ /* 0x000fe200020006ff */
[----:B------:R-:W-:-:S02]  /*8360*/  HADD2.F32 R44, -RZ, R137.H0_H0 ;  /* 0x20000089ff2c7230 */ /* 0x000fc40000004100 */
[-C--:B------:R-:W-:Y:S01]  /*8370*/  FMUL.FTZ R52, R37, R138.reuse ;  /* 0x0000008a25347220 */ /* 0x080fe20000410000 */
[----:B------:R-:W-:Y:S01]  /*8380*/  FMUL.FTZ R138, R13, R138 ;  /* 0x0000008a0d8a7220 */ /* 0x000fe20000410000 */
[-C--:B------:R-:W-:Y:S01]  /*8390*/  FFMA.FTZ R51, R42, R45.reuse, -R51 ;  /* 0x0000002d2a337223 */ /* 0x080fe20000010833 */
[----:B------:R-:W-:Y:S01]  /*83a0*/  FFMA.FTZ R54, R43, R45, R54 ;  /* 0x0000002d2b367223 */ /* 0x000fe20000010036 */
[-C--:B------:R-:W-:Y:S01]  /*83b0*/  FFMA.FTZ R53, R13, R44.reuse, -R52 ;  /* 0x0000002c0d357223 */ /* 0x080fe20000010834 */
[----:B------:R-:W-:Y:S01]  /*83c0*/  FFMA.FTZ R138, R37, R44, R138 ;  /* 0x0000002c258a7223 */ /* 0x000fe2000001008a */
[----:B------:R-:W-:Y:S01]  /*83d0*/  F2FP.F16.E4M3.UNPACK_B R37, R15.H1 ;  /* 0x0000000fff25723e */ /* 0x000fe200030006ff */
[----:B------:R-:W-:Y:S01]  /*83e0*/  HADD2.F32 R52, -RZ, R50.H1_H1 ;  /* 0x30000032ff347230 */ /* 0x000fe20000004100 */
[----:B------:R-:W-:Y:S01]  /*83f0*/  F2FP.SATFINITE.E4M3.F32.PACK_AB_MERGE_C R57, R54, R51, RZ ;  /* 0x000000333639723e */ /* 0x000fe200048070ff */
[----:B------:R-:W-:Y:S01]  /*8400*/  HADD2.F32 R51, -RZ, R49.H1_H1 ;  /* 0x30000031ff337230 */ /* 0x000fe20000004100 */
[----:B------:R-:W-:Y:S01]  /*8410*/  F2FP.F16.E4M3.UNPACK_B R44, R48.H1 ;  /* 0x00000030ff2c723e */ /* 0x000fe200030006ff */
[--C-:B------:R-:W-:Y:S01]  /*8420*/  HADD2.F32 R43, -RZ, R37.reuse.H1_H1 ;  /* 0x30000025ff2b7230 */ /* 0x100fe20000004100 */
[----:B------:R-:W-:Y:S01]  /*8430*/  F2FP.F16.E4M3.UNPACK_B R13, R14.H1 ;  /* 0x0000000eff0d723e */ /* 0x000fe200030006ff */
[----:B------:R-:W-:Y:S01]  /*8440*/  HADD2.F32 R42, -RZ, R37.H0_H0 ;  /* 0x20000025ff2a7230 */ /* 0x000fe20000004100 */
[----:B------:R-:W-:Y:S01]  /*8450*/  F2FP.F16.E4M3.UNPACK_B R48, R48 ;  /* 0x00000030ff30723e */ /* 0x000fe200020006ff */
[----:B------:R-:W-:-:S02]  /*8460*/  HADD2.F32 R45, -RZ, R44.H1_H1 ;  /* 0x3000002cff2d7230 */ /* 0x000fc40000004100 */
[-C--:B------:R-:W-:Y:S01]  /*8470*/  FMUL.FTZ R55, R43, R51.reuse ;  /* 0x000000332b377220 */ /* 0x080fe20000410000 */
[--C-:B------:R-:W-:Y:S02]  /*8480*/  HADD2.F32 R37, -RZ, R13.reuse.H1_H1 ;  /* 0x3000000dff257230 */ /* 0x100fe40000004100 */
[C---:B------:R-:W-:Y:S01]  /*8490*/  FMUL.FTZ R56, R42.reuse, R51 ;  /* 0x000000332a387220 */ /* 0x040fe20000410000 */
[----:B------:R-:W-:Y:S02]  /*84a0*/  HADD2.F32 R13, -RZ, R13.H0_H0 ;  /* 0x2000000dff0d7230 */ /* 0x000fe40000004100 */
[----:B------:R-:W-:Y:S01]  /*84b0*/  FFMA.FTZ R55, R42, R45, -R55 ;  /* 0x0000002d2a377223 */ /* 0x000fe20000010837 */
[----:B------:R-:W-:Y:S02]  /*84c0*/  HADD2.F32 R42, -RZ, R48.H1_H1 ;  /* 0x30000030ff2a7230 */ /* 0x000fe40000004100 */
[-C--:B------:R-:W-:Y:S01]  /*84d0*/  FMUL.FTZ R54, R37, R52.reuse ;  /* 0x0000003425367220 */ /* 0x080fe20000410000 */
[----:B------:R-:W-:Y:S01]  /*84e0*/  F2FP.F16.E4M3.UNPACK_B R15, R15 ;  /* 0x0000000fff0f723e */ /* 0x000fe200020006ff */
[----:B------:R-:W-:Y:S01]  /*84f0*/  FMUL.FTZ R52, R13, R52 ;  /* 0x000000340d347220 */ /* 0x000fe20000410000 */
[----:B------:R-:W-:Y:S01]  /*8500*/  F2FP.F16.E4M3.UNPACK_B R14, R14 ;  /* 0x0000000eff0e723e */ /* 0x000fe200020006ff */
[----:B------:R-:W-:Y:S01]  /*8510*/  FFMA.FTZ R58, R43, R45, R56 ;  /* 0x0000002d2b3a7223 */ /* 0x000fe20000010038 */
[-C--:B------:R-:W-:Y:S01]  /*8520*/  FFMA.FTZ R54, R13, R42.reuse, -R54 ;  /* 0x0000002a0d367223 */ /* 0x080fe20000010836 */
[----:B------:R-:W-:Y:S01]  /*8530*/  FFMA.FTZ R45, R37, R42, R52 ;  /* 0x0000002a252d7223 */ /* 0x000fe20000010034 */
[----:B------:R-:W-:-:S02]  /*8540*/  HADD2.F32 R37, -RZ, R15.H0_H0 ;  /* 0x2000000fff257230 */ /* 0x000fc40000004100 */
[----:B------:R-:W-:Y:S01]  /*8550*/  HADD2.F32 R15, -RZ, R15.H1_H1 ;  /* 0x3000000fff0f7230 */ /* 0x000fe20000004100 */
[----:B------:R-:W-:Y:S01]  /*8560*/  F2FP.SATFINITE.E4M3.F32.PACK_AB_MERGE_C R55, R58, R55, RZ ;  /* 0x000000373a37723e */ /* 0x000fe200048070ff */
[----:B------:R-:W-:Y:S01]  /*8570*/  HADD2.F32 R42, -RZ, R49.H0_H0 ;  /* 0x20000031ff2a7230 */ /* 0x000fe20000004100 */
[----:B------:R-:W-:Y:S01]  /*8580*/  F2FP.SATFINITE.E4M3.F32.PACK_AB_MERGE_C R45, R45, R54, RZ ;  /* 0x000000362d2d723e */ /* 0x000fe200048070ff */
[--C-:B------:R-:W-:Y:S02]  /*8590*/  HADD2.F32 R13, -RZ, R14.reuse.H0_H0 ;  /* 0x2000000eff0d7230 */ /* 0x100fe40000004100 */
[----:B------:R-:W-:Y:S02]  /*85a0*/  HADD2.F32 R14, -RZ, R14.H1_H1 ;  /* 0x3000000eff0e7230 */ /* 0x000fe40000004100 */
[-C--:B------:R-:W-:Y:S01]  /*85b0*/  FMUL.FTZ R52, R15, R42.reuse ;  /* 0x0000002a0f347220 */ /* 0x080fe20000410000 */
[----:B------:R-:W-:Y:S02]  /*85c0*/  HADD2.F32 R50, -RZ, R50.H0_H0 ;  /* 0x20000032ff327230 */ /* 0x000fe40000004100 */
[----:B------:R-:W-:Y:S01]  /*85d0*/  FMUL.FTZ R56, R37, R42 ;  /* 0x0000002a25387220 */ /* 0x000fe20000410000 */
[----:B------:R-:W-:-:S02]  /*85e0*/  HADD2.F32 R44, -RZ, R44.H0_H0 ;  /* 0x2000002cff2c7230 */ /* 0x000fc40000004100 */
[----:B------:R-:W-:Y:S02]  /*85f0*/  HADD2.F32 R48, -RZ, R48.H0_H0 ;  /* 0x20000030ff307230 */ /* 0x000fe40000004100 */
[CC--:B------:R-:W-:Y:S01]  /*8600*/  FMUL.FTZ R42, R14.reuse, R50.reuse ;  /* 0x000000320e2a7220 */ /* 0x0c0fe20000410000 */
[----:B------:R-:W-:Y:S01]  /*8610*/  FMUL.FTZ R43, R13, R50 ;  /* 0x000000320d2b7220 */ /* 0x000fe20000410000 */
[-C--:B------:R-:W-:Y:S01]  /*8620*/  FFMA.FTZ R52, R37, R44.reuse, -R52 ;  /* 0x0000002c25347223 */ /* 0x080fe20000010834 */
[----:B------:R-:W-:Y:S01]  /*8630*/  FFMA.FTZ R15, R15, R44, R56 ;  /* 0x0000002c0f0f7223 */ /* 0x000fe20000010038 */
[-C--:B------:R-:W-:Y:S01]  /*8640*/  FFMA.FTZ R42, R13, R48.reuse, -R42 ;  /* 0x000000300d2a7223 */ /* 0x080fe2000001082a */
[----:B------:R-:W-:Y:S01]  /*8650*/  FFMA.FTZ R43, R14, R48, R43 ;  /* 0x000000300e2b7223 */ /* 0x000fe2000001002b */
[----:B------:R-:W-:Y:S02]  /*8660*/  F2FP.SATFINITE.E4M3.F32.PACK_AB_MERGE_C R13, R12, R11, R59 ;  /* 0x0000000b0c0d723e */ /* 0x000fe4000480703b */
[----:B------:R-:W-:-:S02]  /*8670*/  F2FP.SATFINITE.E4M3.F32.PACK_AB_MERGE_C R12, R138, R53, R57 ;  /* 0x000000358a0c723e */ /* 0x000fc40004807039 */
[----:B------:R-:W-:Y:S02]  /*8680*/  F2FP.SATFINITE.E4M3.F32.PACK_AB_MERGE_C R14, R43, R42, R45 ;  /* 0x0000002a2b0e723e */ /* 0x000fe4000480702d */
[----:B------:R-:W-:-:S07]  /*8690*/  F2FP.SATFINITE.E4M3.F32.PACK_AB_MERGE_C R15, R15, R52, R55 ;  /* 0x000000340f0f723e */ /* 0x000fce0004807037 */
.L_x_496:
[----:B------:R-:W-:Y:S05]  /*86a0*/  BSYNC B2 ;  /* 0x0000000000027941 */ /* 0x000fea0003800000 */
.L_x_495:
[----:B0-----:R0:W-:Y:S02]  /*86b0*/  ST.E.128 desc[UR50][R46.64], R12 ;  /* 0x0000000c2e007985 */ /* 0x0011e4000c101d32 */
.L_x_494:
[----:B------:R-:W-:Y:S05]  /*86c0*/  BSYNC B1 ;  /* 0x0000000000017941 */ /* 0x000fea0003800000 */
.L_x_493:
[----:B------:R-:W-:-:S13]  /*86d0*/  ISETP.NE.AND P2, PT, R33, RZ, PT ;  /* 0x000000ff2100720c */ /* 0x000fda0003f45270 */
[----:B------:R-:W-:Y:S05]  /*86e0*/  @!P2 BRA `(.L_x_476) ;  /* 0x000000700088a947 */ /* 0x000fea0003800000 */
[----:B0-----:R0:W0:Y:S01]  /*86f0*/  LDS.128 R12, [R36+0x21400] ;  /* 0x02140000240c7984 */ /* 0x0010220000000c00 */
[----:B------:R-:W-:Y:S01]  /*8700*/  IADD3 R42, P2, R196, R65, RZ ;  /* 0x00000041c42a7210 */ /* 0x000fe20007f5e0ff */
[----:B------:R-:W-:Y:S03]  /*8710*/  BSSY B1, `(.L_x_497) ;  /* 0x000006d000017945 */ /* 0x000fe60003800000 */
[----:B--2---:R-:W-:Y:S02]  /*8720*/  IADD3.X R43, R119, R206, RZ, P2, !PT ;  /* 0x000000ce772b7210 */ /* 0x004fe400017fe4ff */
[----:B------:R-:W-:-:S13]  /*8730*/  ISETP.GE.AND P2, PT, R204, R118, PT ;  /* 0x00000076cc00720c */ /* 0x000fda0003f46270 */
[----:B------:R-:W-:Y:S05]  /*8740*/  @P2 BRA `(.L_x_498) ;  /* 0x0000000400a42947 */ /* 0x000fea0003800000 */
[----:B----4-:R-:W-:Y:S01]  /*8750*/  SHF.R.U32.HI R11, RZ, 0x8, R39 ;  /* 0x00000008ff0b7819 */ /* 0x010fe20000011627 */
[----:B0-----:R-:W-:Y:S01]  /*8760*/  IMAD.MOV.U32 R36, RZ, RZ, R14 ;  /* 0x000000ffff247224 */ /* 0x001fe200078e000e */
[----:B------:R-:W-:Y:S01]  /*8770*/  SHF.R.U32.HI R40, RZ, 0x8, R41 ;  /* 0x00000008ff287819 */ /* 0x000fe20000011629 */
[----:B------:R-:W-:Y:S01]  /*8780*/  IMAD.MOV.U32 R37, RZ, RZ, R15 ;  /* 0x000000ffff257224 */ /* 0x000fe200078e000f */
[----:B------:R-:W-:Y:S01]  /*8790*/  SHF.R.U32.HI R45, RZ, 0x10, R39 ;  /* 0x00000010ff2d7819 */ /* 0x000fe20000011627 */
[----:B------:R-:W-:Y:S01]  /*87a0*/  IMAD.SHL.U32 R11, R11, 0x100, RZ ;  /* 0x000001000b0b7824 */ /* 0x000fe200078e00ff */
[----:B------:R-:W-:Y:S02]  /*87b0*/  LOP3.LUT R38, R39, 0xff0000ff, RZ, 0xc0, !PT ;  /* 0xff0000ff27267812 */ /* 0x000fe400078ec0ff */
[----:B------:R-:W-:Y:S02]  /*87c0*/  SHF.R.U32.HI R44, RZ, 0x10, R41 ;  /* 0x00000010ff2c7819 */ /* 0x000fe40000011629 */
[----:B------:R-:W-:-:S02]  /*87d0*/  LOP3.LUT R39, R41, 0xff0000ff, RZ, 0xc0, !PT ;  /* 0xff0000ff29277812 */ /* 0x000fc400078ec0ff */
[----:B------:R-:W-:Y:S02]  /*87e0*/  SHF.L.U32 R14, R40, 0x8, RZ ;  /* 0x00000008280e7819 */ /* 0x000fe400000006ff */
[----:B------:R-:W-:Y:S01]  /*87f0*/  LOP3.LUT R15, R38, 0xff00, R11, 0xf8, !PT ;  /* 0x0000ff00260f7812 */ /* 0x000fe200078ef80b */
[----:B------:R-:W-:Y:S01]  /*8800*/  IMAD.U32 R38, R44, 0x10000, RZ ;  /* 0x000100002c267824 */ /* 0x000fe200078e00ff */
[----:B------:R-:W-:Y:S01]  /*8810*/  LOP3.LUT R41, R39, 0xff00, R14, 0xf8, !PT ;  /* 0x0000ff0027297812 */ /* 0x000fe200078ef80e */
[----:B------:R-:W-:Y:S01]  /*8820*/  IMAD.U32 R14, R45, 0x10000, RZ ;  /* 0x000100002d0e7824 */ /* 0x000fe200078e00ff */
[----:B------:R-:W-:Y:S02]  /*8830*/  F2FP.F16.E4M3.UNPACK_B R39, R87.H1 ;  /* 0x00000057ff27723e */ /* 0x000fe400030006ff */
[-C--:B------:R-:W-:Y:S02]  /*8840*/  F2FP.F16.E4M3.UNPACK_B R11, R13.reuse ;  /* 0x0000000dff0b723e */ /* 0x080fe400020006ff */
        /* <DEDUP_REMOVED lines=8> */
[C---:B------:R-:W-:Y:S01]  /*88d0*/  FMUL.FTZ R46, R14.reuse, R41 ;  /* 0x000000290e2e7220 */ /* 0x040fe20000410000 */
[--C-:B------:R-:W-:Y:S01]  /*88e0*/  HADD2.F32 R39, -RZ, R38.reuse.H0_H0 ;  /* 0x20000026ff277230 */ /* 0x100fe20000004100 */
[----:B------:R-:W-:Y:S01]  /*88f0*/  F2FP.F16.E4M3.UNPACK_B R87, R87 ;  /* 0x00000057ff57723e */ /* 0x000fe200020006ff */
[--C-:B------:R-:W-:Y:S02]  /*8900*/  HADD2.F32 R15, -RZ, R13.reuse.H1_H1 ;  /* 0x3000000dff0f7230 */ /* 0x100fe40000004100 */
[C---:B------:R-:W-:Y:S01]  /*8910*/  FMUL.FTZ R41, R11.reuse, R41 ;  /* 0x000000290b297220 */ /* 0x040fe20000410000 */
[----:B------:R-:W-:Y:S02]  /*8920*/  HADD2.F32 R13, -RZ, R13.H0_H0 ;  /* 0x2000000dff0d7230 */ /* 0x000fe40000004100 */
[-C--:B------:R-:W-:Y:S01]  /*8930*/  FFMA.FTZ R47, R11, R39.reuse, -R46 ;  /* 0x000000270b2f7223 */ /* 0x080fe2000001082e */
[----:B------:R-:W-:Y:S02]  /*8940*/  HADD2.F32 R38, -RZ, R38.H1_H1 ;  /* 0x30000026ff267230 */ /* 0x000fe40000004100 */
[----:B------:R-:W-:Y:S01]  /*8950*/  FMUL.FTZ R46, R15, R44 ;  /* 0x0000002c0f2e7220 */ /* 0x000fe20000410000 */
[----:B------:R-:W-:Y:S01]  /*8960*/  F2FP.F16.E4M3.UNPACK_B R11, R12.H1 ;  /* 0x0000000cff0b723e */ /* 0x000fe200030006ff */
[C---:B------:R-:W-:Y:S01]  /*8970*/  FMUL.FTZ R44, R13.reuse, R44 ;  /* 0x0000002c0d2c7220 */ /* 0x040fe20000410000 */
[----:B------:R-:W-:Y:S01]  /*8980*/  FFMA.FTZ R48, R14, R39, R41 ;  /* 0x000000270e307223 */ /* 0x000fe20000010029 */
[----:B------:R-:W-:Y:S01]  /*8990*/  F2FP.F16.E4M3.UNPACK_B R12, R12 ;  /* 0x0000000cff0c723e */ /* 0x000fe200020006ff */
[-C--:B------:R-:W-:Y:S01]  /*89a0*/  FFMA.FTZ R41, R13, R38.reuse, -R46 ;  /* 0x000000260d297223 */ /* 0x080fe2000001082e */
        /* <DEDUP_REMOVED lines=11> */
[----:B------:R-:W-:Y:S01]  /*8a60*/  F2FP.SATFINITE.E4M3.F32.PACK_AB_MERGE_C R47, R48, R47, R52 ;  /* 0x0000002f302f723e */ /* 0x000fe20004807034 */
[----:B------:R-:W-:-:S02]  /*8a70*/  HADD2.F32 R15, -RZ, R86.H1_H1 ;  /* 0x30000056ff0f7230 */ /* 0x000fc40000004100 */
[----:B------:R-:W-:Y:S02]  /*8a80*/  HADD2.F32 R86, -RZ, R86.H0_H0 ;  /* 0x20000056ff567230 */ /* 0x000fe40000004100 */
[-C--:B------:R-:W-:Y:S01]  /*8a90*/  FMUL.FTZ R38, R12, R87.reuse ;  /* 0x000000570c267220 */ /* 0x080fe20000410000 */
[----:B------:R-:W-:Y:S01]  /*8aa0*/  FMUL.FTZ R87, R11, R87 ;  /* 0x000000570b577220 */ /* 0x000fe20000410000 */
[-C--:B------:R-:W-:Y:S01]  /*8ab0*/  FFMA.FTZ R44, R13, R15.reuse, -R44 ;  /* 0x0000000f0d2c7223 */ /* 0x080fe2000001082c */
[----:B------:R-:W-:Y:S01]  /*8ac0*/  FFMA.FTZ R39, R14, R15, R39 ;  /* 0x0000000f0e277223 */ /* 0x000fe20000010027 */
[-C--:B------:R-:W-:Y:S01]  /*8ad0*/  FFMA.FTZ R46, R11, R86.reuse, -R38 ;  /* 0x000000560b2e7223 */ /* 0x080fe20000010826 */
[----:B------:R-:W-:Y:S01]  /*8ae0*/  FFMA.FTZ R87, R12, R86, R87 ;  /* 0x000000560c577223 */ /* 0x000fe20000010057 */
[----:B------:R-:W-:Y:S02]  /*8af0*/  F2FP.F16.E4M3.UNPACK_B R12, R37.H1 ;  /* 0x00000025ff0c723e */ /* 0x000fe400030006ff */
[----:B------:R-:W-:-:S02]  /*8b00*/  F2FP.SATFINITE.E4M3.F32.PACK_AB_MERGE_C R51, R39, R44, RZ ;  /* 0x0000002c2733723e */ /* 0x000fc400048070ff */
[-C--:B------:R-:W-:Y:S01]  /*8b10*/  F2FP.F16.E4M3.UNPACK_B R39, R45.reuse.H1 ;  /* 0x0000002dff27723e */ /* 0x080fe200030006ff */
[--C-:B------:R-:W-:Y:S01]  /*8b20*/  HADD2.F32 R14, -RZ, R12.reuse.H1_H1 ;  /* 0x3000000cff0e7230 */ /* 0x100fe20000004100 */
[----:B------:R-:W-:Y:S01]  /*8b30*/  F2FP.F16.E4M3.UNPACK_B R15, R40.H1 ;  /* 0x00000028ff0f723e */ /* 0x000fe200030006ff */
[----:B------:R-:W-:Y:S01]  /*8b40*/  HADD2.F32 R13, -RZ, R12.H0_H0 ;  /* 0x2000000cff0d7230 */ /* 0x000fe20000004100 */
[----:B------:R-:W-:Y:S01]  /*8b50*/  F2FP.F16.E4M3.UNPACK_B R11, R36.H1 ;  /* 0x00000024ff0b723e */ /* 0x000fe200030006ff */
[----:B------:R-:W-:Y:S01]  /*8b60*/  HADD2.F32 R44, -RZ, R39.H1_H1 ;  /* 0x30000027ff2c7230 */ /* 0x000fe20000004100 */
[----:B------:R-:W-:Y:S01]  /*8b70*/  F2FP.F16.E4M3.UNPACK_B R45, R45 ;  /* 0x0000002dff2d723e */ /* 0x000fe200020006ff */
[----:B------:R-:W-:Y:S01]  /*8b80*/  HADD2.F32 R38, -RZ, R15.H1_H1 ;  /* 0x3000000fff267230 */ /* 0x000fe20000004100 */
[----:B------:R-:W-:Y:S01]  /*8b90*/  F2FP.F16.E4M3.UNPACK_B R40, R40 ;  /* 0x00000028ff28723e */ /* 0x000fe200020006ff */
[----:B------:R-:W-:Y:S02]  /*8ba0*/  HADD2.F32 R12, -RZ, R11.H1_H1 ;  /* 0x3000000bff0c7230 */ /* 0x000fe40000004100 */
[----:B------:R-:W-:Y:S01]  /*8bb0*/  FMUL.FTZ R50, R14, R44 ;  /* 0x0000002c0e327220 */ /* 0x000fe20000410000 */
[----:B------:R-:W-:-:S02]  /*8bc0*/  HADD2.F32 R41, -RZ, R45.H1_H1 ;  /* 0x3000002dff297230 */ /* 0x000fc40000004100 */
        /* <DEDUP_REMOVED lines=14> */
[----:B------:R-:W-:Y:S02]  /*8cb0*/  HADD2.F32 R37, -RZ, R37.H1_H1 ;  /* 0x30000025ff257230 */ /* 0x000fe40000004100 */
[----:B------:R-:W-:Y:S01]  /*8cc0*/  FMUL.FTZ R38, R12, R39 ;  /* 0x000000270c267220 */ /* 0x000fe20000410000 */
[----:B------:R-:W-:Y:S01]  /*8cd0*/  HADD2.F32 R36, -RZ, R36.H1_H1 ;  /* 0x30000024ff247230 */ /* 0x000fe20000004100 */
[----:B------:R-:W-:Y:S01]  /*8ce0*/  F2FP.SATFINITE.E4M3.F32.PACK_AB_MERGE_C R49, R49, R50, RZ ;  /* 0x000000323131723e */ /* 0x000fe200048070ff */
[----:B------:R-:W-:-:S02]  /*8cf0*/  HADD2.F32 R45, -RZ, R45.H0_H0 ;  /* 0x2000002dff2d7230 */ /* 0x000fc40000004100 */
[----:B------:R-:W-:Y:S01]  /*8d00*/  FMUL.FTZ R13, R37, R39 ;  /* 0x00000027250d7220 */ /* 0x000fe20000410000 */
[----:B------:R-:W-:Y:S01]  /*8d10*/  HADD2.F32 R15, -RZ, R15.H0_H0 ;  /* 0x2000000fff0f7230 */ /* 0x000fe20000004100 */
[----:B------:R-:W-:Y:S01]  /*8d20*/  F2FP.SATFINITE.E4M3.F32.PACK_AB_MERGE_C R41, R41, R44, RZ ;  /* 0x0000002c2929723e */ /* 0x000fe200048070ff */
        /* <DEDUP_REMOVED lines=8> */
[----:B------:R-:W-:Y:S01]  /*8db0*/  F2FP.SATFINITE.E4M3.F32.PACK_AB_MERGE_C R15, R38, R13, R49 ;  /* 0x0000000d260f723e */ /* 0x000fe20004807031 */
[----:B------:R-:W-:Y:S01]  /*8dc0*/  IMAD.MOV.U32 R13, RZ, RZ, R47 ;  /* 0x000000ffff0d7224 */ /* 0x000fe200078e002f */
[----:B------:R-:W-:-:S07]  /*8dd0*/  F2FP.SATFINITE.E4M3.F32.PACK_AB_MERGE_C R14, R45, R14, R41 ;  /* 0x0000000e2d0e723e */ /* 0x000fce0004807029 */
.L_x_498:
[----:B------:R-:W-:Y:S05]  /*8de0*/  BSYNC B1 ;  /* 0x0000000000017941 */ /* 0x000fea0003800000 */
.L_x_497:
[----:B0-----:R0:W-:Y:S01]  /*8df0*/  ST.E.128 desc[UR50][R42.64], R12 ;  /* 0x0000000c2a007985 */ /* 0x0011e2000c101d32 */
[----:B------:R-:W-:Y:S05]  /*8e00*/  BRA `(.L_x_476) ;  /* 0x0000006800c07947 */ /* 0x000fea0003800000 */
.L_x_442:
        /* <DEDUP_REMOVED lines=20> */
[----:B------:R-:W-:Y:S02]  /*8f50*/  CS2R R36, SRZ ;  /* 0x0000000000247805 */ /* 0x000fe4000001ff00 */
[----:B------:R-:W-:Y:S02]  /*8f60*/  CS2R R38, SRZ ;  /* 0x0000000000267805 */ /* 0x000fe4000001ff00 */
[----:B------:R-:W-:Y:S01]  /*8f70*/  IADD3.X R63, R10, UR5, R11, P1, P4 ;  /* 0x000000050a3f7c10 */ /* 0x000fe20008fe840b */
[----:B------:R-:W-:-:S02]  /*8f80*/  ULDC.64 UR4, c[0x0][0x400] ;  /* 0x0001000000047ab9 */ /* 0x000fc40000000a00 */
[----:B------:R-:W-:-:S04]  /*8f90*/  IADD3 R64, P1, P4, R96, UR4, R12 ;  /* 0x0000000460407c10 */ /* 0x000fc8000fc3e00c */
[----:B------:R-:W-:Y:S02]  /*8fa0*/  IADD3.X R65, R20, UR5, R86, P1, P4 ;  /* 0x0000000514417c10 */ /* 0x000fe40008fe8456 */
[----:B------:R-:W-:Y:S02]  /*8fb0*/  ISETP.GE.AND P1, PT, R16, R118, PT ;  /* 0x000000761000720c */ /* 0x000fe40003f26270 */
[----:B------:R-:W-:Y:S02]  /*8fc0*/  CS2R R52, SRZ ;  /* 0x0000000000347805 */ /* 0x000fe4000001ff00 */
[----:B------:R-:W-:Y:S02]  /*8fd0*/  CS2R R54, SRZ ;  /* 0x0000000000367805 */ /* 0x000fe4000001ff00 */
[----:B------:R-:W-:Y:S02]  /*8fe0*/  CS2R R40, SRZ ;  /* 0x0000000000287805 */ /* 0x000fe4000001ff00 */
[----:B------:R-:W-:-:S05]  /*8ff0*/  CS2R R42, SRZ ;  /* 0x00000000002a7805 */ /* 0x000fca000001ff00 */
[----:B------:R0:W5:Y:S04]  /*9000*/  @!P1 LDG.E.128 R48, desc[UR50][R62.64] ;  /* 0x000000323e309981 */ /* 0x000168000c1e1d00 */
[----:B------:R0:W5:Y:S01]  /*9010*/  @!P1 LDG.E.128 R36, desc[UR50][R64.64] ;  /* 0x0000003240249981 */ /* 0x000162000c1e1d00 */
[----:B------:R-:W-:Y:S02]  /*9020*/  ISETP.GE.AND P1, PT, R0, R118, PT ;  /* 0x000000760000720c */ /* 0x000fe40003f26270 */
[----:B------:R-:W-:Y:S02]  /*9030*/  CS2R R56, SRZ ;  /* 0x0000000000387805 */ /* 0x000fe4000001ff00 */
[----:B------:R-:W-:Y:S02]  /*9040*/  CS2R R58, SRZ ;  /* 0x00000000003a7805 */ /* 0x000fe4000001ff00 */
[----:B------:R-:W-:-:S02]  /*9050*/  CS2R R44, SRZ ;  /* 0x00000000002c7805 */ /* 0x000fc4000001ff00 */
[----:B------:R-:W-:-:S05]  /*9060*/  CS2R R46, SRZ ;  /* 0x00000000002e7805 */ /* 0x000fca000001ff00 */
[----:B------:R0:W5:Y:S04]  /*9070*/  @!P1 LDG.E.128 R52, desc[UR50][R62.64+0x20] ;  /* 0x000020323e349981 */ /* 0x000168000c1e1d00 */
[----:B------:R0:W5:Y:S01]  /*9080*/  @!P1 LDG.E.128 R40, desc[UR50][R64.64+0x20] ;  /* 0x0000203240289981 */ /* 0x000162000c1e1d00 */
[----:B------:R-:W-:-:S13]  /*9090*/  ISETP.GE.AND P1, PT, R3, R118, PT ;  /* 0x000000760300720c */ /* 0x000fda0003f26270 */
[----:B------:R0:W5:Y:S04]  /*90a0*/  @!P1 LDG.E.128 R56, desc[UR50][R62.64+0x40] ;  /* 0x000040323e389981 */ /* 0x000168000c1e1d00 */
[----:B------:R0:W5:Y:S02]  /*90b0*/  @!P1 LDG.E.128 R44, desc[UR50][R64.64+0x40] ;  /* 0x00004032402c9981 */ /* 0x000164000c1e1d00 */
.L_x_500:
[----:B------:R-:W-:Y:S05]  /*90c0*/  BSYNC B1 ;  /* 0x0000000000017941 */ /* 0x000fea0003800000 */
.L_x_499:
[----:B0-----:R-:W-:Y:S01]  /*90d0*/  IADD3 R62, R198, 0x80, RZ ;  /* 0x00000080c63e7810 */ /* 0x001fe20007ffe0ff */
[----:B------:R-:W-:Y:S01]  /*90e0*/  BSSY B1, `(.L_x_501) ;  /* 0x000002f000017945 */ /* 0x000fe20003800000 */
[----:B------:R-:W-:Y:S02]  /*90f0*/  CS2R R64, SRZ ;  /* 0x0000000000407805 */ /* 0x000fe4000001ff00 */
[----:B------:R-:W-:Y:S02]  /*9100*/  CS2R R66, SRZ ;  /* 0x0000000000427805 */ /* 0x000fe4000001ff00 */
[----:B------:R-:W-:Y:S02]  /*9110*/  ISETP.GE.AND P4, PT, R62, R90, PT ;  /* 0x0000005a3e00720c */ /* 0x000fe40003f86270 */
[----:B------:R-:W-:Y:S02]  /*9120*/  CS2R R62, SRZ ;  /* 0x00000000003e7805 */ /* 0x000fe4000001ff00 */
        /* <DEDUP_REMOVED lines=8> */
[----:B------:R-:W-:Y:S01]  /*91b0*/  CS2R R82, SRZ ;  /* 0x0000000000527805 */ /* 0x000fe2000001ff00 */
[----:B------:R-:W-:Y:S01]  /*91c0*/  IMAD.MOV.U32 R164, RZ, RZ, R38 ;  /* 0x000000ffffa47224 */ /* 0x000fe200078e0026 */
[----:B------:R-:W-:Y:S06]  /*91d0*/  @P4 BRA `(.L_x_502) ;  /* 0x00000000007c4947 */ /* 0x000fec0003800000 */
[----:B------:R-:W-:Y:S01]  /*91e0*/  IADD3 R13, P1, P5, R102, R14, R108 ;  /* 0x0000000e660d7210 */ /* 0x000fe20007d3e06c */
[----:B------:R-:W-:Y:S01]  /*91f0*/  ULDC.64 UR4, c[0x0][0x3e8] ;  /* 0x0000fa0000047ab9 */ /* 0x000fe20000000a00 */
[----:B------:R-:W-:Y:S02]  /*9200*/  CS2R R72, SRZ ;  /* 0x0000000000487805 */ /* 0x000fe4000001ff00 */
[----:B------:R-:W-:Y:S02]  /*9210*/  CS2R R74, SRZ ;  /* 0x00000000004a7805 */ /* 0x000fe4000001ff00 */
[----:B------:R-:W-:Y:S02]  /*9220*/  IADD3.X R11, R10, R11, R107, P1, P5 ;  /* 0x0000000b0a0b7210 */ /* 0x000fe40000fea46b */
[----:B------:R-:W-:Y:S02]  /*9230*/  CS2R R60, SRZ ;  /* 0x00000000003c7805 */ /* 0x000fe4000001ff00 */
[----:B------:R-:W-:-:S02]  /*9240*/  IADD3 R14, P1, P5, R96, R12, R110 ;  /* 0x0000000c600e7210 */ /* 0x000fc40007d3e06e */
[----:B------:R-:W-:Y:S02]  /*9250*/  CS2R R62, SRZ ;  /* 0x00000000003e7805 */ /* 0x000fe4000001ff00 */
        /* <DEDUP_REMOVED lines=23> */
.L_x_502:
[----:B------:R-:W-:Y:S05]  /*93d0*/  BSYNC B1 ;  /* 0x0000000000017941 */ /* 0x000fea0003800000 */
.L_x_501:
        /* <DEDUP_REMOVED lines=8> */
[----:B------:R-:W-:Y:S01]  /*9460*/  MOV R159, R58 ;  /* 0x0000003a009f7202 */ /* 0x000fe20000000f00 */
[----:B------:R-:W-:Y:S01]  /*9470*/  IMAD.MOV.U32 R162, RZ, RZ, R52 ;  /* 0x000000ffffa27224 */ /* 0x000fe200078e0034 */
[----:B-----5:R-:W-:Y:S01]  /*9480*/  MOV R143, R66 ;  /* 0x00000042008f7202 */ /* 0x020fe20000000f00 */
[----:B------:R-:W-:Y:S01]  /*9490*/  IMAD.MOV.U32 R163, RZ, RZ, R54 ;  /* 0x000000ffffa37224 */ /* 0x000fe200078e0036 */
[----:B------:R-:W-:Y:S01]  /*94a0*/  MOV R150, R74 ;  /* 0x0000004a00967202 */ /* 0x000fe20000000f00 */
        /* <DEDUP_REMOVED lines=10> */
[----:B------:R-:W-:Y:S01]  /*9550*/  IMAD.MOV.U32 R139, RZ, RZ, R80 ;  /* 0x000000ffff8b7224 */ /* 0x000fe200078e0050 */
[----:B------:R-:W-:Y:S06]  /*9560*/  @!P1 BRA `(.L_x_503) ;  /* 0x0000000000049947 */ /* 0x000fec0003800000 */
[----:B------:R-:W-:Y:S01]  /*9570*/  BPT.TRAP 0x1 ;  /* 0x000000040000795c */ /* 0x000fe20000300000 */
.L_x_503:
[----:B------:R-:W-:Y:S01]  /*9580*/  IMAD R91, R19, 0x8, R18 ;  /* 0x00000008135b7824 */ /* 0x000fe200078e0212 */
[----:B------:R-:W-:Y:S01]  /*9590*/  SHF.L.U32 R92, R199, 0x1f, RZ ;  /* 0x0000001fc75c7819 */ /* 0x000fe200000006ff */
[----:B------:R-:W1:Y:S01]  /*95a0*/  LDC R137, c[0x0][0x2f4] ;  /* 0x0000bd00ff897b82 */ /* 0x000e620000000800 */
[----:B------:R-:W-:Y:S02]  /*95b0*/  BSSY B1, `(.L_x_504) ;  /* 0x0000003000017945 */ /* 0x000fe40003800000 */
[----:B------:R-:W2:Y:S02]  /*95c0*/  SYNCS.PHASECHK.TRANS64.TRYWAIT P5, [R91+URZ+0x29890], R92 ;  /* 0x0298905c5b0075a7 */ /* 0x000ea400080a017f */
[----:B--2---:R-:W-:Y:S05]  /*95d0*/  @!P5 BRA `(.L_x_505) ;  /* 0x000001f8003cd947 */ /* 0x004fea0003800000 */
.L_x_780:
[----:B------:R-:W-:Y:S05]  /*95e0*/  BSYNC B1 ;  /* 0x0000000000017941 */ /* 0x000fea0003800000 */
.L_x_504:
[----:B------:R-:W-:Y:S01]  /*95f0*/  UMOV UR4, 0xffffffff ;  /* 0xffffffff00047882 */ /* 0x000fe20000000000 */
[----:B-1----:R-:W-:Y:S02]  /*9600*/  IMAD.IADD R146, R137, 0x1, -R121 ;  /* 0x0000000189927824 */ /* 0x002fe400078e0a79 */
[----:B------:R-:W-:Y:S05]  /*9610*/  BRA.DIV UR4, `(.L_x_506) ;  /* 0x000001fa04407947 */ /* 0x000fea000b800000 */
[----:B------:R1:W3:Y:S04]  /*9620*/  SHFL.IDX PT, R155, R119, RZ, 0x1e1f ;  /* 0x001e1fff779b7589 */ /* 0x0002e800000e0000 */
[----:B------:R1:W4:Y:S02]  /*9630*/  SHFL.IDX PT, R11, R120, RZ, 0x1e1f ;  /* 0x001e1fff780b7589 */ /* 0x00032400000e0000 */
.L_x_784:
[----:B------:R-:W-:Y:S04]  /*9640*/  BSSY B1, `(.L_x_507) ;  /* 0x00002da000017945 */ /* 0x000fe80003800000 */
[----:B------:R-:W-:Y:S05]  /*9650*/  @P2 BRA `(.L_x_508) ;  /* 0x0000002c00602947 */ /* 0x000fea0003800000 */
[----:B------:R-:W-:Y:S01]  /*9660*/  ISETP.NE.AND P2, PT, R28, RZ, PT ;  /* 0x000000ff1c00720c */ /* 0x000fe20003f45270 */
[----:B------:R-:W-:-:S12]  /*9670*/  BSSY B2, `(.L_x_509) ;  /* 0x00000f4000027945 */ /* 0x000fd80003800000 */
[----:B------:R-:W-:Y:S05]  /*9680*/  @!P2 BRA `(.L_x_510) ;  /* 0x0000000c00c8a947 */ /* 0x000fea0003800000 */
[----:B0-----:R-:W-:Y:S01]  /*9690*/  SEL R12, R121, R146, !P0 ;  /* 0x00000092790c7207 */ /* 0x001fe20004000000 */
[----:B------:R-:W-:Y:S01]  /*96a0*/  BSSY B3, `(.L_x_511) ;  /* 0x00000e9000037945 */ /* 0x000fe20003800000 */
[----:B------:R-:W-:Y:S02]  /*96b0*/  ISETP.GE.AND P2, PT, R16, R118, PT ;  /* 0x000000761000720c */ /* 0x000fe40003f46270 */
[----:B------:R-:W-:-:S04]  /*96c0*/  SHF.R.S32.HI R13, RZ, 0x1f, R12 ;  /* 0x0000001fff0d7819 */ /* 0x000fc8000001140c */
[----:B------:R-:W-:-:S04]  /*96d0*/  LEA.HI R12, R13, R12, RZ, 0x5 ;  /* 0x0000000c0d0c7211 */ /* 0x000fc800078f28ff */
[----:B------:R-:W-:-:S04]  /*96e0*/  LEA.HI.SX32 R12, R12, R117, 0x1b ;  /* 0x000000750c0c7211 */ /* 0x000fc800078fdaff */
[----:B------:R-:W-:Y:S01]  /*96f0*/  SHF.R.S32.HI R13, RZ, 0x1f, R12 ;  /* 0x0000001fff0d7819 */ /* 0x000fe2000001140c */
[----:B------:R-:W-:-:S03]  /*9700*/  IMAD.SHL.U32 R168, R12, 0x10, RZ ;  /* 0x000000100ca87824 */ /* 0x000fc600078e00ff */
[----:B------:R-:W-:Y:S02]  /*9710*/  LEA.HI R13, R13, R12, RZ, 0x2 ;  /* 0x0000000c0d0d7211 */ /* 0x000fe400078f10ff */
[----:B------:R-:W-:Y:S02]  /*9720*/  LOP3.LUT R12, R208, 0x30, R168, 0xf8, !PT ;  /* 0x00000030d00c7812 */ /* 0x000fe400078ef8a8 */
[----:B------:R-:W-:Y:S02]  /*9730*/  SHF.R.S32.HI R13, RZ, 0x2, R13 ;  /* 0x00000002ff0d7819 */ /* 0x000fe4000001140d */
[----:B------:R-:W-:-:S03]  /*9740*/  LOP3.LUT R12, R12, R209, RZ, 0x3c, !PT ;  /* 0x000000d10c0c7212 */ /* 0x000fc600078e3cff */
[----:B------:R-:W-:-:S05]  /*9750*/  IMAD R13, R13, 0x2800, R210 ;  /* 0x000028000d0d7824 */ /* 0x000fca00078e02d2 */
[----:B------:R-:W-:Y:S01]  /*9760*/  IADD3 R12, R13, R12, RZ ;  /* 0x0000000c0d0c7210 */ /* 0x000fe20007ffe0ff */
[----:B------:R-:W-:-:S04]  /*9770*/  IMAD R13, R19, 0x7800, R135 ;  /* 0x00007800130d7824 */ /* 0x000fc800078e0287 */
[----:B------:R-:W-:Y:S02]  /*9780*/  IMAD R15, R19, 0x7800, R12 ;  /* 0x00007800130f7824 */ /* 0x000fe400078e020c */
[C---:B------:R-:W-:Y:S02]  /*9790*/  IMAD.IADD R13, R18.reuse, 0x1, R13 ;  /* 0x00000001120d7824 */ /* 0x040fe400078e020d */
[----:B------:R-:W-:-:S04]  /*97a0*/  IMAD.IADD R84, R18, 0x1, R15 ;  /* 0x0000000112547824 */ /* 0x000fc800078e020f */
[----:B------:R-:W0:Y:S04]  /*97b0*/  LDS.128 R12, [R13+0x1a400] ;  /* 0x01a400000d0c7984 */ /* 0x000e280000000c00 */
[----:B------:R-:W0:Y:S01]  /*97c0*/  LDS.128 R84, [R84+0x1a400] ;  /* 0x01a4000054547984 */ /* 0x000e220000000c00 */
[----:B------:R-:W-:Y:S05]  /*97d0*/  @P2 BRA `(.L_x_512) ;  /* 0x0000000c00542947 */ /* 0x000fea0003800000 */
[----:B------:R-:W-:Y:S02]  /*97e0*/  SHF.R.U32.HI R38, RZ, 0x8, R49 ;  /* 0x00000008ff267819 */ /* 0x000fe40000011631 */
[--C-:B------:R-:W-:Y:S02]  /*97f0*/  SHF.R.U32.HI R36, RZ, 0x10, R51.reuse ;  /* 0x00000010ff247819 */ /* 0x100fe40000011633 */
[----:B------:R-:W-:Y:S01]  /*9800*/  SHF.R.U32.HI R171, RZ, 0x8, R51 ;  /* 0x00000008ffab7819 */ /* 0x000fe20000011633 */
[----:B------:R-:W-:Y:S01]  /*9810*/  IMAD.SHL.U32 R179, R38, 0x100, RZ ;  /* 0x0000010026b37824 */ /* 0x000fe200078e00ff */
[----:B------:R-:W-:Y:S01]  /*9820*/  LOP3.LUT R177, R51, 0xff0000ff, RZ, 0xc0, !PT ;  /* 0xff0000ff33b17812 */ /* 0x000fe200078ec0ff */
[----:B------:R-:W-:Y:S01]  /*9830*/  IMAD.U32 R36, R36, 0x10000, RZ ;  /* 0x0001000024247824 */ /* 0x000fe200078e00ff */
[----:B------:R-:W-:Y:S02]  /*9840*/  SHF.R.U32.HI R51, RZ, 0x8, R37 ;  /* 0x00000008ff337819 */ /* 0x000fe40000011625 */
[----:B------:R-:W-:-:S02]  /*9850*/  SHF.R.U32.HI R48, RZ, 0x10, R49 ;  /* 0x00000010ff307819 */ /* 0x000fc40000011631 */
[----:B------:R-:W-:Y:S02]  /*9860*/  LOP3.LUT R50, R49, 0xff0000ff, RZ, 0xc0, !PT ;  /* 0xff0000ff31327812 */ /* 0x000fe400078ec0ff */
[----:B------:R-:W-:Y:S01]  /*9870*/  SHF.R.U32.HI R176, RZ, 0x10, R37 ;  /* 0x00000010ffb07819 */ /* 0x000fe20000011625 */
[----:B------:R-:W-:Y:S01]  /*9880*/  IMAD.U32 R48, R48, 0x10000, RZ ;  /* 0x0001000030307824 */ /* 0x000fe200078e00ff */
[----:B------:R-:W-:Y:S02]  /*9890*/  LOP3.LUT R178, R37, 0xff0000ff, RZ, 0xc0, !PT ;  /* 0xff0000ff25b27812 */ /* 0x000fe400078ec0ff */
[--C-:B------:R-:W-:Y:S01]  /*98a0*/  SHF.R.U32.HI R37, RZ, 0x10, R39.reuse ;  /* 0x00000010ff257819 */ /* 0x100fe20000011627 */
[----:B------:R-:W-:Y:S01]  /*98b0*/  IMAD.U32 R176, R176, 0x10000, RZ ;  /* 0x00010000b0b07824 */ /* 0x000fe200078e00ff */
[----:B------:R-:W-:Y:S02]  /*98c0*/  SHF.R.U32.HI R38, RZ, 0x8, R39 ;  /* 0x00000008ff267819 */ /* 0x000fe40000011627 */
[----:B------:R-:W-:Y:S01]  /*98d0*/  LOP3.LUT R49, R39, 0xff0000ff, RZ, 0xc0, !PT ;  /* 0xff0000ff27317812 */ /* 0x000fe200078ec0ff */
[----:B------:R-:W-:Y:S01]  /*98e0*/  IMAD.SHL.U32 R39, R51, 0x100, RZ ;  /* 0x0000010033277824 */ /* 0x000fe200078e00ff */
[----:B------:R-:W-:Y:S01]  /*98f0*/  SHF.L.U32 R171, R171, 0x8, RZ ;  /* 0x00000008abab7819 */ /* 0x000fe200000006ff */
[----:B------:R-:W-:Y:S01]  /*9900*/  IMAD.U32 R37, R37, 0x10000, RZ ;  /* 0x0001000025257824 */ /* 0x000fe200078e00ff */
[----:B------:R-:W-:-:S02]  /*9910*/  LOP3.LUT R50, R50, 0xff00, R179, 0xf8, !PT ;  /* 0x0000ff0032327812 */ /* 0x000fc400078ef8b3 */
[----:B------:R-:W-:Y:S02]  /*9920*/  LOP3.LUT R39, R178, 0xff00, R39, 0xf8, !PT ;  /* 0x0000ff00b2277812 */ /* 0x000fe400078ef827 */
[----:B------:R-:W-:Y:S02]  /*9930*/  LOP3.LUT R51, R177, 0xff00, R171, 0xf8, !PT ;  /* 0x0000ff00b1337812 */ /* 0x000fe400078ef8ab */
[----:B------:R-:W-:Y:S02]  /*9940*/  LOP3.LUT R177, R50, 0xff0000, R48, 0xf8, !PT ;  /* 0x00ff000032b17812 */ /* 0x000fe400078ef830 */
[----:B------:R-:W-:Y:S02]  /*9950*/  LOP3.LUT R50, R39, 0xff0000, R176, 0xf8, !PT ;  /* 0x00ff000027327812 */ /* 0x000fe400078ef8b0 */
[----:B0-----:R-:W-:Y:S02]  /*9960*/  F2FP.F16.E4M3.UNPACK_B R171, R85 ;  /* 0x00000055ffab723e */ /* 0x001fe400020006ff */
[----:B------:R-:W-:-:S02]  /*9970*/  F2FP.F16.E4M3.UNPACK_B R178, R50 ;  /* 0x00000032ffb2723e */ /* 0x000fc400020006ff */
[----:B------:R-:W-:Y:S01]  /*9980*/  F2FP.F16.E4M3.UNPACK_B R39, R13 ;  /* 0x0000000dff27723e */ /* 0x000fe200020006ff */
[----:B------:R-:W-:Y:S01]  /*9990*/  HADD2.F32 R48, -RZ, R171.H0_H0 ;  /* 0x200000abff307230 */ /* 0x000fe20000004100 */
[----:B------:R-:W-:Y:S01]  /*99a0*/  F2FP.F16.E4M3.UNPACK_B R179, R177 ;  /* 0x000000b1ffb3723e */ /* 0x000fe200020006ff */
[--C-:B------:R-:W-:Y:S01]  /*99b0*/  HADD2.F32 R181, -RZ, R178.reuse.H0_H0 ;  /* 0x200000b2ffb57230 */ /* 0x100fe20000004100 */
[----:B------:R-:W-:Y:S01]  /*99c0*/  F2FP.F16.E4M3.UNPACK_B R85, R85.H1 ;  /* 0x00000055ff55723e */ /* 0x000fe200030006ff */
[----:B------:R-:W-:Y:S01]  /*99d0*/  HADD2.F32 R176, -RZ, R39.H0_H0 ;  /* 0x20000027ffb07230 */ /* 0x000fe20000004100 */
[----:B------:R-:W-:Y:S01]  /*99e0*/  F2FP.F16.E4M3.UNPACK_B R177, R177.H1 ;  /* 0x000000b1ffb1723e */ /* 0x000fe200030006ff */
[----:B------:R-:W-:Y:S02]  /*99f0*/  HADD2.F32 R180, -RZ, R179.H0_H0 ;  /* 0x200000b3ffb47230 */ /* 0x000fe40000004100 */
[----:B------:R-:W-:Y:S01]  /*9a00*/  FMUL.FTZ R182, R48, R181 ;  /* 0x000000b530b67220 */ /* 0x000fe20000410000 */
[----:B------:R-:W-:-:S02]  /*9a10*/  HADD2.F32 R178, -RZ, R178.H1_H1 ;  /* 0x300000b2ffb27230 */ /* 0x000fc40000004100 */
[C---:B------:R-:W-:Y:S01]  /*9a20*/  FMUL.FTZ R181, R176.reuse, R181 ;  /* 0x000000b5b0b57220 */ /* 0x040fe20000410000 */
[----:B------:R-:W-:Y:S02]  /*9a30*/  HADD2.F32 R39, -RZ, R39.H1_H1 ;  /* 0x30000027ff277230 */ /* 0x000fe40000004100 */
[-C--:B------:R-:W-:Y:S01]  /*9a40*/  FFMA.FTZ R176, R176, R180.reuse, -R182 ;  /* 0x000000b4b0b07223 */ /* 0x080fe200000108b6 */
[----:B------:R-:W-:Y:S02]  /*9a50*/  HADD2.F32 R179, -RZ, R179.H1_H1 ;  /* 0x300000b3ffb37230 */ /* 0x000fe40000004100 */
[----:B------:R-:W-:Y:S01]  /*9a60*/  FFMA.FTZ R48, R48, R180, R181 ;  /* 0x000000b430307223 */ /* 0x000fe200000100b5 */
[----:B------:R-:W-:Y:S01]  /*9a70*/  HADD2.F32 R180, -RZ, R171.H1_H1 ;  /* 0x300000abffb47230 */ /* 0x000fe20000004100 */
[----:B------:R-:W-:Y:S02]  /*9a80*/  SHF.L.U32 R38, R38, 0x8, RZ ;  /* 0x0000000826267819 */ /* 0x000fe400000006ff */
[----:B------:R-:W-:-:S02]  /*9a90*/  LOP3.LUT R51, R51, 0xff0000, R36, 0xf8, !PT ;  /* 0x00ff000033337812 */ /* 0x000fc400078ef824 */
[CC--:B------:R-:W-:Y:S01]  /*9aa0*/  FMUL.FTZ R171, R180.reuse, R178.reuse ;  /* 0x000000b2b4ab7220 */ /* 0x0c0fe20000410000 */
[----:B------:R-:W-:Y:S01]  /*9ab0*/  FMUL.FTZ R178, R39, R178 ;  /* 0x000000b227b27220 */ /* 0x000fe20000410000 */
[----:B------:R-:W-:Y:S02]  /*9ac0*/  LOP3.LUT R49, R49, 0xff00, R38, 0xf8, !PT ;  /* 0x0000ff0031317812 */ /* 0x000fe400078ef826 */
[-C--:B------:R-:W-:Y:S01]  /*9ad0*/  FFMA.FTZ R171, R39, R179.reuse, -R171 ;  /* 0x000000b327ab7223 */ /* 0x080fe200000108ab */
[----:B------:R-:W-:Y:S01]  /*9ae0*/  FFMA.FTZ R39, R180, R179, R178 ;  /* 0x000000b3b4277223 */ /* 0x000fe200000100b2 */
[----:B------:R-:W-:Y:S01]  /*9af0*/  F2FP.F16.E4M3.UNPACK_B R178, R50.H1 ;  /* 0x00000032ffb2723e */ /* 0x000fe200030006ff */
[----:B------:R-:W-:Y:S01]  /*9b00*/  HADD2.F32 R180, -RZ, R177.H0_H0 ;  /* 0x200000b1ffb47230 */ /* 0x000fe20000004100 */
[----:B------:R-:W-:Y:S01]  /*9b10*/  F2FP.F16.E4M3.UNPACK_B R179, R13.H1 ;  /* 0x0000000dffb3723e */ /* 0x000fe200030006ff */
[----:B------:R-:W-:Y:S01]  /*9b20*/  HADD2.F32 R13, -RZ, R85.H0_H0 ;  /* 0x20000055ff0d7230 */ /* 0x000fe20000004100 */
[----:B------:R-:W-:Y:S01]  /*9b30*/  LOP3.LUT R36, R49, 0xff0000, R37, 0xf8, !PT ;  /* 0x00ff000031247812 */ /* 0x000fe200078ef825 */
[----:B------:R-:W-:-:S02]  /*9b40*/  HADD2.F32 R181, -RZ, R178.H0_H0 ;  /* 0x200000b2ffb57230 */ /* 0x000fc40000004100 */
[----:B------:R-:W-:Y:S02]  /*9b50*/  HADD2.F32 R50, -RZ, R179.H0_H0 ;  /* 0x200000b3ff327230 */ /* 0x000fe40000004100 */
[----:B------:R-:W-:Y:S02]  /*9b60*/  HADD2.F32 R85, -RZ, R85.H1_H1 ;  /* 0x30000055ff557230 */ /* 0x000fe40000004100 */
[CC--:B------:R-:W-:Y:S01]  /*9b70*/  FMUL.FTZ R182, R13.reuse, R181.reuse ;  /* 0x000000b50db67220 */ /* 0x0c0fe20000410000 */
[----:B------:R-:W-:Y:S02]  /*9b80*/  HADD2.F32 R178, -RZ, R178.H1_H1 ;  /* 0x300000b2ffb27230 */ /* 0x000fe40000004100 */
[C---:B------:R-:W-:Y:S01]  /*9b90*/  FMUL.FTZ R181, R50.reuse, R181 ;  /* 0x000000b532b57220 */ /* 0x040fe20000410000 */
[----:B------:R-:W-:Y:S02]  /*9ba0*/  IMAD.MOV.U32 R37, RZ, RZ, R87 ;  /* 0x000000ffff257224 */ /* 0x000fe400078e0057 */
[-C--:B------:R-:W-:Y:S01]  /*9bb0*/  FFMA.FTZ R50, R50, R180.reuse, -R182 ;  /* 0x000000b432327223 */ /* 0x080fe200000108b6 */
[----:B------:R-:W-:Y:S01]  /*9bc0*/  MOV R87, R15 ;  /* 0x0000000f00577202 */ /* 0x000fe20000000f00 */
[----:B------:R-:W-:Y:S01]  /*9bd0*/  FFMA.FTZ R13, R13, R180, R181 ;  /* 0x000000b40d0d7223 */ /* 0x000fe200000100b5 */
[----:B------:R-:W-:Y:S01]  /*9be0*/  HADD2.F32 R180, -RZ, R179.H1_H1 ;  /* 0x300000b3ffb47230 */ /* 0x000fe20000004100 */
[----:B------:R-:W-:Y:S01]  /*9bf0*/  F2FP.F16.E4M3.UNPACK_B R38, R37 ;  /* 0x00000025ff26723e */ /* 0x000fe200020006ff */
[----:B------:R-:W-:-:S02]  /*9c00*/  HADD2.F32 R179, -RZ, R177.H1_H1 ;  /* 0x300000b1ffb37230 */ /* 0x000fc40000004100 */
[CC--:B------:R-:W-:Y:S01]  /*9c10*/  FMUL.FTZ R177, R85.reuse, R178.reuse ;  /* 0x000000b255b17220 */ /* 0x0c0fe20000410000 */
[----:B------:R-:W-:Y:S01]  /*9c20*/  F2FP.F16.E4M3.UNPACK_B R15, R87 ;  /* 0x00000057ff0f723e */ /* 0x000fe200020006ff */
[C---:B------:R-:W-:Y:S01]  /*9c30*/  FMUL.FTZ R178, R180.reuse, R178 ;  /* 0x000000b2b4b27220 */ /* 0x040fe20000410000 */
[----:B------:R-:W-:Y:S01]  /*9c40*/  F2FP.F16.E4M3.UNPACK_B R37, R37.H1 ;  /* 0x00000025ff25723e */ /* 0x000fe200030006ff */
[-C--:B------:R-:W-:Y:S01]  /*9c50*/  FFMA.FTZ R177, R180, R179.reuse, -R177 ;  /* 0x000000b3b4b17223 */ /* 0x080fe200000108b1 */
[----:B------:R-:W-:Y:S02]  /*9c60*/  HADD2.F32 R180, -RZ, R38.H0_H0 ;  /* 0x20000026ffb47230 */ /* 0x000fe40000004100 */
[----:B------:R-:W-:Y:S01]  /*9c70*/  FFMA.FTZ R85, R85, R179, R178 ;  /* 0x000000b355557223 */ /* 0x000fe200000100b2 */
[-C--:B------:R-:W-:Y:S01]  /*9c80*/  F2FP.F16.E4M3.UNPACK_B R178, R36.reuse ;  /* 0x00000024ffb2723e */ /* 0x080fe200020006ff */
[--C-:B------:R-:W-:Y:S01]  /*9c90*/  HADD2.F32 R182, -RZ, R15.reuse.H0_H0 ;  /* 0x2000000fffb67230 */ /* 0x100fe20000004100 */
[-C--:B------:R-:W-:Y:S01]  /*9ca0*/  F2FP.F16.E4M3.UNPACK_B R179, R51.reuse ;  /* 0x00000033ffb3723e */ /* 0x080fe200020006ff */
[----:B------:R-:W-:Y:S01]  /*9cb0*/  HADD2.F32 R15, -RZ, R15.H1_H1 ;  /* 0x3000000fff0f7230 */ /* 0x000fe20000004100 */
[----:B------:R-:W-:Y:S01]  /*9cc0*/  F2FP.F16.E4M3.UNPACK_B R36, R36.H1 ;  /* 0x00000024ff24723e */ /* 0x000fe200030006ff */
[--C-:B------:R-:W-:Y:S01]  /*9cd0*/  HADD2.F32 R49, -RZ, R178.reuse.H0_H0 ;  /* 0x200000b2ff317230 */ /* 0x100fe20000004100 */
[----:B------:R-:W-:Y:S01]  /*9ce0*/  F2FP.F16.E4M3.UNPACK_B R51, R51.H1 ;  /* 0x00000033ff33723e */ /* 0x000fe200030006ff */
[----:B------:R-:W-:Y:S01]  /*9cf0*/  HADD2.F32 R181, -RZ, R179.H0_H0 ;  /* 0x200000b3ffb57230 */ /* 0x000fe20000004100 */
[----:B------:R-:W-:Y:S01]  /*9d00*/  F2FP.SATFINITE.E4M3.F32.PACK_AB_MERGE_C R50, R177, R50, RZ ;  /* 0x00000032b132723e */ /* 0x000fe200048070ff */
[----:B------:R-:W-:-:S02]  /*9d10*/  HADD2.F32 R178, -RZ, R178.H1_H1 ;  /* 0x300000b2ffb27230 */ /* 0x000fc40000004100 */
[-C--:B------:R-:W-:Y:S01]  /*9d20*/  FMUL.FTZ R183, R180, R49.reuse ;  /* 0x00000031b4b77220 */ /* 0x080fe20000410000 */
[C---:B------:R-:W-:Y:S01]  /*9d30*/  FMUL.FTZ R49, R182.reuse, R49 ;  /* 0x00000031b6317220 */ /* 0x040fe20000410000 */
[----:B------:R-:W-:Y:S01]  /*9d40*/  HADD2.F32 R179, -RZ, R179.H1_H1 ;  /* 0x300000b3ffb37230 */ /* 0x000fe20000004100 */
[----:B------:R-:W-:Y:S01]  /*9d50*/  F2FP.SATFINITE.E4M3.F32.PACK_AB_MERGE_C R171, R171, R176, R50 ;  /* 0x000000b0abab723e */ /* 0x000fe20004807032 */
[-C--:B------:R-:W-:Y:S01]  /*9d60*/  FFMA.FTZ R183, R182, R181.reuse, -R183 ;  /* 0x000000b5b6b77223 */ /* 0x080fe200000108b7 */
[----:B------:R-:W-:Y:S01]  /*9d70*/  FFMA.FTZ R180, R180, R181, R49 ;  /* 0x000000b5b4b47223 */ /* 0x000fe20000010031 */
[----:B------:R-:W-:Y:S01]  /*9d80*/  HADD2.F32 R49, -RZ, R38.H1_H1 ;  /* 0x30000026ff317230 */ /* 0x000fe20000004100 */
[----:B------:R-:W-:Y:S01]  /*9d90*/  F2FP.F16.E4M3.UNPACK_B R50, R84.H1 ;  /* 0x00000054ff32723e */ /* 0x000fe200030006ff */
[--C-:B------:R-:W-:Y:S01]  /*9da0*/  HADD2.F32 R181, -RZ, R36.reuse.H0_H0 ;  /* 0x20000024ffb57230 */ /* 0x100fe20000004100 */
[----:B------:R-:W-:Y:S01]  /*9db0*/  F2FP.SATFINITE.E4M3.F32.PACK_AB_MERGE_C R13, R85, R13, RZ ;  /* 0x0000000d550d723e */ /* 0x000fe200048070ff */
[----:B------:R-:W-:-:S02]  /*9dc0*/  HADD2.F32 R36, -RZ, R36.H1_H1 ;  /* 0x30000024ff247230 */ /* 0x000fc40000004100 */
[----:B------:R-:W-:Y:S01]  /*9dd0*/  FMUL.FTZ R38, R49, R178 ;  /* 0x000000b231267220 */ /* 0x000fe20000410000 */
[----:B------:R-:W-:Y:S02]  /*9de0*/  F2FP.F16.E4M3.UNPACK_B R85, R166.H1 ;  /* 0x000000a6ff55723e */ /* 0x000fe400030006ff */
[----:B------:R-:W-:Y:S01]  /*9df0*/  F2FP.F16.E4M3.UNPACK_B R84, R84 ;  /* 0x00000054ff54723e */ /* 0x000fe200020006ff */
[CC--:B------:R-:W-:Y:S01]  /*9e00*/  FFMA.FTZ R38, R15.reuse, R179.reuse, -R38 ;  /* 0x000000b30f267223 */ /* 0x0c0fe20000010826 */
[----:B------:R-:W-:Y:S01]  /*9e10*/  FMUL.FTZ R15, R15, R178 ;  /* 0x000000b20f0f7220 */ /* 0x000fe20000410000 */
[--C-:B------:R-:W-:Y:S01]  /*9e20*/  HADD2.F32 R178, -RZ, R51.reuse.H0_H0 ;  /* 0x20000033ffb27230 */ /* 0x100fe20000004100 */
[----:B------:R-:W-:Y:S01]  /*9e30*/  F2FP.F16.E4M3.UNPACK_B R166, R166 ;  /* 0x000000a6ffa6723e */ /* 0x000fe200020006ff */
[----:B------:R-:W-:Y:S02]  /*9e40*/  HADD2.F32 R51, -RZ, R51.H1_H1 ;  /* 0x30000033ff337230 */ /* 0x000fe40000004100 */
[----:B------:R-:W-:Y:S01]  /*9e50*/  FFMA.FTZ R15, R49, R179, R15 ;  /* 0x000000b3310f7223 */ /* 0x000fe2000001000f */
[----:B------:R-:W-:Y:S01]  /*9e60*/  F2FP.F16.E4M3.UNPACK_B R49, R87.H1 ;  /* 0x00000057ff31723e */ /* 0x000fe200030006ff */
[----:B------:R-:W-:-:S02]  /*9e70*/  HADD2.F32 R87, -RZ, R37.H0_H0 ;  /* 0x20000025ff577230 */ /* 0x000fc40000004100 */
[----:B------:R-:W-:Y:S02]  /*9e80*/  HADD2.F32 R37, -RZ, R37.H1_H1 ;  /* 0x30000025ff257230 */ /* 0x000fe40000004100 */
[--C-:B------:R-:W-:Y:S02]  /*9e90*/  HADD2.F32 R179, -RZ, R49.reuse.H0_H0 ;  /* 0x20000031ffb37230 */ /* 0x100fe40000004100 */
[-C--:B------:R-:W-:Y:S01]  /*9ea0*/  FMUL.FTZ R182, R87, R181.reuse ;  /* 0x000000b557b67220 */ /* 0x080fe20000410000 */
[----:B------:R-:W-:Y:S02]  /*9eb0*/  HADD2.F32 R49, -RZ, R49.H1_H1 ;  /* 0x30000031ff317230 */ /* 0x000fe40000004100 */
[--C-:B------:R-:W-:Y:S02]  /*9ec0*/  HADD2.F32 R177, -RZ, R85.reuse.H0_H0 ;  /* 0x20000055ffb17230 */ /* 0x100fe40000004100 */
[C---:B------:R-:W-:Y:S01]  /*9ed0*/  FFMA.FTZ R182, R179.reuse, R178, -R182 ;  /* 0x000000b2b3b67223 */ /* 0x040fe200000108b6 */
[----:B------:R-:W-:Y:S01]  /*9ee0*/  FMUL.FTZ R179, R179, R181 ;  /* 0x000000b5b3b37220 */ /* 0x000fe20000410000 */
[----:B------:R-:W-:-:S03]  /*9ef0*/  HADD2.F32 R85, -RZ, R85.H1_H1 ;  /* 0x30000055ff557230 */ /* 0x000fc60000004100 */
[----:B------:R-:W-:Y:S01]  /*9f00*/  FFMA.FTZ R179, R87, R178, R179 ;  /* 0x000000b257b37223 */ /* 0x000fe200000100b3 */
[-C--:B------:R-:W-:Y:S01]  /*9f10*/  FMUL.FTZ R87, R37, R36.reuse ;  /* 0x0000002425577220 */ /* 0x080fe20000410000 */
[----:B------:R-:W-:-:S03]  /*9f20*/  FMUL.FTZ R36, R49, R36 ;  /* 0x0000002431247220 */ /* 0x000fc60000410000 */
[-C--:B------:R-:W-:Y:S01]  /*9f30*/  FFMA.FTZ R87, R49, R51.reuse, -R87 ;  /* 0x0000003331577223 */ /* 0x080fe20000010857 */
[----:B------:R-:W-:Y:S01]  /*9f40*/  FFMA.FTZ R37, R37, R51, R36 ;  /* 0x0000003325257223 */ /* 0x000fe20000010024 */
[-C--:B------:R-:W-:Y:S01]  /*9f50*/  F2FP.F16.E4M3.UNPACK_B R36, R165.reuse.H1 ;  /* 0x000000a5ff24723e */ /* 0x080fe200030006ff */
[--C-:B------:R-:W-:Y:S01]  /*9f60*/  HADD2.F32 R51, -RZ, R50.reuse.H0_H0 ;  /* 0x20000032ff337230 */ /* 0x100fe20000004100 */
[-C--:B------:R-:W-:Y:S01]  /*9f70*/  F2FP.F16.E4M3.UNPACK_B R49, R12.reuse.H1 ;  /* 0x0000000cff31723e */ /* 0x080fe200030006ff */
[----:B------:R-:W-:Y:S01]  /*9f80*/  HADD2.F32 R50, -RZ, R50.H1_H1 ;  /* 0x30000032ff327230 */ /* 0x000fe20000004100 */
[----:B------:R-:W-:Y:S01]  /*9f90*/  F2FP.F16.E4M3.UNPACK_B R165, R165 ;  /* 0x000000a5ffa5723e */ /* 0x000fe200020006ff */
[--C-:B------:R-:W-:Y:S01]  /*9fa0*/  HADD2.F32 R181, -RZ, R36.reuse.H0_H0 ;  /* 0x20000024ffb57230 */ /* 0x100fe20000004100 */
[----:B------:R-:W-:Y:S01]  /*9fb0*/  F2FP.F16.E4M3.UNPACK_B R12, R12 ;  /* 0x0000000cff0c723e */ /* 0x000fe200020006ff */
[----:B------:R-:W-:Y:S01]  /*9fc0*/  HADD2.F32 R176, -RZ, R49.H0_H0 ;  /* 0x20000031ffb07230 */ /* 0x000fe20000004100 */
[----:B------:R-:W-:Y:S01]  /*9fd0*/  F2FP.SATFINITE.E4M3.F32.PACK_AB_MERGE_C R87, R87, R182, RZ ;  /* 0x000000b65757723e */ /* 0x000fe200048070ff */
[----:B------:R-:W-:-:S02]  /*9fe0*/  HADD2.F32 R36, -RZ, R36.H1_H1 ;  /* 0x30000024ff247230 */ /* 0x000fc40000004100 */
[-C--:B------:R-:W-:Y:S01]  /*9ff0*/  FMUL.FTZ R178, R51, R181.reuse ;  /* 0x000000b533b27220 */ /* 0x080fe20000410000 */
[----:B------:R-:W-:Y:S02]  /*a000*/  HADD2.F32 R49, -RZ, R49.H1_H1 ;  /* 0x30000031ff317230 */ /* 0x000fe40000004100 */
[C---:B------:R-:W-:Y:S01]  /*a010*/  FMUL.FTZ R181, R176.reuse, R181 ;  /* 0x000000b5b0b57220 */ /* 0x040fe20000410000 */
[----:B------:R-:W-:Y:S01]  /*a020*/  F2FP.SATFINITE.E4M3.F32.PACK_AB_MERGE_C R37, R37, R179, RZ ;  /* 0x000000b32525723e */ /* 0x000fe200048070ff */
[-C--:B------:R-:W-:Y:S02]  /*a030*/  FFMA.FTZ R178, R176, R177.reuse, -R178 ;  /* 0x000000b1b0b27223 */ /* 0x080fe400000108b2 */
[----:B------:R-:W-:Y:S01]  /*a040*/  FFMA.FTZ R181, R51, R177, R181 ;  /* 0x000000b133b57223 */ /* 0x000fe200000100b5 */
[-C--:B------:R-:W-:Y:S01]  /*a050*/  FMUL.FTZ R51, R50, R36.reuse ;  /* 0x0000002432337220 */ /* 0x080fe20000410000 */
[----:B------:R-:W-:Y:S01]  /*a060*/  FMUL.FTZ R36, R49, R36 ;  /* 0x0000002431247220 */ /* 0x000fe20000410000 */
[----:B------:R-:W-:-:S02]  /*a070*/  HADD2.F32 R177, -RZ, R165.H0_H0 ;  /* 0x200000a5ffb17230 */ /* 0x000fc40000004100 */
[-C--:B------:R-:W-:Y:S01]  /*a080*/  FFMA.FTZ R49, R49, R85.reuse, -R51 ;  /* 0x0000005531317223 */ /* 0x080fe20000010833 */
[----:B------:R-:W-:Y:S01]  /*a090*/  FFMA.FTZ R36, R50, R85, R36 ;  /* 0x0000005532247223 */ /* 0x000fe20000010024 */
[----:B------:R-:W-:Y:S02]  /*a0a0*/  HADD2.F32 R50, -RZ, R84.H0_H0 ;  /* 0x20000054ff327230 */ /* 0x000fe40000004100 */
[----:B------:R-:W-:Y:S01]  /*a0b0*/  HADD2.F32 R85, -RZ, R12.H0_H0 ;  /* 0x2000000cff557230 */ /* 0x000fe20000004100 */
[----:B------:R-:W-:Y:S01]  /*a0c0*/  F2FP.SATFINITE.E4M3.F32.PACK_AB_MERGE_C R49, R49, R178, RZ ;  /* 0x000000b23131723e */ /* 0x000fe200048070ff */
[----:B------:R-:W-:Y:S02]  /*a0d0*/  HADD2.F32 R51, -RZ, R166.H0_H0 ;  /* 0x200000a6ff337230 */ /* 0x000fe40000004100 */
[-C--:B------:R-:W-:Y:S01]  /*a0e0*/  FMUL.FTZ R176, R50, R177.reuse ;  /* 0x000000b132b07220 */ /* 0x080fe20000410000 */
[----:B------:R-:W-:Y:S02]  /*a0f0*/  HADD2.F32 R165, -RZ, R165.H1_H1 ;  /* 0x300000a5ffa57230 */ /* 0x000fe40000004100 */
[----:B------:R-:W-:Y:S01]  /*a100*/  FMUL.FTZ R177, R85, R177 ;  /* 0x000000b155b17220 */ /* 0x000fe20000410000 */
[----:B------:R-:W-:-:S02]  /*a110*/  HADD2.F32 R84, -RZ, R84.H1_H1 ;  /* 0x30000054ff547230 */ /* 0x000fc40000004100 */
[-C--:B------:R-:W-:Y:S01]  /*a120*/  FFMA.FTZ R176, R85, R51.reuse, -R176 ;  /* 0x0000003355b07223 */ /* 0x080fe200000108b0 */
[----:B------:R-:W-:Y:S02]  /*a130*/  HADD2.F32 R12, -RZ, R12.H1_H1 ;  /* 0x3000000cff0c7230 */ /* 0x000fe40000004100 */
[----:B------:R-:W-:Y:S01]  /*a140*/  FFMA.FTZ R177, R50, R51, R177 ;  /* 0x0000003332b17223 */ /* 0x000fe200000100b1 */
[----:B------:R-:W-:Y:S02]  /*a150*/  HADD2.F32 R166, -RZ, R166.H1_H1 ;  /* 0x300000a6ffa67230 */ /* 0x000fe40000004100 */
[-C--:B------:R-:W-:Y:S01]  /*a160*/  FMUL.FTZ R50, R84, R165.reuse ;  /* 0x000000a554327220 */ /* 0x080fe20000410000 */
[----:B------:R-:W-:Y:S01]  /*a170*/  F2FP.F16.E4M3.UNPACK_B R51, R86.H1 ;  /* 0x00000056ff33723e */ /* 0x000fe200030006ff */
[C---:B------:R-:W-:Y:S01]  /*a180*/  FMUL.FTZ R165, R12.reuse, R165 ;  /* 0x000000a50ca57220 */ /* 0x040fe20000410000 */
[-C--:B------:R-:W-:Y:S01]  /*a190*/  F2FP.F16.E4M3.UNPACK_B R85, R167.reuse.H1 ;  /* 0x000000a7ff55723e */ /* 0x080fe200030006ff */
[----:B------:R-:W-:Y:S01]  /*a1a0*/  FFMA.FTZ R50, R12, R166, -R50 ;  /* 0x000000a60c327223 */ /* 0x000fe20000010832 */
[----:B------:R-:W-:Y:S01]  /*a1b0*/  F2FP.F16.E4M3.UNPACK_B R86, R86 ;  /* 0x00000056ff56723e */ /* 0x000fe200020006ff */
[----:B------:R-:W-:Y:S01]  /*a1c0*/  FFMA.FTZ R12, R84, R166, R165 ;  /* 0x000000a6540c7223 */ /* 0x000fe200000100a5 */
[----:B------:R-:W-:Y:S01]  /*a1d0*/  HADD2.F32 R84, -RZ, R51.H0_H0 ;  /* 0x20000033ff547230 */ /* 0x000fe20000004100 */
[----:B------:R-:W-:Y:S01]  /*a1e0*/  F2FP.F16.E4M3.UNPACK_B R167, R167 ;  /* 0x000000a7ffa7723e */ /* 0x000fe200020006ff */
[----:B------:R-:W-:Y:S01]  /*a1f0*/  HADD2.F32 R166, -RZ, R85.H0_H0 ;  /* 0x20000055ffa67230 */ /* 0x000fe20000004100 */
[----:B------:R-:W-:Y:S01]  /*a200*/  F2FP.SATFINITE.E4M3.F32.PACK_AB_MERGE_C R176, R50, R176, R49 ;  /* 0x000000b032b0723e */ /* 0x000fe20004807031 */
[----:B------:R-:W-:Y:S01]  /*a210*/  IMAD.MOV.U32 R49, RZ, RZ, R14 ;  /* 0x000000ffff317224 */ /* 0x000fe200078e000e */
[-C--:B------:R-:W-:Y:S01]  /*a220*/  F2FP.F16.E4M3.UNPACK_B R14, R164.reuse.H1 ;  /* 0x000000a4ff0e723e */ /* 0x080fe200030006ff */
[----:B------:R-:W-:Y:S01]  /*a230*/  HADD2.F32 R51, -RZ, R51.H1_H1 ;  /* 0x30000033ff337230 */ /* 0x000fe20000004100 */
[----:B------:R-:W-:Y:S01]  /*a240*/  F2FP.F16.E4M3.UNPACK_B R164, R164 ;  /* 0x000000a4ffa4723e */ /* 0x000fe200020006ff */
[----:B------:R-:W-:Y:S01]  /*a250*/  HADD2.F32 R85, -RZ, R85.H1_H1 ;  /* 0x30000055ff557230 */ /* 0x000fe20000004100 */
[-C--:B------:R-:W-:Y:S01]  /*a260*/  F2FP.F16.E4M3.UNPACK_B R50, R49.reuse.H1 ;  /* 0x00000031ff32723e */ /* 0x080fe200030006ff */
[--C-:B------:R-:W-:Y:S01]  /*a270*/  HADD2.F32 R182, -RZ, R14.reuse.H0_H0 ;  /* 0x2000000effb67230 */ /* 0x100fe20000004100 */
[----:B------:R-:W-:Y:S01]  /*a280*/  F2FP.F16.E4M3.UNPACK_B R49, R49 ;  /* 0x00000031ff31723e */ /* 0x000fe200020006ff */
[----:B------:R-:W-:Y:S01]  /*a290*/  HADD2.F32 R14, -RZ, R14.H1_H1 ;  /* 0x3000000eff0e7230 */ /* 0x000fe20000004100 */
[----:B------:R-:W-:Y:S01]  /*a2a0*/  F2FP.SATFINITE.E4M3.F32.PACK_AB_MERGE_C R36, R36, R181, RZ ;  /* 0x000000b52424723e */ /* 0x000fe200048070ff */
[----:B------:R-:W-:-:S02]  /*a2b0*/  HADD2.F32 R165, -RZ, R50.H0_H0 ;  /* 0x20000032ffa57230 */ /* 0x000fc40000004100 */
[-C--:B------:R-:W-:Y:S01]  /*a2c0*/  FMUL.FTZ R178, R84, R182.reuse ;  /* 0x000000b654b27220 */ /* 0x080fe20000410000 */
[----:B------:R-:W-:Y:S01]  /*a2d0*/  HADD2.F32 R50, -RZ, R50.H1_H1 ;  /* 0x30000032ff327230 */ /* 0x000fe20000004100 */
[----:B------:R-:W-:Y:S01]  /*a2e0*/  F2FP.SATFINITE.E4M3.F32.PACK_AB_MERGE_C R36, R12, R177, R36 ;  /* 0x000000b10c24723e */ /* 0x000fe20004807024 */
[----:B------:R-:W-:Y:S02]  /*a2f0*/  IMAD.MOV.U32 R12, RZ, RZ, R176 ;  /* 0x000000ffff0c7224 */ /* 0x000fe400078e00b0 */
[C---:B------:R-:W-:Y:S01]  /*a300*/  FMUL.FTZ R182, R165.reuse, R182 ;  /* 0x000000b6a5b67220 */ /* 0x040fe20000410000 */
[----:B------:R-:W-:-:S03]  /*a310*/  FFMA.FTZ R178, R165, R166, -R178 ;  /* 0x000000a6a5b27223 */ /* 0x000fc600000108b2 */
[----:B------:R-:W-:Y:S01]  /*a320*/  FFMA.FTZ R182, R84, R166, R182 ;  /* 0x000000a654b67223 */ /* 0x000fe200000100b6 */
[CC--:B------:R-:W-:Y:S01]  /*a330*/  FMUL.FTZ R84, R51.reuse, R14.reuse ;  /* 0x0000000e33547220 */ /* 0x0c0fe20000410000 */
[C---:B------:R-:W-:Y:S01]  /*a340*/  FMUL.FTZ R14, R50.reuse, R14 ;  /* 0x0000000e320e7220 */ /* 0x040fe20000410000 */
[----:B------:R-:W-:Y:S02]  /*a350*/  HADD2.F32 R166, -RZ, R164.H0_H0 ;  /* 0x200000a4ffa67230 */ /* 0x000fe40000004100 */
[-C--:B------:R-:W-:Y:S01]  /*a360*/  FFMA.FTZ R50, R50, R85.reuse, -R84 ;  /* 0x0000005532327223 */ /* 0x080fe20000010854 */
[----:B------:R-:W-:Y:S01]  /*a370*/  FFMA.FTZ R14, R51, R85, R14 ;  /* 0x00000055330e7223 */ /* 0x000fe2000001000e */
[----:B------:R-:W-:Y:S02]  /*a380*/  HADD2.F32 R51, -RZ, R86.H0_H0 ;  /* 0x20000056ff337230 */ /* 0x000fe40000004100 */
[----:B------:R-:W-:Y:S01]  /*a390*/  HADD2.F32 R85, -RZ, R49.H0_H0 ;  /* 0x20000031ff557230 */ /* 0x000fe20000004100 */
[----:B------:R-:W-:Y:S01]  /*a3a0*/  F2FP.SATFINITE.E4M3.F32.PACK_AB_MERGE_C R50, R50, R178, RZ ;  /* 0x000000b23232723e */ /* 0x000fe200048070ff */
[----:B------:R-:W-:-:S02]  /*a3b0*/  HADD2.F32 R84, -RZ, R167.H0_H0 ;  /* 0x200000a7ff547230 */ /* 0x000fc40000004100 */
[-C--:B------:R-:W-:Y:S01]  /*a3c0*/  FMUL.FTZ R165, R51, R166.reuse ;  /* 0x000000a633a57220 */ /* 0x080fe20000410000 */
[----:B------:R-:W-:Y:S02]  /*a3d0*/  HADD2.F32 R164, -RZ, R164.H1_H1 ;  /* 0x300000a4ffa47230 */ /* 0x000fe40000004100 */
[C---:B------:R-:W-:Y:S01]  /*a3e0*/  FMUL.FTZ R166, R85.reuse, R166 ;  /* 0x000000a655a67220 */ /* 0x040fe20000410000 */
[----:B------:R-:W-:Y:S02]  /*a3f0*/  HADD2.F32 R86, -RZ, R86.H1_H1 ;  /* 0x30000056ff567230 */ /* 0x000fe40000004100 */
[-C--:B------:R-:W-:Y:S01]  /*a400*/  FFMA.FTZ R165, R85, R84.reuse, -R165 ;  /* 0x0000005455a57223 */ /* 0x080fe200000108a5 */
[----:B------:R-:W-:Y:S02]  /*a410*/  HADD2.F32 R49, -RZ, R49.H1_H1 ;  /* 0x30000031ff317230 */ /* 0x000fe40000004100 */
[----:B------:R-:W-:Y:S01]  /*a420*/  FFMA.FTZ R166, R51, R84, R166 ;  /* 0x0000005433a67223 */ /* 0x000fe200000100a6 */
[----:B------:R-:W-:-:S02]  /*a430*/  HADD2.F32 R167, -RZ, R167.H1_H1 ;  /* 0x300000a7ffa77230 */ /* 0x000fc40000004100 */
[----:B------:R-:W-:Y:S01]  /*a440*/  FMUL.FTZ R51, R86, R164 ;  /* 0x000000a456337220 */ /* 0x000fe20000410000 */
[----:B------:R-:W-:Y:S01]  /*a450*/  F2FP.SATFINITE.E4M3.F32.PACK_AB_MERGE_C R14, R14, R182, RZ ;  /* 0x000000b60e0e723e */ /* 0x000fe200048070ff */
[----:B------:R-:W-:Y:S01]  /*a460*/  FMUL.FTZ R164, R49, R164 ;  /* 0x000000a431a47220 */ /* 0x000fe20000410000 */
[----:B------:R-:W-:Y:S01]  /*a470*/  F2FP.SATFINITE.E4M3.F32.PACK_AB_MERGE_C R85, R39, R48, R13 ;  /* 0x000000302755723e */ /* 0x000fe2000480700d */
[-C--:B------:R-:W-:Y:S01]  /*a480*/  FFMA.FTZ R51, R49, R167.reuse, -R51 ;  /* 0x000000a731337223 */ /* 0x080fe20000010833 */
[----:B------:R-:W-:Y:S02]  /*a490*/  IMAD.MOV.U32 R13, RZ, RZ, R171 ;  /* 0x000000ffff0d7224 */ /* 0x000fe400078e00ab */
[----:B------:R-:W-:Y:S01]  /*a4a0*/  FFMA.FTZ R164, R86, R167, R164 ;  /* 0x000000a756a47223 */ /* 0x000fe200000100a4 */
[----:B------:R-:W-:Y:S02]  /*a4b0*/  MOV R84, R36 ;  /* 0x0000002400547202 */ /* 0x000fe40000000f00 */
[----:B------:R-:W-:-:S02]  /*a4c0*/  F2FP.SATFINITE.E4M3.F32.PACK_AB_MERGE_C R50, R51, R165, R50 ;  /* 0x000000a53332723e */ /* 0x000fc40004807032 */
[----:B------:R-:W-:Y:S02]  /*a4d0*/  F2FP.SATFINITE.E4M3.F32.PACK_AB_MERGE_C R164, R164, R166, R14 ;  /* 0x000000a6a4a4723e */ /* 0x000fe4000480700e */
[----:B------:R-:W-:Y:S01]  /*a4e0*/  F2FP.SATFINITE.E4M3.F32.PACK_AB_MERGE_C R51, R38, R183, R87 ;  /* 0x000000b72633723e */ /* 0x000fe20004807057 */
[----:B------:R-:W-:Y:S01]  /*a4f0*/  IMAD.MOV.U32 R14, RZ, RZ, R50 ;  /* 0x000000ffff0e7224 */ /* 0x000fe200078e0032 */
[----:B------:R-:W-:Y:S01]  /*a500*/  F2FP.SATFINITE.E4M3.F32.PACK_AB_MERGE_C R87, R15, R180, R37 ;  /* 0x000000b40f57723e */ /* 0x000fe20004807025 */
[----:B------:R-:W-:Y:S02]  /*a510*/  IMAD.MOV.U32 R86, RZ, RZ, R164 ;  /* 0x000000ffff567224 */ /* 0x000fe400078e00a4 */
[----:B------:R-:W-:-:S07]  /*a520*/  IMAD.MOV.U32 R15, RZ, RZ, R51 ;  /* 0x000000ffff0f7224 */ /* 0x000fce00078e0033 */
.L_x_512:
[----:B------:R-:W-:Y:S05]  /*a530*/  BSYNC B3 ;  /* 0x0000000000037941 */ /* 0x000fea0003800000 */
.L_x_511:
[----:B----4-:R-:W-:-:S04]  /*a540*/  IADD3 R36, P2, R21, R11, RZ ;  /* 0x0000000b15247210 */ /* 0x010fc80007f5e0ff */
[----:B---3--:R-:W-:Y:S02]  /*a550*/  IADD3.X R37, R155, R113, RZ, P2, !PT ;  /* 0x000000719b257210 */ /* 0x008fe400017fe4ff */
[----:B------:R-:W-:-:S03]  /*a560*/  ISETP.GE.AND P2, PT, R168, R137, PT ;  /* 0x00000089a800720c */ /* 0x000fc60003f46270 */
[----:B0-----:R0:W-:Y:S10]  /*a570*/  ST.E.128 desc[UR50][R36.64], R12 ;  /* 0x0000000c24007985 */ /* 0x0011f4000c101d32 */
[----:B------:R-:W-:-:S04]  /*a580*/  @!P2 IADD3 R38, P5, R11, R168, RZ ;  /* 0x000000a80b26a210 */ /* 0x000fc80007fbe0ff */
[----:B------:R-:W-:-:S05]  /*a590*/  @!P2 LEA.HI.X.SX32 R39, R168, R155, 0x1, P5 ;  /* 0x0000009ba827a211 */ /* 0x000fca00028f0eff */
[----:B------:R0:W-:Y:S04]  /*a5a0*/  @!P2 ST.E.128 desc[UR50][R38.64], R84 ;  /* 0x000000542600a985 */ /* 0x0001e8000c101d32 */
.L_x_510:
[----:B------:R-:W-:Y:S05]  /*a5b0*/  BSYNC B2 ;  /* 0x0000000000027941 */ /* 0x000fea0003800000 */
.L_x_509:
        /* <DEDUP_REMOVED lines=11> */
[----:B------:R-:W-:-:S04]  /*a670*/  LEA.HI R12, R12, R13, RZ, 0x2 ;  /* 0x0000000d0c0c7211 */ /* 0x000fc800078f10ff */
[----:B------:R-:W-:Y:S02]  /*a680*/  SHF.R.S32.HI R13, RZ, 0x2, R12 ;  /* 0x00000002ff0d7819 */ /* 0x000fe4000001140c */
[----:B------:R-:W-:-:S03]  /*a690*/  LOP3.LUT R12, R208, 0x30, R48, 0xf8, !PT ;  /* 0x00000030d00c7812 */ /* 0x000fc600078ef830 */
[----:B------:R-:W-:Y:S01]  /*a6a0*/  IMAD R13, R13, 0x2800, R210 ;  /* 0x000028000d0d7824 */ /* 0x000fe200078e02d2 */
[----:B------:R-:W-:-:S05]  /*a6b0*/  LOP3.LUT R12, R12, R209, RZ, 0x3c, !PT ;  /* 0x000000d10c0c7212 */ /* 0x000fca00078e3cff */
[----:B------:R-:W-:Y:S02]  /*a6c0*/  IMAD.IADD R12, R13, 0x1, R12 ;  /* 0x000000010d0c7824 */ /* 0x000fe400078e020c */
[C---:B------:R-:W-:Y:S02]  /*a6d0*/  IMAD R13, R19.reuse, 0x7800, R134 ;  /* 0x00007800130d7824 */ /* 0x040fe400078e0286 */
[----:B------:R-:W-:Y:S02]  /*a6e0*/  IMAD R15, R19, 0x7800, R12 ;  /* 0x00007800130f7824 */ /* 0x000fe400078e020c */
[----:B------:R-:W-:-:S03]  /*a6f0*/  IMAD.IADD R13, R18, 0x1, R13 ;  /* 0x00000001120d7824 */ /* 0x000fc600078e020d */
[----:B------:R-:W-:-:S03]  /*a700*/  IADD3 R36, R18, R15, RZ ;  /* 0x0000000f12247210 */ /* 0x000fc60007ffe0ff */
[----:B------:R-:W0:Y:S04]  /*a710*/  LDS.128 R12, [R13+0x1a400] ;  /* 0x01a400000d0c7984 */ /* 0x000e280000000c00 */
[----:B------:R-:W0:Y:S01]  /*a720*/  LDS.128 R36, [R36+0x1a400] ;  /* 0x01a4000024247984 */ /* 0x000e220000000c00 */
[----:B------:R-:W-:Y:S05]  /*a730*/  @P2 BRA `(.L_x_516) ;  /* 0x0000000c00402947 */ /* 0x000fea0003800000 */
[----:B------:R-:W-:Y:S02]  /*a740*/  SHF.R.U32.HI R52, RZ, 0x8, R53 ;  /* 0x00000008ff347819 */ /* 0x000fe40000011635 */
[--C-:B------:R-:W-:Y:S02]  /*a750*/  SHF.R.U32.HI R49, RZ, 0x8, R41.reuse ;  /* 0x00000008ff317819 */ /* 0x100fe40000011629 */
[----:B------:R-:W-:Y:S02]  /*a760*/  LOP3.LUT R42, R41, 0xff0000ff, RZ, 0xc0, !PT ;  /* 0xff0000ff292a7812 */ /* 0x000fe400078ec0ff */
[----:B------:R-:W-:Y:S01]  /*a770*/  SHF.R.U32.HI R50, RZ, 0x10, R41 ;  /* 0x00000010ff327819 */ /* 0x000fe20000011629 */
[----:B------:R-:W-:Y:S01]  /*a780*/  IMAD.SHL.U32 R41, R52, 0x100, RZ ;  /* 0x0000010034297824 */ /* 0x000fe200078e00ff */
[----:B------:R-:W-:Y:S01]  /*a790*/  LOP3.LUT R40, R53, 0xff0000ff, RZ, 0xc0, !PT ;  /* 0xff0000ff35287812 */ /* 0x000fe200078ec0ff */
[----:B------:R-:W-:Y:S01]  /*a7a0*/  IMAD.SHL.U32 R49, R49, 0x100, RZ ;  /* 0x0000010031317824 */ /* 0x000fe200078e00ff */
[----:B------:R-:W-:-:S02]  /*a7b0*/  SHF.R.U32.HI R51, RZ, 0x10, R53 ;  /* 0x00000010ff337819 */ /* 0x000fc40000011635 */
[----:B------:R-:W-:Y:S02]  /*a7c0*/  LOP3.LUT R40, R40, 0xff00, R41, 0xf8, !PT ;  /* 0x0000ff0028287812 */ /* 0x000fe400078ef829 */
[----:B------:R-:W-:Y:S01]  /*a7d0*/  LOP3.LUT R42, R42, 0xff00, R49, 0xf8, !PT ;  /* 0x0000ff002a2a7812 */ /* 0x000fe200078ef831 */
[----:B------:R-:W-:Y:S01]  /*a7e0*/  IMAD.U32 R49, R51, 0x10000, RZ ;  /* 0x0001000033317824 */ /* 0x000fe200078e00ff */
[----:B------:R-:W-:Y:S01]  /*a7f0*/  SHF.L.U32 R41, R50, 0x10, RZ ;  /* 0x0000001032297819 */ /* 0x000fe200000006ff */
[----:B0-----:R-:W-:-:S03]  /*a800*/  IMAD.MOV.U32 R51, RZ, RZ, R37 ;  /* 0x000000ffff337224 */ /* 0x001fc600078e0025 */
[----:B------:R-:W-:Y:S02]  /*a810*/  LOP3.LUT R50, R42, 0xff0000, R41, 0xf8, !PT ;  /* 0x00ff00002a327812 */ /* 0x000fe400078ef829 */
[----:B------:R-:W-:Y:S02]  /*a820*/  F2FP.F16.E4M3.UNPACK_B R53, R51 ;  /* 0x00000033ff35723e */ /* 0x000fe400020006ff */
[----:B------:R-:W-:Y:S02]  /*a830*/  F2FP.F16.E4M3.UNPACK_B R52, R50 ;  /* 0x00000032ff34723e */ /* 0x000fe400020006ff */
[----:B------:R-:W-:Y:S02]  /*a840*/  F2FP.F16.E4M3.UNPACK_B R41, R13 ;  /* 0x0000000dff29723e */ /* 0x000fe400020006ff */
[----:B------:R-:W-:Y:S01]  /*a850*/  LOP3.LUT R49, R40, 0xff0000, R49, 0xf8, !PT ;  /* 0x00ff000028317812 */ /* 0x000fe200078ef831 */
[----:B------:R-:W-:Y:S01]  /*a860*/  HADD2.F32 R40, -RZ, R53.H0_H0 ;  /* 0x20000035ff287230 */ /* 0x000fe20000004100 */
[----:B------:R-:W-:Y:S01]  /*a870*/  F2FP.F16.E4M3.UNPACK_B R51, R51.H1 ;  /* 0x00000033ff33723e */ /* 0x000fe200030006ff */
[----:B------:R-:W-:Y:S01]  /*a880*/  HADD2.F32 R42, -RZ, R41.H0_H0 ;  /* 0x20000029ff2a7230 */ /* 0x000fe20000004100 */
[-C--:B------:R-:W-:Y:S01]  /*a890*/  F2FP.F16.E4M3.UNPACK_B R37, R49.reuse ;  /* 0x00000031ff25723e */ /* 0x080fe200020006ff */
[----:B------:R-:W-:Y:S01]  /*a8a0*/  HADD2.F32 R53, -RZ, R53.H1_H1 ;  /* 0x30000035ff357230 */ /* 0x000fe20000004100 */
[----:B------:R-:W-:Y:S01]  /*a8b0*/  F2FP.F16.E4M3.UNPACK_B R49, R49.H1 ;  /* 0x00000031ff31723e */ /* 0x000fe200030006ff */
[----:B------:R-:W-:-:S02]  /*a8c0*/  HADD2.F32 R54, -RZ, R52.H1_H1 ;  /* 0x30000034ff367230 */ /* 0x000fc40000004100 */
[----:B------:R-:W-:Y:S02]  /*a8d0*/  HADD2.F32 R41, -RZ, R41.H1_H1 ;  /* 0x30000029ff297230 */ /* 0x000fe40000004100 */
[----:B------:R-:W-:Y:S02]  /*a8e0*/  HADD2.F32 R87, -RZ, R52.H0_H0 ;  /* 0x20000034ff577230 */ /* 0x000fe40000004100 */
[-C--:B------:R-:W-:Y:S01]  /*a8f0*/  FMUL.FTZ R84, R53, R54.reuse ;  /* 0x0000003635547220 */ /* 0x080fe20000410000 */
[--C-:B------:R-:W-:Y:S02]  /*a900*/  HADD2.F32 R52, -RZ, R37.reuse.H1_H1 ;  /* 0x30000025ff347230 */ /* 0x100fe40000004100 */
[C---:B------:R-:W-:Y:S01]  /*a910*/  FMUL.FTZ R54, R41.reuse, R54 ;  /* 0x0000003629367220 */ /* 0x040fe20000410000 */
[----:B------:R-:W-:Y:S02]  /*a920*/  HADD2.F32 R85, -RZ, R37.H0_H0 ;  /* 0x20000025ff557230 */ /* 0x000fe40000004100 */
[-C--:B------:R-:W-:Y:S01]  /*a930*/  FMUL.FTZ R165, R40, R87.reuse ;  /* 0x0000005728a57220 */ /* 0x080fe20000410000 */
[C---:B------:R-:W-:Y:S01]  /*a940*/  FMUL.FTZ R87, R42.reuse, R87 ;  /* 0x000000572a577220 */ /* 0x040fe20000410000 */
[-C--:B------:R-:W-:Y:S01]  /*a950*/  FFMA.FTZ R41, R41, R52.reuse, -R84 ;  /* 0x0000003429297223 */ /* 0x080fe20000010854 */
[----:B------:R-:W-:Y:S01]  /*a960*/  FFMA.FTZ R37, R53, R52, R54 ;  /* 0x0000003435257223 */ /* 0x000fe20000010036 */
[----:B------:R-:W-:Y:S01]  /*a970*/  F2FP.F16.E4M3.UNPACK_B R52, R50.H1 ;  /* 0x00000032ff34723e */ /* 0x000fe200030006ff */
[----:B------:R-:W-:Y:S01]  /*a980*/  FFMA.FTZ R42, R42, R85, -R165 ;  /* 0x000000552a2a7223 */ /* 0x000fe200000108a5 */
[----:B------:R-:W-:Y:S01]  /*a990*/  F2FP.F16.E4M3.UNPACK_B R53, R13.H1 ;  /* 0x0000000dff35723e */ /* 0x000fe200030006ff */
[----:B------:R-:W-:-:S02]  /*a9a0*/  HADD2.F32 R13, -RZ, R51.H0_H0 ;  /* 0x20000033ff0d7230 */ /* 0x000fc40000004100 */
[----:B------:R-:W-:Y:S01]  /*a9b0*/  FFMA.FTZ R40, R40, R85, R87 ;  /* 0x0000005528287223 */ /* 0x000fe20000010057 */
[--C-:B------:R-:W-:Y:S02]  /*a9c0*/  HADD2.F32 R84, -RZ, R52.reuse.H0_H0 ;  /* 0x20000034ff547230 */ /* 0x100fe40000004100 */
[----:B------:R-:W-:Y:S02]  /*a9d0*/  HADD2.F32 R50, -RZ, R53.H0_H0 ;  /* 0x20000035ff327230 */ /* 0x000fe40000004100 */
        /* <DEDUP_REMOVED lines=9> */
[----:B------:R-:W-:-:S03]  /*aa70*/  FMUL.FTZ R85, R53, R52 ;  /* 0x0000003435557220 */ /* 0x000fc60000410000 */
[----:B------:R-:W-:Y:S01]  /*aa80*/  FMUL.FTZ R84, R54, R52 ;  /* 0x0000003436547220 */ /* 0x000fe20000410000 */
[----:B------:R-:W-:-:S03]  /*aa90*/  LOP3.LUT R52, R55, 0xff0000ff, RZ, 0xc0, !PT ;  /* 0xff0000ff37347812 */ /* 0x000fc600078ec0ff */
[-C--:B------:R-:W-:Y:S01]  /*aaa0*/  FFMA.FTZ R51, R53, R49.reuse, -R84 ;  /* 0x0000003135337223 */ /* 0x080fe20000010854 */
[----:B------:R-:W-:Y:S01]  /*aab0*/  FFMA.FTZ R49, R54, R49, R85 ;  /* 0x0000003136317223 */ /* 0x000fe20000010055 */
[----:B------:R-:W-:Y:S02]  /*aac0*/  SHF.R.U32.HI R85, RZ, 0x8, R55 ;  /* 0x00000008ff557819 */ /* 0x000fe40000011637 */
[----:B------:R-:W-:Y:S02]  /*aad0*/  SHF.R.U32.HI R54, RZ, 0x8, R43 ;  /* 0x00000008ff367819 */ /* 0x000fe4000001162b */
[----:B------:R-:W-:Y:S02]  /*aae0*/  SHF.R.U32.HI R84, RZ, 0x10, R55 ;  /* 0x00000010ff547819 */ /* 0x000fe40000011637 */
[----:B------:R-:W-:Y:S01]  /*aaf0*/  LOP3.LUT R53, R43, 0xff0000ff, RZ, 0xc0, !PT ;  /* 0xff0000ff2b357812 */ /* 0x000fe200078ec0ff */
[----:B------:R-:W-:Y:S01]  /*ab00*/  IMAD.SHL.U32 R54, R54, 0x100, RZ ;  /* 0x0000010036367824 */ /* 0x000fe200078e00ff */
[----:B------:R-:W-:Y:S01]  /*ab10*/  SHF.R.U32.HI R55, RZ, 0x10, R43 ;  /* 0x00000010ff377819 */ /* 0x000fe2000001162b */
[----:B------:R-:W-:Y:S01]  /*ab20*/  IMAD.SHL.U32 R43, R85, 0x100, RZ ;  /* 0x00000100552b7824 */ /* 0x000fe200078e00ff */
[----:B------:R-:W-:-:S02]  /*ab30*/  F2FP.SATFINITE.E4M3.F32.PACK_AB_MERGE_C R50, R51, R50, RZ ;  /* 0x000000323332723e */ /* 0x000fc400048070ff */
[----:B------:R-:W-:Y:S01]  /*ab40*/  LOP3.LUT R53, R53, 0xff00, R54, 0xf8, !PT ;  /* 0x0000ff0035357812 */ /* 0x000fe200078ef836 */
[----:B------:R-:W-:Y:S01]  /*ab50*/  IMAD.U32 R54, R55, 0x10000, RZ ;  /* 0x0001000037367824 */ /* 0x000fe200078e00ff */
[----:B------:R-:W-:Y:S02]  /*ab60*/  LOP3.LUT R43, R52, 0xff00, R43, 0xf8, !PT ;  /* 0x0000ff00342b7812 */ /* 0x000fe400078ef82b */
[----:B------:R-:W-:Y:S02]  /*ab70*/  SHF.L.U32 R52, R84, 0x10, RZ ;  /* 0x0000001054347819 */ /* 0x000fe400000006ff */
[----:B------:R-:W-:Y:S02]  /*ab80*/  F2FP.F16.E4M3.UNPACK_B R51, R12.H1 ;  /* 0x0000000cff33723e */ /* 0x000fe400030006ff */
[----:B------:R-:W-:Y:S02]  /*ab90*/  LOP3.LUT R43, R43, 0xff0000, R52, 0xf8, !PT ;  /* 0x00ff00002b2b7812 */ /* 0x000fe400078ef834 */
[----:B------:R-:W-:Y:S01]  /*aba0*/  LOP3.LUT R52, R53, 0xff0000, R54, 0xf8, !PT ;  /* 0x00ff000035347812 */ /* 0x000fe200078ef836 */
[----:B------:R-:W-:Y:S01]  /*abb0*/  IMAD.MOV.U32 R54, RZ, RZ, R15 ;  /* 0x000000ffff367224 */ /* 0x000fe200078e000f */
[----:B------:R-:W-:-:S02]  /*abc0*/  F2FP.F16.E4M3.UNPACK_B R15, R39 ;  /* 0x00000027ff0f723e */ /* 0x000fc400020006ff */
[----:B------:R-:W-:Y:S02]  /*abd0*/  F2FP.F16.E4M3.UNPACK_B R55, R52 ;  /* 0x00000034ff37723e */ /* 0x000fe400020006ff */
[----:B------:R-:W-:Y:S01]  /*abe0*/  F2FP.F16.E4M3.UNPACK_B R53, R54 ;  /* 0x00000036ff35723e */ /* 0x000fe200020006ff */
[----:B------:R-:W-:Y:S01]  /*abf0*/  HADD2.F32 R85, -RZ, R15.H0_H0 ;  /* 0x2000000fff557230 */ /* 0x000fe20000004100 */
[----:B------:R-:W-:Y:S01]  /*ac00*/  F2FP.F16.E4M3.UNPACK_B R84, R43 ;  /* 0x0000002bff54723e */ /* 0x000fe200020006ff */
[----:B------:R-:W-:Y:S01]  /*ac10*/  HADD2.F32 R87, -RZ, R55.H0_H0 ;  /* 0x20000037ff577230 */ /* 0x000fe20000004100 */
        /* <DEDUP_REMOVED lines=12> */
[----:B------:R-:W-:Y:S01]  /*ace0*/  F2FP.F16.E4M3.UNPACK_B R54, R54.H1 ;  /* 0x00000036ff36723e */ /* 0x000fe200030006ff */
[----:B------:R-:W-:Y:S01]  /*acf0*/  HADD2.F32 R55, -RZ, R39.H0_H0 ;  /* 0x20000027ff377230 */ /* 0x000fe20000004100 */
[----:B------:R-:W-:Y:S01]  /*ad00*/  F2FP.F16.E4M3.UNPACK_B R43, R43.H1 ;  /* 0x0000002bff2b723e */ /* 0x000fe200030006ff */
[----:B------:R-:W-:-:S02]  /*ad10*/  HADD2.F32 R85, -RZ, R52.H0_H0 ;  /* 0x20000034ff557230 */ /* 0x000fc40000004100 */
[-C--:B------:R-:W-:Y:S01]  /*ad20*/  FMUL.FTZ R164, R15, R86.reuse ;  /* 0x000000560fa47220 */ /* 0x080fe20000410000 */
[C---:B------:R-:W-:Y:S01]  /*ad30*/  FMUL.FTZ R86, R53.reuse, R86 ;  /* 0x0000005635567220 */ /* 0x040fe20000410000 */
[----:B------:R-:W-:Y:S01]  /*ad40*/  HADD2.F32 R39, -RZ, R39.H1_H1 ;  /* 0x30000027ff277230 */ /* 0x000fe20000004100 */
[----:B------:R-:W-:Y:S01]  /*ad50*/  F2FP.F16.E4M3.UNPACK_B R12, R12 ;  /* 0x0000000cff0c723e */ /* 0x000fe200020006ff */
[-C--:B------:R-:W-:Y:S01]  /*ad60*/  FFMA.FTZ R53, R53, R84.reuse, -R164 ;  /* 0x0000005435357223 */ /* 0x080fe200000108a4 */
[----:B------:R-:W-:Y:S01]  /*ad70*/  FFMA.FTZ R15, R15, R84, R86 ;  /* 0x000000540f0f7223 */ /* 0x000fe20000010056 */
[----:B------:R-:W-:Y:S02]  /*ad80*/  HADD2.F32 R86, -RZ, R54.H0_H0 ;  /* 0x20000036ff567230 */ /* 0x000fe40000004100 */
[----:B------:R-:W-:Y:S01]  /*ad90*/  FMUL.FTZ R164, R55, R85 ;  /* 0x0000005537a47220 */ /* 0x000fe20000410000 */
[----:B------:R-:W-:Y:S01]  /*ada0*/  HADD2.F32 R84, -RZ, R43.H0_H0 ;  /* 0x2000002bff547230 */ /* 0x000fe20000004100 */
[----:B------:R-:W-:Y:S01]  /*adb0*/  F2FP.SATFINITE.E4M3.F32.PACK_AB_MERGE_C R49, R49, R13, RZ ;  /* 0x0000000d3131723e */ /* 0x000fe200048070ff */
[----:B------:R-:W-:-:S02]  /*adc0*/  HADD2.F32 R52, -RZ, R52.H1_H1 ;  /* 0x30000034ff347230 */ /* 0x000fc40000004100 */
[C---:B------:R-:W-:Y:S01]  /*add0*/  FMUL.FTZ R85, R86.reuse, R85 ;  /* 0x0000005556557220 */ /* 0x040fe20000410000 */
[----:B------:R-:W-:Y:S02]  /*ade0*/  HADD2.F32 R171, -RZ, R12.H1_H1 ;  /* 0x3000000cffab7230 */ /* 0x000fe40000004100 */
[----:B------:R-:W-:Y:S01]  /*adf0*/  FFMA.FTZ R164, R86, R84, -R164 ;  /* 0x0000005456a47223 */ /* 0x000fe200000108a4 */
[----:B------:R-:W-:Y:S01]  /*ae00*/  F2FP.SATFINITE.E4M3.F32.PACK_AB_MERGE_C R13, R41, R42, R50 ;  /* 0x0000002a290d723e */ /* 0x000fe20004807032 */
[----:B------:R-:W-:Y:S01]  /*ae10*/  FFMA.FTZ R85, R55, R84, R85 ;  /* 0x0000005437557223 */ /* 0x000fe20000010055 */
[----:B------:R-:W-:Y:S02]  /*ae20*/  HADD2.F32 R55, -RZ, R54.H1_H1 ;  /* 0x30000036ff377230 */ /* 0x000fe40000004100 */
[----:B------:R-:W-:Y:S01]  /*ae30*/  FMUL.FTZ R84, R39, R52 ;  /* 0x0000003427547220 */ /* 0x000fe20000410000 */
[----:B------:R-:W-:Y:S01]  /*ae40*/  HADD2.F32 R54, -RZ, R43.H1_H1 ;  /* 0x3000002bff367230 */ /* 0x000fe20000004100 */
[----:B------:R-:W-:Y:S01]  /*ae50*/  F2FP.SATFINITE.E4M3.F32.PACK_AB_MERGE_C R37, R37, R40, R49 ;  /* 0x000000282525723e */ /* 0x000fe20004807031 */
[----:B------:R-:W-:-:S03]  /*ae60*/  FMUL.FTZ R52, R55, R52 ;  /* 0x0000003437347220 */ /* 0x000fc60000410000 */
[----:B------:R-:W-:Y:S01]  /*ae70*/  FFMA.FTZ R43, R55, R54, -R84 ;  /* 0x00000036372b7223 */ /* 0x000fe20000010854 */
[----:B------:R-:W-:Y:S01]  /*ae80*/  F2FP.F16.E4M3.UNPACK_B R55, R162.H1 ;  /* 0x000000a2ff37723e */ /* 0x000fe200030006ff */
[----:B------:R-:W-:Y:S01]  /*ae90*/  FFMA.FTZ R39, R39, R54, R52 ;  /* 0x0000003627277223 */ /* 0x000fe20000010034 */
[----:B------:R-:W-:Y:S01]  /*aea0*/  F2FP.F16.E4M3.UNPACK_B R52, R36.H1 ;  /* 0x00000024ff34723e */ /* 0x000fe200030006ff */
[----:B------:R-:W-:Y:S01]  /*aeb0*/  HADD2.F32 R84, -RZ, R51.H0_H0 ;  /* 0x20000033ff547230 */ /* 0x000fe20000004100 */
[----:B------:R-:W-:Y:S01]  /*aec0*/  F2FP.SATFINITE.E4M3.F32.PACK_AB_MERGE_C R164, R43, R164, RZ ;  /* 0x000000a42ba4723e */ /* 0x000fe200048070ff */
[----:B------:R-:W-:Y:S01]  /*aed0*/  HADD2.F32 R86, -RZ, R55.H0_H0 ;  /* 0x20000037ff567230 */ /* 0x000fe20000004100 */
[-C--:B------:R-:W-:Y:S01]  /*aee0*/  F2FP.F16.E4M3.UNPACK_B R43, R160.reuse.H1 ;  /* 0x000000a0ff2b723e */ /* 0x080fe200030006ff */
[--C-:B------:R-:W-:Y:S01]  /*aef0*/  HADD2.F32 R54, -RZ, R52.reuse.H0_H0 ;  /* 0x20000034ff367230 */ /* 0x100fe20000004100 */
[----:B------:R-:W-:Y:S01]  /*af00*/  F2FP.F16.E4M3.UNPACK_B R160, R160 ;  /* 0x000000a0ffa0723e */ /* 0x000fe200020006ff */
[----:B------:R-:W-:Y:S01]  /*af10*/  HADD2.F32 R52, -RZ, R52.H1_H1 ;  /* 0x30000034ff347230 */ /* 0x000fe20000004100 */
[----:B------:R-:W-:Y:S01]  /*af20*/  F2FP.F16.E4M3.UNPACK_B R36, R36 ;  /* 0x00000024ff24723e */ /* 0x000fe200020006ff */
[--C-:B------:R-:W-:Y:S01]  /*af30*/  HADD2.F32 R167, -RZ, R43.reuse.H0_H0 ;  /* 0x2000002bffa77230 */ /* 0x100fe20000004100 */
[----:B------:R-:W-:Y:S01]  /*af40*/  F2FP.F16.E4M3.UNPACK_B R162, R162 ;  /* 0x000000a2ffa2723e */ /* 0x000fe200020006ff */
[----:B------:R-:W-:Y:S01]  /*af50*/  HADD2.F32 R43, -RZ, R43.H1_H1 ;  /* 0x3000002bff2b7230 */ /* 0x000fe20000004100 */
[----:B------:R-:W-:Y:S01]  /*af60*/  F2FP.SATFINITE.E4M3.F32.PACK_AB_MERGE_C R53, R53, R165, R164 ;  /* 0x000000a53535723e */ /* 0x000fe200048070a4 */
[----:B------:R-:W-:-:S02]  /*af70*/  HADD2.F32 R55, -RZ, R55.H1_H1 ;  /* 0x30000037ff377230 */ /* 0x000fc40000004100 */
[-C--:B------:R-:W-:Y:S01]  /*af80*/  FMUL.FTZ R166, R54, R167.reuse ;  /* 0x000000a736a67220 */ /* 0x080fe20000410000 */
[----:B------:R-:W-:-:S03]  /*af90*/  FMUL.FTZ R167, R84, R167 ;  /* 0x000000a754a77220 */ /* 0x000fc60000410000 */
[-C--:B------:R-:W-:Y:S01]  /*afa0*/  FFMA.FTZ R166, R84, R86.reuse, -R166 ;  /* 0x0000005654a67223 */ /* 0x080fe200000108a6 */
[----:B------:R-:W-:Y:S01]  /*afb0*/  FFMA.FTZ R167, R54, R86, R167 ;  /* 0x0000005636a77223 */ /* 0x000fe200000100a7 */
[----:B------:R-:W-:Y:S02]  /*afc0*/  HADD2.F32 R54, -RZ, R51.H1_H1 ;  /* 0x30000033ff367230 */ /* 0x000fe40000004100 */
[-C--:B------:R-:W-:Y:S01]  /*afd0*/  FMUL.FTZ R51, R52, R43.reuse ;  /* 0x0000002b34337220 */ /* 0x080fe20000410000 */
[--C-:B------:R-:W-:Y:S02]  /*afe0*/  HADD2.F32 R86, -RZ, R160.reuse.H0_H0 ;  /* 0x200000a0ff567230 */ /* 0x100fe40000004100 */
[----:B------:R-:W-:Y:S02]  /*aff0*/  HADD2.F32 R160, -RZ, R160.H1_H1 ;  /* 0x300000a0ffa07230 */ /* 0x000fe40000004100 */
[C---:B------:R-:W-:Y:S01]  /*b000*/  FMUL.FTZ R43, R54.reuse, R43 ;  /* 0x0000002b362b7220 */ /* 0x040fe20000410000 */
[----:B------:R-:W-:Y:S01]  /*b010*/  FFMA.FTZ R51, R54, R55, -R51 ;  /* 0x0000003736337223 */ /* 0x000fe20000010833 */
[----:B------:R-:W-:-:S02]  /*b020*/  HADD2.F32 R54, -RZ, R162.H0_H0 ;  /* 0x200000a2ff367230 */ /* 0x000fc40000004100 */
[----:B------:R-:W-:Y:S01]  /*b030*/  FFMA.FTZ R43, R52, R55, R43 ;  /* 0x00000037342b7223 */ /* 0x000fe2000001002b */
[----:B------:R-:W-:Y:S02]  /*b040*/  HADD2.F32 R52, -RZ, R36.H0_H0 ;  /* 0x20000024ff347230 */ /* 0x000fe40000004100 */
[----:B------:R-:W-:Y:S02]  /*b050*/  HADD2.F32 R55, -RZ, R12.H0_H0 ;  /* 0x2000000cff377230 */ /* 0x000fe40000004100 */
[----:B------:R-:W-:Y:S02]  /*b060*/  HADD2.F32 R162, -RZ, R162.H1_H1 ;  /* 0x300000a2ffa27230 */ /* 0x000fe40000004100 */
[-C--:B------:R-:W-:Y:S01]  /*b070*/  FMUL.FTZ R84, R52, R86.reuse ;  /* 0x0000005634547220 */ /* 0x080fe20000410000 */
[----:B------:R-:W-:Y:S01]  /*b080*/  F2FP.SATFINITE.E4M3.F32.PACK_AB_MERGE_C R43, R43, R167, RZ ;  /* 0x000000a72b2b723e */ /* 0x000fe200048070ff */
[C---:B------:R-:W-:Y:S02]  /*b090*/  FMUL.FTZ R86, R55.reuse, R86 ;  /* 0x0000005637567220 */ /* 0x040fe40000410000 */
[----:B------:R-:W-:Y:S01]  /*b0a0*/  FFMA.FTZ R84, R55, R54, -R84 ;  /* 0x0000003637547223 */ /* 0x000fe20000010854 */
[----:B------:R-:W-:-:S02]  /*b0b0*/  HADD2.F32 R55, -RZ, R36.H1_H1 ;  /* 0x30000024ff377230 */ /* 0x000fc40000004100 */
[----:B------:R-:W-:Y:S01]  /*b0c0*/  FFMA.FTZ R86, R52, R54, R86 ;  /* 0x0000003634567223 */ /* 0x000fe20000010056 */
[----:B------:R-:W-:Y:S01]  /*b0d0*/  IMAD.MOV.U32 R52, RZ, RZ, R14 ;  /* 0x000000ffff347224 */ /* 0x000fe200078e000e */
[-C--:B------:R-:W-:Y:S01]  /*b0e0*/  F2FP.F16.E4M3.UNPACK_B R54, R161.reuse.H1 ;  /* 0x000000a1ff36723e */ /* 0x080fe200030006ff */
[-C--:B------:R-:W-:Y:S01]  /*b0f0*/  FMUL.FTZ R12, R55, R160.reuse ;  /* 0x000000a0370c7220 */ /* 0x080fe20000410000 */
[C---:B------:R-:W-:Y:S01]  /*b100*/  FMUL.FTZ R160, R171.reuse, R160 ;  /* 0x000000a0aba07220 */ /* 0x040fe20000410000 */
[----:B------:R-:W-:Y:S02]  /*b110*/  F2FP.F16.E4M3.UNPACK_B R161, R161 ;  /* 0x000000a1ffa1723e */ /* 0x000fe400020006ff */
[--C-:B------:R-:W-:Y:S02]  /*b120*/  HADD2.F32 R177, -RZ, R54.reuse.H0_H0 ;  /* 0x20000036ffb17230 */ /* 0x100fe40000004100 */
[----:B------:R-:W-:Y:S01]  /*b130*/  FFMA.FTZ R171, R171, R162, -R12 ;  /* 0x000000a2abab7223 */ /* 0x000fe2000001080c */
[----:B------:R-:W-:Y:S01]  /*b140*/  F2FP.SATFINITE.E4M3.F32.PACK_AB_MERGE_C R12, R51, R166, RZ ;  /* 0x000000a6330c723e */ /* 0x000fe200048070ff */
[----:B------:R-:W-:Y:S01]  /*b150*/  FFMA.FTZ R51, R55, R162, R160 ;  /* 0x000000a237337223 */ /* 0x000fe200000100a0 */
[----:B------:R-:W-:Y:S01]  /*b160*/  F2FP.F16.E4M3.UNPACK_B R55, R38.H1 ;  /* 0x00000026ff37723e */ /* 0x000fe200030006ff */
[----:B------:R-:W-:Y:S01]  /*b170*/  HADD2.F32 R54, -RZ, R54.H1_H1 ;  /* 0x30000036ff367230 */ /* 0x000fe20000004100 */
[----:B------:R-:W-:-:S02]  /*b180*/  F2FP.SATFINITE.E4M3.F32.PACK_AB_MERGE_C R12, R171, R84, R12 ;  /* 0x00000054ab0c723e */ /* 0x000fc4000480700c */
[----:B------:R-:W-:Y:S01]  /*b190*/  F2FP.F16.E4M3.UNPACK_B R84, R52.H1 ;  /* 0x00000034ff54723e */ /* 0x000fe200030006ff */
[--C-:B------:R-:W-:Y:S01]  /*b1a0*/  HADD2.F32 R36, -RZ, R55.reuse.H0_H0 ;  /* 0x20000037ff247230 */ /* 0x100fe20000004100 */
[----:B------:R-:W-:Y:S01]  /*b1b0*/  F2FP.F16.E4M3.UNPACK_B R160, R163.H1 ;  /* 0x000000a3ffa0723e */ /* 0x000fe200030006ff */
[----:B------:R-:W-:Y:S01]  /*b1c0*/  HADD2.F32 R55, -RZ, R55.H1_H1 ;  /* 0x30000037ff377230 */ /* 0x000fe20000004100 */
[----:B------:R-:W-:Y:S01]  /*b1d0*/  F2FP.F16.E4M3.UNPACK_B R38, R38 ;  /* 0x00000026ff26723e */ /* 0x000fe200020006ff */
[----:B------:R-:W-:Y:S02]  /*b1e0*/  HADD2.F32 R14, -RZ, R84.H0_H0 ;  /* 0x20000054ff0e7230 */ /* 0x000fe40000004100 */
[----:B------:R-:W-:Y:S01]  /*b1f0*/  FMUL.FTZ R179, R36, R177 ;  /* 0x000000b124b37220 */ /* 0x000fe20000410000 */
[--C-:B------:R-:W-:Y:S01]  /*b200*/  HADD2.F32 R171, -RZ, R160.reuse.H0_H0 ;  /* 0x200000a0ffab7230 */ /* 0x100fe20000004100 */
[----:B------:R-:W-:Y:S01]  /*b210*/  F2FP.F16.E4M3.UNPACK_B R52, R52 ;  /* 0x00000034ff34723e */ /* 0x000fe200020006ff */
[----:B------:R-:W-:-:S02]  /*b220*/  HADD2.F32 R160, -RZ, R160.H1_H1 ;  /* 0x300000a0ffa07230 */ /* 0x000fc40000004100 */
[C---:B------:R-:W-:Y:S01]  /*b230*/  FMUL.FTZ R177, R14.reuse, R177 ;  /* 0x000000b10eb17220 */ /* 0x040fe20000410000 */
[----:B------:R-:W-:Y:S01]  /*b240*/  F2FP.F16.E4M3.UNPACK_B R163, R163 ;  /* 0x000000a3ffa3723e */ /* 0x000fe200020006ff */
[-C--:B------:R-:W-:Y:S01]  /*b250*/  FFMA.FTZ R14, R14, R171.reuse, -R179 ;  /* 0x000000ab0e0e7223 */ /* 0x080fe200000108b3 */
[----:B------:R-:W-:Y:S02]  /*b260*/  HADD2.F32 R179, -RZ, R161.H0_H0 ;  /* 0x200000a1ffb37230 */ /* 0x000fe40000004100 */
[----:B------:R-:W-:Y:S01]  /*b270*/  FFMA.FTZ R36, R36, R171, R177 ;  /* 0x000000ab24247223 */ /* 0x000fe200000100b1 */
[----:B------:R-:W-:Y:S02]  /*b280*/  HADD2.F32 R171, -RZ, R84.H1_H1 ;  /* 0x30000054ffab7230 */ /* 0x000fe40000004100 */
[----:B------:R-:W-:Y:S01]  /*b290*/  FMUL.FTZ R84, R55, R54 ;  /* 0x0000003637547220 */ /* 0x000fe20000410000 */
[----:B------:R-:W-:Y:S02]  /*b2a0*/  HADD2.F32 R177, -RZ, R163.H0_H0 ;  /* 0x200000a3ffb17230 */ /* 0x000fe40000004100 */
[----:B------:R-:W-:-:S02]  /*b2b0*/  HADD2.F32 R161, -RZ, R161.H1_H1 ;  /* 0x300000a1ffa17230 */ /* 0x000fc40000004100 */
[C---:B------:R-:W-:Y:S01]  /*b2c0*/  FMUL.FTZ R54, R171.reuse, R54 ;  /* 0x00000036ab367220 */ /* 0x040fe20000410000 */
[-C--:B------:R-:W-:Y:S01]  /*b2d0*/  FFMA.FTZ R171, R171, R160.reuse, -R84 ;  /* 0x000000a0abab7223 */ /* 0x080fe20000010854 */
[----:B------:R-:W-:Y:S02]  /*b2e0*/  HADD2.F32 R84, -RZ, R52.H0_H0 ;  /* 0x20000034ff547230 */ /* 0x000fe40000004100 */
[----:B------:R-:W-:Y:S01]  /*b2f0*/  FFMA.FTZ R55, R55, R160, R54 ;  /* 0x000000a037377223 */ /* 0x000fe20000010036 */
[--C-:B------:R-:W-:Y:S01]  /*b300*/  HADD2.F32 R54, -RZ, R38.reuse.H0_H0 ;  /* 0x20000026ff367230 */ /* 0x100fe20000004100 */
[----:B------:R-:W-:Y:S01]  /*b310*/  F2FP.SATFINITE.E4M3.F32.PACK_AB_MERGE_C R14, R171, R14, RZ ;  /* 0x0000000eab0e723e */ /* 0x000fe200048070ff */
[----:B------:R-:W-:Y:S02]  /*b320*/  HADD2.F32 R38, -RZ, R38.H1_H1 ;  /* 0x30000026ff267230 */ /* 0x000fe40000004100 */
[----:B------:R-:W-:Y:S02]  /*b330*/  HADD2.F32 R52, -RZ, R52.H1_H1 ;  /* 0x30000034ff347230 */ /* 0x000fe40000004100 */
[-C--:B------:R-:W-:Y:S01]  /*b340*/  FMUL.FTZ R181, R54, R179.reuse ;  /* 0x000000b336b57220 */ /* 0x080fe20000410000 */
[C---:B------:R-:W-:Y:S01]  /*b350*/  FMUL.FTZ R179, R84.reuse, R179 ;  /* 0x000000b354b37220 */ /* 0x040fe20000410000 */
[----:B------:R-:W-:Y:S01]  /*b360*/  HADD2.F32 R163, -RZ, R163.H1_H1 ;  /* 0x300000a3ffa37230 */ /* 0x000fe20000004100 */
[----:B------:R-:W-:Y:S01]  /*b370*/  F2FP.SATFINITE.E4M3.F32.PACK_AB_MERGE_C R55, R55, R36, RZ ;  /* 0x000000243737723e */ /* 0x000fe200048070ff */
[-C--:B------:R-:W-:Y:S01]  /*b380*/  FFMA.FTZ R84, R84, R177.reuse, -R181 ;  /* 0x000000b154547223 */ /* 0x080fe200000108b5 */
[----:B------:R-:W-:Y:S01]  /*b390*/  FFMA.FTZ R179, R54, R177, R179 ;  /* 0x000000b136b37223 */ /* 0x000fe200000100b3 */
[-C--:B------:R-:W-:Y:S01]  /*b3a0*/  FMUL.FTZ R177, R38, R161.reuse ;  /* 0x000000a126b17220 */ /* 0x080fe20000410000 */
[----:B------:R-:W-:Y:S01]  /*b3b0*/  FMUL.FTZ R181, R52, R161 ;  /* 0x000000a134b57220 */ /* 0x000fe20000410000 */
[----:B------:R-:W-:-:S02]  /*b3c0*/  F2FP.SATFINITE.E4M3.F32.PACK_AB_MERGE_C R36, R51, R86, R43 ;  /* 0x000000563324723e */ /* 0x000fc4000480702b */
[-C--:B------:R-:W-:Y:S01]  /*b3d0*/  FFMA.FTZ R161, R52, R163.reuse, -R177 ;  /* 0x000000a334a17223 */ /* 0x080fe200000108b1 */
[----:B------:R-:W-:Y:S01]  /*b3e0*/  FFMA.FTZ R38, R38, R163, R181 ;  /* 0x000000a326267223 */ /* 0x000fe200000100b5 */
[----:B------:R-:W-:-:S03]  /*b3f0*/  F2FP.SATFINITE.E4M3.F32.PACK_AB_MERGE_C R52, R39, R85, RZ ;  /* 0x000000552734723e */ /* 0x000fc600048070ff */
[----:B------:R-:W-:Y:S02]  /*b400*/  F2FP.SATFINITE.E4M3.F32.PACK_AB_MERGE_C R14, R161, R84, R14 ;  /* 0x00000054a10e723e */ /* 0x000fe4000480700e */
[----:B------:R-:W-:Y:S02]  /*b410*/  F2FP.SATFINITE.E4M3.F32.PACK_AB_MERGE_C R39, R15, R87, R52 ;  /* 0x000000570f27723e */ /* 0x000fe40004807034 */
[----:B------:R-:W-:Y:S02]  /*b420*/  F2FP.SATFINITE.E4M3.F32.PACK_AB_MERGE_C R38, R38, R179, R55 ;  /* 0x000000b32626723e */ /* 0x000fe40004807037 */
[----:B------:R-:W-:-:S07]  /*b430*/  MOV R15, R53 ;  /* 0x00000035000f7202 */ /* 0x000fce0000000f00 */
.L_x_516:
[----:B------:R-:W-:Y:S05]  /*b440*/  BSYNC B3 ;  /* 0x0000000000037941 */ /* 0x000fea0003800000 */
.L_x_515:
[----:B----4-:R-:W-:-:S05]  /*b450*/  IADD3 R40, P2, R26, R11, RZ ;  /* 0x0000000b1a287210 */ /* 0x010fca0007f5e0ff */
[----:B---3--:R-:W-:Y:S01]  /*b460*/  IMAD.X R41, R155, 0x1, R112, P2 ;  /* 0x000000019b297824 */ /* 0x008fe200010e0670 */
[----:B------:R-:W-:-:S04]  /*b470*/  ISETP.GE.AND P2, PT, R48, R137, PT ;  /* 0x000000893000720c */ /* 0x000fc80003f46270 */
[----:B0-----:R0:W-:Y:S09]  /*b480*/  ST.E.128 desc[UR50][R40.64], R12 ;  /* 0x0000000c28007985 */ /* 0x0011f2000c101d32 */
[----:B------:R-:W-:-:S04]  /*b490*/  @!P2 IADD3 R42, P5, R11, R48, RZ ;  /* 0x000000300b2aa210 */ /* 0x000fc80007fbe0ff */
[----:B------:R-:W-:-:S05]  /*b4a0*/  @!P2 LEA.HI.X.SX32 R43, R48, R155, 0x1, P5 ;  /* 0x0000009b302ba211 */ /* 0x000fca00028f0eff */
[----:B------:R0:W-:Y:S04]  /*b4b0*/  @!P2 ST.E.128 desc[UR50][R42.64], R36 ;  /* 0x000000242a00a985 */ /* 0x0001e8000c101d32 */
.L_x_514:
[----:B------:R-:W-:Y:S05]  /*b4c0*/  BSYNC B2 ;  /* 0x0000000000027941 */ /* 0x000fea0003800000 */
.L_x_513:
[----:B------:R-:W-:-:S13]  /*b4d0*/  ISETP.NE.AND P2, PT, R30, RZ, PT ;  /* 0x000000ff1e00720c */ /* 0x000fda0003f45270 */
[----:B------:R-:W-:Y:S05]  /*b4e0*/  @!P2 BRA `(.L_x_508) ;  /* 0x0000000c00bca947 */ /* 0x000fea0003800000 */
[----:B0-----:R-:W5:Y:S01]  /*b4f0*/  LDL R12, [R1] ;  /* 0x00000000010c7983 */ /* 0x001f620000100800 */
[----:B----4-:R-:W-:Y:S01]  /*b500*/  IADD3 R40, P2, R27, R11, RZ ;  /* 0x0000000b1b287210 */ /* 0x010fe20007f5e0ff */
[----:B------:R-:W-:Y:S04]  /*b510*/  BSSY B2, `(.L_x_517) ;  /* 0x00000e7000027945 */ /* 0x000fe80003800000 */
[----:B---3--:R-:W-:Y:S01]  /*b520*/  IMAD.X R41, R155, 0x1, R111, P2 ;  /* 0x000000019b297824 */ /* 0x008fe200010e066f */
[----:B------:R-:W-:Y:S02]  /*b530*/  ISETP.GE.AND P2, PT, R3, R118, PT ;  /* 0x000000760300720c */ /* 0x000fe40003f46270 */
[----:B-----5:R-:W-:-:S04]  /*b540*/  LOP3.LUT P5, RZ, R12, 0x1, RZ, 0xc0, !PT ;  /* 0x000000010cff7812 */ /* 0x020fc800078ac0ff */
[----:B------:R-:W-:-:S04]  /*b550*/  SEL R12, R121, R146, !P5 ;  /* 0x00000092790c7207 */ /* 0x000fc80006800000 */
        /* <DEDUP_REMOVED lines=16> */
[----:B------:R-:W3:Y:S01]  /*b660*/  LDS.128 R36, [R36+0x1a400] ;  /* 0x01a4000024247984 */ /* 0x000ee20000000c00 */
[----:B------:R-:W-:Y:S05]  /*b670*/  @P2 BRA `(.L_x_518) ;  /* 0x0000000c00402947 */ /* 0x000fea0003800000 */
[----:B---3--:R-:W-:Y:S01]  /*b680*/  IMAD.MOV.U32 R44, RZ, RZ, R36 ;  /* 0x000000ffff2c7224 */ /* 0x008fe200078e0024 */
[----:B0-----:R-:W-:Y:S02]  /*b690*/  MOV R42, R12 ;  /* 0x0000000c002a7202 */ /* 0x001fe40000000f00 */
[----:B------:R-:W-:Y:S02]  /*b6a0*/  F2FP.F16.E4M3.UNPACK_B R50, R156.H1 ;  /* 0x0000009cff32723e */ /* 0x000fe400030006ff */
[----:B------:R-:W-:Y:S02]  /*b6b0*/  F2FP.F16.E4M3.UNPACK_B R46, R44.H1 ;  /* 0x0000002cff2e723e */ /* 0x000fe400030006ff */
[----:B------:R-:W-:Y:S01]  /*b6c0*/  F2FP.F16.E4M3.UNPACK_B R43, R42.H1 ;  /* 0x0000002aff2b723e */ /* 0x000fe200030006ff */
[----:B------:R-:W-:Y:S01]  /*b6d0*/  HADD2.F32 R53, -RZ, R50.H0_H0 ;  /* 0x20000032ff357230 */ /* 0x000fe20000004100 */
[----:B------:R-:W-:Y:S01]  /*b6e0*/  F2FP.F16.E4M3.UNPACK_B R49, R158.H1 ;  /* 0x0000009eff31723e */ /* 0x000fe200030006ff */
[----:B------:R-:W-:Y:S01]  /*b6f0*/  HADD2.F32 R12, -RZ, R46.H0_H0 ;  /* 0x2000002eff0c7230 */ /* 0x000fe20000004100 */
[----:B------:R-:W-:Y:S01]  /*b700*/  F2FP.F16.E4M3.UNPACK_B R56, R157.H1 ;  /* 0x0000009dff38723e */ /* 0x000fe200030006ff */
[----:B------:R-:W-:Y:S01]  /*b710*/  HADD2.F32 R36, -RZ, R43.H0_H0 ;  /* 0x2000002bff247230 */ /* 0x000fe20000004100 */
[----:B------:R-:W-:Y:S01]  /*b720*/  F2FP.F16.E4M3.UNPACK_B R58, R159 ;  /* 0x0000009fff3a723e */ /* 0x000fe200020006ff */
[----:B------:R-:W-:-:S02]  /*b730*/  HADD2.F32 R51, -RZ, R49.H0_H0 ;  /* 0x20000031ff337230 */ /* 0x000fc40000004100 */
[-C--:B------:R-:W-:Y:S01]  /*b740*/  FMUL.FTZ R55, R12, R53.reuse ;  /* 0x000000350c377220 */ /* 0x080fe20000410000 */
[----:B------:R-:W-:Y:S02]  /*b750*/  HADD2.F32 R46, -RZ, R46.H1_H1 ;  /* 0x3000002eff2e7230 */ /* 0x000fe40000004100 */
[C---:B------:R-:W-:Y:S01]  /*b760*/  FMUL.FTZ R53, R36.reuse, R53 ;  /* 0x0000003524357220 */ /* 0x040fe20000410000 */
[----:B------:R-:W-:Y:S02]  /*b770*/  HADD2.F32 R43, -RZ, R43.H1_H1 ;  /* 0x3000002bff2b7230 */ /* 0x000fe40000004100 */
[-C--:B------:R-:W-:Y:S01]  /*b780*/  FFMA.FTZ R36, R36, R51.reuse, -R55 ;  /* 0x0000003324247223 */ /* 0x080fe20000010837 */
[----:B------:R-:W-:Y:S02]  /*b790*/  HADD2.F32 R87, -RZ, R56.H0_H0 ;  /* 0x20000038ff577230 */ /* 0x000fe40000004100 */
[----:B------:R-:W-:Y:S01]  /*b7a0*/  FFMA.FTZ R12, R12, R51, R53 ;  /* 0x000000330c0c7223 */ /* 0x000fe20000010035 */
[----:B------:R-:W-:Y:S01]  /*b7b0*/  HADD2.F32 R51, -RZ, R50.H1_H1 ;  /* 0x30000032ff337230 */ /* 0x000fe20000004100 */
[--C-:B------:R-:W-:Y:S01]  /*b7c0*/  SHF.R.U32.HI R86, RZ, 0x10, R57.reuse ;  /* 0x00000010ff567819 */ /* 0x100fe20000011639 */
[----:B------:R-:W-:Y:S01]  /*b7d0*/  HADD2.F32 R50, -RZ, R49.H1_H1 ;  /* 0x30000031ff327230 */ /* 0x000fe20000004100 */
[----:B------:R-:W-:Y:S01]  /*b7e0*/  SHF.R.U32.HI R84, RZ, 0x8, R57 ;  /* 0x00000008ff547819 */ /* 0x000fe20000011639 */
[----:B------:R-:W-:-:S02]  /*b7f0*/  HADD2.F32 R56, -RZ, R56.H1_H1 ;  /* 0x30000038ff387230 */ /* 0x000fc40000004100 */
[-C--:B------:R-:W-:Y:S01]  /*b800*/  FMUL.FTZ R52, R46, R51.reuse ;  /* 0x000000332e347220 */ /* 0x080fe20000410000 */
[----:B------:R-:W-:Y:S01]  /*b810*/  FMUL.FTZ R51, R43, R51 ;  /* 0x000000332b337220 */ /* 0x000fe20000410000 */
[----:B------:R-:W-:Y:S01]  /*b820*/  LOP3.LUT R160, R45, 0xff0000ff, RZ, 0xc0, !PT ;  /* 0xff0000ff2da07812 */ /* 0x000fe200078ec0ff */
[----:B------:R-:W-:Y:S02]  /*b830*/  IMAD.SHL.U32 R84, R84, 0x100, RZ ;  /* 0x0000010054547824 */ /* 0x000fe400078e00ff */
[-C--:B------:R-:W-:Y:S01]  /*b840*/  FFMA.FTZ R49, R43, R50.reuse, -R52 ;  /* 0x000000322b317223 */ /* 0x080fe20000010834 */
[----:B------:R-:W-:Y:S01]  /*b850*/  FFMA.FTZ R43, R46, R50, R51 ;  /* 0x000000322e2b7223 */ /* 0x000fe20000010033 */
[----:B------:R-:W-:Y:S02]  /*b860*/  F2FP.F16.E4M3.UNPACK_B R52, R156 ;  /* 0x0000009cff34723e */ /* 0x000fe400020006ff */
[----:B------:R-:W-:Y:S02]  /*b870*/  F2FP.F16.E4M3.UNPACK_B R50, R44 ;  /* 0x0000002cff32723e */ /* 0x000fe400020006ff */
[----:B------:R-:W-:Y:S01]  /*b880*/  F2FP.F16.E4M3.UNPACK_B R46, R42 ;  /* 0x0000002aff2e723e */ /* 0x000fe200020006ff */
[----:B------:R-:W-:Y:S01]  /*b890*/  HADD2.F32 R55, -RZ, R52.H0_H0 ;  /* 0x20000034ff377230 */ /* 0x000fe20000004100 */
[----:B------:R-:W-:Y:S01]  /*b8a0*/  F2FP.F16.E4M3.UNPACK_B R51, R158 ;  /* 0x0000009eff33723e */ /* 0x000fe200020006ff */
[----:B------:R-:W-:Y:S01]  /*b8b0*/  HADD2.F32 R42, -RZ, R50.H0_H0 ;  /* 0x20000032ff2a7230 */ /* 0x000fe20000004100 */
[----:B------:R-:W-:Y:S01]  /*b8c0*/  SHF.R.U32.HI R156, RZ, 0x8, R59 ;  /* 0x00000008ff9c7819 */ /* 0x000fe2000001163b */
[----:B------:R-:W-:Y:S01]  /*b8d0*/  HADD2.F32 R44, -RZ, R46.H0_H0 ;  /* 0x2000002eff2c7230 */ /* 0x000fe20000004100 */
[----:B------:R-:W-:Y:S01]  /*b8e0*/  LOP3.LUT R158, R59, 0xff0000ff, RZ, 0xc0, !PT ;  /* 0xff0000ff3b9e7812 */ /* 0x000fe200078ec0ff */
        /* <DEDUP_REMOVED lines=8> */
[----:B------:R-:W-:Y:S01]  /*b970*/  HADD2.F32 R53, -RZ, R52.H1_H1 ;  /* 0x30000034ff357230 */ /* 0x000fe20000004100 */
[----:B------:R-:W-:Y:S01]  /*b980*/  F2FP.SATFINITE.E4M3.F32.PACK_AB_MERGE_C R36, R49, R36, RZ ;  /* 0x000000243124723e */ /* 0x000fe200048070ff */
[----:B------:R-:W-:Y:S01]  /*b990*/  IMAD.MOV.U32 R52, RZ, RZ, R38 ;  /* 0x000000ffff347224 */ /* 0x000fe200078e0026 */
[----:B------:R-:W-:-:S02]  /*b9a0*/  F2FP.SATFINITE.E4M3.F32.PACK_AB_MERGE_C R43, R43, R12, RZ ;  /* 0x0000000c2b2b723e */ /* 0x000fc400048070ff */
[-C--:B------:R-:W-:Y:S01]  /*b9b0*/  FMUL.FTZ R55, R50, R53.reuse ;  /* 0x0000003532377220 */ /* 0x080fe20000410000 */
[----:B------:R-:W-:-:S03]  /*b9c0*/  FMUL.FTZ R85, R46, R53 ;  /* 0x000000352e557220 */ /* 0x000fc60000410000 */
[-C--:B------:R-:W-:Y:S01]  /*b9d0*/  FFMA.FTZ R53, R46, R51.reuse, -R55 ;  /* 0x000000332e357223 */ /* 0x080fe20000010837 */
[----:B------:R-:W-:Y:S01]  /*b9e0*/  FFMA.FTZ R51, R50, R51, R85 ;  /* 0x0000003332337223 */ /* 0x000fe20000010055 */
[----:B------:R-:W-:Y:S01]  /*b9f0*/  IMAD.MOV.U32 R50, RZ, RZ, R14 ;  /* 0x000000ffff327224 */ /* 0x000fe200078e000e */
[----:B------:R-:W-:Y:S02]  /*ba00*/  F2FP.F16.E4M3.UNPACK_B R55, R52.H1 ;  /* 0x00000034ff37723e */ /* 0x000fe400030006ff */
[----:B------:R-:W-:Y:S02]  /*ba10*/  F2FP.F16.E4M3.UNPACK_B R46, R159.H1 ;  /* 0x0000009fff2e723e */ /* 0x000fe400030006ff */
[----:B------:R-:W-:Y:S01]  /*ba20*/  F2FP.F16.E4M3.UNPACK_B R54, R50.H1 ;  /* 0x00000032ff36723e */ /* 0x000fe200030006ff */
[----:B------:R-:W-:Y:S01]  /*ba30*/  HADD2.F32 R38, -RZ, R55.H0_H0 ;  /* 0x20000037ff267230 */ /* 0x000fe20000004100 */
[----:B------:R-:W-:Y:S01]  /*ba40*/  F2FP.F16.E4M3.UNPACK_B R52, R52 ;  /* 0x00000034ff34723e */ /* 0x000fe200020006ff */
[----:B------:R-:W-:Y:S01]  /*ba50*/  HADD2.F32 R85, -RZ, R46.H0_H0 ;  /* 0x2000002eff557230 */ /* 0x000fe20000004100 */
[----:B------:R-:W-:Y:S01]  /*ba60*/  F2FP.F16.E4M3.UNPACK_B R50, R50 ;  /* 0x00000032ff32723e */ /* 0x000fe200020006ff */
[----:B------:R-:W-:-:S02]  /*ba70*/  HADD2.F32 R14, -RZ, R54.H0_H0 ;  /* 0x20000036ff0e7230 */ /* 0x000fc40000004100 */
[-C--:B------:R-:W-:Y:S01]  /*ba80*/  FMUL.FTZ R161, R38, R87.reuse ;  /* 0x0000005726a17220 */ /* 0x080fe20000410000 */
[----:B------:R-:W-:Y:S01]  /*ba90*/  HADD2.F32 R55, -RZ, R55.H1_H1 ;  /* 0x30000037ff377230 */ /* 0x000fe20000004100 */
[----:B------:R-:W-:Y:S01]  /*baa0*/  F2FP.SATFINITE.E4M3.F32.PACK_AB_MERGE_C R12, R53, R44, R36 ;  /* 0x0000002c350c723e */ /* 0x000fe20004807024 */
[----:B------:R-:W-:Y:S02]  /*bab0*/  HADD2.F32 R54, -RZ, R54.H1_H1 ;  /* 0x30000036ff367230 */ /* 0x000fe40000004100 */
[C---:B------:R-:W-:Y:S01]  /*bac0*/  FMUL.FTZ R87, R14.reuse, R87 ;  /* 0x000000570e577220 */ /* 0x040fe20000410000 */
[-C--:B------:R-:W-:Y:S01]  /*bad0*/  FFMA.FTZ R14, R14, R85.reuse, -R161 ;  /* 0x000000550e0e7223 */ /* 0x080fe200000108a1 */
[----:B------:R-:W-:Y:S01]  /*bae0*/  HADD2.F32 R46, -RZ, R46.H1_H1 ;  /* 0x3000002eff2e7230 */ /* 0x000fe20000004100 */
[----:B------:R-:W-:Y:S01]  /*baf0*/  SHF.L.U32 R161, R156, 0x8, RZ ;  /* 0x000000089ca17819 */ /* 0x000fe200000006ff */
[----:B------:R-:W-:Y:S01]  /*bb00*/  FFMA.FTZ R38, R38, R85, R87 ;  /* 0x0000005526267223 */ /* 0x000fe20000010057 */
[-C--:B------:R-:W-:Y:S01]  /*bb10*/  FMUL.FTZ R85, R55, R56.reuse ;  /* 0x0000003837557220 */ /* 0x080fe20000410000 */
[C---:B------:R-:W-:Y:S01]  /*bb20*/  FMUL.FTZ R56, R54.reuse, R56 ;  /* 0x0000003836387220 */ /* 0x040fe20000410000 */
[----:B------:R-:W-:Y:S01]  /*bb30*/  HADD2.F32 R87, -RZ, R58.H0_H0 ;  /* 0x2000003aff577230 */ /* 0x000fe20000004100 */
[----:B------:R-:W-:Y:S01]  /*bb40*/  F2FP.SATFINITE.E4M3.F32.PACK_AB_MERGE_C R36, R51, R42, R43 ;  /* 0x0000002a3324723e */ /* 0x000fe2000480702b */
[-C--:B------:R-:W-:Y:S01]  /*bb50*/  FFMA.FTZ R85, R54, R46.reuse, -R85 ;  /* 0x0000002e36557223 */ /* 0x080fe20000010855 */
[----:B------:R-:W-:Y:S01]  /*bb60*/  FFMA.FTZ R55, R55, R46, R56 ;  /* 0x0000002e37377223 */ /* 0x000fe20000010038 */
[----:B------:R-:W-:Y:S01]  /*bb70*/  F2FP.F16.E4M3.UNPACK_B R46, R157 ;  /* 0x0000009dff2e723e */ /* 0x000fe200020006ff */
[----:B------:R-:W-:Y:S01]  /*bb80*/  HADD2.F32 R56, -RZ, R52.H0_H0 ;  /* 0x20000034ff387230 */ /* 0x000fe20000004100 */
[----:B------:R-:W-:Y:S01]  /*bb90*/  F2FP.F16.E4M3.UNPACK_B R43, R13 ;  /* 0x0000000dff2b723e */ /* 0x000fe200020006ff */
[----:B------:R-:W-:Y:S01]  /*bba0*/  HADD2.F32 R54, -RZ, R50.H0_H0 ;  /* 0x20000032ff367230 */ /* 0x000fe20000004100 */
[----:B------:R-:W-:Y:S01]  /*bbb0*/  F2FP.SATFINITE.E4M3.F32.PACK_AB_MERGE_C R38, R55, R38, RZ ;  /* 0x000000263726723e */ /* 0x000fe200048070ff */
[----:B------:R-:W-:Y:S01]  /*bbc0*/  HADD2.F32 R157, -RZ, R46.H0_H0 ;  /* 0x2000002eff9d7230 */ /* 0x000fe20000004100 */
[----:B------:R-:W-:Y:S01]  /*bbd0*/  F2FP.SATFINITE.E4M3.F32.PACK_AB_MERGE_C R14, R85, R14, RZ ;  /* 0x0000000e550e723e */ /* 0x000fe200048070ff */
[----:B------:R-:W-:Y:S01]  /*bbe0*/  HADD2.F32 R52, -RZ, R52.H1_H1 ;  /* 0x30000034ff347230 */ /* 0x000fe20000004100 */
[----:B------:R-:W-:Y:S01]  /*bbf0*/  LOP3.LUT R158, R158, 0xff00, R161, 0xf8, !PT ;  /* 0x0000ff009e9e7812 */ /* 0x000fe200078ef8a1 */
[----:B------:R-:W-:-:S02]  /*bc00*/  HADD2.F32 R50, -RZ, R50.H1_H1 ;  /* 0x30000032ff327230 */ /* 0x000fc40000004100 */
[-C--:B------:R-:W-:Y:S01]  /*bc10*/  FMUL.FTZ R159, R56, R157.reuse ;  /* 0x0000009d389f7220 */ /* 0x080fe20000410000 */
[C---:B------:R-:W-:Y:S01]  /*bc20*/  FMUL.FTZ R157, R54.reuse, R157 ;  /* 0x0000009d369d7220 */ /* 0x040fe20000410000 */
[----:B------:R-:W-:Y:S02]  /*bc30*/  HADD2.F32 R42, -RZ, R43.H0_H0 ;  /* 0x2000002bff2a7230 */ /* 0x000fe40000004100 */
[-C--:B------:R-:W-:Y:S01]  /*bc40*/  FFMA.FTZ R54, R54, R87.reuse, -R159 ;  /* 0x0000005736367223 */ /* 0x080fe2000001089f */
[----:B------:R-:W-:Y:S01]  /*bc50*/  SHF.R.U32.HI R159, RZ, 0x8, R47 ;  /* 0x00000008ff9f7819 */ /* 0x000fe2000001162f */
[----:B------:R-:W-:Y:S01]  /*bc60*/  FFMA.FTZ R56, R56, R87, R157 ;  /* 0x0000005738387223 */ /* 0x000fe2000001009d */
[----:B------:R-:W-:Y:S02]  /*bc70*/  LOP3.LUT R87, R57, 0xff0000ff, RZ, 0xc0, !PT ;  /* 0xff0000ff39577812 */ /* 0x000fe400078ec0ff */
[----:B------:R-:W-:Y:S01]  /*bc80*/  SHF.R.U32.HI R57, RZ, 0x10, R59 ;  /* 0x00000010ff397819 */ /* 0x000fe2000001163b */
[----:B------:R-:W-:Y:S01]  /*bc90*/  IMAD.SHL.U32 R156, R159, 0x100, RZ ;  /* 0x000001009f9c7824 */ /* 0x000fe200078e00ff */
[----:B------:R-:W-:-:S02]  /*bca0*/  SHF.R.U32.HI R157, RZ, 0x8, R45 ;  /* 0x00000008ff9d7819 */ /* 0x000fc4000001162d */
[----:B------:R-:W-:Y:S02]  /*bcb0*/  SHF.R.U32.HI R59, RZ, 0x10, R45 ;  /* 0x00000010ff3b7819 */ /* 0x000fe4000001162d */
[----:B------:R-:W-:Y:S01]  /*bcc0*/  SHF.R.U32.HI R45, RZ, 0x10, R47 ;  /* 0x00000010ff2d7819 */ /* 0x000fe2000001162f */
[----:B------:R-:W-:Y:S01]  /*bcd0*/  IMAD.SHL.U32 R157, R157, 0x100, RZ ;  /* 0x000001009d9d7824 */ /* 0x000fe200078e00ff */
[----:B------:R-:W-:Y:S02]  /*bce0*/  LOP3.LUT R47, R47, 0xff0000ff, RZ, 0xc0, !PT ;  /* 0xff0000ff2f2f7812 */ /* 0x000fe400078ec0ff */
[----:B------:R-:W-:Y:S01]  /*bcf0*/  LOP3.LUT R87, R87, 0xff00, R84, 0xf8, !PT ;  /* 0x0000ff0057577812 */ /* 0x000fe200078ef854 */
[----:B------:R-:W-:Y:S01]  /*bd00*/  IMAD.U32 R84, R86, 0x10000, RZ ;  /* 0x0001000056547824 */ /* 0x000fe200078e00ff */
[----:B------:R-:W-:Y:S01]  /*bd10*/  LOP3.LUT R156, R47, 0xff00, R156, 0xf8, !PT ;  /* 0x0000ff002f9c7812 */ /* 0x000fe200078ef89c */
[----:B------:R-:W-:Y:S01]  /*bd20*/  IMAD.U32 R45, R45, 0x10000, RZ ;  /* 0x000100002d2d7824 */ /* 0x000fe200078e00ff */
[----:B------:R-:W-:Y:S01]  /*bd30*/  SHF.L.U32 R47, R57, 0x10, RZ ;  /* 0x00000010392f7819 */ /* 0x000fe200000006ff */
[----:B------:R-:W-:Y:S01]  /*bd40*/  IMAD.U32 R57, R59, 0x10000, RZ ;  /* 0x000100003b397824 */ /* 0x000fe200078e00ff */
[----:B------:R-:W-:Y:S01]  /*bd50*/  LOP3.LUT R160, R160, 0xff00, R157, 0xf8, !PT ;  /* 0x0000ff00a0a07812 */ /* 0x000fe200078ef89d */
[----:B------:R-:W-:Y:S01]  /*bd60*/  HADD2.F32 R59, -RZ, R58.H1_H1 ;  /* 0x3000003aff3b7230 */ /* 0x000fe20000004100 */
[----:B------:R-:W-:Y:S01]  /*bd70*/  LOP3.LUT R84, R87, 0xff0000, R84, 0xf8, !PT ;  /* 0x00ff000057547812 */ /* 0x000fe200078ef854 */
[----:B------:R-:W-:Y:S01]  /*bd80*/  HADD2.F32 R87, -RZ, R46.H1_H1 ;  /* 0x3000002eff577230 */ /* 0x000fe20000004100 */
[----:B------:R-:W-:-:S02]  /*bd90*/  LOP3.LUT R57, R160, 0xff0000, R57, 0xf8, !PT ;  /* 0x00ff0000a0397812 */ /* 0x000fc400078ef839 */
[----:B------:R-:W-:Y:S02]  /*bda0*/  F2FP.F16.E4M3.UNPACK_B R46, R37 ;  /* 0x00000025ff2e723e */ /* 0x000fe400020006ff */
[----:B------:R-:W-:Y:S01]  /*bdb0*/  F2FP.F16.E4M3.UNPACK_B R44, R57 ;  /* 0x00000039ff2c723e */ /* 0x000fe200020006ff */
[-C--:B------:R-:W-:Y:S01]  /*bdc0*/  FMUL.FTZ R157, R52, R87.reuse ;  /* 0x00000057349d7220 */ /* 0x080fe20000410000 */
[C---:B------:R-:W-:Y:S01]  /*bdd0*/  FMUL.FTZ R87, R50.reuse, R87 ;  /* 0x0000005732577220 */ /* 0x040fe20000410000 */
[----:B------:R-:W-:Y:S01]  /*bde0*/  HADD2.F32 R49, -RZ, R46.H0_H0 ;  /* 0x2000002eff317230 */ /* 0x000fe20000004100 */
[----:B------:R-:W-:Y:S01]  /*bdf0*/  F2FP.F16.E4M3.UNPACK_B R51, R84 ;  /* 0x00000054ff33723e */ /* 0x000fe200020006ff */
[----:B------:R-:W-:Y:S02]  /*be00*/  HADD2.F32 R53, -RZ, R44.H0_H0 ;  /* 0x2000002cff357230 */ /* 0x000fe40000004100 */
[-C--:B------:R-:W-:Y:S01]  /*be10*/  FFMA.FTZ R157, R50, R59.reuse, -R157 ;  /* 0x0000003b329d7223 */ /* 0x080fe2000001089d */
[----:B------:R-:W-:Y:S01]  /*be20*/  FFMA.FTZ R87, R52, R59, R87 ;  /* 0x0000003b34577223 */ /* 0x000fe20000010057 */
[----:B------:R-:W-:Y:S01]  /*be30*/  HADD2.F32 R50, -RZ, R46.H1_H1 ;  /* 0x3000002eff327230 */ /* 0x000fe20000004100 */
[----:B------:R-:W-:Y:S01]  /*be40*/  F2FP.F16.E4M3.UNPACK_B R57, R57.H1 ;  /* 0x00000039ff39723e */ /* 0x000fe200030006ff */
[----:B------:R-:W-:-:S02]  /*be50*/  HADD2.F32 R52, -RZ, R51.H0_H0 ;  /* 0x20000033ff347230 */ /* 0x000fc40000004100 */
[CC--:B------:R-:W-:Y:S01]  /*be60*/  FMUL.FTZ R55, R49.reuse, R53.reuse ;  /* 0x0000003531377220 */ /* 0x0c0fe20000410000 */
[C---:B------:R-:W-:Y:S01]  /*be70*/  FMUL.FTZ R46, R42.reuse, R53 ;  /* 0x000000352a2e7220 */ /* 0x040fe20000410000 */
[----:B------:R-:W-:Y:S01]  /*be80*/  HADD2.F32 R53, -RZ, R44.H1_H1 ;  /* 0x3000002cff357230 */ /* 0x000fe20000004100 */
[----:B------:R-:W-:Y:S01]  /*be90*/  F2FP.F16.E4M3.UNPACK_B R84, R84.H1 ;  /* 0x00000054ff54723e */ /* 0x000fe200030006ff */
[----:B------:R-:W-:Y:S02]  /*bea0*/  HADD2.F32 R44, -RZ, R43.H1_H1 ;  /* 0x3000002bff2c7230 */ /* 0x000fe40000004100 */
[-C--:B------:R-:W-:Y:S01]  /*beb0*/  FFMA.FTZ R42, R42, R52.reuse, -R55 ;  /* 0x000000342a2a7223 */ /* 0x080fe20000010837 */
[----:B------:R-:W-:Y:S02]  /*bec0*/  HADD2.F32 R51, -RZ, R51.H1_H1 ;  /* 0x30000033ff337230 */ /* 0x000fe40000004100 */
[----:B------:R-:W-:Y:S01]  /*bed0*/  FFMA.FTZ R43, R49, R52, R46 ;  /* 0x00000034312b7223 */ /* 0x000fe2000001002e */
[-C--:B------:R-:W-:Y:S01]  /*bee0*/  FMUL.FTZ R55, R50, R53.reuse ;  /* 0x0000003532377220 */ /* 0x080fe20000410000 */
[C---:B------:R-:W-:Y:S01]  /*bef0*/  FMUL.FTZ R53, R44.reuse, R53 ;  /* 0x000000352c357220 */ /* 0x040fe20000410000 */
[----:B------:R-:W-:Y:S01]  /*bf00*/  F2FP.F16.E4M3.UNPACK_B R49, R37.H1 ;  /* 0x00000025ff31723e */ /* 0x000fe200030006ff */
[----:B------:R-:W-:Y:S01]  /*bf10*/  HADD2.F32 R52, -RZ, R57.H0_H0 ;  /* 0x20000039ff347230 */ /* 0x000fe20000004100 */
[----:B------:R-:W-:Y:S01]  /*bf20*/  F2FP.F16.E4M3.UNPACK_B R46, R13.H1 ;  /* 0x0000000dff2e723e */ /* 0x000fe200030006ff */
[-C--:B------:R-:W-:Y:S01]  /*bf30*/  FFMA.FTZ R13, R44, R51.reuse, -R55 ;  /* 0x000000332c0d7223 */ /* 0x080fe20000010837 */
[----:B------:R-:W-:Y:S01]  /*bf40*/  FFMA.FTZ R44, R50, R51, R53 ;  /* 0x00000033322c7223 */ /* 0x000fe20000010035 */
[----:B------:R-:W-:Y:S01]  /*bf50*/  HADD2.F32 R51, -RZ, R49.H0_H0 ;  /* 0x20000031ff337230 */ /* 0x000fe20000004100 */
[----:B------:R-:W-:Y:S01]  /*bf60*/  F2FP.SATFINITE.E4M3.F32.PACK_AB_MERGE_C R14, R157, R54, R14 ;  /* 0x000000369d0e723e */ /* 0x000fe2000480700e */
[--C-:B------:R-:W-:Y:S01]  /*bf70*/  HADD2.F32 R37, -RZ, R46.reuse.H0_H0 ;  /* 0x2000002eff257230 */ /* 0x100fe20000004100 */
[----:B------:R-:W-:Y:S01]  /*bf80*/  LOP3.LUT R45, R156, 0xff0000, R45, 0xf8, !PT ;  /* 0x00ff00009c2d7812 */ /* 0x000fe200078ef82d */
[----:B------:R-:W-:-:S02]  /*bf90*/  HADD2.F32 R50, -RZ, R46.H1_H1 ;  /* 0x3000002eff327230 */ /* 0x000fc40000004100 */
[-C--:B------:R-:W-:Y:S01]  /*bfa0*/  FMUL.FTZ R54, R51, R52.reuse ;  /* 0x0000003433367220 */ /* 0x080fe20000410000 */
[--C-:B------:R-:W-:Y:S02]  /*bfb0*/  HADD2.F32 R46, -RZ, R84.reuse.H0_H0 ;  /* 0x20000054ff2e7230 */ /* 0x100fe40000004100 */
[C---:B------:R-:W-:Y:S01]  /*bfc0*/  FMUL.FTZ R52, R37.reuse, R52 ;  /* 0x0000003425347220 */ /* 0x040fe20000410000 */
[----:B------:R-:W-:Y:S01]  /*bfd0*/  HADD2.F32 R57, -RZ, R57.H1_H1 ;  /* 0x30000039ff397230 */ /* 0x000fe20000004100 */
[----:B------:R-:W-:Y:S01]  /*bfe0*/  LOP3.LUT R47, R158, 0xff0000, R47, 0xf8, !PT ;  /* 0x00ff00009e2f7812 */ /* 0x000fe200078ef82f */
[----:B------:R-:W-:Y:S02]  /*bff0*/  HADD2.F32 R49, -RZ, R49.H1_H1 ;  /* 0x30000031ff317230 */ /* 0x000fe40000004100 */
[-C--:B------:R-:W-:Y:S01]  /*c000*/  FFMA.FTZ R37, R37, R46.reuse, -R54 ;  /* 0x0000002e25257223 */ /* 0x080fe20000010836 */
[----:B------:R-:W-:Y:S02]  /*c010*/  HADD2.F32 R84, -RZ, R84.H1_H1 ;  /* 0x30000054ff547230 */ /* 0x000fe40000004100 */
[CC--:B------:R-:W-:Y:S01]  /*c020*/  FMUL.FTZ R54, R50.reuse, R57.reuse ;  /* 0x0000003932367220 */ /* 0x0c0fe20000410000 */
[----:B------:R-:W-:Y:S01]  /*c030*/  FFMA.FTZ R46, R51, R46, R52 ;  /* 0x0000002e332e7223 */ /* 0x000fe20000010034 */
[C---:B------:R-:W-:Y:S01]  /*c040*/  FMUL.FTZ R53, R49.reuse, R57 ;  /* 0x0000003931357220 */ /* 0x040fe20000410000 */
[----:B------:R-:W-:Y:S01]  /*c050*/  F2FP.F16.E4M3.UNPACK_B R51, R39 ;  /* 0x00000027ff33723e */ /* 0x000fe200020006ff */
[-C--:B------:R-:W-:Y:S01]  /*c060*/  FFMA.FTZ R49, R49, R84.reuse, R54 ;  /* 0x0000005431317223 */ /* 0x080fe20000010036 */
[----:B------:R-:W-:Y:S01]  /*c070*/  F2FP.F16.E4M3.UNPACK_B R54, R45 ;  /* 0x0000002dff36723e */ /* 0x000fe200020006ff */
[----:B------:R-:W-:Y:S01]  /*c080*/  FFMA.FTZ R50, R50, R84, -R53 ;  /* 0x0000005432327223 */ /* 0x000fe20000010835 */
[----:B------:R-:W-:-:S02]  /*c090*/  F2FP.F16.E4M3.UNPACK_B R52, R15 ;  /* 0x0000000fff34723e */ /* 0x000fc400020006ff */
[----:B------:R-:W-:Y:S01]  /*c0a0*/  F2FP.F16.E4M3.UNPACK_B R53, R15.H1 ;  /* 0x0000000fff35723e */ /* 0x000fe200030006ff */
[----:B------:R-:W-:Y:S01]  /*c0b0*/  HADD2.F32 R85, -RZ, R54.H0_H0 ;  /* 0x20000036ff557230 */ /* 0x000fe20000004100 */
[----:B------:R-:W-:Y:S01]  /*c0c0*/  F2FP.F16.E4M3.UNPACK_B R84, R45.H1 ;  /* 0x0000002dff54723e */ /* 0x000fe200030006ff */
[----:B------:R-:W-:Y:S01]  /*c0d0*/  HADD2.F32 R15, -RZ, R52.H0_H0 ;  /* 0x20000034ff0f7230 */ /* 0x000fe20000004100 */
[----:B------:R-:W-:Y:S01]  /*c0e0*/  F2FP.F16.E4M3.UNPACK_B R57, R39.H1 ;  /* 0x00000027ff39723e */ /* 0x000fe200030006ff */
[----:B------:R-:W-:Y:S01]  /*c0f0*/  HADD2.F32 R55, -RZ, R53.H0_H0 ;  /* 0x20000035ff377230 */ /* 0x000fe20000004100 */
[----:B------:R-:W-:Y:S01]  /*c100*/  F2FP.SATFINITE.E4M3.F32.PACK_AB_MERGE_C R38, R87, R56, R38 ;  /* 0x000000385726723e */ /* 0x000fe20004807026 */
[----:B------:R-:W-:Y:S01]  /*c110*/  HADD2.F32 R56, -RZ, R51.H0_H0 ;  /* 0x20000033ff387230 */ /* 0x000fe20000004100 */
[-C--:B------:R-:W-:Y:S01]  /*c120*/  F2FP.F16.E4M3.UNPACK_B R39, R47.reuse ;  /* 0x0000002fff27723e */ /* 0x080fe200020006ff */
[----:B------:R-:W-:Y:S01]  /*c130*/  HADD2.F32 R86, -RZ, R84.H0_H0 ;  /* 0x20000054ff567230 */ /* 0x000fe20000004100 */
[----:B------:R-:W-:Y:S01]  /*c140*/  F2FP.F16.E4M3.UNPACK_B R47, R47.H1 ;  /* 0x0000002fff2f723e */ /* 0x000fe200030006ff */
[----:B------:R-:W-:-:S02]  /*c150*/  HADD2.F32 R58, -RZ, R57.H0_H0 ;  /* 0x20000039ff3a7230 */ /* 0x000fc40000004100 */
[-C--:B------:R-:W-:Y:S01]  /*c160*/  FMUL.FTZ R156, R56, R85.reuse ;  /* 0x00000055389c7220 */ /* 0x080fe20000410000 */
[----:B------:R-:W-:Y:S02]  /*c170*/  HADD2.F32 R45, -RZ, R39.H0_H0 ;  /* 0x20000027ff2d7230 */ /* 0x000fe40000004100 */
[----:B------:R-:W-:Y:S01]  /*c180*/  FMUL.FTZ R85, R15, R85 ;  /* 0x000000550f557220 */ /* 0x000fe20000410000 */
[----:B------:R-:W-:Y:S02]  /*c190*/  HADD2.F32 R59, -RZ, R47.H0_H0 ;  /* 0x2000002fff3b7230 */ /* 0x000fe40000004100 */
[----:B------:R-:W-:Y:S01]  /*c1a0*/  FMUL.FTZ R87, R55, R86 ;  /* 0x0000005637577220 */ /* 0x000fe20000410000 */
[----:B------:R-:W-:Y:S02]  /*c1b0*/  HADD2.F32 R57, -RZ, R57.H1_H1 ;  /* 0x30000039ff397230 */ /* 0x000fe40000004100 */
[----:B------:R-:W-:Y:S01]  /*c1c0*/  FFMA.FTZ R15, R15, R45, -R156 ;  /* 0x0000002d0f0f7223 */ /* 0x000fe2000001089c */
[----:B------:R-:W-:-:S02]  /*c1d0*/  HADD2.F32 R84, -RZ, R84.H1_H1 ;  /* 0x30000054ff547230 */ /* 0x000fc40000004100 */
[----:B------:R-:W-:Y:S01]  /*c1e0*/  FFMA.FTZ R45, R56, R45, R85 ;  /* 0x0000002d382d7223 */ /* 0x000fe20000010055 */
[----:B------:R-:W-:Y:S02]  /*c1f0*/  HADD2.F32 R53, -RZ, R53.H1_H1 ;  /* 0x30000035ff357230 */ /* 0x000fe40000004100 */
[C---:B------:R-:W-:Y:S01]  /*c200*/  FMUL.FTZ R158, R58.reuse, R86 ;  /* 0x000000563a9e7220 */ /* 0x040fe20000410000 */
[----:B------:R-:W-:Y:S01]  /*c210*/  FFMA.FTZ R56, R58, R59, R87 ;  /* 0x0000003b3a387223 */ /* 0x000fe20000010057 */
[----:B------:R-:W-:Y:S02]  /*c220*/  HADD2.F32 R51, -RZ, R51.H1_H1 ;  /* 0x30000033ff337230 */ /* 0x000fe40000004100 */
[-C--:B------:R-:W-:Y:S01]  /*c230*/  FMUL.FTZ R86, R57, R84.reuse ;  /* 0x0000005439567220 */ /* 0x080fe20000410000 */
[----:B------:R-:W-:Y:S02]  /*c240*/  HADD2.F32 R58, -RZ, R54.H1_H1 ;  /* 0x30000036ff3a7230 */ /* 0x000fe40000004100 */
[----:B------:R-:W-:Y:S01]  /*c250*/  FMUL.FTZ R84, R53, R84 ;  /* 0x0000005435547220 */ /* 0x000fe20000410000 */
[----:B------:R-:W-:-:S02]  /*c260*/  HADD2.F32 R52, -RZ, R52.H1_H1 ;  /* 0x30000034ff347230 */ /* 0x000fc40000004100 */
[----:B------:R-:W-:Y:S01]  /*c270*/  FFMA.FTZ R55, R55, R59, -R158 ;  /* 0x0000003b37377223 */ /* 0x000fe2000001089e */
[----:B------:R-:W-:Y:S02]  /*c280*/  HADD2.F32 R54, -RZ, R47.H1_H1 ;  /* 0x3000002fff367230 */ /* 0x000fe40000004100 */
[-C--:B------:R-:W-:Y:S01]  /*c290*/  FMUL.FTZ R47, R51, R58.reuse ;  /* 0x0000003a332f7220 */ /* 0x080fe20000410000 */
[----:B------:R-:W-:Y:S02]  /*c2a0*/  HADD2.F32 R39, -RZ, R39.H1_H1 ;  /* 0x30000027ff277230 */ /* 0x000fe40000004100 */
[----:B------:R-:W-:Y:S01]  /*c2b0*/  FMUL.FTZ R58, R52, R58 ;  /* 0x0000003a343a7220 */ /* 0x000fe20000410000 */
[----:B------:R-:W-:Y:S01]  /*c2c0*/  F2FP.SATFINITE.E4M3.F32.PACK_AB_MERGE_C R37, R50, R37, RZ ;  /* 0x000000253225723e */ /* 0x000fe200048070ff */
[-C--:B------:R-:W-:Y:S01]  /*c2d0*/  FFMA.FTZ R86, R53, R54.reuse, -R86 ;  /* 0x0000003635567223 */ /* 0x080fe20000010856 */
[----:B------:R-:W-:Y:S01]  /*c2e0*/  FFMA.FTZ R57, R57, R54, R84 ;  /* 0x0000003639397223 */ /* 0x000fe20000010054 */
[-C--:B------:R-:W-:Y:S01]  /*c2f0*/  FFMA.FTZ R52, R52, R39.reuse, -R47 ;  /* 0x0000002734347223 */ /* 0x080fe2000001082f */
[----:B------:R-:W-:Y:S01]  /*c300*/  FFMA.FTZ R58, R51, R39, R58 ;  /* 0x00000027333a7223 */ /* 0x000fe2000001003a */
[----:B------:R-:W-:-:S02]  /*c310*/  F2FP.SATFINITE.E4M3.F32.PACK_AB_MERGE_C R46, R49, R46, RZ ;  /* 0x0000002e312e723e */ /* 0x000fc400048070ff */
[----:B------:R-:W-:Y:S02]  /*c320*/  F2FP.SATFINITE.E4M3.F32.PACK_AB_MERGE_C R55, R86, R55, RZ ;  /* 0x000000375637723e */ /* 0x000fe400048070ff */
[----:B------:R-:W-:Y:S02]  /*c330*/  F2FP.SATFINITE.E4M3.F32.PACK_AB_MERGE_C R56, R57, R56, RZ ;  /* 0x000000383938723e */ /* 0x000fe400048070ff */
[----:B------:R-:W-:Y:S02]  /*c340*/  F2FP.SATFINITE.E4M3.F32.PACK_AB_MERGE_C R13, R13, R42, R37 ;  /* 0x0000002a0d0d723e */ /* 0x000fe40004807025 */
[----:B------:R-:W-:Y:S02]  /*c350*/  F2FP.SATFINITE.E4M3.F32.PACK_AB_MERGE_C R15, R52, R15, R55 ;  /* 0x0000000f340f723e */ /* 0x000fe40004807037 */
[----:B------:R-:W-:Y:S02]  /*c360*/  F2FP.SATFINITE.E4M3.F32.PACK_AB_MERGE_C R37, R44, R43, R46 ;  /* 0x0000002b2c25723e */ /* 0x000fe4000480702e */
[----:B------:R-:W-:-:S07]  /*c370*/  F2FP.SATFINITE.E4M3.F32.PACK_AB_MERGE_C R39, R58, R45, R56 ;  /* 0x0000002d3a27723e */ /* 0x000fce0004807038 */
.L_x_518:
[----:B------:R-:W-:Y:S05]  /*c380*/  BSYNC B2 ;  /* 0x0000000000027941 */ /* 0x000fea0003800000 */
.L_x_517:
[----:B------:R-:W-:Y:S01]  /*c390*/  ISETP.GE.AND P2, PT, R48, R137, PT ;  /* 0x000000893000720c */ /* 0x000fe20003f46270 */
[----:B0-----:R0:W-:-:S12]  /*c3a0*/  ST.E.128 desc[UR50][R40.64], R12 ;  /* 0x0000000c28007985 */ /* 0x0011d8000c101d32 */
[----:B------:R-:W-:-:S04]  /*c3b0*/  @!P2 IADD3 R42, P5, R11, R48, RZ ;  /* 0x000000300b2aa210 */ /* 0x000fc80007fbe0ff */
[----:B------:R-:W-:-:S05]  /*c3c0*/  @!P2 LEA.HI.X.SX32 R43, R48, R155, 0x1, P5 ;  /* 0x0000009b302ba211 */ /* 0x000fca00028f0eff */
[----:B---3--:R0:W-:Y:S04]  /*c3d0*/  @!P2 ST.E.128 desc[UR50][R42.64], R36 ;  /* 0x000000242a00a985 */ /* 0x0081e8000c101d32 */
.L_x_508:
[----:B------:R-:W-:Y:S05]  /*c3e0*/  BSYNC B1 ;  /* 0x0000000000017941 */ /* 0x000fea0003800000 */
.L_x_507:
[----:B------:R-:W-:-:S03]  /*c3f0*/  UMOV UR4, 0xffffffff ;  /* 0xffffffff00047882 */ /* 0x000fc60000000000 */
[----:B------:R-:W-:Y:S05]  /*c400*/  BRA.DIV UR4, `(.L_x_519) ;  /* 0x000001ce04107947 */ /* 0x000fea000b800000 */
[----:B------:R0:W0:Y:S04]  /*c410*/  SHFL.IDX PT, R44, R119, 0x1, 0x1e1f ;  /* 0x003e1f00772c7f89 */ /* 0x00002800000e0000 */
[----:B-1----:R-:W1:Y:S02]  /*c420*/  SHFL.IDX PT, R120, R120, 0x1, 0x1e1f ;  /* 0x003e1f0078787f89 */ /* 0x002e6400000e0000 */
.L_x_788:
[----:B------:R-:W-:Y:S05]  /*c430*/  @P4 BRA `(.L_x_476) ;  /* 0x0000003400344947 */ /* 0x000fea0003800000 */
[----:B------:R-:W-:Y:S01]  /*c440*/  ISETP.NE.AND P2, PT, R28, RZ, PT ;  /* 0x000000ff1c00720c */ /* 0x000fe20003f45270 */
[----:B------:R-:W-:-:S12]  /*c450*/  BSSY B1, `(.L_x_520) ;  /* 0x00000f2000017945 */ /* 0x000fd80003800000 */
[----:B------:R-:W-:Y:S05]  /*c460*/  @!P2 BRA `(.L_x_521) ;  /* 0x0000000c00c0a947 */ /* 0x000fea0003800000 */
[----:B----4-:R-:W-:Y:S01]  /*c470*/  SEL R11, R121, R146, !P0 ;  /* 0x00000092790b7207 */ /* 0x010fe20004000000 */
[----:B------:R-:W-:Y:S01]  /*c480*/  BSSY B2, `(.L_x_522) ;  /* 0x00000ec000027945 */ /* 0x000fe20003800000 */
[----:B01----:R-:W-:Y:S02]  /*c490*/  IADD3 R40, P2, R21, R120, RZ ;  /* 0x0000007815287210 */ /* 0x003fe40007f5e0ff */
[----:B------:R-:W-:Y:S02]  /*c4a0*/  SHF.R.S32.HI R12, RZ, 0x1f, R11 ;  /* 0x0000001fff0c7819 */ /* 0x000fe4000001140b */
[----:B------:R-:W-:Y:S02]  /*c4b0*/  IADD3.X R41, R44, R113, RZ, P2, !PT ;  /* 0x000000712c297210 */ /* 0x000fe400017fe4ff */
[----:B------:R-:W-:-:S04]  /*c4c0*/  LEA.HI R12, R12, R11, RZ, 0x5 ;  /* 0x0000000b0c0c7211 */ /* 0x000fc800078f28ff */
[----:B------:R-:W-:-:S04]  /*c4d0*/  LEA.HI.SX32 R12, R12, R117, 0x1b ;  /* 0x000000750c0c7211 */ /* 0x000fc800078fdaff */
[----:B------:R-:W-:Y:S01]  /*c4e0*/  SHF.R.S32.HI R13, RZ, 0x1f, R12 ;  /* 0x0000001fff0d7819 */ /* 0x000fe2000001140c */
[----:B------:R-:W-:-:S03]  /*c4f0*/  IMAD.SHL.U32 R11, R12, 0x10, RZ ;  /* 0x000000100c0b7824 */ /* 0x000fc600078e00ff */
[----:B------:R-:W-:Y:S02]  /*c500*/  LEA.HI R13, R13, R12, RZ, 0x2 ;  /* 0x0000000c0d0d7211 */ /* 0x000fe400078f10ff */
[----:B------:R-:W-:Y:S02]  /*c510*/  ISETP.GE.AND P2, PT, R11, R137, PT ;  /* 0x000000890b00720c */ /* 0x000fe40003f46270 */
[----:B------:R-:W-:-:S05]  /*c520*/  SHF.R.S32.HI R12, RZ, 0x2, R13 ;  /* 0x00000002ff0c7819 */ /* 0x000fca000001140d */
[----:B------:R-:W-:-:S06]  /*c530*/  IMAD R12, R12, 0x2800, R213 ;  /* 0x000028000c0c7824 */ /* 0x000fcc00078e02d5 */
[----:B------:R-:W-:-:S04]  /*c540*/  @!P2 IADD3 R42, P4, R11, R120, RZ ;  /* 0x000000780b2aa210 */ /* 0x000fc80007f9e0ff */
[----:B------:R-:W-:Y:S02]  /*c550*/  @!P2 LEA.HI.X.SX32 R43, R11, R44, 0x1, P4 ;  /* 0x0000002c0b2ba211 */ /* 0x000fe400020f0eff */
[----:B------:R-:W-:Y:S02]  /*c560*/  LOP3.LUT R11, R212, 0x30, R11, 0xf8, !PT ;  /* 0x00000030d40b7812 */ /* 0x000fe400078ef80b */
[----:B------:R-:W-:Y:S02]  /*c570*/  ISETP.GE.AND P4, PT, R16, R118, PT ;  /* 0x000000761000720c */ /* 0x000fe40003f86270 */
[----:B------:R-:W-:-:S05]  /*c580*/  LOP3.LUT R11, R11, R4, RZ, 0x3c, !PT ;  /* 0x000000040b0b7212 */ /* 0x000fca00078e3cff */
[----:B------:R-:W-:Y:S02]  /*c590*/  IMAD.IADD R12, R12, 0x1, R11 ;  /* 0x000000010c0c7824 */ /* 0x000fe400078e020b */
[C---:B------:R-:W-:Y:S02]  /*c5a0*/  IMAD R11, R19.reuse, 0x7800, R133 ;  /* 0x00007800130b7824 */ /* 0x040fe400078e0285 */
[----:B------:R-:W-:Y:S02]  /*c5b0*/  IMAD R13, R19, 0x7800, R12 ;  /* 0x00007800130d7824 */ /* 0x000fe400078e020c */
[C---:B------:R-:W-:Y:S02]  /*c5c0*/  IMAD.IADD R11, R18.reuse, 0x1, R11 ;  /* 0x00000001120b7824 */ /* 0x040fe400078e020b */
[----:B------:R-:W-:-:S03]  /*c5d0*/  IMAD.IADD R36, R18, 0x1, R13 ;  /* 0x0000000112247824 */ /* 0x000fc600078e020d */
[----:B------:R0:W1:Y:S04]  /*c5e0*/  LDS.128 R12, [R11+0x1a400] ;  /* 0x01a400000b0c7984 */ /* 0x0000680000000c00 */
[----:B------:R-:W4:Y:S01]  /*c5f0*/  LDS.128 R36, [R36+0x1a400] ;  /* 0x01a4000024247984 */ /* 0x000f220000000c00 */
[----:B------:R-:W-:Y:S05]  /*c600*/  @P4 BRA `(.L_x_523) ;  /* 0x0000000c004c4947 */ /* 0x000fea0003800000 */
[----:B------:R-:W-:Y:S01]  /*c610*/  SHF.R.U32.HI R45, RZ, 0x8, R73 ;  /* 0x00000008ff2d7819 */ /* 0x000fe20000011649 */
[----:B----4-:R-:W-:Y:S01]  /*c620*/  IMAD.MOV.U32 R49, RZ, RZ, R36 ;  /* 0x000000ffff317224 */ /* 0x010fe200078e0024 */
[----:B-1----:R-:W-:Y:S02]  /*c630*/  MOV R48, R12 ;  /* 0x0000000c00307202 */ /* 0x002fe40000000f00 */
[----:B------:R-:W-:Y:S01]  /*c640*/  SHF.R.U32.HI R51, RZ, 0x8, R75 ;  /* 0x00000008ff337819 */ /* 0x000fe2000001164b */
[----:B------:R-:W-:Y:S01]  /*c650*/  IMAD.SHL.U32 R12, R45, 0x100, RZ ;  /* 0x000001002d0c7824 */ /* 0x000fe200078e00ff */
[----:B0-----:R-:W-:Y:S01]  /*c660*/  LOP3.LUT R11, R73, 0xff0000ff, RZ, 0xc0, !PT ;  /* 0xff0000ff490b7812 */ /* 0x001fe200078ec0ff */
[----:B------:R-:W-:Y:S01]  /*c670*/  IMAD.MOV.U32 R45, RZ, RZ, R14 ;  /* 0x000000ffff2d7224 */ /* 0x000fe200078e000e */
[----:B------:R-:W-:Y:S01]  /*c680*/  SHF.R.U32.HI R56, RZ, 0x10, R73 ;  /* 0x00000010ff387819 */ /* 0x000fe20000011649 */
[----:B------:R-:W-:Y:S01]  /*c690*/  IMAD.SHL.U32 R51, R51, 0x100, RZ ;  /* 0x0000010033337824 */ /* 0x000fe200078e00ff */
[----:B------:R-:W-:-:S02]  /*c6a0*/  SHF.R.U32.HI R53, RZ, 0x8, R61 ;  /* 0x00000008ff357819 */ /* 0x000fc4000001163d */
[----:B------:R-:W-:Y:S02]  /*c6b0*/  SHF.R.U32.HI R54, RZ, 0x10, R75 ;  /* 0x00000010ff367819 */ /* 0x000fe4000001164b */
[----:B------:R-:W-:Y:S01]  /*c6c0*/  SHF.R.U32.HI R55, RZ, 0x8, R63 ;  /* 0x00000008ff377819 */ /* 0x000fe2000001163f */
[----:B------:R-:W-:Y:S01]  /*c6d0*/  IMAD.SHL.U32 R53, R53, 0x100, RZ ;  /* 0x0000010035357824 */ /* 0x000fe200078e00ff */
[----:B------:R-:W-:Y:S02]  /*c6e0*/  LOP3.LUT R11, R11, 0xff00, R12, 0xf8, !PT ;  /* 0x0000ff000b0b7812 */ /* 0x000fe400078ef80c */
[----:B------:R-:W-:Y:S01]  /*c6f0*/  SHF.L.U32 R14, R56, 0x10, RZ ;  /* 0x00000010380e7819 */ /* 0x000fe200000006ff */
[----:B------:R-:W-:Y:S01]  /*c700*/  IMAD.SHL.U32 R55, R55, 0x100, RZ ;  /* 0x0000010037377824 */ /* 0x000fe200078e00ff */
[----:B------:R-:W-:Y:S02]  /*c710*/  LOP3.LUT R46, R75, 0xff0000ff, RZ, 0xc0, !PT ;  /* 0xff0000ff4b2e7812 */ /* 0x000fe400078ec0ff */
[----:B------:R-:W-:-:S02]  /*c720*/  LOP3.LUT R50, R61, 0xff0000ff, RZ, 0xc0, !PT ;  /* 0xff0000ff3d327812 */ /* 0x000fc400078ec0ff */
[----:B------:R-:W-:Y:S01]  /*c730*/  LOP3.LUT R14, R11, 0xff0000, R14, 0xf8, !PT ;  /* 0x00ff00000b0e7812 */ /* 0x000fe200078ef80e */
[----:B------:R-:W-:Y:S01]  /*c740*/  IMAD.U32 R11, R54, 0x10000, RZ ;  /* 0x00010000360b7824 */ /* 0x000fe200078e00ff */
[----:B------:R-:W-:Y:S02]  /*c750*/  LOP3.LUT R46, R46, 0xff00, R51, 0xf8, !PT ;  /* 0x0000ff002e2e7812 */ /* 0x000fe400078ef833 */
[----:B------:R-:W-:Y:S02]  /*c760*/  LOP3.LUT R52, R63, 0xff0000ff, RZ, 0xc0, !PT ;  /* 0xff0000ff3f347812 */ /* 0x000fe400078ec0ff */
[----:B------:R-:W-:Y:S02]  /*c770*/  LOP3.LUT R36, R50, 0xff00, R53, 0xf8, !PT ;  /* 0x0000ff0032247812 */ /* 0x000fe400078ef835 */
[----:B------:R-:W-:Y:S02]  /*c780*/  F2FP.F16.E4M3.UNPACK_B R54, R147.H1 ;  /* 0x00000093ff36723e */ /* 0x000fe400030006ff */
[----:B------:R-:W-:-:S02]  /*c790*/  F2FP.F16.E4M3.UNPACK_B R51, R49.H1 ;  /* 0x00000031ff33723e */ /* 0x000fc400030006ff */
[----:B------:R-:W-:Y:S02]  /*c7a0*/  F2FP.F16.E4M3.UNPACK_B R50, R48.H1 ;  /* 0x00000030ff32723e */ /* 0x000fe400030006ff */
[----:B------:R-:W-:Y:S01]  /*c7b0*/  LOP3.LUT R12, R52, 0xff00, R55, 0xf8, !PT ;  /* 0x0000ff00340c7812 */ /* 0x000fe200078ef837 */
[----:B------:R-:W-:Y:S01]  /*c7c0*/  HADD2.F32 R55, -RZ, R54.H0_H0 ;  /* 0x20000036ff377230 */ /* 0x000fe20000004100 */
[----:B------:R-:W-:Y:S01]  /*c7d0*/  LOP3.LUT R11, R46, 0xff0000, R11, 0xf8, !PT ;  /* 0x00ff00002e0b7812 */ /* 0x000fe200078ef80b */
[----:B------:R-:W-:Y:S01]  /*c7e0*/  HADD2.F32 R46, -RZ, R51.H0_H0 ;  /* 0x20000033ff2e7230 */ /* 0x000fe20000004100 */
[----:B------:R-:W-:Y:S01]  /*c7f0*/  MOV R47, R38 ;  /* 0x00000026002f7202 */ /* 0x000fe20000000f00 */
[----:B------:R-:W-:Y:S01]  /*c800*/  HADD2.F32 R38, -RZ, R50.H0_H0 ;  /* 0x20000032ff267230 */ /* 0x000fe20000004100 */
[----:B------:R-:W-:Y:S01]  /*c810*/  F2FP.F16.E4M3.UNPACK_B R52, R149.H1 ;  /* 0x00000095ff34723e */ /* 0x000fe200030006ff */
[----:B------:R-:W-:Y:S01]  /*c820*/  HADD2.F32 R54, -RZ, R54.H1_H1 ;  /* 0x30000036ff367230 */ /* 0x000fe20000004100 */
[----:B------:R-:W-:Y:S01]  /*c830*/  SHF.R.U32.HI R57, RZ, 0x10, R61 ;  /* 0x00000010ff397819 */ /* 0x000fe2000001163d */
[----:B------:R-:W-:Y:S01]  /*c840*/  FMUL.FTZ R61, R46, R55 ;  /* 0x000000372e3d7220 */ /* 0x000fe20000410000 */
[----:B------:R-:W-:Y:S01]  /*c850*/  SHF.R.U32.HI R59, RZ, 0x10, R63 ;  /* 0x00000010ff3b7819 */ /* 0x000fe2000001163f */
[----:B------:R-:W-:-:S02]  /*c860*/  HADD2.F32 R53, -RZ, R52.H0_H0 ;  /* 0x20000034ff357230 */ /* 0x000fc40000004100 */
[C---:B------:R-:W-:Y:S01]  /*c870*/  FMUL.FTZ R55, R38.reuse, R55 ;  /* 0x0000003726377220 */ /* 0x040fe20000410000 */
[----:B------:R-:W-:Y:S01]  /*c880*/  HADD2.F32 R50, -RZ, R50.H1_H1 ;  /* 0x30000032ff327230 */ /* 0x000fe20000004100 */
[----:B------:R-:W-:Y:S01]  /*c890*/  F2FP.F16.E4M3.UNPACK_B R147, R147 ;  /* 0x00000093ff93723e */ /* 0x000fe200020006ff */
[----:B------:R-:W-:Y:S02]  /*c8a0*/  IMAD.U32 R59, R59, 0x10000, RZ ;  /* 0x000100003b3b7824 */ /* 0x000fe400078e00ff */
[-C--:B------:R-:W-:Y:S01]  /*c8b0*/  FFMA.FTZ R38, R38, R53.reuse, -R61 ;  /* 0x0000003526267223 */ /* 0x080fe2000001083d */
[----:B------:R-:W-:Y:S01]  /*c8c0*/  FFMA.FTZ R46, R46, R53, R55 ;  /* 0x000000352e2e7223 */ /* 0x000fe20000010037 */
[----:B------:R-:W-:Y:S01]  /*c8d0*/  HADD2.F32 R51, -RZ, R51.H1_H1 ;  /* 0x30000033ff337230 */ /* 0x000fe20000004100 */
[----:B------:R-:W-:Y:S01]  /*c8e0*/  F2FP.F16.E4M3.UNPACK_B R53, R49 ;  /* 0x00000031ff35723e */ /* 0x000fe200020006ff */
[----:B------:R-:W-:Y:S01]  /*c8f0*/  HADD2.F32 R55, -RZ, R52.H1_H1 ;  /* 0x30000034ff377230 */ /* 0x000fe20000004100 */
[----:B------:R-:W-:Y:S01]  /*c900*/  F2FP.F16.E4M3.UNPACK_B R52, R48 ;  /* 0x00000030ff34723e */ /* 0x000fe200020006ff */
[----:B------:R-:W-:Y:S01]  /*c910*/  IMAD.U32 R57, R57, 0x10000, RZ ;  /* 0x0001000039397824 */ /* 0x000fe200078e00ff */
[----:B------:R-:W-:Y:S01]  /*c920*/  LOP3.LUT R12, R12, 0xff0000, R59, 0xf8, !PT ;  /* 0x00ff00000c0c7812 */ /* 0x000fe200078ef83b */
[-C--:B------:R-:W-:Y:S01]  /*c930*/  FMUL.FTZ R49, R51, R54.reuse ;  /* 0x0000003633317220 */ /* 0x080fe20000410000 */
[----:B------:R-:W-:Y:S01]  /*c940*/  FMUL.FTZ R56, R50, R54 ;  /* 0x0000003632387220 */ /* 0x000fe20000410000 */
[----:B------:R-:W-:Y:S01]  /*c950*/  F2FP.F16.E4M3.UNPACK_B R149, R149 ;  /* 0x00000095ff95723e */ /* 0x000fe200020006ff */
[----:B------:R-:W-:Y:S01]  /*c960*/  HADD2.F32 R59, -RZ, R147.H0_H0 ;  /* 0x20000093ff3b7230 */ /* 0x000fe20000004100 */
[----:B------:R-:W-:Y:S01]  /*c970*/  LOP3.LUT R36, R36, 0xff0000, R57, 0xf8, !PT ;  /* 0x00ff000024247812 */ /* 0x000fe200078ef839 */
[----:B------:R-:W-:-:S02]  /*c980*/  HADD2.F32 R54, -RZ, R53.H0_H0 ;  /* 0x20000035ff367230 */ /* 0x000fc40000004100 */
[-C--:B------:R-:W-:Y:S01]  /*c990*/  FFMA.FTZ R49, R50, R55.reuse, -R49 ;  /* 0x0000003732317223 */ /* 0x080fe20000010831 */
[--C-:B------:R-:W-:Y:S02]  /*c9a0*/  HADD2.F32 R48, -RZ, R52.reuse.H0_H0 ;  /* 0x20000034ff307230 */ /* 0x100fe40000004100 */
[----:B------:R-:W-:Y:S01]  /*c9b0*/  FFMA.FTZ R51, R51, R55, R56 ;  /* 0x0000003733337223 */ /* 0x000fe20000010038 */
[----:B------:R-:W-:Y:S02]  /*c9c0*/  HADD2.F32 R57, -RZ, R149.H0_H0 ;  /* 0x20000095ff397230 */ /* 0x000fe40000004100 */
[-C--:B------:R-:W-:Y:S01]  /*c9d0*/  FMUL.FTZ R61, R54, R59.reuse ;  /* 0x0000003b363d7220 */ /* 0x080fe20000410000 */
[----:B------:R-:W-:Y:S02]  /*c9e0*/  HADD2.F32 R147, -RZ, R147.H1_H1 ;  /* 0x30000093ff937230 */ /* 0x000fe40000004100 */
[----:B------:R-:W-:Y:S01]  /*c9f0*/  FMUL.FTZ R59, R48, R59 ;  /* 0x0000003b303b7220 */ /* 0x000fe20000410000 */
[----:B------:R-:W-:Y:S01]  /*ca00*/  HADD2.F32 R55, -RZ, R53.H1_H1 ;  /* 0x30000035ff377230 */ /* 0x000fe20000004100 */
[----:B------:R-:W-:Y:S01]  /*ca10*/  F2FP.F16.E4M3.UNPACK_B R56, R47.H1 ;  /* 0x0000002fff38723e */ /* 0x000fe200030006ff */
[----:B------:R-:W-:-:S02]  /*ca20*/  HADD2.F32 R52, -RZ, R52.H1_H1 ;  /* 0x30000034ff347230 */ /* 0x000fc40000004100 */
[----:B------:R-:W-:Y:S01]  /*ca30*/  FFMA.FTZ R50, R54, R57, R59 ;  /* 0x0000003936327223 */ /* 0x000fe2000001003b */
[----:B------:R-:W-:Y:S02]  /*ca40*/  HADD2.F32 R149, -RZ, R149.H1_H1 ;  /* 0x30000095ff957230 */ /* 0x000fe40000004100 */
[-C--:B------:R-:W-:Y:S01]  /*ca50*/  FMUL.FTZ R53, R55, R147.reuse ;  /* 0x0000009337357220 */ /* 0x080fe20000410000 */
[----:B------:R-:W-:Y:S01]  /*ca60*/  F2FP.F16.E4M3.UNPACK_B R54, R148.H1 ;  /* 0x00000094ff36723e */ /* 0x000fe200030006ff */
[----:B------:R-:W-:Y:S01]  /*ca70*/  FMUL.FTZ R58, R52, R147 ;  /* 0x00000093343a7220 */ /* 0x000fe20000410000 */
[----:B------:R-:W-:Y:S01]  /*ca80*/  FFMA.FTZ R48, R48, R57, -R61 ;  /* 0x0000003930307223 */ /* 0x000fe2000001083d */
[----:B------:R-:W-:Y:S01]  /*ca90*/  FFMA.FTZ R53, R52, R149, -R53 ;  /* 0x0000009534357223 */ /* 0x000fe20000010835 */
[----:B------:R-:W-:Y:S01]  /*caa0*/  F2FP.F16.E4M3.UNPACK_B R59, R150.H1 ;  /* 0x00000096ff3b723e */ /* 0x000fe200030006ff */
[----:B------:R-:W-:Y:S01]  /*cab0*/  HADD2.F32 R61, -RZ, R54.H0_H0 ;  /* 0x20000036ff3d7230 */ /* 0x000fe20000004100 */
[----:B------:R-:W-:Y:S01]  /*cac0*/  F2FP.F16.E4M3.UNPACK_B R52, R45.H1 ;  /* 0x0000002dff34723e */ /* 0x000fe200030006ff */
[----:B------:R-:W-:-:S02]  /*cad0*/  HADD2.F32 R57, -RZ, R56.H0_H0 ;  /* 0x20000038ff397230 */ /* 0x000fc40000004100 */
[----:B------:R-:W-:Y:S01]  /*cae0*/  FFMA.FTZ R55, R55, R149, R58 ;  /* 0x0000009537377223 */ /* 0x000fe2000001003a */
[----:B------:R-:W-:Y:S01]  /*caf0*/  HADD2.F32 R63, -RZ, R54.H1_H1 ;  /* 0x30000036ff3f7230 */ /* 0x000fe20000004100 */
[----:B------:R-:W-:Y:S01]  /*cb00*/  F2FP.F16.E4M3.UNPACK_B R148, R148 ;  /* 0x00000094ff94723e */ /* 0x000fe200020006ff */
[----:B------:R-:W-:Y:S02]  /*cb10*/  HADD2.F32 R54, -RZ, R52.H0_H0 ;  /* 0x20000034ff367230 */ /* 0x000fe40000004100 */
[----:B------:R-:W-:Y:S01]  /*cb20*/  FMUL.FTZ R73, R57, R61 ;  /* 0x0000003d39497220 */ /* 0x000fe20000410000 */
[----:B------:R-:W-:Y:S01]  /*cb30*/  HADD2.F32 R60, -RZ, R59.H0_H0 ;  /* 0x2000003bff3c7230 */ /* 0x000fe20000004100 */
[----:B------:R-:W-:Y:S01]  /*cb40*/  F2FP.F16.E4M3.UNPACK_B R45, R45 ;  /* 0x0000002dff2d723e */ /* 0x000fe200020006ff */
[----:B------:R-:W-:Y:S02]  /*cb50*/  HADD2.F32 R58, -RZ, R56.H1_H1 ;  /* 0x30000038ff3a7230 */ /* 0x000fe40000004100 */
[----:B------:R-:W-:Y:S01]  /*cb60*/  FMUL.FTZ R62, R54, R61 ;  /* 0x0000003d363e7220 */ /* 0x000fe20000410000 */
[----:B------:R-:W-:-:S02]  /*cb70*/  HADD2.F32 R56, -RZ, R52.H1_H1 ;  /* 0x30000034ff387230 */ /* 0x000fc40000004100 */
[----:B------:R-:W-:Y:S01]  /*cb80*/  FFMA.FTZ R52, R54, R60, -R73 ;  /* 0x0000003c36347223 */ /* 0x000fe20000010849 */
[----:B------:R-:W-:Y:S02]  /*cb90*/  HADD2.F32 R59, -RZ, R59.H1_H1 ;  /* 0x3000003bff3b7230 */ /* 0x000fe40000004100 */
[----:B------:R-:W-:Y:S01]  /*cba0*/  FMUL.FTZ R61, R58, R63 ;  /* 0x0000003f3a3d7220 */ /* 0x000fe20000410000 */
[----:B------:R-:W-:Y:S01]  /*cbb0*/  F2FP.F16.E4M3.UNPACK_B R54, R47 ;  /* 0x0000002fff36723e */ /* 0x000fe200020006ff */
[C---:B------:R-:W-:Y:S01]  /*cbc0*/  FMUL.FTZ R73, R56.reuse, R63 ;  /* 0x0000003f38497220 */ /* 0x040fe20000410000 */
[----:B------:R-:W-:Y:S01]  /*cbd0*/  F2FP.F16.E4M3.UNPACK_B R150, R150 ;  /* 0x00000096ff96723e */ /* 0x000fe200020006ff */
[-C--:B------:R-:W-:Y:S01]  /*cbe0*/  FFMA.FTZ R63, R56, R59.reuse, -R61 ;  /* 0x0000003b383f7223 */ /* 0x080fe2000001083d */
[----:B------:R-:W-:Y:S02]  /*cbf0*/  HADD2.F32 R47, -RZ, R45.H0_H0 ;  /* 0x2000002dff2f7230 */ /* 0x000fe40000004100 */
[----:B------:R-:W-:Y:S01]  /*cc00*/  FFMA.FTZ R73, R58, R59, R73 ;  /* 0x0000003b3a497223 */ /* 0x000fe20000010049 */
[----:B------:R-:W-:-:S02]  /*cc10*/  HADD2.F32 R58, -RZ, R148.H0_H0 ;  /* 0x20000094ff3a7230 */ /* 0x000fc40000004100 */
[----:B------:R-:W-:Y:S01]  /*cc20*/  FFMA.FTZ R62, R57, R60, R62 ;  /* 0x0000003c393e7223 */ /* 0x000fe2000001003e */
[----:B------:R-:W-:Y:S01]  /*cc30*/  HADD2.F32 R56, -RZ, R54.H0_H0 ;  /* 0x20000036ff387230 */ /* 0x000fe20000004100 */
[----:B------:R-:W-:Y:S01]  /*cc40*/  F2FP.SATFINITE.E4M3.F32.PACK_AB_MERGE_C R46, R51, R46, RZ ;  /* 0x0000002e332e723e */ /* 0x000fe200048070ff */
[----:B------:R-:W-:Y:S02]  /*cc50*/  HADD2.F32 R148, -RZ, R148.H1_H1 ;  /* 0x30000094ff947230 */ /* 0x000fe40000004100 */
[-C--:B------:R-:W-:Y:S01]  /*cc60*/  FMUL.FTZ R59, R47, R58.reuse ;  /* 0x0000003a2f3b7220 */ /* 0x080fe20000410000 */
[----:B------:R-:W-:Y:S02]  /*cc70*/  HADD2.F32 R54, -RZ, R54.H1_H1 ;  /* 0x30000036ff367230 */ /* 0x000fe40000004100 */
[----:B------:R-:W-:Y:S01]  /*cc80*/  FMUL.FTZ R60, R56, R58 ;  /* 0x0000003a383c7220 */ /* 0x000fe20000410000 */
[----:B------:R-:W-:Y:S01]  /*cc90*/  HADD2.F32 R45, -RZ, R45.H1_H1 ;  /* 0x3000002dff2d7230 */ /* 0x000fe20000004100 */
[----:B------:R-:W-:Y:S01]  /*cca0*/  F2FP.SATFINITE.E4M3.F32.PACK_AB_MERGE_C R38, R49, R38, RZ ;  /* 0x000000263126723e */ /* 0x000fe200048070ff */
[----:B------:R-:W-:-:S02]  /*ccb0*/  HADD2.F32 R57, -RZ, R150.H0_H0 ;  /* 0x20000096ff397230 */ /* 0x000fc40000004100 */
[CC--:B------:R-:W-:Y:S01]  /*ccc0*/  FMUL.FTZ R58, R54.reuse, R148.reuse ;  /* 0x00000094363a7220 */ /* 0x0c0fe20000410000 */
[----:B------:R-:W-:Y:S02]  /*ccd0*/  HADD2.F32 R150, -RZ, R150.H1_H1 ;  /* 0x30000096ff967230 */ /* 0x000fe40000004100 */
[----:B------:R-:W-:Y:S01]  /*cce0*/  FMUL.FTZ R61, R45, R148 ;  /* 0x000000942d3d7220 */ /* 0x000fe20000410000 */
[----:B------:R-:W-:Y:S01]  /*ccf0*/  F2FP.F16.E4M3.UNPACK_B R51, R37 ;  /* 0x00000025ff33723e */ /* 0x000fe200020006ff */
[----:B------:R-:W-:Y:S01]  /*cd00*/  FFMA.FTZ R60, R47, R57, -R60 ;  /* 0x000000392f3c7223 */ /* 0x000fe2000001083c */
[----:B------:R-:W-:Y:S01]  /*cd10*/  F2FP.F16.E4M3.UNPACK_B R49, R13 ;  /* 0x0000000dff31723e */ /* 0x000fe200020006ff */
[-C--:B------:R-:W-:Y:S01]  /*cd20*/  FFMA.FTZ R45, R45, R150.reuse, -R58 ;  /* 0x000000962d2d7223 */ /* 0x080fe2000001083a */
[----:B------:R-:W-:Y:S01]  /*cd30*/  FFMA.FTZ R150, R54, R150, R61 ;  /* 0x0000009636967223 */ /* 0x000fe2000001003d */
[----:B------:R-:W-:Y:S01]  /*cd40*/  F2FP.F16.E4M3.UNPACK_B R54, R36 ;  /* 0x00000024ff36723e */ /* 0x000fe200020006ff */
[----:B------:R-:W-:Y:S01]  /*cd50*/  FFMA.FTZ R59, R56, R57, R59 ;  /* 0x00000039383b7223 */ /* 0x000fe2000001003b */
[----:B------:R-:W-:-:S02]  /*cd60*/  F2FP.SATFINITE.E4M3.F32.PACK_AB_MERGE_C R63, R63, R52, RZ ;  /* 0x000000343f3f723e */ /* 0x000fc400048070ff */
[----:B------:R-:W-:Y:S01]  /*cd70*/  F2FP.SATFINITE.E4M3.F32.PACK_AB_MERGE_C R46, R55, R50, R46 ;  /* 0x00000032372e723e */ /* 0x000fe2000480702e */
[----:B------:R-:W-:Y:S01]  /*cd80*/  HADD2.F32 R50, -RZ, R51.H0_H0 ;  /* 0x20000033ff327230 */ /* 0x000fe20000004100 */
[----:B------:R-:W-:Y:S01]  /*cd90*/  F2FP.SATFINITE.E4M3.F32.PACK_AB_MERGE_C R62, R73, R62, RZ ;  /* 0x0000003e493e723e */ /* 0x000fe200048070ff */
[--C-:B------:R-:W-:Y:S01]  /*cda0*/  HADD2.F32 R57, -RZ, R54.reuse.H0_H0 ;  /* 0x20000036ff397230 */ /* 0x100fe20000004100 */
[----:B------:R-:W-:Y:S01]  /*cdb0*/  F2FP.SATFINITE.E4M3.F32.PACK_AB_MERGE_C R47, R53, R48, R38 ;  /* 0x00000030352f723e */ /* 0x000fe20004807026 */
[----:B------:R-:W-:Y:S01]  /*cdc0*/  HADD2.F32 R48, -RZ, R49.H0_H0 ;  /* 0x20000031ff307230 */ /* 0x000fe20000004100 */
[----:B------:R-:W-:Y:S01]  /*cdd0*/  F2FP.F16.E4M3.UNPACK_B R52, R14 ;  /* 0x0000000eff34723e */ /* 0x000fe200020006ff */
[----:B------:R-:W-:Y:S01]  /*cde0*/  HADD2.F32 R53, -RZ, R51.H1_H1 ;  /* 0x30000033ff357230 */ /* 0x000fe20000004100 */
[----:B------:R-:W-:Y:S01]  /*cdf0*/  F2FP.SATFINITE.E4M3.F32.PACK_AB_MERGE_C R38, R150, R59, R62 ;  /* 0x0000003b9626723e */ /* 0x000fe2000480703e */
[----:B------:R-:W-:Y:S01]  /*ce00*/  FMUL.FTZ R59, R50, R57 ;  /* 0x00000039323b7220 */ /* 0x000fe20000410000 */
[----:B------:R-:W-:-:S02]  /*ce10*/  HADD2.F32 R56, -RZ, R54.H1_H1 ;  /* 0x30000036ff387230 */ /* 0x000fc40000004100 */
[C---:B------:R-:W-:Y:S01]  /*ce20*/  FMUL.FTZ R57, R48.reuse, R57 ;  /* 0x0000003930397220 */ /* 0x040fe20000410000 */
[--C-:B------:R-:W-:Y:S01]  /*ce30*/  HADD2.F32 R55, -RZ, R52.reuse.H0_H0 ;  /* 0x20000034ff377230 */ /* 0x100fe20000004100 */
[----:B------:R-:W-:Y:S01]  /*ce40*/  F2FP.F16.E4M3.UNPACK_B R14, R14.H1 ;  /* 0x0000000eff0e723e */ /* 0x000fe200030006ff */
[----:B------:R-:W-:Y:S02]  /*ce50*/  HADD2.F32 R51, -RZ, R49.H1_H1 ;  /* 0x30000031ff337230 */ /* 0x000fe40000004100 */
[-C--:B------:R-:W-:Y:S01]  /*ce60*/  FMUL.FTZ R58, R53, R56.reuse ;  /* 0x00000038353a7220 */ /* 0x080fe20000410000 */
[----:B------:R-:W-:Y:S02]  /*ce70*/  HADD2.F32 R54, -RZ, R52.H1_H1 ;  /* 0x30000034ff367230 */ /* 0x000fe40000004100 */
[-C--:B------:R-:W-:Y:S01]  /*ce80*/  FFMA.FTZ R48, R48, R55.reuse, -R59 ;  /* 0x0000003730307223 */ /* 0x080fe2000001083b */
[----:B------:R-:W-:Y:S01]  /*ce90*/  FFMA.FTZ R49, R50, R55, R57 ;  /* 0x0000003732317223 */ /* 0x000fe20000010039 */
[----:B------:R-:W-:Y:S01]  /*cea0*/  FMUL.FTZ R56, R51, R56 ;  /* 0x0000003833387220 */ /* 0x000fe20000410000 */
[----:B------:R-:W-:-:S02]  /*ceb0*/  F2FP.F16.E4M3.UNPACK_B R52, R37.H1 ;  /* 0x00000025ff34723e */ /* 0x000fc400030006ff */
[----:B------:R-:W-:Y:S01]  /*cec0*/  F2FP.F16.E4M3.UNPACK_B R55, R36.H1 ;  /* 0x00000024ff37723e */ /* 0x000fe200030006ff */
[-C--:B------:R-:W-:Y:S01]  /*ced0*/  FFMA.FTZ R36, R53, R54.reuse, R56 ;  /* 0x0000003635247223 */ /* 0x080fe20000010038 */
[----:B------:R-:W-:Y:S01]  /*cee0*/  F2FP.F16.E4M3.UNPACK_B R50, R13.H1 ;  /* 0x0000000dff32723e */ /* 0x000fe200030006ff */
[----:B------:R-:W-:Y:S01]  /*cef0*/  FFMA.FTZ R13, R51, R54, -R58 ;  /* 0x00000036330d7223 */ /* 0x000fe2000001083a */
[----:B------:R-:W-:Y:S01]  /*cf00*/  HADD2.F32 R51, -RZ, R52.H0_H0 ;  /* 0x20000034ff337230 */ /* 0x000fe20000004100 */
[-C--:B------:R-:W-:Y:S01]  /*cf10*/  F2FP.F16.E4M3.UNPACK_B R59, R12.reuse ;  /* 0x0000000cff3b723e */ /* 0x080fe200020006ff */
[----:B------:R-:W-:Y:S01]  /*cf20*/  HADD2.F32 R54, -RZ, R55.H0_H0 ;  /* 0x20000037ff367230 */ /* 0x000fe20000004100 */
[----:B------:R-:W-:Y:S01]  /*cf30*/  F2FP.F16.E4M3.UNPACK_B R61, R12.H1 ;  /* 0x0000000cff3d723e */ /* 0x000fe200030006ff */
[----:B------:R-:W-:Y:S01]  /*cf40*/  HADD2.F32 R37, -RZ, R50.H0_H0 ;  /* 0x20000032ff257230 */ /* 0x000fe20000004100 */
[----:B------:R-:W-:Y:S01]  /*cf50*/  F2FP.F16.E4M3.UNPACK_B R12, R11 ;  /* 0x0000000bff0c723e */ /* 0x000fe200020006ff */
[----:B------:R-:W-:-:S02]  /*cf60*/  HADD2.F32 R53, -RZ, R52.H1_H1 ;  /* 0x30000034ff357230 */ /* 0x000fc40000004100 */
[-C--:B------:R-:W-:Y:S01]  /*cf70*/  FMUL.FTZ R58, R51, R54.reuse ;  /* 0x00000036333a7220 */ /* 0x080fe20000410000 */
[----:B------:R-:W-:Y:S02]  /*cf80*/  HADD2.F32 R56, -RZ, R55.H1_H1 ;  /* 0x30000037ff387230 */ /* 0x000fe40000004100 */
[----:B------:R-:W-:Y:S01]  /*cf90*/  FMUL.FTZ R54, R37, R54 ;  /* 0x0000003625367220 */ /* 0x000fe20000410000 */
[----:B------:R-:W-:Y:S01]  /*cfa0*/  HADD2.F32 R50, -RZ, R50.H1_H1 ;  /* 0x30000032ff327230 */ /* 0x000fe20000004100 */
[----:B------:R-:W-:Y:S01]  /*cfb0*/  F2FP.SATFINITE.E4M3.F32.PACK_AB_MERGE_C R45, R45, R60, R63 ;  /* 0x0000003c2d2d723e */ /* 0x000fe2000480703f */
[--C-:B------:R-:W-:Y:S02]  /*cfc0*/  HADD2.F32 R52, -RZ, R14.reuse.H0_H0 ;  /* 0x2000000eff347230 */ /* 0x100fe40000004100 */
[-C--:B------:R-:W-:Y:S01]  /*cfd0*/  FMUL.FTZ R57, R53, R56.reuse ;  /* 0x0000003835397220 */ /* 0x080fe20000410000 */
[----:B------:R-:W-:Y:S02]  /*cfe0*/  HADD2.F32 R55, -RZ, R14.H1_H1 ;  /* 0x3000000eff377230 */ /* 0x000fe40000004100 */
[----:B------:R-:W-:Y:S01]  /*cff0*/  FMUL.FTZ R56, R50, R56 ;  /* 0x0000003832387220 */ /* 0x000fe20000410000 */
[----:B------:R-:W-:-:S02]  /*d000*/  HADD2.F32 R62, -RZ, R59.H0_H0 ;  /* 0x2000003bff3e7230 */ /* 0x000fc40000004100 */
[-C--:B------:R-:W-:Y:S01]  /*d010*/  FFMA.FTZ R14, R37, R52.reuse, -R58 ;  /* 0x00000034250e7223 */ /* 0x080fe2000001083a */
[----:B------:R-:W-:Y:S01]  /*d020*/  FFMA.FTZ R37, R51, R52, R54 ;  /* 0x0000003433257223 */ /* 0x000fe20000010036 */
[----:B------:R-:W-:Y:S01]  /*d030*/  FFMA.FTZ R51, R50, R55, -R57 ;  /* 0x0000003732337223 */ /* 0x000fe20000010839 */
[----:B------:R-:W-:Y:S01]  /*d040*/  F2FP.F16.E4M3.UNPACK_B R52, R15 ;  /* 0x0000000fff34723e */ /* 0x000fe200020006ff */
[----:B------:R-:W-:Y:S01]  /*d050*/  FFMA.FTZ R50, R53, R55, R56 ;  /* 0x0000003735327223 */ /* 0x000fe20000010038 */
[-C--:B------:R-:W-:Y:S01]  /*d060*/  F2FP.F16.E4M3.UNPACK_B R54, R39.reuse ;  /* 0x00000027ff36723e */ /* 0x080fe200020006ff */
[----:B------:R-:W-:Y:S01]  /*d070*/  HADD2.F32 R72, -RZ, R61.H0_H0 ;  /* 0x2000003dff487230 */ /* 0x000fe20000004100 */
[----:B------:R-:W-:Y:S01]  /*d080*/  F2FP.F16.E4M3.UNPACK_B R55, R39.H1 ;  /* 0x00000027ff37723e */ /* 0x000fe200030006ff */
[----:B------:R-:W-:Y:S01]  /*d090*/  HADD2.F32 R39, -RZ, R52.H0_H0 ;  /* 0x20000034ff277230 */ /* 0x000fe20000004100 */
[----:B------:R-:W-:Y:S01]  /*d0a0*/  F2FP.F16.E4M3.UNPACK_B R15, R15.H1 ;  /* 0x0000000fff0f723e */ /* 0x000fe200030006ff */
[----:B------:R-:W-:Y:S01]  /*d0b0*/  HADD2.F32 R56, -RZ, R54.H0_H0 ;  /* 0x20000036ff387230 */ /* 0x000fe20000004100 */
[----:B------:R-:W-:Y:S01]  /*d0c0*/  F2FP.F16.E4M3.UNPACK_B R57, R11.H1 ;  /* 0x0000000bff39723e */ /* 0x000fe200030006ff */
[----:B------:R-:W-:-:S02]  /*d0d0*/  HADD2.F32 R11, -RZ, R55.H0_H0 ;  /* 0x20000037ff0b7230 */ /* 0x000fc40000004100 */
[-C--:B------:R-:W-:Y:S01]  /*d0e0*/  FMUL.FTZ R63, R39, R62.reuse ;  /* 0x0000003e273f7220 */ /* 0x080fe20000410000 */
[----:B------:R-:W-:Y:S02]  /*d0f0*/  HADD2.F32 R53, -RZ, R15.H0_H0 ;  /* 0x2000000fff357230 */ /* 0x000fe40000004100 */
[----:B------:R-:W-:Y:S01]  /*d100*/  FMUL.FTZ R74, R56, R62 ;  /* 0x0000003e384a7220 */ /* 0x000fe20000410000 */
[----:B------:R-:W-:Y:S02]  /*d110*/  HADD2.F32 R58, -RZ, R12.H0_H0 ;  /* 0x2000000cff3a7230 */ /* 0x000fe40000004100 */
[-C--:B------:R-:W-:Y:S01]  /*d120*/  FMUL.FTZ R62, R11, R72.reuse ;  /* 0x000000480b3e7220 */ /* 0x080fe20000410000 */
[----:B------:R-:W-:Y:S02]  /*d130*/  HADD2.F32 R60, -RZ, R57.H0_H0 ;  /* 0x20000039ff3c7230 */ /* 0x000fe40000004100 */
[----:B------:R-:W-:Y:S01]  /*d140*/  FMUL.FTZ R72, R53, R72 ;  /* 0x0000004835487220 */ /* 0x000fe20000410000 */
[----:B------:R-:W-:-:S02]  /*d150*/  HADD2.F32 R55, -RZ, R55.H1_H1 ;  /* 0x30000037ff377230 */ /* 0x000fc40000004100 */
[----:B------:R-:W-:Y:S01]  /*d160*/  FFMA.FTZ R63, R56, R58, R63 ;  /* 0x0000003a383f7223 */ /* 0x000fe2000001003f */
[----:B------:R-:W-:Y:S02]  /*d170*/  HADD2.F32 R56, -RZ, R61.H1_H1 ;  /* 0x3000003dff387230 */ /* 0x000fe40000004100 */
[----:B------:R-:W-:Y:S01]  /*d180*/  FFMA.FTZ R72, R11, R60, R72 ;  /* 0x0000003c0b487223 */ /* 0x000fe20000010048 */
[----:B------:R-:W-:Y:S02]  /*d190*/  HADD2.F32 R15, -RZ, R15.H1_H1 ;  /* 0x3000000fff0f7230 */ /* 0x000fe40000004100 */
[----:B------:R-:W-:Y:S01]  /*d1a0*/  FFMA.FTZ R74, R39, R58, -R74 ;  /* 0x0000003a274a7223 */ /* 0x000fe2000001084a */
[----:B------:R-:W-:Y:S02]  /*d1b0*/  HADD2.F32 R11, -RZ, R12.H1_H1 ;  /* 0x3000000cff0b7230 */ /* 0x000fe40000004100 */
[----:B------:R-:W-:Y:S01]  /*d1c0*/  FMUL.FTZ R58, R55, R56 ;  /* 0x00000038373a7220 */ /* 0x000fe20000410000 */
[----:B------:R-:W-:-:S02]  /*d1d0*/  HADD2.F32 R54, -RZ, R54.H1_H1 ;  /* 0x30000036ff367230 */ /* 0x000fc40000004100 */
[----:B------:R-:W-:Y:S01]  /*d1e0*/  FMUL.FTZ R56, R15, R56 ;  /* 0x000000380f387220 */ /* 0x000fe20000410000 */
[----:B------:R-:W-:Y:S02]  /*d1f0*/  HADD2.F32 R59, -RZ, R59.H1_H1 ;  /* 0x3000003bff3b7230 */ /* 0x000fe40000004100 */
[----:B------:R-:W-:Y:S01]  /*d200*/  FFMA.FTZ R62, R53, R60, -R62 ;  /* 0x0000003c353e7223 */ /* 0x000fe2000001083e */
[----:B------:R-:W-:Y:S01]  /*d210*/  HADD2.F32 R12, -RZ, R57.H1_H1 ;  /* 0x30000039ff0c7230 */ /* 0x000fe20000004100 */
[----:B------:R-:W-:Y:S01]  /*d220*/  F2FP.SATFINITE.E4M3.F32.PACK_AB_MERGE_C R14, R51, R14, RZ ;  /* 0x0000000e330e723e */ /* 0x000fe200048070ff */
[----:B------:R-:W-:Y:S02]  /*d230*/  HADD2.F32 R52, -RZ, R52.H1_H1 ;  /* 0x30000034ff347230 */ /* 0x000fe40000004100 */
[----:B------:R-:W-:Y:S01]  /*d240*/  FMUL.FTZ R39, R54, R59 ;  /* 0x0000003b36277220 */ /* 0x000fe20000410000 */
[----:B------:R-:W-:Y:S01]  /*d250*/  F2FP.SATFINITE.E4M3.F32.PACK_AB_MERGE_C R37, R50, R37, RZ ;  /* 0x000000253225723e */ /* 0x000fe200048070ff */
[-C--:B------:R-:W-:Y:S01]  /*d260*/  FFMA.FTZ R15, R15, R12.reuse, -R58 ;  /* 0x0000000c0f0f7223 */ /* 0x080fe2000001083a */
[----:B------:R-:W-:Y:S01]  /*d270*/  FFMA.FTZ R55, R55, R12, R56 ;  /* 0x0000000c37377223 */ /* 0x000fe20000010038 */
[C---:B------:R-:W-:Y:S01]  /*d280*/  FMUL.FTZ R59, R52.reuse, R59 ;  /* 0x0000003b343b7220 */ /* 0x040fe20000410000 */
[----:B------:R-:W-:Y:S01]  /*d290*/  FFMA.FTZ R39, R52, R11, -R39 ;  /* 0x0000000b34277223 */ /* 0x000fe20000010827 */
[----:B------:R-:W-:Y:S01]  /*d2a0*/  F2FP.SATFINITE.E4M3.F32.PACK_AB_MERGE_C R13, R13, R48, R14 ;  /* 0x000000300d0d723e */ /* 0x000fe2000480700e */
[----:B------:R-:W-:-:S02]  /*d2b0*/  IMAD.MOV.U32 R14, RZ, RZ, R45 ;  /* 0x000000ffff0e7224 */ /* 0x000fc400078e002d */
[----:B------:R-:W-:Y:S01]  /*d2c0*/  FFMA.FTZ R54, R54, R11, R59 ;  /* 0x0000000b36367223 */ /* 0x000fe2000001003b */
[----:B------:R-:W-:Y:S02]  /*d2d0*/  F2FP.SATFINITE.E4M3.F32.PACK_AB_MERGE_C R15, R15, R62, RZ ;  /* 0x0000003e0f0f723e */ /* 0x000fe400048070ff */
[----:B------:R-:W-:Y:S02]  /*d2e0*/  F2FP.SATFINITE.E4M3.F32.PACK_AB_MERGE_C R55, R55, R72, RZ ;  /* 0x000000483737723e */ /* 0x000fe400048070ff */
[----:B------:R-:W-:Y:S02]  /*d2f0*/  F2FP.SATFINITE.E4M3.F32.PACK_AB_MERGE_C R15, R39, R74, R15 ;  /* 0x0000004a270f723e */ /* 0x000fe4000480700f */
[----:B------:R-:W-:Y:S01]  /*d300*/  F2FP.SATFINITE.E4M3.F32.PACK_AB_MERGE_C R37, R36, R49, R37 ;  /* 0x000000312425723e */ /* 0x000fe20004807025 */
[----:B------:R-:W-:Y:S01]  /*d310*/  IMAD.MOV.U32 R36, RZ, RZ, R46 ;  /* 0x000000ffff247224 */ /* 0x000fe200078e002e */
[----:B------:R-:W-:Y:S02]  /*d320*/  F2FP.SATFINITE.E4M3.F32.PACK_AB_MERGE_C R39, R54, R63, R55 ;  /* 0x0000003f3627723e */ /* 0x000fe40004807037 */
[----:B------:R-:W-:-:S07]  /*d330*/  MOV R12, R47 ;  /* 0x0000002f000c7202 */ /* 0x000fce0000000f00 */
.L_x_523:
[----:B------:R-:W-:Y:S05]  /*d340*/  BSYNC B2 ;  /* 0x0000000000027941 */ /* 0x000fea0003800000 */
.L_x_522:
[----:B-1----:R1:W-:Y:S04]  /*d350*/  ST.E.128 desc[UR50][R40.64], R12 ;  /* 0x0000000c28007985 */ /* 0x0023e8000c101d32 */
[----:B----4-:R1:W-:Y:S02]  /*d360*/  @!P2 ST.E.128 desc[UR50][R42.64], R36 ;  /* 0x000000242a00a985 */ /* 0x0103e4000c101d32 */
.L_x_521:
[----:B------:R-:W-:Y:S05]  /*d370*/  BSYNC B1 ;  /* 0x0000000000017941 */ /* 0x000fea0003800000 */
.L_x_520:
[----:B------:R-:W-:Y:S01]  /*d380*/  ISETP.NE.AND P2, PT, R29, RZ, PT ;  /* 0x000000ff1d00720c */ /* 0x000fe20003f45270 */
[----:B------:R-:W-:-:S12]  /*d390*/  BSSY B1, `(.L_x_524) ;  /* 0x00000f1000017945 */ /* 0x000fd80003800000 */
[----:B------:R-:W-:Y:S05]  /*d3a0*/  @!P2 BRA `(.L_x_525) ;  /* 0x0000000c00bca947 */ /* 0x000fea0003800000 */
[----:B0---4-:R-:W-:Y:S01]  /*d3b0*/  SEL R11, R121, R146, !P3 ;  /* 0x00000092790b7207 */ /* 0x011fe20005800000 */
[----:B------:R-:W-:Y:S01]  /*d3c0*/  BSSY B2, `(.L_x_526) ;  /* 0x00000eb000027945 */ /* 0x000fe20003800000 */
[----:B-1----:R-:W-:Y:S02]  /*d3d0*/  IADD3 R40, P2, R26, R120, RZ ;  /* 0x000000781a287210 */ /* 0x002fe40007f5e0ff */
        /* <DEDUP_REMOVED lines=8> */
[----:B------:R-:W-:Y:S02]  /*d460*/  SHF.R.S32.HI R12, RZ, 0x2, R12 ;  /* 0x00000002ff0c7819 */ /* 0x000fe4000001140c */
[----:B------:R-:W-:-:S03]  /*d470*/  LOP3.LUT R11, R212, 0x30, R13, 0xf8, !PT ;  /* 0x00000030d40b7812 */ /* 0x000fc600078ef80d */
[----:B------:R-:W-:Y:S01]  /*d480*/  IMAD R12, R12, 0x2800, R213 ;  /* 0x000028000c0c7824 */ /* 0x000fe200078e02d5 */
[----:B------:R-:W-:-:S05]  /*d490*/  LOP3.LUT R11, R11, R4, RZ, 0x3c, !PT ;  /* 0x000000040b0b7212 */ /* 0x000fca00078e3cff */
[----:B------:R-:W-:Y:S01]  /*d4a0*/  @!P2 IADD3 R42, P4, R13, R120, RZ ;  /* 0x000000780d2aa210 */ /* 0x000fe20007f9e0ff */
[----:B------:R-:W-:Y:S02]  /*d4b0*/  IMAD.IADD R12, R12, 0x1, R11 ;  /* 0x000000010c0c7824 */ /* 0x000fe400078e020b */
[----:B------:R-:W-:Y:S01]  /*d4c0*/  IMAD R11, R19, 0x7800, R131 ;  /* 0x00007800130b7824 */ /* 0x000fe200078e0283 */
[----:B------:R-:W-:Y:S01]  /*d4d0*/  @!P2 LEA.HI.X.SX32 R43, R13, R44, 0x1, P4 ;  /* 0x0000002c0d2ba211 */ /* 0x000fe200020f0eff */
[----:B------:R-:W-:Y:S01]  /*d4e0*/  IMAD R13, R19, 0x7800, R12 ;  /* 0x00007800130d7824 */ /* 0x000fe200078e020c */
[----:B------:R-:W-:Y:S01]  /*d4f0*/  ISETP.GE.AND P4, PT, R0, R118, PT ;  /* 0x000000760000720c */ /* 0x000fe20003f86270 */
[C---:B------:R-:W-:Y:S02]  /*d500*/  IMAD.IADD R11, R18.reuse, 0x1, R11 ;  /* 0x00000001120b7824 */ /* 0x040fe400078e020b */
[----:B------:R-:W-:-:S03]  /*d510*/  IMAD.IADD R36, R18, 0x1, R13 ;  /* 0x0000000112247824 */ /* 0x000fc600078e020d */
[----:B------:R0:W1:Y:S04]  /*d520*/  LDS.128 R12, [R11+0x1a400] ;  /* 0x01a400000b0c7984 */ /* 0x0000680000000c00 */
[----:B------:R-:W4:Y:S03]  /*d530*/  LDS.128 R36, [R36+0x1a400] ;  /* 0x01a4000024247984 */ /* 0x000f260000000c00 */
[----:B------:R-:W-:Y:S05]  /*d540*/  @P4 BRA `(.L_x_527) ;  /* 0x0000000c00484947 */ /* 0x000fea0003800000 */
[--C-:B0-----:R-:W-:Y:S01]  /*d550*/  SHF.R.U32.HI R11, RZ, 0x8, R77.reuse ;  /* 0x00000008ff0b7819 */ /* 0x101fe2000001164d */
[----:B----4-:R-:W-:Y:S01]  /*d560*/  IMAD.MOV.U32 R50, RZ, RZ, R36 ;  /* 0x000000ffff327224 */ /* 0x010fe200078e0024 */
[----:B------:R-:W-:Y:S01]  /*d570*/  SHF.R.U32.HI R55, RZ, 0x10, R77 ;  /* 0x00000010ff377819 */ /* 0x000fe2000001164d */
[----:B-1----:R-:W-:Y:S01]  /*d580*/  IMAD.MOV.U32 R45, RZ, RZ, R14 ;  /* 0x000000ffff2d7224 */ /* 0x002fe200078e000e */
[----:B------:R-:W-:Y:S01]  /*d590*/  LOP3.LUT R46, R77, 0xff0000ff, RZ, 0xc0, !PT ;  /* 0xff0000ff4d2e7812 */ /* 0x000fe200078ec0ff */
[----:B------:R-:W-:Y:S01]  /*d5a0*/  IMAD.SHL.U32 R11, R11, 0x100, RZ ;  /* 0x000001000b0b7824 */ /* 0x000fe200078e00ff */
[----:B------:R-:W-:Y:S01]  /*d5b0*/  SHF.R.U32.HI R53, RZ, 0x8, R65 ;  /* 0x00000008ff357819 */ /* 0x000fe20000011641 */
[----:B------:R-:W-:Y:S01]  /*d5c0*/  IMAD.U32 R14, R55, 0x10000, RZ ;  /* 0x00010000370e7824 */ /* 0x000fe200078e00ff */
[----:B------:R-:W-:Y:S02]  /*d5d0*/  SHF.R.U32.HI R52, RZ, 0x8, R67 ;  /* 0x00000008ff347819 */ /* 0x000fe40000011643 */
[----:B------:R-:W-:Y:S01]  /*d5e0*/  SHF.R.U32.HI R54, RZ, 0x8, R79 ;  /* 0x00000008ff367819 */ /* 0x000fe2000001164f */
[----:B------:R-:W-:Y:S01]  /*d5f0*/  IMAD.SHL.U32 R36, R53, 0x100, RZ ;  /* 0x0000010035247824 */ /* 0x000fe200078e00ff */
[----:B------:R-:W-:Y:S01]  /*d600*/  LOP3.LUT R11, R46, 0xff00, R11, 0xf8, !PT ;  /* 0x0000ff002e0b7812 */ /* 0x000fe200078ef80b */
[----:B------:R-:W-:Y:S01]  /*d610*/  IMAD.SHL.U32 R46, R52, 0x100, RZ ;  /* 0x00000100342e7824 */ /* 0x000fe200078e00ff */
[----:B------:R-:W-:-:S02]  /*d620*/  LOP3.LUT R49, R65, 0xff0000ff, RZ, 0xc0, !PT ;  /* 0xff0000ff41317812 */ /* 0x000fc400078ec0ff */
[----:B------:R-:W-:Y:S02]  /*d630*/  LOP3.LUT R51, R67, 0xff0000ff, RZ, 0xc0, !PT ;  /* 0xff0000ff43337812 */ /* 0x000fe400078ec0ff */
[----:B------:R-:W-:Y:S02]  /*d640*/  MOV R48, R12 ;  /* 0x0000000c00307202 */ /* 0x000fe40000000f00 */
[----:B------:R-:W-:Y:S02]  /*d650*/  SHF.R.U32.HI R59, RZ, 0x10, R79 ;  /* 0x00000010ff3b7819 */ /* 0x000fe4000001164f */
[----:B------:R-:W-:Y:S02]  /*d660*/  LOP3.LUT R47, R79, 0xff0000ff, RZ, 0xc0, !PT ;  /* 0xff0000ff4f2f7812 */ /* 0x000fe400078ec0ff */
[----:B------:R-:W-:Y:S02]  /*d670*/  SHF.L.U32 R12, R54, 0x8, RZ ;  /* 0x00000008360c7819 */ /* 0x000fe400000006ff */
[----:B------:R-:W-:-:S02]  /*d680*/  LOP3.LUT R55, R49, 0xff00, R36, 0xf8, !PT ;  /* 0x0000ff0031377812 */ /* 0x000fc400078ef824 */
[----:B------:R-:W-:Y:S02]  /*d690*/  LOP3.LUT R57, R51, 0xff00, R46, 0xf8, !PT ;  /* 0x0000ff0033397812 */ /* 0x000fe400078ef82e */
[----:B------:R-:W-:Y:S02]  /*d6a0*/  LOP3.LUT R14, R11, 0xff0000, R14, 0xf8, !PT ;  /* 0x00ff00000b0e7812 */ /* 0x000fe400078ef80e */
[----:B------:R-:W-:Y:S02]  /*d6b0*/  LOP3.LUT R12, R47, 0xff00, R12, 0xf8, !PT ;  /* 0x0000ff002f0c7812 */ /* 0x000fe400078ef80c */
[----:B------:R-:W-:Y:S02]  /*d6c0*/  SHF.L.U32 R11, R59, 0x10, RZ ;  /* 0x000000103b0b7819 */ /* 0x000fe400000006ff */
[----:B------:R-:W-:Y:S02]  /*d6d0*/  F2FP.F16.E4M3.UNPACK_B R54, R142.H1 ;  /* 0x0000008eff36723e */ /* 0x000fe400030006ff */
[----:B------:R-:W-:-:S02]  /*d6e0*/  F2FP.F16.E4M3.UNPACK_B R51, R50.H1 ;  /* 0x00000032ff33723e */ /* 0x000fc400030006ff */
[----:B------:R-:W-:Y:S02]  /*d6f0*/  F2FP.F16.E4M3.UNPACK_B R49, R48.H1 ;  /* 0x00000030ff31723e */ /* 0x000fe400030006ff */
[----:B------:R-:W-:Y:S01]  /*d700*/  SHF.R.U32.HI R58, RZ, 0x10, R65 ;  /* 0x00000010ff3a7819 */ /* 0x000fe20000011641 */
[----:B------:R-:W-:Y:S01]  /*d710*/  HADD2.F32 R47, -RZ, R51.H0_H0 ;  /* 0x20000033ff2f7230 */ /* 0x000fe20000004100 */
[----:B------:R-:W-:Y:S01]  /*d720*/  LOP3.LUT R11, R12, 0xff0000, R11, 0xf8, !PT ;  /* 0x00ff00000c0b7812 */ /* 0x000fe200078ef80b */
[----:B------:R-:W-:Y:S01]  /*d730*/  HADD2.F32 R12, -RZ, R54.H0_H0 ;  /* 0x20000036ff0c7230 */ /* 0x000fe20000004100 */
[----:B------:R-:W-:Y:S01]  /*d740*/  F2FP.F16.E4M3.UNPACK_B R52, R144.H1 ;  /* 0x00000090ff34723e */ /* 0x000fe200030006ff */
[----:B------:R-:W-:Y:S01]  /*d750*/  HADD2.F32 R46, -RZ, R49.H0_H0 ;  /* 0x20000031ff2e7230 */ /* 0x000fe20000004100 */
[----:B------:R-:W-:Y:S01]  /*d760*/  SHF.R.U32.HI R56, RZ, 0x10, R67 ;  /* 0x00000010ff387819 */ /* 0x000fe20000011643 */
[----:B------:R-:W-:Y:S02]  /*d770*/  IMAD.U32 R36, R58, 0x10000, RZ ;  /* 0x000100003a247824 */ /* 0x000fe400078e00ff */
[----:B------:R-:W-:Y:S01]  /*d780*/  FMUL.FTZ R59, R47, R12 ;  /* 0x0000000c2f3b7220 */ /* 0x000fe20000410000 */
[----:B------:R-:W-:-:S02]  /*d790*/  HADD2.F32 R53, -RZ, R52.H0_H0 ;  /* 0x20000034ff357230 */ /* 0x000fc40000004100 */
[----:B------:R-:W-:Y:S01]  /*d7a0*/  FMUL.FTZ R58, R46, R12 ;  /* 0x0000000c2e3a7220 */ /* 0x000fe20000410000 */
[----:B------:R-:W-:Y:S01]  /*d7b0*/  IMAD.U32 R56, R56, 0x10000, RZ ;  /* 0x0001000038387824 */ /* 0x000fe200078e00ff */
[----:B------:R-:W-:Y:S01]  /*d7c0*/  LOP3.LUT R36, R55, 0xff0000, R36, 0xf8, !PT ;  /* 0x00ff000037247812 */ /* 0x000fe200078ef824 */
[----:B------:R-:W-:Y:S02]  /*d7d0*/  HADD2.F32 R49, -RZ, R49.H1_H1 ;  /* 0x30000031ff317230 */ /* 0x000fe40000004100 */
[-C--:B------:R-:W-:Y:S01]  /*d7e0*/  FFMA.FTZ R46, R46, R53.reuse, -R59 ;  /* 0x000000352e2e7223 */ /* 0x080fe2000001083b */
[----:B------:R-:W-:Y:S01]  /*d7f0*/  FFMA.FTZ R47, R47, R53, R58 ;  /* 0x000000352f2f7223 */ /* 0x000fe2000001003a */
[----:B------:R-:W-:Y:S01]  /*d800*/  HADD2.F32 R53, -RZ, R54.H1_H1 ;  /* 0x30000036ff357230 */ /* 0x000fe20000004100 */
[----:B------:R-:W-:Y:S01]  /*d810*/  F2FP.F16.E4M3.UNPACK_B R142, R142 ;  /* 0x0000008eff8e723e */ /* 0x000fe200020006ff */
[----:B------:R-:W-:Y:S01]  /*d820*/  HADD2.F32 R54, -RZ, R51.H1_H1 ;  /* 0x30000033ff367230 */ /* 0x000fe20000004100 */
[----:B------:R-:W-:Y:S01]  /*d830*/  F2FP.F16.E4M3.UNPACK_B R51, R50 ;  /* 0x00000032ff33723e */ /* 0x000fe200020006ff */
[----:B------:R-:W-:Y:S01]  /*d840*/  HADD2.F32 R55, -RZ, R52.H1_H1 ;  /* 0x30000034ff377230 */ /* 0x000fe20000004100 */
[----:B------:R-:W-:Y:S01]  /*d850*/  F2FP.F16.E4M3.UNPACK_B R52, R48 ;  /* 0x00000030ff34723e */ /* 0x000fe200020006ff */
[--C-:B------:R-:W-:Y:S01]  /*d860*/  HADD2.F32 R59, -RZ, R142.reuse.H1_H1 ;  /* 0x3000008eff3b7230 */ /* 0x100fe20000004100 */
[----:B------:R-:W-:Y:S01]  /*d870*/  LOP3.LUT R12, R57, 0xff0000, R56, 0xf8, !PT ;  /* 0x00ff0000390c7812 */ /* 0x000fe200078ef838 */
[-C--:B------:R-:W-:Y:S01]  /*d880*/  FMUL.FTZ R48, R54, R53.reuse ;  /* 0x0000003536307220 */ /* 0x080fe20000410000 */
[----:B------:R-:W-:Y:S01]  /*d890*/  F2FP.F16.E4M3.UNPACK_B R144, R144 ;  /* 0x00000090ff90723e */ /* 0x000fe200020006ff */
[----:B------:R-:W-:Y:S01]  /*d8a0*/  FMUL.FTZ R57, R49, R53 ;  /* 0x0000003531397220 */ /* 0x000fe20000410000 */
[----:B------:R-:W-:-:S02]  /*d8b0*/  HADD2.F32 R56, -RZ, R142.H0_H0 ;  /* 0x2000008eff387230 */ /* 0x000fc40000004100 */
[-C--:B------:R-:W-:Y:S01]  /*d8c0*/  FFMA.FTZ R49, R49, R55.reuse, -R48 ;  /* 0x0000003731317223 */ /* 0x080fe20000010830 */
[--C-:B------:R-:W-:Y:S02]  /*d8d0*/  HADD2.F32 R53, -RZ, R51.reuse.H0_H0 ;  /* 0x20000033ff357230 */ /* 0x100fe40000004100 */
[----:B------:R-:W-:Y:S01]  /*d8e0*/  FFMA.FTZ R48, R54, R55, R57 ;  /* 0x0000003736307223 */ /* 0x000fe20000010039 */
[----:B------:R-:W-:Y:S01]  /*d8f0*/  HADD2.F32 R50, -RZ, R52.H0_H0 ;  /* 0x20000034ff327230 */ /* 0x000fe20000004100 */
[----:B------:R-:W-:Y:S01]  /*d900*/  F2FP.F16.E4M3.UNPACK_B R60, R143.H1 ;  /* 0x0000008fff3c723e */ /* 0x000fe200030006ff */
        /* <DEDUP_REMOVED lines=8> */
[-C--:B------:R-:W-:Y:S01]  /*d990*/  FMUL.FTZ R53, R54, R59.reuse ;  /* 0x0000003b36357220 */ /* 0x080fe20000410000 */
[----:B------:R-:W-:Y:S01]  /*d9a0*/  F2FP.F16.E4M3.UNPACK_B R55, R38.H1 ;  /* 0x00000026ff37723e */ /* 0x000fe200030006ff */
[C---:B------:R-:W-:Y:S01]  /*d9b0*/  FMUL.FTZ R61, R52.reuse, R59 ;  /* 0x0000003b343d7220 */ /* 0x040fe20000410000 */
[----:B------:R-:W-:Y:S01]  /*d9c0*/  F2FP.F16.E4M3.UNPACK_B R58, R145.H1 ;  /* 0x00000091ff3a723e */ /* 0x000fe200030006ff */
[----:B------:R-:W-:Y:S01]  /*d9d0*/  FFMA.FTZ R53, R52, R57, -R53 ;  /* 0x0000003934357223 */ /* 0x000fe20000010835 */
[----:B------:R-:W-:Y:S01]  /*d9e0*/  F2FP.F16.E4M3.UNPACK_B R52, R45.H1 ;  /* 0x0000002dff34723e */ /* 0x000fe200030006ff */
[----:B------:R-:W-:-:S02]  /*d9f0*/  HADD2.F32 R59, -RZ, R60.H0_H0 ;  /* 0x2000003cff3b7230 */ /* 0x000fc40000004100 */
[----:B------:R-:W-:Y:S01]  /*da00*/  FFMA.FTZ R62, R54, R57, R61 ;  /* 0x00000039363e7223 */ /* 0x000fe2000001003d */
[--C-:B------:R-:W-:Y:S01]  /*da10*/  HADD2.F32 R56, -RZ, R55.reuse.H0_H0 ;  /* 0x20000037ff387230 */ /* 0x100fe20000004100 */
[----:B------:R-:W-:Y:S01]  /*da20*/  F2FP.F16.E4M3.UNPACK_B R143, R143 ;  /* 0x0000008fff8f723e */ /* 0x000fe200020006ff */
[----:B------:R-:W-:Y:S01]  /*da30*/  HADD2.F32 R60, -RZ, R60.H1_H1 ;  /* 0x3000003cff3c7230 */ /* 0x000fe20000004100 */
[----:B------:R-:W-:Y:S01]  /*da40*/  F2FP.F16.E4M3.UNPACK_B R45, R45 ;  /* 0x0000002dff2d723e */ /* 0x000fe200020006ff */
[----:B------:R-:W-:Y:S02]  /*da50*/  HADD2.F32 R55, -RZ, R55.H1_H1 ;  /* 0x30000037ff377230 */ /* 0x000fe40000004100 */
[----:B------:R-:W-:Y:S01]  /*da60*/  FMUL.FTZ R61, R56, R59 ;  /* 0x0000003b383d7220 */ /* 0x000fe20000410000 */
[----:B------:R-:W-:Y:S01]  /*da70*/  HADD2.F32 R54, -RZ, R52.H0_H0 ;  /* 0x20000034ff367230 */ /* 0x000fe20000004100 */
[----:B------:R-:W-:Y:S01]  /*da80*/  F2FP.F16.E4M3.UNPACK_B R145, R145 ;  /* 0x00000091ff91723e */ /* 0x000fe200020006ff */
[----:B------:R-:W-:-:S02]  /*da90*/  HADD2.F32 R57, -RZ, R58.H0_H0 ;  /* 0x2000003aff397230 */ /* 0x000fc40000004100 */
[----:B------:R-:W-:Y:S01]  /*daa0*/  FMUL.FTZ R63, R55, R60 ;  /* 0x0000003c373f7220 */ /* 0x000fe20000410000 */
[----:B------:R-:W-:Y:S02]  /*dab0*/  HADD2.F32 R52, -RZ, R52.H1_H1 ;  /* 0x30000034ff347230 */ /* 0x000fe40000004100 */
[C---:B------:R-:W-:Y:S01]  /*dac0*/  FMUL.FTZ R59, R54.reuse, R59 ;  /* 0x0000003b363b7220 */ /* 0x040fe20000410000 */
[----:B------:R-:W-:Y:S02]  /*dad0*/  HADD2.F32 R58, -RZ, R58.H1_H1 ;  /* 0x3000003aff3a7230 */ /* 0x000fe40000004100 */
[-C--:B------:R-:W-:Y:S01]  /*dae0*/  FFMA.FTZ R61, R54, R57.reuse, -R61 ;  /* 0x00000039363d7223 */ /* 0x080fe2000001083d */
[----:B------:R-:W-:Y:S01]  /*daf0*/  F2FP.SATFINITE.E4M3.F32.PACK_AB_MERGE_C R46, R49, R46, RZ ;  /* 0x0000002e312e723e */ /* 0x000fe200048070ff */
[----:B------:R-:W-:Y:S01]  /*db00*/  FMUL.FTZ R54, R52, R60 ;  /* 0x0000003c34367220 */ /* 0x000fe20000410000 */
[----:B------:R-:W-:Y:S01]  /*db10*/  FFMA.FTZ R60, R56, R57, R59 ;  /* 0x00000039383c7223 */ /* 0x000fe2000001003b */
[----:B------:R-:W-:Y:S01]  /*db20*/  FFMA.FTZ R64, R52, R58, -R63 ;  /* 0x0000003a34407223 */ /* 0x000fe2000001083f */
[----:B------:R-:W-:Y:S01]  /*db30*/  F2FP.F16.E4M3.UNPACK_B R52, R38 ;  /* 0x00000026ff34723e */ /* 0x000fe200020006ff */
[----:B------:R-:W-:Y:S01]  /*db40*/  FFMA.FTZ R63, R55, R58, R54 ;  /* 0x0000003a373f7223 */ /* 0x000fe20000010036 */
[--C-:B------:R-:W-:Y:S01]  /*db50*/  HADD2.F32 R57, -RZ, R143.reuse.H0_H0 ;  /* 0x2000008fff397230 */ /* 0x100fe20000004100 */
[----:B------:R-:W-:Y:S01]  /*db60*/  F2FP.SATFINITE.E4M3.F32.PACK_AB_MERGE_C R48, R48, R47, RZ ;  /* 0x0000002f3030723e */ /* 0x000fe200048070ff */
[----:B------:R-:W-:Y:S01]  /*db70*/  HADD2.F32 R143, -RZ, R143.H1_H1 ;  /* 0x3000008fff8f7230 */ /* 0x000fe20000004100 */
[----:B------:R-:W-:Y:S01]  /*db80*/  F2FP.F16.E4M3.UNPACK_B R49, R13 ;  /* 0x0000000dff31723e */ /* 0x000fe200020006ff */
[--C-:B------:R-:W-:Y:S01]  /*db90*/  HADD2.F32 R54, -RZ, R52.reuse.H0_H0 ;  /* 0x20000034ff367230 */ /* 0x100fe20000004100 */
[----:B------:R-:W-:Y:S01]  /*dba0*/  F2FP.SATFINITE.E4M3.F32.PACK_AB_MERGE_C R47, R53, R50, R46 ;  /* 0x00000032352f723e */ /* 0x000fe2000480702e */
[----:B------:R-:W-:Y:S01]  /*dbb0*/  HADD2.F32 R38, -RZ, R45.H0_H0 ;  /* 0x2000002dff267230 */ /* 0x000fe20000004100 */
[----:B------:R-:W-:Y:S01]  /*dbc0*/  F2FP.SATFINITE.E4M3.F32.PACK_AB_MERGE_C R46, R62, R51, R48 ;  /* 0x000000333e2e723e */ /* 0x000fe20004807030 */
[----:B------:R-:W-:-:S02]  /*dbd0*/  HADD2.F32 R52, -RZ, R52.H1_H1 ;  /* 0x30000034ff347230 */ /* 0x000fc40000004100 */
[-C--:B------:R-:W-:Y:S01]  /*dbe0*/  FMUL.FTZ R59, R54, R57.reuse ;  /* 0x00000039363b7220 */ /* 0x080fe20000410000 */
[----:B------:R-:W-:Y:S02]  /*dbf0*/  HADD2.F32 R45, -RZ, R45.H1_H1 ;  /* 0x3000002dff2d7230 */ /* 0x000fe40000004100 */
[----:B------:R-:W-:Y:S01]  /*dc00*/  FMUL.FTZ R57, R38, R57 ;  /* 0x0000003926397220 */ /* 0x000fe20000410000 */
[--C-:B------:R-:W-:Y:S02]  /*dc10*/  HADD2.F32 R55, -RZ, R145.reuse.H0_H0 ;  /* 0x20000091ff377230 */ /* 0x100fe40000004100 */
[-C--:B------:R-:W-:Y:S01]  /*dc20*/  FMUL.FTZ R56, R52, R143.reuse ;  /* 0x0000008f34387220 */ /* 0x080fe20000410000 */
[----:B------:R-:W-:Y:S02]  /*dc30*/  HADD2.F32 R145, -RZ, R145.H1_H1 ;  /* 0x30000091ff917230 */ /* 0x000fe40000004100 */
[----:B------:R-:W-:Y:S01]  /*dc40*/  FMUL.FTZ R143, R45, R143 ;  /* 0x0000008f2d8f7220 */ /* 0x000fe20000410000 */
[----:B------:R-:W-:-:S02]  /*dc50*/  HADD2.F32 R48, -RZ, R49.H0_H0 ;  /* 0x20000031ff307230 */ /* 0x000fc40000004100 */
[-C--:B------:R-:W-:Y:S01]  /*dc60*/  FFMA.FTZ R59, R38, R55.reuse, -R59 ;  /* 0x00000037263b7223 */ /* 0x080fe2000001083b */
[----:B------:R-:W-:Y:S01]  /*dc70*/  FFMA.FTZ R38, R54, R55, R57 ;  /* 0x0000003736267223 */ /* 0x000fe20000010039 */
[-C--:B------:R-:W-:Y:S01]  /*dc80*/  FFMA.FTZ R58, R45, R145.reuse, -R56 ;  /* 0x000000912d3a7223 */ /* 0x080fe20000010838 */
[----:B------:R-:W-:Y:S01]  /*dc90*/  FFMA.FTZ R143, R52, R145, R143 ;  /* 0x00000091348f7223 */ /* 0x000fe2000001008f */
[----:B------:R-:W-:Y:S02]  /*dca0*/  F2FP.F16.E4M3.UNPACK_B R52, R37 ;  /* 0x00000025ff34723e */ /* 0x000fe400020006ff */
[----:B------:R-:W-:Y:S02]  /*dcb0*/  F2FP.F16.E4M3.UNPACK_B R56, R36 ;  /* 0x00000024ff38723e */ /* 0x000fe400020006ff */
[----:B------:R-:W-:Y:S01]  /*dcc0*/  F2FP.SATFINITE.E4M3.F32.PACK_AB_MERGE_C R45, R64, R61, RZ ;  /* 0x0000003d402d723e */ /* 0x000fe200048070ff */
[----:B------:R-:W-:Y:S01]  /*dcd0*/  HADD2.F32 R50, -RZ, R52.H0_H0 ;  /* 0x20000034ff327230 */ /* 0x000fe20000004100 */
[----:B------:R-:W-:Y:S01]  /*dce0*/  F2FP.F16.E4M3.UNPACK_B R54, R14 ;  /* 0x0000000eff36723e */ /* 0x000fe200020006ff */
[----:B------:R-:W-:Y:S01]  /*dcf0*/  HADD2.F32 R51, -RZ, R56.H0_H0 ;  /* 0x20000038ff337230 */ /* 0x000fe20000004100 */
[----:B------:R-:W-:Y:S01]  /*dd00*/  F2FP.SATFINITE.E4M3.F32.PACK_AB_MERGE_C R45, R58, R59, R45 ;  /* 0x0000003b3a2d723e */ /* 0x000fe2000480702d */
[----:B------:R-:W-:Y:S01]  /*dd10*/  HADD2.F32 R53, -RZ, R52.H1_H1 ;  /* 0x30000034ff357230 */ /* 0x000fe20000004100 */
[----:B------:R-:W-:Y:S01]  /*dd20*/  F2FP.F16.E4M3.UNPACK_B R52, R37.H1 ;  /* 0x00000025ff34723e */ /* 0x000fe200030006ff */
[----:B------:R-:W-:-:S02]  /*dd30*/  HADD2.F32 R55, -RZ, R54.H0_H0 ;  /* 0x20000036ff377230 */ /* 0x000fc40000004100 */
[-C--:B------:R-:W-:Y:S01]  /*dd40*/  FMUL.FTZ R57, R50, R51.reuse ;  /* 0x0000003332397220 */ /* 0x080fe20000410000 */
[C---:B------:R-:W-:Y:S01]  /*dd50*/  FMUL.FTZ R59, R48.reuse, R51 ;  /* 0x00000033303b7220 */ /* 0x040fe20000410000 */
[----:B------:R-:W-:Y:S01]  /*dd60*/  HADD2.F32 R56, -RZ, R56.H1_H1 ;  /* 0x30000038ff387230 */ /* 0x000fe20000004100 */
[----:B------:R-:W-:Y:S01]  /*dd70*/  F2FP.F16.E4M3.UNPACK_B R14, R14.H1 ;  /* 0x0000000eff0e723e */ /* 0x000fe200030006ff */
[----:B------:R-:W-:Y:S02]  /*dd80*/  HADD2.F32 R51, -RZ, R49.H1_H1 ;  /* 0x30000031ff337230 */ /* 0x000fe40000004100 */
[-C--:B------:R-:W-:Y:S01]  /*dd90*/  FFMA.FTZ R48, R48, R55.reuse, -R57 ;  /* 0x0000003730307223 */ /* 0x080fe20000010839 */
[----:B------:R-:W-:Y:S01]  /*dda0*/  FFMA.FTZ R49, R50, R55, R59 ;  /* 0x0000003732317223 */ /* 0x000fe2000001003b */
[----:B------:R-:W-:Y:S02]  /*ddb0*/  HADD2.F32 R54, -RZ, R54.H1_H1 ;  /* 0x30000036ff367230 */ /* 0x000fe40000004100 */
[-C--:B------:R-:W-:Y:S01]  /*ddc0*/  FMUL.FTZ R58, R53, R56.reuse ;  /* 0x00000038353a7220 */ /* 0x080fe20000410000 */
[----:B------:R-:W-:Y:S01]  /*ddd0*/  FMUL.FTZ R56, R51, R56 ;  /* 0x0000003833387220 */ /* 0x000fe20000410000 */
[----:B------:R-:W-:-:S02]  /*dde0*/  F2FP.F16.E4M3.UNPACK_B R55, R36.H1 ;  /* 0x00000024ff37723e */ /* 0x000fc400030006ff */
[----:B------:R-:W-:Y:S01]  /*ddf0*/  F2FP.F16.E4M3.UNPACK_B R50, R13.H1 ;  /* 0x0000000dff32723e */ /* 0x000fe200030006ff */
[-C--:B------:R-:W-:Y:S01]  /*de00*/  FFMA.FTZ R13, R51, R54.reuse, -R58 ;  /* 0x00000036330d7223 */ /* 0x080fe2000001083a */
[----:B------:R-:W-:Y:S01]  /*de10*/  FFMA.FTZ R36, R53, R54, R56 ;  /* 0x0000003635247223 */ /* 0x000fe20000010038 */
[----:B------:R-:W-:Y:S01]  /*de20*/  HADD2.F32 R51, -RZ, R52.H0_H0 ;  /* 0x20000034ff337230 */ /* 0x000fe20000004100 */
[----:B------:R-:W-:Y:S01]  /*de30*/  F2FP.SATFINITE.E4M3.F32.PACK_AB_MERGE_C R60, R63, R60, RZ ;  /* 0x0000003c3f3c723e */ /* 0x000fe200048070ff */
[--C-:B------:R-:W-:Y:S02]  /*de40*/  HADD2.F32 R56, -RZ, R55.reuse.H0_H0 ;  /* 0x20000037ff387230 */ /* 0x100fe40000004100 */
[----:B------:R-:W-:Y:S01]  /*de50*/  HADD2.F32 R37, -RZ, R50.H0_H0 ;  /* 0x20000032ff257230 */ /* 0x000fe20000004100 */
[----:B------:R-:W-:Y:S01]  /*de60*/  F2FP.SATFINITE.E4M3.F32.PACK_AB_MERGE_C R38, R143, R38, R60 ;  /* 0x000000268f26723e */ /* 0x000fe2000480703c */
[----:B------:R-:W-:Y:S02]  /*de70*/  HADD2.F32 R52, -RZ, R52.H1_H1 ;  /* 0x30000034ff347230 */ /* 0x000fe40000004100 */
[----:B------:R-:W-:Y:S01]  /*de80*/  FMUL.FTZ R58, R51, R56 ;  /* 0x00000038333a7220 */ /* 0x000fe20000410000 */
[----:B------:R-:W-:-:S02]  /*de90*/  HADD2.F32 R55, -RZ, R55.H1_H1 ;  /* 0x30000037ff377230 */ /* 0x000fc40000004100 */
[----:B------:R-:W-:Y:S01]  /*dea0*/  FMUL.FTZ R56, R37, R56 ;  /* 0x0000003825387220 */ /* 0x000fe20000410000 */
[----:B------:R-:W-:Y:S02]  /*deb0*/  HADD2.F32 R50, -RZ, R50.H1_H1 ;  /* 0x30000032ff327230 */ /* 0x000fe40000004100 */
[--C-:B------:R-:W-:Y:S02]  /*dec0*/  HADD2.F32 R53, -RZ, R14.reuse.H1_H1 ;  /* 0x3000000eff357230 */ /* 0x100fe40000004100 */
[-C--:B------:R-:W-:Y:S01]  /*ded0*/  FMUL.FTZ R57, R52, R55.reuse ;  /* 0x0000003734397220 */ /* 0x080fe20000410000 */
[----:B------:R-:W-:Y:S02]  /*dee0*/  HADD2.F32 R54, -RZ, R14.H0_H0 ;  /* 0x2000000eff367230 */ /* 0x000fe40000004100 */
[C---:B------:R-:W-:Y:S01]  /*def0*/  FMUL.FTZ R55, R50.reuse, R55 ;  /* 0x0000003732377220 */ /* 0x040fe20000410000 */
[----:B------:R-:W-:Y:S01]  /*df00*/  F2FP.F16.E4M3.UNPACK_B R14, R15 ;  /* 0x0000000fff0e723e */ /* 0x000fe200020006ff */
[----:B------:R-:W-:Y:S01]  /*df10*/  FFMA.FTZ R62, R50, R53, -R57 ;  /* 0x00000035323e7223 */ /* 0x000fe20000010839 */
[----:B------:R-:W-:Y:S01]  /*df20*/  F2FP.F16.E4M3.UNPACK_B R50, R39 ;  /* 0x00000027ff32723e */ /* 0x000fe200020006ff */
[----:B------:R-:W-:Y:S01]  /*df30*/  FFMA.FTZ R64, R52, R53, R55 ;  /* 0x0000003534407223 */ /* 0x000fe20000010037 */
[----:B------:R-:W-:Y:S01]  /*df40*/  F2FP.F16.E4M3.UNPACK_B R55, R12 ;  /* 0x0000000cff37723e */ /* 0x000fe200020006ff */
[-C--:B------:R-:W-:Y:S01]  /*df50*/  FFMA.FTZ R61, R51, R54.reuse, R56 ;  /* 0x00000036333d7223 */ /* 0x080fe20000010038 */
[----:B------:R-:W-:Y:S01]  /*df60*/  F2FP.F16.E4M3.UNPACK_B R51, R39.H1 ;  /* 0x00000027ff33723e */ /* 0x000fe200030006ff */
[----:B------:R-:W-:Y:S01]  /*df70*/  FFMA.FTZ R59, R37, R54, -R58 ;  /* 0x00000036253b7223 */ /* 0x000fe2000001083a */
[----:B------:R-:W-:Y:S01]  /*df80*/  F2FP.F16.E4M3.UNPACK_B R57, R12.H1 ;  /* 0x0000000cff39723e */ /* 0x000fe200030006ff */
[----:B------:R-:W-:Y:S01]  /*df90*/  HADD2.F32 R37, -RZ, R14.H0_H0 ;  /* 0x2000000eff257230 */ /* 0x000fe20000004100 */
[----:B------:R-:W-:Y:S01]  /*dfa0*/  F2FP.F16.E4M3.UNPACK_B R15, R15.H1 ;  /* 0x0000000fff0f723e */ /* 0x000fe200030006ff */
        /* <DEDUP_REMOVED lines=8> */
[----:B------:R-:W-:Y:S01]  /*e030*/  HADD2.F32 R39, -RZ, R15.H0_H0 ;  /* 0x2000000fff277230 */ /* 0x000fe20000004100 */
[----:B------:R-:W-:Y:S01]  /*e040*/  F2FP.SATFINITE.E4M3.F32.PACK_AB_MERGE_C R61, R64, R61, RZ ;  /* 0x0000003d403d723e */ /* 0x000fe200048070ff */
        /* <DEDUP_REMOVED lines=19> */
[-C--:B------:R-:W-:Y:S01]  /*e180*/  FMUL.FTZ R37, R50, R55.reuse ;  /* 0x0000003732257220 */ /* 0x080fe20000410000 */
[-C--:B------:R-:W-:Y:S01]  /*e190*/  FFMA.FTZ R15, R15, R12.reuse, -R54 ;  /* 0x0000000c0f0f7223 */ /* 0x080fe20000010836 */
[----:B------:R-:W-:Y:S01]  /*e1a0*/  FFMA.FTZ R51, R51, R12, R52 ;  /* 0x0000000c33337223 */ /* 0x000fe20000010034 */
[C---:B------:R-:W-:Y:S01]  /*e1b0*/  FMUL.FTZ R55, R14.reuse, R55 ;  /* 0x000000370e377220 */ /* 0x040fe20000410000 */
[-C--:B------:R-:W-:Y:S01]  /*e1c0*/  FFMA.FTZ R37, R14, R11.reuse, -R37 ;  /* 0x0000000b0e257223 */ /* 0x080fe20000010825 */
[----:B------:R-:W-:Y:S01]  /*e1d0*/  F2FP.SATFINITE.E4M3.F32.PACK_AB_MERGE_C R13, R13, R48, R59 ;  /* 0x000000300d0d723e */ /* 0x000fe2000480703b */
[----:B------:R-:W-:Y:S01]  /*e1e0*/  IMAD.MOV.U32 R12, RZ, RZ, R47 ;  /* 0x000000ffff0c7224 */ /* 0x000fe200078e002f */
[----:B------:R-:W-:Y:S01]  /*e1f0*/  F2FP.SATFINITE.E4M3.F32.PACK_AB_MERGE_C R15, R15, R58, RZ ;  /* 0x0000003a0f0f723e */ /* 0x000fe200048070ff */
[----:B------:R-:W-:Y:S01]  /*e200*/  FFMA.FTZ R50, R50, R11, R55 ;  /* 0x0000000b32327223 */ /* 0x000fe20000010037 */
[----:B------:R-:W-:Y:S01]  /*e210*/  F2FP.SATFINITE.E4M3.F32.PACK_AB_MERGE_C R51, R51, R60, RZ ;  /* 0x0000003c3333723e */ /* 0x000fe200048070ff */
[----:B------:R-:W-:Y:S01]  /*e220*/  IMAD.MOV.U32 R14, RZ, RZ, R45 ;  /* 0x000000ffff0e7224 */ /* 0x000fe200078e002d */
[----:B------:R-:W-:-:S02]  /*e230*/  F2FP.SATFINITE.E4M3.F32.PACK_AB_MERGE_C R15, R37, R66, R15 ;  /* 0x00000042250f723e */ /* 0x000fc4000480700f */
[----:B------:R-:W-:Y:S02]  /*e240*/  F2FP.SATFINITE.E4M3.F32.PACK_AB_MERGE_C R37, R36, R49, R61 ;  /* 0x000000312425723e */ /* 0x000fe4000480703d */
[----:B------:R-:W-:Y:S02]  /*e250*/  F2FP.SATFINITE.E4M3.F32.PACK_AB_MERGE_C R39, R50, R63, R51 ;  /* 0x0000003f3227723e */ /* 0x000fe40004807033 */
[----:B------:R-:W-:-:S07]  /*e260*/  MOV R36, R46 ;  /* 0x0000002e00247202 */ /* 0x000fce0000000f00 */
.L_x_527:
[----:B------:R-:W-:Y:S05]  /*e270*/  BSYNC B2 ;  /* 0x0000000000027941 */ /* 0x000fea0003800000 */
.L_x_526:
[----:B-1----:R1:W-:Y:S04]  /*e280*/  ST.E.128 desc[UR50][R40.64], R12 ;  /* 0x0000000c28007985 */ /* 0x0023e8000c101d32 */
[----:B----4-:R1:W-:Y:S02]  /*e290*/  @!P2 ST.E.128 desc[UR50][R42.64], R36 ;  /* 0x000000242a00a985 */ /* 0x0103e4000c101d32 */
.L_x_525:
[----:B------:R-:W-:Y:S05]  /*e2a0*/  BSYNC B1 ;  /* 0x0000000000017941 */ /* 0x000fea0003800000 */
.L_x_524:
[----:B------:R-:W-:-:S13]  /*e2b0*/  ISETP.NE.AND P2, PT, R30, RZ, PT ;  /* 0x000000ff1e00720c */ /* 0x000fda0003f45270 */
[----:B------:R-:W-:Y:S05]  /*e2c0*/  @!P2 BRA `(.L_x_476) ;  /* 0x000000140090a947 */ /* 0x000fea0003800000 */
[----:B0---4-:R-:W4:Y:S01]  /*e2d0*/  LDL R11, [R1] ;  /* 0x00000000010b7983 */ /* 0x011f220000100800 */
[----:B-1----:R-:W-:Y:S01]  /*e2e0*/  IADD3 R40, P2, R27, R120, RZ ;  /* 0x000000781b287210 */ /* 0x002fe20007f5e0ff */
[----:B------:R-:W-:Y:S04]  /*e2f0*/  BSSY B1, `(.L_x_528) ;  /* 0x00000ea000017945 */ /* 0x000fe80003800000 */
[----:B------:R-:W-:Y:S01]  /*e300*/  IMAD.X R41, R44, 0x1, R111, P2 ;  /* 0x000000012c297824 */ /* 0x000fe200010e066f */
[----:B------:R-:W-:Y:S02]  /*e310*/  ISETP.GE.AND P2, PT, R3, R118, PT ;  /* 0x000000760300720c */ /* 0x000fe40003f46270 */
[----:B----4-:R-:W-:-:S04]  /*e320*/  LOP3.LUT P4, RZ, R11, 0x1, RZ, 0xc0, !PT ;  /* 0x000000010bff7812 */ /* 0x010fc8000788c0ff */
[----:B------:R-:W-:-:S04]  /*e330*/  SEL R146, R121, R146, !P4 ;  /* 0x0000009279927207 */ /* 0x000fc80006000000 */
[----:B------:R-:W-:-:S04]  /*e340*/  SHF.R.S32.HI R11, RZ, 0x1f, R146 ;  /* 0x0000001fff0b7819 */ /* 0x000fc80000011492 */
[----:B------:R-:W-:-:S04]  /*e350*/  LEA.HI R146, R11, R146, RZ, 0x5 ;  /* 0x000000920b927211 */ /* 0x000fc800078f28ff */
[----:B------:R-:W-:-:S04]  /*e360*/  LEA.HI.SX32 R146, R146, R115, 0x1b ;  /* 0x0000007392927211 */ /* 0x000fc800078fdaff */
[----:B------:R-:W-:-:S04]  /*e370*/  SHF.R.S32.HI R11, RZ, 0x1f, R146 ;  /* 0x0000001fff0b7819 */ /* 0x000fc80000011492 */
[----:B------:R-:W-:Y:S01]  /*e380*/  LEA.HI R12, R11, R146, RZ, 0x2 ;  /* 0x000000920b0c7211 */ /* 0x000fe200078f10ff */
[----:B------:R-:W-:-:S03]  /*e390*/  IMAD.SHL.U32 R11, R146, 0x10, RZ ;  /* 0x00000010920b7824 */ /* 0x000fc600078e00ff */
[----:B------:R-:W-:Y:S02]  /*e3a0*/  SHF.R.S32.HI R12, RZ, 0x2, R12 ;  /* 0x00000002ff0c7819 */ /* 0x000fe4000001140c */
[----:B------:R-:W-:-:S03]  /*e3b0*/  LOP3.LUT R13, R212, 0x30, R11, 0xf8, !PT ;  /* 0x00000030d40d7812 */ /* 0x000fc600078ef80b */
[----:B------:R-:W-:Y:S01]  /*e3c0*/  IMAD R12, R12, 0x2800, R213 ;  /* 0x000028000c0c7824 */ /* 0x000fe200078e02d5 */
[----:B------:R-:W-:-:S05]  /*e3d0*/  LOP3.LUT R13, R13, R4, RZ, 0x3c, !PT ;  /* 0x000000040d0d7212 */ /* 0x000fca00078e3cff */
[----:B------:R-:W-:Y:S02]  /*e3e0*/  IMAD.IADD R12, R12, 0x1, R13 ;  /* 0x000000010c0c7824 */ /* 0x000fe400078e020d */
[C---:B------:R-:W-:Y:S02]  /*e3f0*/  IMAD R13, R19.reuse, 0x7800, R130 ;  /* 0x00007800130d7824 */ /* 0x040fe400078e0282 */
[----:B------:R-:W-:-:S03]  /*e400*/  IMAD R15, R19, 0x7800, R12 ;  /* 0x00007800130f7824 */ /* 0x000fc600078e020c */
[C---:B------:R-:W-:Y:S01]  /*e410*/  IADD3 R13, R18.reuse, R13, RZ ;  /* 0x0000000d120d7210 */ /* 0x040fe20007ffe0ff */
[----:B------:R-:W-:-:S05]  /*e420*/  IMAD.IADD R36, R18, 0x1, R15 ;  /* 0x0000000112247824 */ /* 0x000fca00078e020f */
[----:B------:R-:W0:Y:S04]  /*e430*/  LDS.128 R12, [R13+0x1a400] ;  /* 0x01a400000d0c7984 */ /* 0x000e280000000c00 */
[----:B------:R-:W1:Y:S01]  /*e440*/  LDS.128 R36, [R36+0x1a400] ;  /* 0x01a4000024247984 */ /* 0x000e620000000c00 */
[----:B------:R-:W-:Y:S05]  /*e450*/  @P2 BRA `(.L_x_529) ;  /* 0x0000000c004c2947 */ /* 0x000fea0003800000 */
[----:B------:R-:W-:Y:S01]  /*e460*/  SHF.R.U32.HI R43, RZ, 0x8, R81 ;  /* 0x00000008ff2b7819 */ /* 0x000fe20000011651 */
[----:B0-----:R-:W-:Y:S01]  /*e470*/  IMAD.MOV.U32 R42, RZ, RZ, R13 ;  /* 0x000000ffff2a7224 */ /* 0x001fe200078e000d */
[----:B------:R-:W-:Y:S01]  /*e480*/  SHF.R.U32.HI R52, RZ, 0x8, R71 ;  /* 0x00000008ff347819 */ /* 0x000fe20000011647 */
[----:B-1----:R-:W-:Y:S01]  /*e490*/  IMAD.MOV.U32 R50, RZ, RZ, R36 ;  /* 0x000000ffff327224 */ /* 0x002fe200078e0024 */
[----:B------:R-:W-:Y:S02]  /*e4a0*/  SHF.R.U32.HI R57, RZ, 0x10, R81 ;  /* 0x00000010ff397819 */ /* 0x000fe40000011651 */
[----:B------:R-:W-:Y:S01]  /*e4b0*/  MOV R47, R12 ;  /* 0x0000000c002f7202 */ /* 0x000fe20000000f00 */
[----:B------:R-:W-:Y:S01]  /*e4c0*/  IMAD.SHL.U32 R12, R43, 0x100, RZ ;  /* 0x000001002b0c7824 */ /* 0x000fe200078e00ff */
[----:B------:R-:W-:Y:S01]  /*e4d0*/  SHF.R.U32.HI R49, RZ, 0x8, R69 ;  /* 0x00000008ff317819 */ /* 0x000fe20000011645 */
[----:B------:R-:W-:Y:S01]  /*e4e0*/  IMAD.MOV.U32 R43, RZ, RZ, R14 ;  /* 0x000000ffff2b7224 */ /* 0x000fe200078e000e */
[----:B------:R-:W-:Y:S01]  /*e4f0*/  LOP3.LUT R45, R81, 0xff0000ff, RZ, 0xc0, !PT ;  /* 0xff0000ff512d7812 */ /* 0x000fe200078ec0ff */
[----:B------:R-:W-:Y:S01]  /*e500*/  IMAD.SHL.U32 R14, R52, 0x100, RZ ;  /* 0x00000100340e7824 */ /* 0x000fe200078e00ff */
[----:B------:R-:W-:Y:S01]  /*e510*/  SHF.R.U32.HI R55, RZ, 0x8, R83 ;  /* 0x00000008ff377819 */ /* 0x000fe20000011653 */
[----:B------:R-:W-:Y:S01]  /*e520*/  IMAD.U32 R13, R57, 0x10000, RZ ;  /* 0x00010000390d7824 */ /* 0x000fe200078e00ff */
[----:B------:R-:W-:Y:S01]  /*e530*/  LOP3.LUT R51, R71, 0xff0000ff, RZ, 0xc0, !PT ;  /* 0xff0000ff47337812 */ /* 0x000fe200078ec0ff */
[----:B------:R-:W-:Y:S01]  /*e540*/  IMAD.SHL.U32 R49, R49, 0x100, RZ ;  /* 0x0000010031317824 */ /* 0x000fe200078e00ff */
[----:B------:R-:W-:-:S02]  /*e550*/  LOP3.LUT R12, R45, 0xff00, R12, 0xf8, !PT ;  /* 0x0000ff002d0c7812 */ /* 0x000fc400078ef80c */
[----:B------:R-:W-:Y:S02]  /*e560*/  SHF.R.U32.HI R54, RZ, 0x10, R83 ;  /* 0x00000010ff367819 */ /* 0x000fe40000011653 */
[----:B------:R-:W-:Y:S02]  /*e570*/  LOP3.LUT R48, R69, 0xff0000ff, RZ, 0xc0, !PT ;  /* 0xff0000ff45307812 */ /* 0x000fe400078ec0ff */
[----:B------:R-:W-:Y:S02]  /*e580*/  LOP3.LUT R46, R83, 0xff0000ff, RZ, 0xc0, !PT ;  /* 0xff0000ff532e7812 */ /* 0x000fe400078ec0ff */
[----:B------:R-:W-:Y:S02]  /*e590*/  SHF.L.U32 R45, R55, 0x8, RZ ;  /* 0x00000008372d7819 */ /* 0x000fe400000006ff */
[----:B------:R-:W-:Y:S02]  /*e5a0*/  LOP3.LUT R55, R51, 0xff00, R14, 0xf8, !PT ;  /* 0x0000ff0033377812 */ /* 0x000fe400078ef80e */
[----:B------:R-:W-:-:S02]  /*e5b0*/  LOP3.LUT R14, R12, 0xff0000, R13, 0xf8, !PT ;  /* 0x00ff00000c0e7812 */ /* 0x000fc400078ef80d */
[----:B------:R-:W-:Y:S02]  /*e5c0*/  LOP3.LUT R36, R48, 0xff00, R49, 0xf8, !PT ;  /* 0x0000ff0030247812 */ /* 0x000fe400078ef831 */
[----:B------:R-:W-:Y:S02]  /*e5d0*/  SHF.L.U32 R12, R54, 0x10, RZ ;  /* 0x00000010360c7819 */ /* 0x000fe400000006ff */
[----:B------:R-:W-:Y:S02]  /*e5e0*/  LOP3.LUT R45, R46, 0xff00, R45, 0xf8, !PT ;  /* 0x0000ff002e2d7812 */ /* 0x000fe400078ef82d */
[----:B------:R-:W-:Y:S02]  /*e5f0*/  F2FP.F16.E4M3.UNPACK_B R54, R141.H1 ;  /* 0x0000008dff36723e */ /* 0x000fe400030006ff */
[----:B------:R-:W-:Y:S02]  /*e600*/  F2FP.F16.E4M3.UNPACK_B R51, R50.H1 ;  /* 0x00000032ff33723e */ /* 0x000fe400030006ff */
[----:B------:R-:W-:Y:S01]  /*e610*/  F2FP.F16.E4M3.UNPACK_B R48, R47.H1 ;  /* 0x0000002fff30723e */ /* 0x000fe200030006ff */
[----:B------:R-:W-:Y:S01]  /*e620*/  HADD2.F32 R13, -RZ, R54.H0_H0 ;  /* 0x20000036ff0d7230 */ /* 0x000fe20000004100 */
[----:B------:R-:W-:Y:S01]  /*e630*/  SHF.R.U32.HI R53, RZ, 0x10, R69 ;  /* 0x00000010ff357819 */ /* 0x000fe20000011645 */
[----:B------:R-:W-:Y:S01]  /*e640*/  HADD2.F32 R46, -RZ, R51.H0_H0 ;  /* 0x20000033ff2e7230 */ /* 0x000fe20000004100 */
[----:B------:R-:W-:-:S02]  /*e650*/  SHF.R.U32.HI R56, RZ, 0x10, R71 ;  /* 0x00000010ff387819 */ /* 0x000fc40000011647 */
[----:B------:R-:W-:Y:S01]  /*e660*/  LOP3.LUT R12, R45, 0xff0000, R12, 0xf8, !PT ;  /* 0x00ff00002d0c7812 */ /* 0x000fe200078ef80c */
[----:B------:R-:W-:Y:S01]  /*e670*/  HADD2.F32 R45, -RZ, R48.H0_H0 ;  /* 0x20000030ff2d7230 */ /* 0x000fe20000004100 */
[----:B------:R-:W-:Y:S01]  /*e680*/  F2FP.F16.E4M3.UNPACK_B R49, R139.H1 ;  /* 0x0000008bff31723e */ /* 0x000fe200030006ff */
[----:B------:R-:W-:Y:S02]  /*e690*/  IMAD.U32 R53, R53, 0x10000, RZ ;  /* 0x0001000035357824 */ /* 0x000fe400078e00ff */
[-C--:B------:R-:W-:Y:S01]  /*e6a0*/  FMUL.FTZ R58, R46, R13.reuse ;  /* 0x0000000d2e3a7220 */ /* 0x080fe20000410000 */
[----:B------:R-:W-:Y:S02]  /*e6b0*/  IMAD.U32 R56, R56, 0x10000, RZ ;  /* 0x0001000038387824 */ /* 0x000fe400078e00ff */
[----:B------:R-:W-:Y:S01]  /*e6c0*/  FMUL.FTZ R57, R45, R13 ;  /* 0x0000000d2d397220 */ /* 0x000fe20000410000 */
[--C-:B------:R-:W-:Y:S01]  /*e6d0*/  HADD2.F32 R52, -RZ, R49.reuse.H0_H0 ;  /* 0x20000031ff347230 */ /* 0x100fe20000004100 */
[----:B------:R-:W-:Y:S01]  /*e6e0*/  LOP3.LUT R36, R36, 0xff0000, R53, 0xf8, !PT ;  /* 0x00ff000024247812 */ /* 0x000fe200078ef835 */
[----:B------:R-:W-:Y:S01]  /*e6f0*/  HADD2.F32 R53, -RZ, R49.H1_H1 ;  /* 0x30000031ff357230 */ /* 0x000fe20000004100 */
[----:B------:R-:W-:Y:S01]  /*e700*/  LOP3.LUT R13, R55, 0xff0000, R56, 0xf8, !PT ;  /* 0x00ff0000370d7812 */ /* 0x000fe200078ef838 */
[----:B------:R-:W-:-:S02]  /*e710*/  HADD2.F32 R55, -RZ, R54.H1_H1 ;  /* 0x30000036ff377230 */ /* 0x000fc40000004100 */
[-C--:B------:R-:W-:Y:S01]  /*e720*/  FFMA.FTZ R45, R45, R52.reuse, -R58 ;  /* 0x000000342d2d7223 */ /* 0x080fe2000001083a */
[----:B------:R-:W-:Y:S01]  /*e730*/  FFMA.FTZ R46, R46, R52, R57 ;  /* 0x000000342e2e7223 */ /* 0x000fe20000010039 */
[----:B------:R-:W-:Y:S01]  /*e740*/  HADD2.F32 R52, -RZ, R51.H1_H1 ;  /* 0x30000033ff347230 */ /* 0x000fe20000004100 */
[----:B------:R-:W-:Y:S01]  /*e750*/  F2FP.F16.E4M3.UNPACK_B R141, R141 ;  /* 0x0000008dff8d723e */ /* 0x000fe200020006ff */
[----:B------:R-:W-:Y:S01]  /*e760*/  HADD2.F32 R49, -RZ, R48.H1_H1 ;  /* 0x30000030ff317230 */ /* 0x000fe20000004100 */
[----:B------:R-:W-:Y:S02]  /*e770*/  F2FP.F16.E4M3.UNPACK_B R50, R50 ;  /* 0x00000032ff32723e */ /* 0x000fe400020006ff */
[----:B------:R-:W-:Y:S01]  /*e780*/  F2FP.F16.E4M3.UNPACK_B R47, R47 ;  /* 0x0000002fff2f723e */ /* 0x000fe200020006ff */
[----:B------:R-:W-:Y:S01]  /*e790*/  FMUL.FTZ R56, R52, R55 ;  /* 0x0000003734387220 */ /* 0x000fe20000410000 */
[----:B------:R-:W-:Y:S01]  /*e7a0*/  F2FP.F16.E4M3.UNPACK_B R139, R139 ;  /* 0x0000008bff8b723e */ /* 0x000fe200020006ff */
[----:B------:R-:W-:-:S02]  /*e7b0*/  HADD2.F32 R54, -RZ, R141.H0_H0 ;  /* 0x2000008dff367230 */ /* 0x000fc40000004100 */
[C---:B------:R-:W-:Y:S01]  /*e7c0*/  FMUL.FTZ R55, R49.reuse, R55 ;  /* 0x0000003731377220 */ /* 0x040fe20000410000 */
[----:B------:R-:W-:Y:S02]  /*e7d0*/  HADD2.F32 R51, -RZ, R50.H0_H0 ;  /* 0x20000032ff337230 */ /* 0x000fe40000004100 */
[-C--:B------:R-:W-:Y:S01]  /*e7e0*/  FFMA.FTZ R60, R49, R53.reuse, -R56 ;  /* 0x00000035313c7223 */ /* 0x080fe20000010838 */
[----:B------:R-:W-:Y:S02]  /*e7f0*/  HADD2.F32 R48, -RZ, R47.H0_H0 ;  /* 0x2000002fff307230 */ /* 0x000fe40000004100 */
[----:B------:R-:W-:Y:S01]  /*e800*/  FFMA.FTZ R57, R52, R53, R55 ;  /* 0x0000003534397223 */ /* 0x000fe20000010037 */
        /* <DEDUP_REMOVED lines=8> */
[----:B------:R-:W-:Y:S02]  /*e890*/  HADD2.F32 R139, -RZ, R139.H1_H1 ;  /* 0x3000008bff8b7230 */ /* 0x000fe40000004100 */
[-C--:B------:R-:W-:Y:S01]  /*e8a0*/  FMUL.FTZ R52, R50, R141.reuse ;  /* 0x0000008d32347220 */ /* 0x080fe20000410000 */
[----:B------:R-:W-:Y:S01]  /*e8b0*/  F2FP.F16.E4M3.UNPACK_B R48, R140.H1 ;  /* 0x0000008cff30723e */ /* 0x000fe200030006ff */
[C---:B------:R-:W-:Y:S01]  /*e8c0*/  FMUL.FTZ R141, R47.reuse, R141 ;  /* 0x0000008d2f8d7220 */ /* 0x040fe20000410000 */
[----:B------:R-:W-:Y:S01]  /*e8d0*/  F2FP.F16.E4M3.UNPACK_B R49, R38.H1 ;  /* 0x00000026ff31723e */ /* 0x000fe200030006ff */
        /* <DEDUP_REMOVED lines=19> */
[----:B------:R-:W-:Y:S01]  /*ea10*/  FMUL.FTZ R66, R47, R54 ;  /* 0x000000362f427220 */ /* 0x000fe20000410000 */
[----:B------:R-:W-:Y:S01]  /*ea20*/  FFMA.FTZ R54, R51, R50, R62 ;  /* 0x0000003233367223 */ /* 0x000fe2000001003e */
[----:B------:R-:W-:Y:S01]  /*ea30*/  FFMA.FTZ R64, R47, R52, -R48 ;  /* 0x000000342f407223 */ /* 0x000fe20000010830 */
[----:B------:R-:W-:Y:S01]  /*ea40*/  F2FP.F16.E4M3.UNPACK_B R47, R38 ;  /* 0x00000026ff2f723e */ /* 0x000fe200020006ff */
[----:B------:R-:W-:Y:S02]  /*ea50*/  HADD2.F32 R51, -RZ, R140.H0_H0 ;  /* 0x2000008cff337230 */ /* 0x000fe40000004100 */
[----:B------:R-:W-:Y:S01]  /*ea60*/  FFMA.FTZ R61, R49, R52, R66 ;  /* 0x00000034313d7223 */ /* 0x000fe20000010042 */
[----:B------:R-:W-:Y:S01]  /*ea70*/  HADD2.F32 R38, -RZ, R43.H0_H0 ;  /* 0x2000002bff267230 */ /* 0x000fe20000004100 */
[----:B------:R-:W-:Y:S01]  /*ea80*/  F2FP.SATFINITE.E4M3.F32.PACK_AB_MERGE_C R45, R60, R45, RZ ;  /* 0x0000002d3c2d723e */ /* 0x000fe200048070ff */
[----:B------:R-:W-:Y:S01]  /*ea90*/  HADD2.F32 R48, -RZ, R47.H0_H0 ;  /* 0x2000002fff307230 */ /* 0x000fe20000004100 */
[----:B------:R-:W-:Y:S01]  /*eaa0*/  F2FP.SATFINITE.E4M3.F32.PACK_AB_MERGE_C R57, R57, R46, RZ ;  /* 0x0000002e3939723e */ /* 0x000fe200048070ff */
[----:B------:R-:W-:Y:S01]  /*eab0*/  HADD2.F32 R49, -RZ, R138.H0_H0 ;  /* 0x2000008aff317230 */ /* 0x000fe20000004100 */
[----:B------:R-:W-:Y:S01]  /*eac0*/  F2FP.SATFINITE.E4M3.F32.PACK_AB_MERGE_C R61, R61, R54, RZ ;  /* 0x000000363d3d723e */ /* 0x000fe200048070ff */
[----:B------:R-:W-:-:S02]  /*ead0*/  HADD2.F32 R140, -RZ, R140.H1_H1 ;  /* 0x3000008cff8c7230 */ /* 0x000fc40000004100 */
[-C--:B------:R-:W-:Y:S01]  /*eae0*/  FMUL.FTZ R53, R48, R51.reuse ;  /* 0x0000003330357220 */ /* 0x080fe20000410000 */
[----:B------:R-:W-:Y:S02]  /*eaf0*/  HADD2.F32 R47, -RZ, R47.H1_H1 ;  /* 0x3000002fff2f7230 */ /* 0x000fe40000004100 */
[C---:B------:R-:W-:Y:S01]  /*eb00*/  FMUL.FTZ R51, R38.reuse, R51 ;  /* 0x0000003326337220 */ /* 0x040fe20000410000 */
[----:B------:R-:W-:Y:S02]  /*eb10*/  HADD2.F32 R43, -RZ, R43.H1_H1 ;  /* 0x3000002bff2b7230 */ /* 0x000fe40000004100 */
[-C--:B------:R-:W-:Y:S01]  /*eb20*/  FFMA.FTZ R53, R38, R49.reuse, -R53 ;  /* 0x0000003126357223 */ /* 0x080fe20000010835 */
[----:B------:R-:W-:Y:S02]  /*eb30*/  HADD2.F32 R138, -RZ, R138.H1_H1 ;  /* 0x3000008aff8a7230 */ /* 0x000fe40000004100 */
[----:B------:R-:W-:Y:S01]  /*eb40*/  FFMA.FTZ R38, R48, R49, R51 ;  /* 0x0000003130267223 */ /* 0x000fe20000010033 */
[-C--:B------:R-:W-:Y:S01]  /*eb50*/  FMUL.FTZ R50, R47, R140.reuse ;  /* 0x0000008c2f327220 */ /* 0x080fe20000410000 */
[----:B------:R-:W-:Y:S01]  /*eb60*/  F2FP.F16.E4M3.UNPACK_B R49, R37 ;  /* 0x00000025ff31723e */ /* 0x000fe200020006ff */
[C---:B------:R-:W-:Y:S01]  /*eb70*/  FMUL.FTZ R140, R43.reuse, R140 ;  /* 0x0000008c2b8c7220 */ /* 0x040fe20000410000 */
[----:B------:R-:W-:Y:S01]  /*eb80*/  F2FP.F16.E4M3.UNPACK_B R54, R36 ;  /* 0x00000024ff36723e */ /* 0x000fe200020006ff */
[----:B------:R-:W-:Y:S01]  /*eb90*/  FFMA.FTZ R62, R43, R138, -R50 ;  /* 0x0000008a2b3e7223 */ /* 0x000fe20000010832 */
[----:B------:R-:W-:Y:S01]  /*eba0*/  F2FP.F16.E4M3.UNPACK_B R48, R42 ;  /* 0x0000002aff30723e */ /* 0x000fe200020006ff */
[----:B------:R-:W-:Y:S01]  /*ebb0*/  FFMA.FTZ R51, R47, R138, R140 ;  /* 0x0000008a2f337223 */ /* 0x000fe2000001008c */
[----:B------:R-:W-:Y:S01]  /*ebc0*/  F2FP.SATFINITE.E4M3.F32.PACK_AB_MERGE_C R46, R58, R55, R45 ;  /* 0x000000373a2e723e */ /* 0x000fe2000480702d */
[--C-:B------:R-:W-:Y:S01]  /*ebd0*/  HADD2.F32 R50, -RZ, R49.reuse.H0_H0 ;  /* 0x20000031ff327230 */ /* 0x100fe20000004100 */
[----:B------:R-:W-:Y:S01]  /*ebe0*/  F2FP.SATFINITE.E4M3.F32.PACK_AB_MERGE_C R43, R64, R59, RZ ;  /* 0x0000003b402b723e */ /* 0x000fe200048070ff */
[----:B------:R-:W-:Y:S01]  /*ebf0*/  HADD2.F32 R55, -RZ, R54.H0_H0 ;  /* 0x20000036ff377230 */ /* 0x000fe20000004100 */
[----:B------:R-:W-:Y:S01]  /*ec00*/  F2FP.F16.E4M3.UNPACK_B R52, R14 ;  /* 0x0000000eff34723e */ /* 0x000fe200020006ff */
[----:B------:R-:W-:Y:S01]  /*ec10*/  HADD2.F32 R47, -RZ, R48.H0_H0 ;  /* 0x20000030ff2f7230 */ /* 0x000fe20000004100 */
[----:B------:R-:W-:Y:S01]  /*ec20*/  F2FP.SATFINITE.E4M3.F32.PACK_AB_MERGE_C R45, R141, R56, R57 ;  /* 0x000000388d2d723e */ /* 0x000fe20004807039 */
[----:B------:R-:W-:Y:S01]  /*ec30*/  HADD2.F32 R54, -RZ, R54.H1_H1 ;  /* 0x30000036ff367230 */ /* 0x000fe20000004100 */
[----:B------:R-:W-:Y:S01]  /*ec40*/  F2FP.SATFINITE.E4M3.F32.PACK_AB_MERGE_C R43, R62, R53, R43 ;  /* 0x000000353e2b723e */ /* 0x000fe2000480702b */
[----:B------:R-:W-:Y:S01]  /*ec50*/  HADD2.F32 R53, -RZ, R52.H0_H0 ;  /* 0x20000034ff357230 */ /* 0x000fe20000004100 */
[----:B------:R-:W-:Y:S01]  /*ec60*/  F2FP.SATFINITE.E4M3.F32.PACK_AB_MERGE_C R38, R51, R38, R61 ;  /* 0x000000263326723e */ /* 0x000fe2000480703d */
[----:B------:R-:W-:Y:S01]  /*ec70*/  FMUL.FTZ R56, R50, R55 ;  /* 0x0000003732387220 */ /* 0x000fe20000410000 */
[----:B------:R-:W-:-:S02]  /*ec80*/  HADD2.F32 R51, -RZ, R49.H1_H1 ;  /* 0x30000031ff337230 */ /* 0x000fc40000004100 */
[----:B------:R-:W-:Y:S01]  /*ec90*/  FMUL.FTZ R55, R47, R55 ;  /* 0x000000372f377220 */ /* 0x000fe20000410000 */
[----:B------:R-:W-:Y:S01]  /*eca0*/  HADD2.F32 R49, -RZ, R48.H1_H1 ;  /* 0x30000030ff317230 */ /* 0x000fe20000004100 */
[----:B------:R-:W-:Y:S01]  /*ecb0*/  F2FP.F16.E4M3.UNPACK_B R42, R42.H1 ;  /* 0x0000002aff2a723e */ /* 0x000fe200030006ff */
[----:B------:R-:W-:Y:S02]  /*ecc0*/  HADD2.F32 R52, -RZ, R52.H1_H1 ;  /* 0x30000034ff347230 */ /* 0x000fe40000004100 */
[----:B------:R-:W-:Y:S01]  /*ecd0*/  FFMA.FTZ R48, R50, R53, R55 ;  /* 0x0000003532307223 */ /* 0x000fe20000010037 */
[-C--:B------:R-:W-:Y:S01]  /*ece0*/  FMUL.FTZ R50, R51, R54.reuse ;  /* 0x0000003633327220 */ /* 0x080fe20000410000 */
[----:B------:R-:W-:Y:S01]  /*ecf0*/  FMUL.FTZ R54, R49, R54 ;  /* 0x0000003631367220 */ /* 0x000fe20000410000 */
[----:B------:R-:W-:Y:S01]  /*ed00*/  F2FP.F16.E4M3.UNPACK_B R37, R37.H1 ;  /* 0x00000025ff25723e */ /* 0x000fe200030006ff */
[----:B------:R-:W-:Y:S01]  /*ed10*/  FFMA.FTZ R47, R47, R53, -R56 ;  /* 0x000000352f2f7223 */ /* 0x000fe20000010838 */
[----:B------:R-:W-:Y:S01]  /*ed20*/  FFMA.FTZ R58, R49, R52, -R50 ;  /* 0x00000034313a7223 */ /* 0x000fe20000010832 */
[----:B------:R-:W-:Y:S01]  /*ed30*/  F2FP.F16.E4M3.UNPACK_B R50, R36.H1 ;  /* 0x00000024ff32723e */ /* 0x000fe200030006ff */
[----:B------:R-:W-:Y:S01]  /*ed40*/  FFMA.FTZ R57, R51, R52, R54 ;  /* 0x0000003433397223 */ /* 0x000fe20000010036 */
[----:B------:R-:W-:Y:S01]  /*ed50*/  HADD2.F32 R36, -RZ, R42.H0_H0 ;  /* 0x2000002aff247230 */ /* 0x000fe20000004100 */
[----:B------:R-:W-:Y:S01]  /*ed60*/  F2FP.F16.E4M3.UNPACK_B R14, R14.H1 ;  /* 0x0000000eff0e723e */ /* 0x000fe200030006ff */
[----:B------:R-:W-:-:S02]  /*ed70*/  HADD2.F32 R49, -RZ, R37.H0_H0 ;  /* 0x20000025ff317230 */ /* 0x000fc40000004100 */
[--C-:B------:R-:W-:Y:S02]  /*ed80*/  HADD2.F32 R51, -RZ, R50.reuse.H0_H0 ;  /* 0x20000032ff337230 */ /* 0x100fe40000004100 */
[----:B------:R-:W-:Y:S02]  /*ed90*/  HADD2.F32 R37, -RZ, R37.H1_H1 ;  /* 0x30000025ff257230 */ /* 0x000fe40000004100 */
[----:B------:R-:W-:Y:S02]  /*eda0*/  HADD2.F32 R52, -RZ, R50.H1_H1 ;  /* 0x30000032ff347230 */ /* 0x000fe40000004100 */
[-C--:B------:R-:W-:Y:S01]  /*edb0*/  FMUL.FTZ R53, R49, R51.reuse ;  /* 0x0000003331357220 */ /* 0x080fe20000410000 */
[----:B------:R-:W-:Y:S01]  /*edc0*/  FMUL.FTZ R54, R36, R51 ;  /* 0x0000003324367220 */ /* 0x000fe20000410000 */
[----:B------:R-:W-:Y:S02]  /*edd0*/  HADD2.F32 R42, -RZ, R42.H1_H1 ;  /* 0x3000002aff2a7230 */ /* 0x000fe40000004100 */
[----:B------:R-:W-:-:S02]  /*ede0*/  HADD2.F32 R50, -RZ, R14.H0_H0 ;  /* 0x2000000eff327230 */ /* 0x000fc40000004100 */
[-C--:B------:R-:W-:Y:S01]  /*edf0*/  FMUL.FTZ R55, R37, R52.reuse ;  /* 0x0000003425377220 */ /* 0x080fe20000410000 */
[----:B------:R-:W-:Y:S02]  /*ee00*/  HADD2.F32 R51, -RZ, R14.H1_H1 ;  /* 0x3000000eff337230 */ /* 0x000fe40000004100 */
[----:B------:R-:W-:Y:S01]  /*ee10*/  FMUL.FTZ R52, R42, R52 ;  /* 0x000000342a347220 */ /* 0x000fe20000410000 */
[----:B------:R-:W-:Y:S01]  /*ee20*/  F2FP.F16.E4M3.UNPACK_B R14, R15 ;  /* 0x0000000fff0e723e */ /* 0x000fe200020006ff */
[-C--:B------:R-:W-:Y:S01]  /*ee30*/  FFMA.FTZ R59, R36, R50.reuse, -R53 ;  /* 0x00000032243b7223 */ /* 0x080fe20000010835 */
[----:B------:R-:W-:Y:S01]  /*ee40*/  FFMA.FTZ R60, R49, R50, R54 ;  /* 0x00000032313c7223 */ /* 0x000fe20000010036 */
[----:B------:R-:W-:Y:S01]  /*ee50*/  FFMA.FTZ R62, R42, R51, -R55 ;  /* 0x000000332a3e7223 */ /* 0x000fe20000010837 */
[----:B------:R-:W-:Y:S01]  /*ee60*/  F2FP.F16.E4M3.UNPACK_B R42, R39 ;  /* 0x00000027ff2a723e */ /* 0x000fe200020006ff */
[----:B------:R-:W-:Y:S01]  /*ee70*/  FFMA.FTZ R61, R37, R51, R52 ;  /* 0x00000033253d7223 */ /* 0x000fe20000010034 */
[----:B------:R-:W-:Y:S01]  /*ee80*/  F2FP.F16.E4M3.UNPACK_B R53, R13 ;  /* 0x0000000dff35723e */ /* 0x000fe200020006ff */
[----:B------:R-:W-:Y:S01]  /*ee90*/  HADD2.F32 R36, -RZ, R14.H0_H0 ;  /* 0x2000000eff247230 */ /* 0x000fe20000004100 */
[----:B------:R-:W-:Y:S01]  /*eea0*/  F2FP.F16.E4M3.UNPACK_B R15, R15.H1 ;  /* 0x0000000fff0f723e */ /* 0x000fe200030006ff */
[----:B------:R-:W-:Y:S01]  /*eeb0*/  HADD2.F32 R49, -RZ, R42.H0_H0 ;  /* 0x2000002aff317230 */ /* 0x000fe20000004100 */
[----:B------:R-:W-:Y:S01]  /*eec0*/  F2FP.F16.E4M3.UNPACK_B R54, R13.H1 ;  /* 0x0000000dff36723e */ /* 0x000fe200030006ff */
[----:B------:R-:W-:Y:S01]  /*eed0*/  HADD2.F32 R55, -RZ, R53.H0_H0 ;  /* 0x20000035ff377230 */ /* 0x000fe20000004100 */
[----:B------:R-:W-:Y:S01]  /*eee0*/  F2FP.F16.E4M3.UNPACK_B R39, R39.H1 ;  /* 0x00000027ff27723e */ /* 0x000fe200030006ff */
[----:B------:R-:W-:Y:S01]  /*eef0*/  HADD2.F32 R37, -RZ, R15.H0_H0 ;  /* 0x2000000fff257230 */ /* 0x000fe20000004100 */
[-C--:B------:R-:W-:Y:S01]  /*ef00*/  F2FP.F16.E4M3.UNPACK_B R50, R12.reuse.H1 ;  /* 0x0000000cff32723e */ /* 0x080fe200030006ff */
[----:B------:R-:W-:Y:S01]  /*ef10*/  HADD2.F32 R56, -RZ, R54.H0_H0 ;  /* 0x20000036ff387230 */ /* 0x000fe20000004100 */
[----:B------:R-:W-:Y:S01]  /*ef20*/  F2FP.F16.E4M3.UNPACK_B R13, R12 ;  /* 0x0000000cff0d723e */ /* 0x000fe200020006ff */
[----:B------:R-:W-:-:S02]  /*ef30*/  HADD2.F32 R12, -RZ, R39.H0_H0 ;  /* 0x20000027ff0c7230 */ /* 0x000fc40000004100 */
[-C--:B------:R-:W-:Y:S01]  /*ef40*/  FMUL.FTZ R63, R49, R55.reuse ;  /* 0x00000037313f7220 */ /* 0x080fe20000410000 */
[----:B------:R-:W-:Y:S02]  /*ef50*/  HADD2.F32 R52, -RZ, R50.H0_H0 ;  /* 0x20000032ff347230 */ /* 0x000fe40000004100 */
[----:B------:R-:W-:Y:S01]  /*ef60*/  FMUL.FTZ R64, R36, R55 ;  /* 0x0000003724407220 */ /* 0x000fe20000410000 */
[-C--:B------:R-:W-:Y:S01]  /*ef70*/  FMUL.FTZ R55, R37, R56.reuse ;  /* 0x0000003825377220 */ /* 0x080fe20000410000 */
[----:B------:R-:W-:Y:S02]  /*ef80*/  HADD2.F32 R39, -RZ, R39.H1_H1 ;  /* 0x30000027ff277230 */ /* 0x000fe40000004100 */
[C---:B------:R-:W-:Y:S01]  /*ef90*/  FMUL.FTZ R66, R12.reuse, R56 ;  /* 0x000000380c427220 */ /* 0x040fe20000410000 */
[----:B------:R-:W-:Y:S02]  /*efa0*/  HADD2.F32 R54, -RZ, R54.H1_H1 ;  /* 0x30000036ff367230 */ /* 0x000fe40000004100 */
[----:B------:R-:W-:Y:S01]  /*efb0*/  FFMA.FTZ R55, R12, R52, R55 ;  /* 0x000000340c377223 */ /* 0x000fe20000010037 */
[----:B------:R-:W-:-:S02]  /*efc0*/  HADD2.F32 R15, -RZ, R15.H1_H1 ;  /* 0x3000000fff0f7230 */ /* 0x000fc40000004100 */
[----:B------:R-:W-:Y:S01]  /*efd0*/  FFMA.FTZ R66, R37, R52, -R66 ;  /* 0x0000003425427223 */ /* 0x000fe20000010842 */
[----:B------:R-:W-:Y:S02]  /*efe0*/  HADD2.F32 R42, -RZ, R42.H1_H1 ;  /* 0x3000002aff2a7230 */ /* 0x000fe40000004100 */
[-C--:B------:R-:W-:Y:S01]  /*eff0*/  FMUL.FTZ R12, R39, R54.reuse ;  /* 0x00000036270c7220 */ /* 0x080fe20000410000 */
[----:B------:R-:W-:Y:S02]  /*f000*/  HADD2.F32 R53, -RZ, R53.H1_H1 ;  /* 0x30000035ff357230 */ /* 0x000fe40000004100 */
[----:B------:R-:W-:Y:S01]  /*f010*/  FMUL.FTZ R54, R15, R54 ;  /* 0x000000360f367220 */ /* 0x000fe20000410000 */
[----:B------:R-:W-:Y:S01]  /*f020*/  HADD2.F32 R50, -RZ, R50.H1_H1 ;  /* 0x30000032ff327230 */ /* 0x000fe20000004100 */
[----:B------:R-:W-:Y:S01]  /*f030*/  F2FP.SATFINITE.E4M3.F32.PACK_AB_MERGE_C R59, R62, R59, RZ ;  /* 0x0000003b3e3b723e */ /* 0x000fe200048070ff */
[----:B------:R-:W-:Y:S02]  /*f040*/  HADD2.F32 R14, -RZ, R14.H1_H1 ;  /* 0x3000000eff0e7230 */ /* 0x000fe40000004100 */
[----:B------:R-:W-:Y:S01]  /*f050*/  FMUL.FTZ R37, R42, R53 ;  /* 0x000000352a257220 */ /* 0x000fe20000410000 */
[----:B------:R-:W-:-:S02]  /*f060*/  HADD2.F32 R51, -RZ, R13.H0_H0 ;  /* 0x2000000dff337230 */ /* 0x000fc40000004100 */
[-C--:B------:R-:W-:Y:S01]  /*f070*/  FFMA.FTZ R15, R15, R50.reuse, -R12 ;  /* 0x000000320f0f7223 */ /* 0x080fe2000001080c */
[----:B------:R-:W-:Y:S02]  /*f080*/  HADD2.F32 R13, -RZ, R13.H1_H1 ;  /* 0x3000000dff0d7230 */ /* 0x000fe40000004100 */
[----:B------:R-:W-:Y:S01]  /*f090*/  FMUL.FTZ R53, R14, R53 ;  /* 0x000000350e357220 */ /* 0x000fe20000410000 */
[----:B------:R-:W-:Y:S01]  /*f0a0*/  FFMA.FTZ R54, R39, R50, R54 ;  /* 0x0000003227367223 */ /* 0x000fe20000010036 */
[-C--:B------:R-:W-:Y:S01]  /*f0b0*/  FFMA.FTZ R63, R36, R51.reuse, -R63 ;  /* 0x00000033243f7223 */ /* 0x080fe2000001083f */
[----:B------:R-:W-:Y:S01]  /*f0c0*/  FFMA.FTZ R64, R49, R51, R64 ;  /* 0x0000003331407223 */ /* 0x000fe20000010040 */
[-C--:B------:R-:W-:Y:S01]  /*f0d0*/  FFMA.FTZ R14, R14, R13.reuse, -R37 ;  /* 0x0000000d0e0e7223 */ /* 0x080fe20000010825 */
[----:B------:R-:W-:Y:S01]  /*f0e0*/  FFMA.FTZ R53, R42, R13, R53 ;  /* 0x0000000d2a357223 */ /* 0x000fe20000010035 */
[----:B------:R-:W-:Y:S01]  /*f0f0*/  F2FP.SATFINITE.E4M3.F32.PACK_AB_MERGE_C R15, R15, R66, RZ ;  /* 0x000000420f0f723e */ /* 0x000fe200048070ff */
[----:B------:R-:W-:Y:S01]  /*f100*/  IMAD.MOV.U32 R12, RZ, RZ, R46 ;  /* 0x000000ffff0c7224 */ /* 0x000fe200078e002e */
[----:B------:R-:W-:-:S02]  /*f110*/  F2FP.SATFINITE.E4M3.F32.PACK_AB_MERGE_C R60, R61, R60, RZ ;  /* 0x0000003c3d3c723e */ /* 0x000fc400048070ff */
[----:B------:R-:W-:Y:S02]  /*f120*/  F2FP.SATFINITE.E4M3.F32.PACK_AB_MERGE_C R54, R54, R55, RZ ;  /* 0x000000373636723e */ /* 0x000fe400048070ff */
[----:B------:R-:W-:Y:S01]  /*f130*/  F2FP.SATFINITE.E4M3.F32.PACK_AB_MERGE_C R15, R14, R63, R15 ;  /* 0x0000003f0e0f723e */ /* 0x000fe2000480700f */
[----:B------:R-:W-:Y:S01]  /*f140*/  IMAD.MOV.U32 R14, RZ, RZ, R43 ;  /* 0x000000ffff0e7224 */ /* 0x000fe200078e002b */
[----:B------:R-:W-:Y:S02]  /*f150*/  F2FP.SATFINITE.E4M3.F32.PACK_AB_MERGE_C R13, R58, R47, R59 ;  /* 0x0000002f3a0d723e */ /* 0x000fe4000480703b */
[----:B------:R-:W-:Y:S02]  /*f160*/  F2FP.SATFINITE.E4M3.F32.PACK_AB_MERGE_C R37, R57, R48, R60 ;  /* 0x000000303925723e */ /* 0x000fe4000480703c */
[----:B------:R-:W-:Y:S02]  /*f170*/  F2FP.SATFINITE.E4M3.F32.PACK_AB_MERGE_C R39, R53, R64, R54 ;  /* 0x000000403527723e */ /* 0x000fe40004807036 */
[----:B------:R-:W-:-:S07]  /*f180*/  MOV R36, R45 ;  /* 0x0000002d00247202 */ /* 0x000fce0000000f00 */
.L_x_529:
[----:B------:R-:W-:Y:S05]  /*f190*/  BSYNC B1 ;  /* 0x0000000000017941 */ /* 0x000fea0003800000 */
.L_x_528:
[----:B0-----:R0:W-:Y:S01]  /*f1a0*/  ST.E.128 desc[UR50][R40.64], R12 ;  /* 0x0000000c28007985 */ /* 0x0011e2000c101d32 */
[----:B------:R-:W-:-:S13]  /*f1b0*/  ISETP.GE.AND P2, PT, R11, R137, PT ;  /* 0x000000890b00720c */ /* 0x000fda0003f46270 */
[----:B------:R-:W-:Y:S05]  /*f1c0*/  @P2 BRA `(.L_x_476) ;  /* 0x0000000400d02947 */ /* 0x000fea0003800000 */
[----:B0-----:R-:W-:-:S04]  /*f1d0*/  IADD3 R12, P2, R11, R120, RZ ;  /* 0x000000780b0c7210 */ /* 0x001fc80007f5e0ff */
[----:B------:R-:W-:-:S05]  /*f1e0*/  LEA.HI.X.SX32 R13, R11, R44, 0x1, P2 ;  /* 0x0000002c0b0d7211 */ /* 0x000fca00010f0eff */
[----:B-1----:R0:W-:Y:S01]  /*f1f0*/  ST.E.128 desc[UR50][R12.64], R36 ;  /* 0x000000240c007985 */ /* 0x0021e2000c101d32 */
[----:B------:R-:W-:Y:S05]  /*f200*/  BRA `(.L_x_476) ;  /* 0x0000000400c07947 */ /* 0x000fea0003800000 */
.L_x_441:
[----:B------:R-:W-:-:S06]  /*f210*/  UISETP.NE.AND UP0, UPT, UR48, 0x3, UPT ;  /* 0x000000033000788c */ /* 0x000fcc000bf05270 */
[----:B------:R-:W-:-:S13]  /*f220*/  PLOP3.LUT P1, PT, PT, PT, UP0, 0x80, 0x0 ;  /* 0x000000000000781c */ /* 0x000fda0003f2f008 */
[----:B------:R-:W-:Y:S05]  /*f230*/  @!P1 BRA `(.L_x_530) ;  /* 0x0000000000049947 */ /* 0x000fea0003800000 */
[----:B------:R-:W-:Y:S01]  /*f240*/  BPT.TRAP 0x1 ;  /* 0x000000040000795c */ /* 0x000fe20000300000 */
.L_x_530:
[----:B------:R-:W-:Y:S01]  /*f250*/  IMAD R91, R19, 0x8, R18 ;  /* 0x00000008135b7824 */ /* 0x000fe200078e0212 */
[----:B------:R-:W-:Y:S01]  /*f260*/  SHF.L.U32 R92, R199, 0x1f, RZ ;  /* 0x0000001fc75c7819 */ /* 0x000fe200000006ff */
[----:B------:R-:W-:Y:S01]  /*f270*/  BSSY B1, `(.L_x_531) ;  /* 0x0000004000017945 */ /* 0x000fe20003800000 */
[----:B------:R-:W-:Y:S02]  /*f280*/  SHF.R.S32.HI R88, RZ, 0x1f, R35 ;  /* 0x0000001fff587819 */ /* 0x000fe40000011423 */
[----:B------:R-:W1:Y:S02]  /*f290*/  SYNCS.PHASECHK.TRANS64.TRYWAIT P2, [R91+URZ+0x29890], R92 ;  /* 0x0298905c5b0075a7 */ /* 0x000e64000804017f */
[----:B-1----:R-:W-:Y:S05]  /*f2a0*/  @!P2 BRA `(.L_x_532) ;  /* 0x0000019c00b4a947 */ /* 0x002fea0003800000 */
.L_x_789:
[----:B------:R-:W-:Y:S05]  /*f2b0*/  BSYNC B1 ;  /* 0x0000000000017941 */ /* 0x000fea0003800000 */
.L_x_531:
[----:B------:R-:W-:Y:S01]  /*f2c0*/  ULDC.64 UR4, c[0x0][0x300] ;  /* 0x0000c00000047ab9 */ /* 0x000fe20000000a00 */
[----:B-----5:R-:W-:Y:S01]  /*f2d0*/  SHF.R.S32.HI R89, RZ, 0x1f, R34 ;  /* 0x0000001fff597819 */ /* 0x020fe20000011422 */
[----:B------:R-:W-:Y:S01]  /*f2e0*/  IMAD R14, R88, UR4, RZ ;  /* 0x00000004580e7c24 */ /* 0x000fe2000f8e02ff */
[----:B------:R-:W-:Y:S01]  /*f2f0*/  ULDC.64 UR6, c[0x0][0x2e8] ;  /* 0x0000ba0000067ab9 */ /* 0x000fe20000000a00 */
[----:B0-----:R-:W-:-:S04]  /*f300*/  IMAD.WIDE.U32 R12, R35, UR4, RZ ;  /* 0x00000004230c7c25 */ /* 0x001fc8000f8e00ff */
[----:B------:R-:W-:Y:S01]  /*f310*/  IMAD R11, R35, UR5, R14 ;  /* 0x00000005230b7c24 */ /* 0x000fe2000f8e020e */
[----:B------:R-:W-:Y:S01]  /*f320*/  ULDC.64 UR4, c[0x0][0x310] ;  /* 0x0000c40000047ab9 */ /* 0x000fe20000000a00 */
[----:B------:R-:W-:Y:S02]  /*f330*/  IMAD R90, R25, -0xa0, R2 ;  /* 0xffffff60195a7824 */ /* 0x000fe400078e0202 */
[----:B------:R-:W-:Y:S02]  /*f340*/  IMAD R15, R89, UR4, RZ ;  /* 0x00000004590f7c24 */ /* 0x000fe4000f8e02ff */
[----:B------:R-:W-:Y:S01]  /*f350*/  IMAD.IADD R13, R13, 0x1, R11 ;  /* 0x000000010d0d7824 */ /* 0x000fe200078e020b */
[----:B------:R-:W-:Y:S01]  /*f360*/  VIMNMX R90, R90, 0xa0, PT ;  /* 0x000000a05a5a7848 */ /* 0x000fe20003fe0100 */
[C---:B------:R-:W-:Y:S02]  /*f370*/  IMAD R15, R34.reuse, UR5, R15 ;  /* 0x00000005220f7c24 */ /* 0x040fe4000f8e020f */
[----:B------:R-:W-:Y:S01]  /*f380*/  IMAD.WIDE.U32 R12, R34, UR4, R12 ;  /* 0x00000004220c7c25 */ /* 0x000fe2000f8e000c */
[----:B------:R-:W-:-:S03]  /*f390*/  ULDC.64 UR4, c[0x0][0x308] ;  /* 0x0000c20000047ab9 */ /* 0x000fc60000000a00 */
[----:B------:R-:W-:Y:S01]  /*f3a0*/  IMAD R11, R5, UR4, RZ ;  /* 0x00000004050b7c24 */ /* 0x000fe2000f8e02ff */
[----:B------:R-:W-:Y:S01]  /*f3b0*/  IADD3 R13, R13, R15, RZ ;  /* 0x0000000f0d0d7210 */ /* 0x000fe20007ffe0ff */
[----:B------:R-:W-:Y:S02]  /*f3c0*/  IMAD.IADD R48, R90, 0x1, -R198 ;  /* 0x000000015a307824 */ /* 0x000fe400078e0ac6 */
[C---:B------:R-:W-:Y:S02]  /*f3d0*/  IMAD R11, R170.reuse, UR5, R11 ;  /* 0x00000005aa0b7c24 */ /* 0x040fe4000f8e020b */
[----:B------:R-:W-:Y:S01]  /*f3e0*/  IMAD.WIDE.U32 R12, R170, UR4, R12 ;  /* 0x00000004aa0c7c25 */ /* 0x000fe2000f8e000c */
[----:B------:R-:W-:Y:S02]  /*f3f0*/  UMOV UR4, 0xffffffff ;  /* 0xffffffff00047882 */ /* 0x000fe40000000000 */
[----:B------:R-:W-:-:S04]  /*f400*/  IADD3 R46, P2, R12, UR6, RZ ;  /* 0x000000060c2e7c10 */ /* 0x000fc8000ff5e0ff */
[----:B------:R-:W-:Y:S02]  /*f410*/  IADD3.X R47, R13, UR7, R11, P2, !PT ;  /* 0x000000070d2f7c10 */ /* 0x000fe400097fe40b */
[----:B------:R-:W-:Y:S01]  /*f420*/  ISETP.GE.AND P2, PT, R48, 0x1, PT ;  /* 0x000000013000780c */ /* 0x000fe20003f46270 */
[----:B------:R-:W-:-:S12]  /*f430*/  BRA.DIV UR4, `(.L_x_533) ;  /* 0x0000019e04647947 */ /* 0x000fd8000b800000 */
[----:B------:R0:W2:Y:S04]  /*f440*/  SHFL.IDX PT, R44, R47, RZ, 0x1e1f ;  /* 0x001e1fff2f2c7589 */ /* 0x0000a800000e0000 */
[----:B------:R0:W3:Y:S02]  /*f450*/  SHFL.IDX PT, R45, R46, RZ, 0x1e1f ;  /* 0x001e1fff2e2d7589 */ /* 0x0000e400000e0000 */
.L_x_793:
[----:B------:R-:W-:Y:S04]  /*f460*/  BSSY B1, `(.L_x_534) ;  /* 0x0000023000017945 */ /* 0x000fe80003800000 */
[----:B------:R-:W-:Y:S05]  /*f470*/  @!P2 BRA `(.L_x_535) ;  /* 0x000000000084a947 */ /* 0x000fea0003800000 */
[----:B------:R-:W-:Y:S02]  /*f480*/  ULDC UR4, c[0x0][0x2f4] ;  /* 0x0000bd0000047ab9 */ /* 0x000fe40000000800 */
[----:B------:R-:W-:-:S13]  /*f490*/  ISETP.GE.AND P5, PT, R16, UR4, PT ;  /* 0x0000000410007c0c */ /* 0x000fda000bfa6270 */
[----:B------:R-:W4:Y:S01]  /*f4a0*/  @!P5 LDS.128 R12, [R37+0x1a400] ;  /* 0x01a40000250cd984 */ /* 0x000f220000000c00 */
[----:B---3--:R-:W-:-:S05]  /*f4b0*/  @!P5 IADD3 R42, P2, R16, R45, RZ ;  /* 0x0000002d102ad210 */ /* 0x008fca0007f5e0ff */
[----:B--2---:R-:W-:Y:S01]  /*f4c0*/  @!P5 IMAD.X R43, R44, 0x1, R17, P2 ;  /* 0x000000012c2bd824 */ /* 0x004fe200010e0611 */
[----:B------:R-:W-:-:S13]  /*f4d0*/  ISETP.GE.AND P2, PT, R172, UR4, PT ;  /* 0x00000004ac007c0c */ /* 0x000fda000bf46270 */
[----:B------:R-:W-:-:S05]  /*f4e0*/  @!P2 IADD3 R40, P4, R172, R45, RZ ;  /* 0x0000002dac28a210 */ /* 0x000fca0007f9e0ff */
[----:B------:R-:W-:Y:S01]  /*f4f0*/  @!P2 IMAD.X R41, R44, 0x1, R197, P4 ;  /* 0x000000012c29a824 */ /* 0x000fe200020e06c5 */
[----:B------:R-:W-:-:S13]  /*f500*/  ISETP.GE.AND P4, PT, R175, UR4, PT ;  /* 0x00000004af007c0c */ /* 0x000fda000bf86270 */
[----:B------:R-:W-:Y:S01]  /*f510*/  @!P4 IADD3 R38, P6, R175, R45, RZ ;  /* 0x0000002daf26c210 */ /* 0x000fe20007fde0ff */
[----:B----4-:R2:W-:Y:S01]  /*f520*/  @!P5 ST.E.128 desc[UR50][R42.64], R12 ;  /* 0x0000000c2a00d985 */ /* 0x0105e2000c101d32 */
[----:B------:R-:W-:Y:S02]  /*f530*/  ISETP.GE.AND P5, PT, R0, UR4, PT ;  /* 0x0000000400007c0c */ /* 0x000fe4000bfa6270 */
[----:B------:R-:W-:-:S11]  /*f540*/  @!P4 IADD3.X R39, R44, R207, RZ, P6, !PT ;  /* 0x000000cf2c27c210 */ /* 0x000fd600037fe4ff */
[----:B------:R-:W3:Y:S01]  /*f550*/  @!P5 LDS.128 R12, [R36+0x1a400] ;  /* 0x01a40000240cd984 */ /* 0x000ee20000000c00 */
[----:B------:R-:W-:-:S05]  /*f560*/  @!P5 IMAD.SHL.U32 R11, R173, 0x10, RZ ;  /* 0x00000010ad0bd824 */ /* 0x000fca00078e00ff */
[----:B--2---:R-:W-:-:S04]  /*f570*/  @!P5 IADD3 R42, P6, R11, R45, RZ ;  /* 0x0000002d0b2ad210 */ /* 0x004fc80007fde0ff */
[----:B------:R-:W-:-:S05]  /*f580*/  @!P5 LEA.HI.X.SX32 R43, R11, R44, 0x1, P6 ;  /* 0x0000002c0b2bd211 */ /* 0x000fca00030f0eff */
[----:B---3--:R2:W-:Y:S01]  /*f590*/  @!P5 ST.E.128 desc[UR50][R42.64], R12 ;  /* 0x0000000c2a00d985 */ /* 0x0085e2000c101d32 */
[----:B------:R-:W-:-:S13]  /*f5a0*/  ISETP.GE.AND P5, PT, R3, UR4, PT ;  /* 0x0000000403007c0c */ /* 0x000fda000bfa6270 */
[----:B------:R-:W3:Y:S01]  /*f5b0*/  @!P5 LDS.128 R12, [R37+0x1cc00] ;  /* 0x01cc0000250cd984 */ /* 0x000ee20000000c00 */
[----:B------:R-:W-:-:S05]  /*f5c0*/  @!P5 IMAD.SHL.U32 R11, R174, 0x10, RZ ;  /* 0x00000010ae0bd824 */ /* 0x000fca00078e00ff */
[----:B--2---:R-:W-:-:S04]  /*f5d0*/  @!P5 IADD3 R42, P6, R11, R45, RZ ;  /* 0x0000002d0b2ad210 */ /* 0x004fc80007fde0ff */
[----:B------:R-:W-:-:S05]  /*f5e0*/  @!P5 LEA.HI.X.SX32 R43, R11, R44, 0x1, P6 ;  /* 0x0000002c0b2bd211 */ /* 0x000fca00030f0eff */
[----:B---3--:R2:W-:Y:S01]  /*f5f0*/  @!P5 ST.E.128 desc[UR50][R42.64], R12 ;  /* 0x0000000c2a00d985 */ /* 0x0085e2000c101d32 */
[----:B------:R-:W-:-:S03]  /*f600*/  ISETP.GE.AND P5, PT, R196, UR4, PT ;  /* 0x00000004c4007c0c */ /* 0x000fc6000bfa6270 */
[----:B------:R-:W3:Y:S10]  /*f610*/  @!P2 LDS.128 R12, [R36+0x1cc00] ;  /* 0x01cc0000240ca984 */ /* 0x000ef40000000c00 */
[----:B--2---:R-:W-:-:S05]  /*f620*/  @!P5 IADD3 R42, P6, R196, R45, RZ ;  /* 0x0000002dc42ad210 */ /* 0x004fca0007fde0ff */
[----:B------:R-:W-:Y:S01]  /*f630*/  @!P5 IMAD.X R43, R44, 0x1, R206, P6 ;  /* 0x000000012c2bd824 */ /* 0x000fe200030e06ce */
[----:B---3--:R-:W-:Y:S04]  /*f640*/  @!P2 ST.E.128 desc[UR50][R40.64], R12 ;  /* 0x0000000c2800a985 */ /* 0x008fe8000c101d32 */
[----:B------:R-:W2:Y:S04]  /*f650*/  @!P4 LDS.128 R12, [R37+0x1f400] ;  /* 0x01f40000250cc984 */ /* 0x000ea80000000c00 */
[----:B--2---:R-:W-:Y:S04]  /*f660*/  @!P4 ST.E.128 desc[UR50][R38.64], R12 ;  /* 0x0000000c2600c985 */ /* 0x004fe8000c101d32 */
[----:B------:R-:W2:Y:S04]  /*f670*/  @!P5 LDS.128 R12, [R36+0x1f400] ;  /* 0x01f40000240cd984 */ /* 0x000ea80000000c00 */
[----:B--2---:R4:W-:Y:S02]  /*f680*/  @!P5 ST.E.128 desc[UR50][R42.64], R12 ;  /* 0x0000000c2a00d985 */ /* 0x0049e4000c101d32 */
.L_x_535:
[----:B------:R-:W-:Y:S05]  /*f690*/  BSYNC B1 ;  /* 0x0000000000017941 */ /* 0x000fea0003800000 */
.L_x_534:
[----:B------:R-:W-:-:S03]  /*f6a0*/  UMOV UR4, 0xffffffff ;  /* 0xffffffff00047882 */ /* 0x000fc60000000000 */
[----:B------:R-:W-:Y:S05]  /*f6b0*/  BRA.DIV UR4, `(.L_x_536) ;  /* 0x0000019e04107947 */ /* 0x000fea000b800000 */
[----:B--2---:R2:W0:Y:S04]  /*f6c0*/  SHFL.IDX PT, R44, R47, 0x1, 0x1e1f ;  /* 0x003e1f002f2c7f89 */ /* 0x00442800000e0000 */
[----:B---3--:R2:W3:Y:S02]  /*f6d0*/  SHFL.IDX PT, R45, R46, 0x1, 0x1e1f ;  /* 0x003e1f002e2d7f89 */ /* 0x0084e400000e0000 */
.L_x_797:
[----:B------:R-:W-:-:S13]  /*f6e0*/  ISETP.GE.AND P2, PT, R48, 0x81, PT ;  /* 0x000000813000780c */ /* 0x000fda0003f46270 */
[----:B------:R-:W-:Y:S05]  /*f6f0*/  @!P2 BRA `(.L_x_476) ;  /* 0x000000000084a947 */ /* 0x000fea0003800000 */
[----:B------:R-:W-:Y:S02]  /*f700*/  ULDC UR4, c[0x0][0x2f4] ;  /* 0x0000bd0000047ab9 */ /* 0x000fe40000000800 */
[----:B------:R-:W-:-:S13]  /*f710*/  ISETP.GE.AND P5, PT, R16, UR4, PT ;  /* 0x0000000410007c0c */ /* 0x000fda000bfa6270 */
[----:B----4-:R-:W4:Y:S01]  /*f720*/  @!P5 LDS.128 R12, [R37+0x1c400] ;  /* 0x01c40000250cd984 */ /* 0x010f220000000c00 */
[----:B---3--:R-:W-:-:S04]  /*f730*/  @!P5 IADD3 R42, P2, R16, R45, RZ ;  /* 0x0000002d102ad210 */ /* 0x008fc80007f5e0ff */
[----:B0-----:R-:W-:Y:S02]  /*f740*/  @!P5 IADD3.X R43, R44, R17, RZ, P2, !PT ;  /* 0x000000112c2bd210 */ /* 0x001fe400017fe4ff */
[----:B------:R-:W-:-:S13]  /*f750*/  ISETP.GE.AND P2, PT, R172, UR4, PT ;  /* 0x00000004ac007c0c */ /* 0x000fda000bf46270 */
[----:B------:R-:W-:-:S05]  /*f760*/  @!P2 IADD3 R40, P4, R172, R45, RZ ;  /* 0x0000002dac28a210 */ /* 0x000fca0007f9e0ff */
[----:B------:R-:W-:Y:S01]  /*f770*/  @!P2 IMAD.X R41, R44, 0x1, R197, P4 ;  /* 0x000000012c29a824 */ /* 0x000fe200020e06c5 */
[----:B------:R-:W-:-:S13]  /*f780*/  ISETP.GE.AND P4, PT, R175, UR4, PT ;  /* 0x00000004af007c0c */ /* 0x000fda000bf86270 */
[----:B------:R-:W-:Y:S01]  /*f790*/  @!P4 IADD3 R38, P6, R175, R45, RZ ;  /* 0x0000002daf26c210 */ /* 0x000fe20007fde0ff */
[----:B----4-:R0:W-:Y:S01]  /*f7a0*/  @!P5 ST.E.128 desc[UR50][R42.64], R12 ;  /* 0x0000000c2a00d985 */ /* 0x0101e2000c101d32 */
[----:B------:R-:W-:-:S03]  /*f7b0*/  ISETP.GE.AND P5, PT, R0, UR4, PT ;  /* 0x0000000400007c0c */ /* 0x000fc6000bfa6270 */
[----:B------:R-:W-:-:S10]  /*f7c0*/  @!P4 IMAD.X R39, R44, 0x1, R207, P6 ;  /* 0x000000012c27c824 */ /* 0x000fd400030e06cf */
[----:B------:R-:W3:Y:S01]  /*f7d0*/  @!P5 LDS.128 R12, [R36+0x1c400] ;  /* 0x01c40000240cd984 */ /* 0x000ee20000000c00 */
[----:B------:R-:W-:-:S05]  /*f7e0*/  @!P5 IMAD.SHL.U32 R11, R173, 0x10, RZ ;  /* 0x00000010ad0bd824 */ /* 0x000fca00078e00ff */
[----:B0-----:R-:W-:-:S04]  /*f7f0*/  @!P5 IADD3 R42, P6, R11, R45, RZ ;  /* 0x0000002d0b2ad210 */ /* 0x001fc80007fde0ff */
[----:B------:R-:W-:-:S05]  /*f800*/  @!P5 LEA.HI.X.SX32 R43, R11, R44, 0x1, P6 ;  /* 0x0000002c0b2bd211 */ /* 0x000fca00030f0eff */
[----:B---3--:R0:W-:Y:S01]  /*f810*/  @!P5 ST.E.128 desc[UR50][R42.64], R12 ;  /* 0x0000000c2a00d985 */ /* 0x0081e2000c101d32 */
[----:B------:R-:W-:-:S13]  /*f820*/  ISETP.GE.AND P5, PT, R3, UR4, PT ;  /* 0x0000000403007c0c */ /* 0x000fda000bfa6270 */
[----:B------:R-:W3:Y:S01]  /*f830*/  @!P5 LDS.128 R12, [R37+0x1ec00] ;  /* 0x01ec0000250cd984 */ /* 0x000ee20000000c00 */
[----:B------:R-:W-:-:S04]  /*f840*/  @!P5 SHF.L.U32 R11, R174, 0x4, RZ ;  /* 0x00000004ae0bd819 */ /* 0x000fc800000006ff */
[----:B0-----:R-:W-:-:S04]  /*f850*/  @!P5 IADD3 R42, P6, R11, R45, RZ ;  /* 0x0000002d0b2ad210 */ /* 0x001fc80007fde0ff */
[----:B------:R-:W-:-:S05]  /*f860*/  @!P5 LEA.HI.X.SX32 R43, R11, R44, 0x1, P6 ;  /* 0x0000002c0b2bd211 */ /* 0x000fca00030f0eff */
[----:B---3--:R0:W-:Y:S01]  /*f870*/  @!P5 ST.E.128 desc[UR50][R42.64], R12 ;  /* 0x0000000c2a00d985 */ /* 0x0081e2000c101d32 */
[----:B------:R-:W-:-:S03]  /*f880*/  ISETP.GE.AND P5, PT, R196, UR4, PT ;  /* 0x00000004c4007c0c */ /* 0x000fc6000bfa6270 */
[----:B------:R-:W3:Y:S10]  /*f890*/  @!P2 LDS.128 R12, [R36+0x1ec00] ;  /* 0x01ec0000240ca984 */ /* 0x000ef40000000c00 */
[----:B0-----:R-:W-:-:S05]  /*f8a0*/  @!P5 IADD3 R42, P6, R196, R45, RZ ;  /* 0x0000002dc42ad210 */ /* 0x001fca0007fde0ff */
[----:B------:R-:W-:Y:S01]  /*f8b0*/  @!P5 IMAD.X R43, R44, 0x1, R206, P6 ;  /* 0x000000012c2bd824 */ /* 0x000fe200030e06ce */
[----:B---3--:R-:W-:Y:S04]  /*f8c0*/  @!P2 ST.E.128 desc[UR50][R40.64], R12 ;  /* 0x0000000c2800a985 */ /* 0x008fe8000c101d32 */
[----:B------:R-:W0:Y:S04]  /*f8d0*/  @!P4 LDS.128 R12, [R37+0x21400] ;  /* 0x02140000250cc984 */ /* 0x000e280000000c00 */
[----:B0-----:R-:W-:Y:S04]  /*f8e0*/  @!P4 ST.E.128 desc[UR50][R38.64], R12 ;  /* 0x0000000c2600c985 */ /* 0x001fe8000c101d32 */
[----:B------:R-:W0:Y:S04]  /*f8f0*/  @!P5 LDS.128 R12, [R36+0x21400] ;  /* 0x02140000240cd984 */ /* 0x000e280000000c00 */
[----:B0-----:R0:W-:Y:S02]  /*f900*/  @!P5 ST.E.128 desc[UR50][R42.64], R12 ;  /* 0x0000000c2a00d985 */ /* 0x0011e4000c101d32 */
.L_x_476:
[----:B------:R-:W-:Y:S05]  /*f910*/  BSYNC B0 ;  /* 0x0000000000007941 */ /* 0x000fea0003800000 */
.L_x_440:
[----:B0---4-:R-:W0:Y:S01]  /*f920*/  S2R R11, SR_TID.X ;  /* 0x00000000000b7919 */ /* 0x011e220000002100 */
[----:B------:R-:W-:Y:S01]  /*f930*/  @!PT LDS RZ, [RZ] ;  /* 0x00000000fffff984 */ /* 0x000fe20000000800 */
[----:B------:R-:W-:Y:S01]  /*f940*/  @!PT LDS RZ, [RZ] ;  /* 0x00000000fffff984 */ /* 0x000fe20000000800 */
[----:B------:R-:W-:Y:S01]  /*f950*/  @!PT LDS RZ, [RZ] ;  /* 0x00000000fffff984 */ /* 0x000fe20000000800 */
[----:B------:R-:W-:Y:S01]  /*f960*/  @!PT LDS RZ, [RZ] ;  /* 0x00000000fffff984 */ /* 0x000fe20000000800 */
[----:B------:R4:W-:Y:S06]  /*f970*/  MEMBAR.ALL.CTA ;  /* 0x0000000000007992 */ /* 0x0009ec0000008000 */
[----:B----4-:R-:W4:Y:S01]  /*f980*/  FENCE.VIEW.ASYNC.S ;  /* 0x00000000000073c6 */ /* 0x010f220000000000 */
[----:B------:R-:W-:Y:S05]  /*f990*/  WARPSYNC.ALL ;  /* 0x0000000000007948 */ /* 0x000fea0003800000 */
[----:B------:R-:W-:Y:S01]  /*f9a0*/  BSSY B0, `(.L_x_537) ;  /* 0x0000008000007945 */ /* 0x000fe20003800000 */
[----:B----4-:R4:W-:Y:S01]  /*f9b0*/  BAR.SYNC.DEFER_BLOCKING R153, 0x80 ;  /* 0x000200990000751d */ /* 0x0109e20000010000 */
[----:B0-----:R-:W-:-:S13]  /*f9c0*/  LOP3.LUT P2, RZ, R11, 0x7f, RZ, 0xc0, !PT ;  /* 0x0000007f0bff7812 */ /* 0x001fda000784c0ff */
[----:B------:R-:W-:-:S05]  /*f9d0*/  @!P2 VIADD R11, R91, 0x298a0 ;  /* 0x000298a05b0ba836 */ /* 0x000fca0000000000 */
[----:B------:R-:W-:-:S04]  /*f9e0*/  @!P2 PRMT R11, RZ, 0x654, R11 ;  /* 0x00000654ff0ba816 */ /* 0x000fc8000000000b */
[----:B------:R4:W-:Y:S01]  /*f9f0*/  @!P2 SYNCS.ARRIVE.TRANS64.RED.A1T0 RZ, [R11+URZ], RZ ;  /* 0x000000ff0bffa9a7 */ /* 0x0009e2000810043f */
[----:B------:R-:W-:Y:S05]  /*fa00*/  @!P1 BRA `(.L_x_538) ;  /* 0x0000000000049947 */ /* 0x000fea0003800000 */
[----:B------:R-:W-:Y:S01]  /*fa10*/  BPT.TRAP 0x1 ;  /* 0x000000040000795c */ /* 0x000fe20000300000 */
.L_x_538:
[----:B------:R-:W-:Y:S05]  /*fa20*/  BSYNC B0 ;  /* 0x0000000000007941 */ /* 0x000fea0003800000 */
.L_x_537:
[----:B------:R-:W0:Y:S01]  /*fa30*/  SYNCS.PHASECHK.TRANS64.TRYWAIT P1, [R91+URZ+0x298b0], R92 ;  /* 0x0298b05c5b0075a7 */ /* 0x000e22000802017f */
[----:B------:R-:W-:Y:S04]  /*fa40*/  BSSY B0, `(.L_x_539) ;  /* 0x0000002000007945 */ /* 0x000fe80003800000 */
[----:B0-----:R-:W-:Y:S05]  /*fa50*/  @!P1 BRA `(.L_x_540) ;  /* 0x0000019800749947 */ /* 0x001fea0003800000 */
.L_x_798:
[----:B------:R-:W-:Y:S05]  /*fa60*/  BSYNC B0 ;  /* 0x0000000000007941 */ /* 0x000fea0003800000 */
.L_x_539:
[----:B------:R-:W-:Y:S01]  /*fa70*/  ULDC.64 UR4, c[0x0][0x328] ;  /* 0x0000ca0000047ab9 */ /* 0x000fe20000000a00 */
[----:B------:R-:W-:Y:S01]  /*fa80*/  ULDC.64 UR6, c[0x0][0x318] ;  /* 0x0000c60000067ab9 */ /* 0x000fe20000000a00 */
[----:B------:R-:W-:Y:S01]  /*fa90*/  IMAD R88, R88, UR4, RZ ;  /* 0x0000000458587c24 */ /* 0x000fe2000f8e02ff */
[----:B------:R-:W-:Y:S01]  /*faa0*/  BSSY B0, `(.L_x_541) ;  /* 0x000002f000007945 */ /* 0x000fe20003800000 */
[----:B-1----:R-:W-:-:S04]  /*fab0*/  IMAD.WIDE.U32 R12, R35, UR4, RZ ;  /* 0x00000004230c7c25 */ /* 0x002fc8000f8e00ff */
[----:B------:R-:W-:Y:S01]  /*fac0*/  IMAD R35, R35, UR5, R88 ;  /* 0x0000000523237c24 */ /* 0x000fe2000f8e0258 */
[----:B------:R-:W-:Y:S01]  /*fad0*/  ULDC.64 UR4, c[0x0][0x338] ;  /* 0x0000ce0000047ab9 */ /* 0x000fe20000000a00 */
[----:B------:R-:W-:Y:S02]  /*fae0*/  IMAD.IADD R90, R90, 0x1, -R198 ;  /* 0x000000015a5a7824 */ /* 0x000fe400078e0ac6 */
[----:B------:R-:W-:Y:S02]  /*faf0*/  IMAD R89, R89, UR4, RZ ;  /* 0x0000000459597c24 */ /* 0x000fe4000f8e02ff */
[----:B------:R-:W-:Y:S02]  /*fb00*/  IMAD.IADD R13, R13, 0x1, R35 ;  /* 0x000000010d0d7824 */ /* 0x000fe400078e0223 */
[C---:B------:R-:W-:Y:S02]  /*fb10*/  IMAD R89, R34.reuse, UR5, R89 ;  /* 0x0000000522597c24 */ /* 0x040fe4000f8e0259 */
[----:B------:R-:W-:Y:S01]  /*fb20*/  IMAD.WIDE.U32 R12, R34, UR4, R12 ;  /* 0x00000004220c7c25 */ /* 0x000fe2000f8e000c */
[----:B------:R-:W-:-:S03]  /*fb30*/  ULDC.64 UR4, c[0x0][0x330] ;  /* 0x0000cc0000047ab9 */ /* 0x000fc60000000a00 */
[----:B----4-:R-:W-:Y:S01]  /*fb40*/  IMAD R11, R5, UR4, RZ ;  /* 0x00000004050b7c24 */ /* 0x010fe2000f8e02ff */
[----:B------:R-:W-:-:S03]  /*fb50*/  IADD3 R13, R13, R89, RZ ;  /* 0x000000590d0d7210 */ /* 0x000fc60007ffe0ff */
[C---:B------:R-:W-:Y:S02]  /*fb60*/  IMAD R15, R170.reuse, UR5, R11 ;  /* 0x00000005aa0f7c24 */ /* 0x040fe4000f8e020b */
[----:B------:R-:W-:-:S04]  /*fb70*/  IMAD.WIDE.U32 R12, R170, UR4, R12 ;  /* 0x00000004aa0c7c25 */ /* 0x000fc8000f8e000c */
[----:B------:R-:W-:Y:S01]  /*fb80*/  IMAD R11, R19, 0x5000, R217 ;  /* 0x00005000130b7824 */ /* 0x000fe200078e02d9 */
[----:B------:R-:W-:-:S03]  /*fb90*/  IADD3 R40, P1, R12, UR6, RZ ;  /* 0x000000060c287c10 */ /* 0x000fc6000ff3e0ff */
[----:B------:R-:W-:Y:S01]  /*fba0*/  IMAD.IADD R42, R18, 0x1, R11 ;  /* 0x00000001122a7824 */ /* 0x000fe200078e020b */
[----:B------:R-:W-:Y:S01]  /*fbb0*/  IADD3.X R41, R13, UR7, R15, P1, !PT ;  /* 0x000000070d297c10 */ /* 0x000fe20008ffe40f */
[----:B------:R0:W1:Y:S01]  /*fbc0*/  SHFL.IDX PT, R43, R40, RZ, 0x1e1f ;  /* 0x001e1fff282b7589 */ /* 0x00006200000e0000 */
[----:B------:R-:W-:Y:S02]  /*fbd0*/  ISETP.GE.AND P1, PT, R90, 0x1, PT ;  /* 0x000000015a00780c */ /* 0x000fe40003f26270 */
[CC--:B------:R-:W-:Y:S02]  /*fbe0*/  IADD3 R44, R18.reuse, R11.reuse, R123 ;  /* 0x0000000b122c7210 */ /* 0x0c0fe40007ffe07b */
[CC--:B---3--:R-:W-:Y:S02]  /*fbf0*/  IADD3 R45, R18.reuse, R11.reuse, R124 ;  /* 0x0000000b122d7210 */ /* 0x0c8fe40007ffe07c */
[----:B--2---:R-:W-:Y:S02]  /*fc00*/  IADD3 R46, R18, R11, R129 ;  /* 0x0000000b122e7210 */ /* 0x004fe40007ffe081 */
[----:B------:R0:W2:Y:S05]  /*fc10*/  SHFL.IDX PT, R11, R41, RZ, 0x1e1f ;  /* 0x001e1fff290b7589 */ /* 0x0000aa00000e0000 */
[----:B------:R-:W-:Y:S05]  /*fc20*/  @!P1 BRA `(.L_x_542) ;  /* 0x0000000000589947 */ /* 0x000fea0003800000 */
[----:B------:R-:W-:Y:S02]  /*fc30*/  ISETP.NE.AND P5, PT, R6, RZ, PT ;  /* 0x000000ff0600720c */ /* 0x000fe40003fa5270 */
[----:B------:R-:W-:-:S11]  /*fc40*/  ISETP.NE.AND P4, PT, R7, RZ, PT ;  /* 0x000000ff0700720c */ /* 0x000fd60003f85270 */
[----:B-1----:R-:W-:Y:S02]  /*fc50*/  @P5 IADD3 R36, P1, R16, R43, RZ ;  /* 0x0000002b10245210 */ /* 0x002fe40007f3e0ff */
[----:B------:R-:W-:-:S03]  /*fc60*/  @P4 SHF.L.U32 R12, R173, 0x4, RZ ;  /* 0x00000004ad0c4819 */ /* 0x000fc600000006ff */
[----:B--2---:R-:W-:Y:S01]  /*fc70*/  @P5 IMAD.X R37, R11, 0x1, R17, P1 ;  /* 0x000000010b255824 */ /* 0x004fe200008e0611 */
[----:B------:R-:W-:-:S04]  /*fc80*/  @P4 IADD3 R38, P1, R12, R43, RZ ;  /* 0x0000002b0c264210 */ /* 0x000fc80007f3e0ff */
[----:B------:R-:W-:Y:S02]  /*fc90*/  @P4 LEA.HI.X.SX32 R39, R12, R11, 0x1, P1 ;  /* 0x0000000b0c274211 */ /* 0x000fe400008f0eff */
[----:B------:R-:W-:-:S13]  /*fca0*/  ISETP.NE.AND P1, PT, R8, RZ, PT ;  /* 0x000000ff0800720c */ /* 0x000fda0003f25270 */
[----:B------:R-:W-:-:S05]  /*fcb0*/  @P1 IMAD.SHL.U32 R12, R174, 0x10, RZ ;  /* 0x00000010ae0c1824 */ /* 0x000fca00078e00ff */
[----:B------:R-:W-:-:S04]  /*fcc0*/  @P1 IADD3 R34, P6, R12, R43, RZ ;  /* 0x0000002b0c221210 */ /* 0x000fc80007fde0ff */
[----:B------:R-:W-:Y:S02]  /*fcd0*/  @P1 LEA.HI.X.SX32 R35, R12, R11, 0x1, P6 ;  /* 0x0000000b0c231211 */ /* 0x000fe400030f0eff */
[----:B------:R-:W1:Y:S04]  /*fce0*/  @P5 LDS.128 R12, [R42+0xa400] ;  /* 0x00a400002a0c5984 */ /* 0x000e680000000c00 */
[----:B-1----:R1:W-:Y:S01]  /*fcf0*/  @P5 ST.E.128 desc[UR50][R36.64], R12 ;  /* 0x0000000c24005985 */ /* 0x0023e2000c101d32 */
[----:B------:R-:W-:-:S03]  /*fd00*/  ISETP.NE.AND P5, PT, R9, RZ, PT ;  /* 0x000000ff0900720c */ /* 0x000fc60003fa5270 */
[----:B------:R-:W2:Y:S10]  /*fd10*/  @P4 LDS.128 R12, [R44+0xa400] ;  /* 0x00a400002c0c4984 */ /* 0x000eb40000000c00 */
[----:B-1----:R-:W-:-:S05]  /*fd20*/  @P5 IADD3 R36, P6, R172, R43, RZ ;  /* 0x0000002bac245210 */ /* 0x002fca0007fde0ff */
[----:B------:R-:W-:Y:S01]  /*fd30*/  @P5 IMAD.X R37, R11, 0x1, R197, P6 ;  /* 0x000000010b255824 */ /* 0x000fe200030e06c5 */
[----:B--2---:R-:W-:Y:S04]  /*fd40*/  @P4 ST.E.128 desc[UR50][R38.64], R12 ;  /* 0x0000000c26004985 */ /* 0x004fe8000c101d32 */
[----:B------:R-:W1:Y:S04]  /*fd50*/  @P1 LDS.128 R12, [R45+0xa400] ;  /* 0x00a400002d0c1984 */ /* 0x000e680000000c00 */
[----:B-1----:R-:W-:Y:S04]  /*fd60*/  @P1 ST.E.128 desc[UR50][R34.64], R12 ;  /* 0x0000000c22001985 */ /* 0x002fe8000c101d32 */
[----:B------:R-:W1:Y:S04]  /*fd70*/  @P5 LDS.128 R12, [R46+0xa400] ;  /* 0x00a400002e0c5984 */ /* 0x000e680000000c00 */
[----:B-1----:R3:W-:Y:S02]  /*fd80*/  @P5 ST.E.128 desc[UR50][R36.64], R12 ;  /* 0x0000000c24005985 */ /* 0x0027e4000c101d32 */
.L_x_542:
[----:B------:R-:W-:Y:S05]  /*fd90*/  BSYNC B0 ;  /* 0x0000000000007941 */ /* 0x000fea0003800000 */
.L_x_541:
[----:B------:R-:W-:Y:S01]  /*fda0*/  ISETP.GE.AND P1, PT, R90, 0x81, PT ;  /* 0x000000815a00780c */ /* 0x000fe20003f26270 */
[----:B0-----:R-:W0:Y:S01]  /*fdb0*/  SHFL.IDX PT, R41, R41, 0x1, 0x1e1f ;  /* 0x003e1f0029297f89 */ /* 0x001e2200000e0000 */
[----:B------:R-:W-:Y:S03]  /*fdc0*/  BSSY B0, `(.L_x_543) ;  /* 0x0000019000007945 */ /* 0x000fe60003800000 */
[----:B--2---:R2:W4:Y:S08]  /*fdd0*/  SHFL.IDX PT, R11, R40, 0x1, 0x1e1f ;  /* 0x003e1f00280b7f89 */ /* 0x00453000000e0000 */
[----:B--2---:R-:W-:Y:S05]  /*fde0*/  @!P1 BRA `(.L_x_544) ;  /* 0x0000000000589947 */ /* 0x004fea0003800000 */
[----:B------:R-:W-:Y:S02]  /*fdf0*/  ISETP.NE.AND P5, PT, R6, RZ, PT ;  /* 0x000000ff0600720c */ /* 0x000fe40003fa5270 */
[----:B------:R-:W-:-:S11]  /*fe00*/  ISETP.NE.AND P4, PT, R7, RZ, PT ;  /* 0x000000ff0700720c */ /* 0x000fd60003f85270 */
[----:B---34-:R-:W-:Y:S02]  /*fe10*/  @P5 IADD3 R36, P1, R16, R11, RZ ;  /* 0x0000000b10245210 */ /* 0x018fe40007f3e0ff */
[----:B------:R-:W-:-:S03]  /*fe20*/  @P4 SHF.L.U32 R12, R173, 0x4, RZ ;  /* 0x00000004ad0c4819 */ /* 0x000fc600000006ff */
[----:B0-----:R-:W-:Y:S01]  /*fe30*/  @P5 IMAD.X R37, R41, 0x1, R17, P1 ;  /* 0x0000000129255824 */ /* 0x001fe200008e0611 */
[----:B------:R-:W-:-:S04]  /*fe40*/  @P4 IADD3 R38, P1, R12, R11, RZ ;  /* 0x0000000b0c264210 */ /* 0x000fc80007f3e0ff */
[----:B------:R-:W-:Y:S02]  /*fe50*/  @P4 LEA.HI.X.SX32 R39, R12, R41, 0x1, P1 ;  /* 0x000000290c274211 */ /* 0x000fe400008f0eff */
[----:B------:R-:W-:-:S13]  /*fe60*/  ISETP.NE.AND P1, PT, R8, RZ, PT ;  /* 0x000000ff0800720c */ /* 0x000fda0003f25270 */
[----:B------:R-:W-:-:S05]  /*fe70*/  @P1 IMAD.SHL.U32 R12, R174, 0x10, RZ ;  /* 0x00000010ae0c1824 */ /* 0x000fca00078e00ff */
[----:B------:R-:W-:-:S04]  /*fe80*/  @P1 IADD3 R34, P6, R12, R11, RZ ;  /* 0x0000000b0c221210 */ /* 0x000fc80007fde0ff */
[----:B------:R-:W-:Y:S02]  /*fe90*/  @P1 LEA.HI.X.SX32 R35, R12, R41, 0x1, P6 ;  /* 0x000000290c231211 */ /* 0x000fe400030f0eff */
[----:B------:R-:W0:Y:S04]  /*fea0*/  @P5 LDS.128 R12, [R42+0xe400] ;  /* 0x00e400002a0c5984 */ /* 0x000e280000000c00 */
[----:B0-----:R0:W-:Y:S01]  /*feb0*/  @P5 ST.E.128 desc[UR50][R36.64], R12 ;  /* 0x0000000c24005985 */ /* 0x0011e2000c101d32 */
[----:B------:R-:W-:-:S03]  /*fec0*/  ISETP.NE.AND P5, PT, R9, RZ, PT ;  /* 0x000000ff0900720c */ /* 0x000fc60003fa5270 */
[----:B------:R-:W2:Y:S10]  /*fed0*/  @P4 LDS.128 R12, [R44+0xe400] ;  /* 0x00e400002c0c4984 */ /* 0x000eb40000000c00 */
[----:B0-----:R-:W-:-:S05]  /*fee0*/  @P5 IADD3 R36, P6, R172, R11, RZ ;  /* 0x0000000bac245210 */ /* 0x001fca0007fde0ff */
[----:B------:R-:W-:Y:S01]  /*fef0*/  @P5 IMAD.X R37, R41, 0x1, R197, P6 ;  /* 0x0000000129255824 */ /* 0x000fe200030e06c5 */
[----:B--2---:R-:W-:Y:S04]  /*ff00*/  @P4 ST.E.128 desc[UR50][R38.64], R12 ;  /* 0x0000000c26004985 */ /* 0x004fe8000c101d32 */
[----:B------:R-:W0:Y:S04]  /*ff10*/  @P1 LDS.128 R12, [R45+0xe400] ;  /* 0x00e400002d0c1984 */ /* 0x000e280000000c00 */
[----:B0-----:R-:W-:Y:S04]  /*ff20*/  @P1 ST.E.128 desc[UR50][R34.64], R12 ;  /* 0x0000000c22001985 */ /* 0x001fe8000c101d32 */
[----:B------:R-:W0:Y:S04]  /*ff30*/  @P5 LDS.128 R12, [R46+0xe400] ;  /* 0x00e400002e0c5984 */ /* 0x000e280000000c00 */
[----:B0-----:R2:W-:Y:S02]  /*ff40*/  @P5 ST.E.128 desc[UR50][R36.64], R12 ;  /* 0x0000000c24005985 */ /* 0x0015e4000c101d32 */
.L_x_544:
[----:B------:R-:W-:Y:S05]  /*ff50*/  BSYNC B0 ;  /* 0x0000000000007941 */ /* 0x000fea0003800000 */
.L_x_543:
[----:B----4-:R-:W4:Y:S01]  /*ff60*/  LDL R11, [R1] ;  /* 0x00000000010b7983 */ /* 0x010f220000100800 */
[----:B------:R-:W-:Y:S01]  /*ff70*/  @!P2 VIADD R91, R91, 0x298c0 ;  /* 0x000298c05b5ba836 */ /* 0x000fe20000000000 */
[----:B------:R-:W-:Y:S01]  /*ff80*/  IADD3 R19, R19, 0x1, RZ ;  /* 0x0000000113137810 */ /* 0x000fe20007ffe0ff */
[----:B------:R-:W-:Y:S01]  /*ff90*/  @!PT LDS RZ, [RZ] ;  /* 0x00000000fffff984 */ /* 0x000fe20000000800 */
[----:B------:R-:W-:Y:S01]  /*ffa0*/  @!PT LDS RZ, [RZ] ;  /* 0x00000000fffff984 */ /* 0x000fe20000000800 */
[----:B------:R-:W-:Y:S01]  /*ffb0*/  @!PT LDS RZ, [RZ] ;  /* 0x00000000fffff984 */ /* 0x000fe20000000800 */
[----:B------:R-:W-:Y:S01]  /*ffc0*/  @!PT LDS RZ, [RZ] ;  /* 0x00000000fffff984 */ /* 0x000fe20000000800 */
[----:B------:R5:W-:Y:S06]  /*ffd0*/  MEMBAR.ALL.CTA ;  /* 0x0000000000007992 */ /* 0x000bec0000008000 */
[----:B-----5:R-:W5:Y:S02]  /*ffe0*/  FENCE.VIEW.ASYNC.S ;  /* 0x00000000000073c6 */ /* 0x020f640000000000 */
[----:B-----5:R0:W-:Y:S01]  /*fff0*/  BAR.SYNC.DEFER_BLOCKING R153, 0x80 ;  /* 0x000200990000751d */ /* 0x0201e20000010000 */
[----:B------:R-:W-:-:S02]  /*10000*/  ISETP.NE.AND P1, PT, R19, 0x2, PT ;  /* 0x000000021300780c */ /* 0x000fc40003f25270 */
[----:B------:R-:W-:Y:S02]  /*10010*/  @!P2 PRMT R91, RZ, 0x654, R91 ;  /* 0x00000654ff5ba816 */ /* 0x000fe4000000005b */
[----:B--23--:R-:W-:Y:S02]  /*10020*/  SEL R12, RZ, 0x1, P1 ;  /* 0x00000001ff0c7807 */ /* 0x00cfe40000800000 */
[----:B------:R-:W-:Y:S02]  /*10030*/  SEL R19, R19, RZ, P1 ;  /* 0x000000ff13137207 */ /* 0x000fe40000800000 */
[----:B------:R-:W-:Y:S01]  /*10040*/  LOP3.LUT R199, R199, R12, RZ, 0x3c, !PT ;  /* 0x0000000cc7c77212 */ /* 0x000fe200078e3cff */
[----:B------:R2:W-:Y:S01]  /*10050*/  @!P2 SYNCS.ARRIVE.TRANS64.RED.A1T0 RZ, [R91+URZ], RZ ;  /* 0x000000ff5bffa9a7 */ /* 0x0005e2000810043f */
[----:B----4-:R-:W-:-:S13]  /*10060*/  LOP3.LUT P4, RZ, R11, 0x2, RZ, 0xc0, !PT ;  /* 0x000000020bff7812 */ /* 0x010fda000788c0ff */
[----:B0-2---:R-:W-:Y:S05]  /*10070*/  @P4 BRA `(.L_x_545) ;  /* 0xffffff2400fc4947 */ /* 0x005fea000383ffff */
[----:B------:R-:W0:Y:S01]  /*10080*/  S2R R11, SR_TID.X ;  /* 0x00000000000b7919 */ /* 0x000e220000002100 */
[----:B------:R-:W-:Y:S02]  /*10090*/  PLOP3.LUT P0, PT, PT, PT, PT, 0x8, 0x0 ;  /* 0x000000000000781c */ /* 0x000fe40003f0e170 */
[----:B0-----:R-:W-:-:S04]  /*100a0*/  SHF.R.U32.HI R11, RZ, 0x7, R11 ;  /* 0x00000007ff0b7819 */ /* 0x001fc8000001160b */
[----:B------:R-:W-:-:S13]  /*100b0*/  ISETP.NE.AND P4, PT, R11, 0x1, PT ;  /* 0x000000010b00780c */ /* 0x000fda0003f85270 */
[----:B------:R-:W-:Y:S06]  /*100c0*/  @!P4 BAR.ARV 0x9, 0x100 ;  /* 0x024400000000cb1d */ /* 0x000fec0000002000 */
.L_x_435:
[----:B------:R-:W-:Y:S05]  /*100d0*/  @P0 BRA `(.L_x_546) ;  /* 0x00000000000c0947 */ /* 0x000fea0003800000 */
[----:B------:R-:W0:Y:S01]  /*100e0*/  FENCE.VIEW.ASYNC.G ;  /* 0x00000000000073c6 */ /* 0x000e220000000100 */
[----:B------:R-:W-:Y:S05]  /*100f0*/  WARPSYNC.ALL ;  /* 0x0000000000007948 */ /* 0x000fea0003800000 */
[----:B0-----:R-:W-:Y:S06]  /*10100*/  BAR.ARV 0xc, 0x180 ;  /* 0x0306000000007b1d */ /* 0x001fec0000002000 */
.L_x_546:
[----:B------:R-:W-:Y:S01]  /*10110*/  ULDC.64 UR6, c[0x0][0x998] ;  /* 0x0002660000067ab9 */ /* 0x000fe20000000a00 */
[----:B------:R-:W-:Y:S01]  /*10120*/  ULDC.64 UR4, c[0x0][0x990] ;  /* 0x0002640000047ab9 */ /* 0x000fe20000000a00 */
[----:B------:R-:W-:Y:S02]  /*10130*/  ISETP.NE.U32.AND P1, PT, RZ, UR6, PT ;  /* 0x00000006ff007c0c */ /* 0x000fe4000bf25070 */
[----:B------:R-:W-:Y:S02]  /*10140*/  ISETP.NE.U32.AND P0, PT, RZ, UR4, PT ;  /* 0x00000004ff007c0c */ /* 0x000fe4000bf05070 */
[----:B------:R-:W-:Y:S02]  /*10150*/  ISETP.NE.AND.EX P1, PT, RZ, UR7, PT, P1 ;  /* 0x00000007ff007c0c */ /* 0x000fe4000bf25310 */
[----:B------:R-:W-:-:S11]  /*10160*/  ISETP.NE.AND.EX P0, PT, RZ, UR5, PT, P0 ;  /* 0x00000005ff007c0c */ /* 0x000fd6000bf05300 */
[----:B------:R-:W0:Y:S01]  /*10170*/  @P1 LDC.64 R8, c[0x0][0x9b8] ;  /* 0x00026e00ff081b82 */ /* 0x000e220000000a00 */
[----:B------:R-:W-:-:S07]  /*10180*/  @P1 SHF.R.S32.HI R15, RZ, 0x1f, R170 ;  /* 0x0000001fff0f1819 */ /* 0x000fce00000114aa */
[----:B------:R-:W2:Y:S08]  /*10190*/  @P0 LDC.64 R6, c[0x0][0x9a8] ;  /* 0x00026a00ff060b82 */ /* 0x000eb00000000a00 */
[----:B------:R-:W3:Y:S08]  /*101a0*/  @P1 LDC.64 R10, c[0x0][0x9c0] ;  /* 0x00027000ff0a1b82 */ /* 0x000ef00000000a00 */
[----:B------:R-:W4:Y:S01]  /*101b0*/  @P0 LDC.64 R12, c[0x0][0x9b0] ;  /* 0x00026c00ff0c0b82 */ /* 0x000f220000000a00 */
[----:B0-----:R-:W-:-:S02]  /*101c0*/  @P1 IMAD R2, R224, R8, RZ ;  /* 0x00000008e0021224 */ /* 0x001fc400078e02ff */
[----:B------:R-:W-:-:S04]  /*101d0*/  @P1 IMAD.WIDE.U32 R4, R218, R8, RZ ;  /* 0x00000008da041225 */ /* 0x000fc800078e00ff */
[----:B------:R-:W-:Y:S02]  /*101e0*/  @P1 IMAD R9, R218, R9, R2 ;  /* 0x00000009da091224 */ /* 0x000fe400078e0202 */
[-C--:B--2---:R-:W-:Y:S02]  /*101f0*/  @P0 IMAD R0, R224, R6.reuse, RZ ;  /* 0x00000006e0000224 */ /* 0x084fe400078e02ff */
[----:B------:R-:W-:Y:S01]  /*10200*/  @P1 IMAD.IADD R5, R5, 0x1, R9 ;  /* 0x0000000105051824 */ /* 0x000fe200078e0209 */
[----:B------:R-:W-:Y:S01]  /*10210*/  @P0 SHF.R.S32.HI R9, RZ, 0x1f, R170 ;  /* 0x0000001fff090819 */ /* 0x000fe200000114aa */
[C---:B------:R-:W-:Y:S02]  /*10220*/  @P0 IMAD R7, R218.reuse, R7, R0 ;  /* 0x00000007da070224 */ /* 0x040fe400078e0200 */
[----:B------:R-:W-:-:S04]  /*10230*/  @P0 IMAD.WIDE.U32 R2, R218, R6, RZ ;  /* 0x00000006da020225 */ /* 0x000fc800078e00ff */
[----:B---3--:R-:W-:Y:S02]  /*10240*/  @P1 IMAD R6, R15, R10, RZ ;  /* 0x0000000a0f061224 */ /* 0x008fe400078e02ff */
[----:B------:R-:W-:Y:S02]  /*10250*/  @P0 IMAD.IADD R3, R3, 0x1, R7 ;  /* 0x0000000103030824 */ /* 0x000fe400078e0207 */
[C---:B------:R-:W-:Y:S02]  /*10260*/  @P1 IMAD R11, R170.reuse, R11, R6 ;  /* 0x0000000baa0b1224 */ /* 0x040fe400078e0206 */
[----:B----4-:R-:W-:Y:S02]  /*10270*/  @P0 IMAD R0, R9, R12, RZ ;  /* 0x0000000c09000224 */ /* 0x010fe400078e02ff */
[----:B------:R-:W-:-:S04]  /*10280*/  @P1 IMAD.WIDE.U32 R6, R170, R10, R4 ;  /* 0x0000000aaa061225 */ /* 0x000fc800078e0004 */
[----:B------:R-:W-:Y:S01]  /*10290*/  @P0 IMAD R9, R170, R13, R0 ;  /* 0x0000000daa090224 */ /* 0x000fe200078e0200 */
[----:B------:R-:W-:Y:S01]  /*102a0*/  @P1 LEA R8, P3, R6, UR6, 0x2 ;  /* 0x0000000606081c11 */ /* 0x000fe2000f8610ff */
[----:B------:R-:W-:-:S04]  /*102b0*/  @P0 IMAD.WIDE.U32 R2, R170, R12, R2 ;  /* 0x0000000caa020225 */ /* 0x000fc800078e0002 */
[----:B------:R-:W-:Y:S01]  /*102c0*/  @P1 IMAD.IADD R5, R7, 0x1, R11 ;  /* 0x0000000107051824 */ /* 0x000fe200078e020b */
[----:B------:R-:W-:Y:S01]  /*102d0*/  @P0 IADD3 R3, R3, R9, RZ ;  /* 0x0000000903030210 */ /* 0x000fe20007ffe0ff */
[----:B------:R-:W-:Y:S01]  /*102e0*/  IMAD.MOV.U32 R0, RZ, RZ, 0x3f800000 ;  /* 0x3f800000ff007424 */ /* 0x000fe200078e00ff */
[----:B------:R-:W-:Y:S01]  /*102f0*/  @P0 LEA R4, P2, R2, UR4, 0x2 ;  /* 0x0000000402040c11 */ /* 0x000fe2000f8410ff */
[----:B------:R-:W-:Y:S01]  /*10300*/  ULDC UR4, c[0x0][0x988] ;  /* 0x0002620000047ab9 */ /* 0x000fe20000000800 */
[----:B------:R-:W-:Y:S02]  /*10310*/  @P1 LEA.HI.X R9, R6, UR7, R5, 0x2, P3 ;  /* 0x0000000706091c11 */ /* 0x000fe400098f1405 */
[----:B------:R-:W-:Y:S01]  /*10320*/  @P0 LEA.HI.X R5, R2, UR5, R3, 0x2, P2 ;  /* 0x0000000502050c11 */ /* 0x000fe200090f1403 */
[----:B------:R-:W-:Y:S02]  /*10330*/  IMAD.MOV.U32 R3, RZ, RZ, 0x3f800000 ;  /* 0x3f800000ff037424 */ /* 0x000fe400078e00ff */
[----:B------:R0:W2:Y:S04]  /*10340*/  @P1 LDG.E R0, desc[UR50][R8.64] ;  /* 0x0000003208001981 */ /* 0x0000a8000c1e1900 */
[----:B------:R3:W2:Y:S01]  /*10350*/  @P0 LDG.E R3, desc[UR50][R4.64] ;  /* 0x0000003204030981 */ /* 0x0006a2000c1e1900 */
[----:B------:R-:W-:-:S02]  /*10360*/  ISETP.GE.AND P1, PT, R152, 0x1, PT ;  /* 0x000000019800780c */ /* 0x000fc40003f26270 */
[----:B------:R-:W-:Y:S02]  /*10370*/  CS2R R88, SRZ ;  /* 0x0000000000587805 */ /* 0x000fe4000001ff00 */
[----:B------:R-:W-:Y:S01]  /*10380*/  PLOP3.LUT P0, PT, PT, PT, PT, 0x80, 0x0 ;  /* 0x000000000000781c */ /* 0x000fe20003f0f070 */
[----:B------:R-:W-:Y:S01]  /*10390*/  IMAD.MOV.U32 R87, RZ, RZ, RZ ;  /* 0x000000ffff577224 */ /* 0x000fe200078e00ff */
[----:B------:R-:W-:Y:S02]  /*103a0*/  CS2R R6, SRZ ;  /* 0x0000000000067805 */ /* 0x000fe4000001ff00 */
[----:B------:R-:W-:Y:S02]  /*103b0*/  CS2R R10, SRZ ;  /* 0x00000000000a7805 */ /* 0x000fe4000001ff00 */
[----:B0-----:R-:W-:Y:S02]  /*103c0*/  CS2R R8, SRZ ;  /* 0x0000000000087805 */ /* 0x001fe4000001ff00 */
[----:B------:R-:W-:-:S02]  /*103d0*/  CS2R R12, SRZ ;  /* 0x00000000000c7805 */ /* 0x000fc4000001ff00 */
[----:B------:R-:W-:Y:S02]  /*103e0*/  CS2R R14, SRZ ;  /* 0x00000000000e7805 */ /* 0x000fe4000001ff00 */
[----:B---3--:R-:W-:Y:S02]  /*103f0*/  CS2R R4, SRZ ;  /* 0x0000000000047805 */ /* 0x008fe4000001ff00 */
        /* <DEDUP_REMOVED lines=10> */
[----:B-1----:R-:W-:Y:S02]  /*104a0*/  CS2R R42, SRZ ;  /* 0x00000000002a7805 */ /* 0x002fe4000001ff00 */
[----:B------:R-:W-:Y:S02]  /*104b0*/  CS2R R44, SRZ ;  /* 0x00000000002c7805 */ /* 0x000fe4000001ff00 */
[----:B------:R-:W-:Y:S02]  /*104c0*/  CS2R R46, SRZ ;  /* 0x00000000002e7805 */ /* 0x000fe4000001ff00 */
[----:B------:R-:W-:Y:S02]  /*104d0*/  CS2R R48, SRZ ;  /* 0x0000000000307805 */ /* 0x000fe4000001ff00 */
[----:B------:R-:W-:Y:S02]  /*104e0*/  MOV R50, RZ ;  /* 0x000000ff00327202 */ /* 0x000fe40000000f00 */
        /* <DEDUP_REMOVED lines=9> */
[----:B------:R-:W-:Y:S01]  /*10580*/  CS2R R100, SRZ ;  /* 0x0000000000647805 */ /* 0x000fe2000001ff00 */
[----:B------:R-:W-:Y:S02]  /*10590*/  IMAD.MOV.U32 R68, RZ, RZ, RZ ;  /* 0x000000ffff447224 */ /* 0x000fe400078e00ff */
[----:B------:R-:W-:Y:S02]  /*105a0*/  IMAD.MOV.U32 R103, RZ, RZ, RZ ;  /* 0x000000ffff677224 */ /* 0x000fe400078e00ff */
[----:B--2---:R-:W-:-:S04]  /*105b0*/  FMUL.FTZ R0, R3, R0 ;  /* 0x0000000003007220 */ /* 0x004fc80000410000 */
[----:B------:R-:W-:Y:S01]  /*105c0*/  FMUL.FTZ R2, R0, UR4 ;  /* 0x0000000400027c20 */ /* 0x000fe20008410000 */
[----:B------:R-:W-:Y:S06]  /*105d0*/  @!P1 BRA `(.L_x_547) ;  /* 0x000000e400209947 */ /* 0x000fec0003800000 */
[----:B------:R-:W-:-:S03]  /*105e0*/  UMOV UR4, 0xffffffff ;  /* 0xffffffff00047882 */ /* 0x000fc60000000000 */
[----:B------:R-:W-:Y:S05]  /*105f0*/  BRA.DIV UR4, `(.L_x_548) ;  /* 0x0000018e04a07947 */ /* 0x000fea000b800000 */
[----:B------:R-:W0:Y:S02]  /*10600*/  S2R R0, SR_TID.X ;  /* 0x0000000000007919 */ /* 0x000e240000002100 */
[----:B0-----:R-:W-:-:S05]  /*10610*/  VIADD R3, R0, 0xffffff80 ;  /* 0xffffff8000037836 */ /* 0x001fca0000000000 */
[----:B------:R-:W-:-:S04]  /*10620*/  SHF.R.S32.HI R0, RZ, 0x1f, R3 ;  /* 0x0000001fff007819 */ /* 0x000fc80000011403 */
[----:B------:R-:W-:-:S04]  /*10630*/  LEA.HI R0, R0, R3, RZ, 0x7 ;  /* 0x0000000300007211 */ /* 0x000fc800078f38ff */
[----:B------:R-:W-:-:S05]  /*10640*/  SHF.R.S32.HI R0, RZ, 0x7, R0 ;  /* 0x00000007ff007819 */ /* 0x000fca0000011400 */
[----:B------:R0:W1:Y:S02]  /*10650*/  SHFL.IDX PT, R168, R0, RZ, 0x1f ;  /* 0x00001fff00a87589 */ /* 0x00006400000e0000 */
.L_x_801:
[----:B------:R-:W-:Y:S01]  /*10660*/  ULOP3.LUT UP0, URZ, UR39, 0x9f, URZ, 0xc0, !UPT ;  /* 0x0000009f273f7892 */ /* 0x000fe2000f80c03f */
[----:B01----:R-:W-:-:S04]  /*10670*/  LEA.HI R0, R168, R168, RZ, 0x1 ;  /* 0x000000a8a8007211 */ /* 0x003fc800078f08ff */
[----:B------:R-:W-:Y:S02]  /*10680*/  LOP3.LUT R3, R0, 0x3e, RZ, 0xc0, !PT ;  /* 0x0000003e00037812 */ /* 0x000fe400078ec0ff */
[----:B------:R-:W-:Y:S02]  /*10690*/  PLOP3.LUT P0, PT, PT, PT, UP0, 0x80, 0x0 ;  /* 0x000000000000781c */ /* 0x000fe40003f0f008 */
[----:B------:R-:W-:-:S04]  /*106a0*/  IADD3 R3, R168, -R3, RZ ;  /* 0x80000003a8037210 */ /* 0x000fc80007ffe0ff */
[----:B------:R-:W-:-:S04]  /*106b0*/  LEA R3, R3, UR39, 0xc ;  /* 0x0000002703037c11 */ /* 0x000fc8000f8e60ff */
[----:B------:R-:W-:-:S04]  /*106c0*/  SHF.R.U32.HI R3, RZ, 0x4, R3 ;  /* 0x00000004ff037819 */ /* 0x000fc80000011603 */
[----:B------:R-:W-:Y:S01]  /*106d0*/  LOP3.LUT R44, R3, 0x3fff, RZ, 0xc0, !PT ;  /* 0x00003fff032c7812 */ /* 0x000fe200078ec0ff */
[----:B------:R-:W-:Y:S06]  /*106e0*/  @!P0 BRA `(.L_x_549) ;  /* 0x0000000000408947 */ /* 0x000fec0003800000 */
[----:B------:R-:W-:Y:S01]  /*106f0*/  MOV R0, 0x0 ;  /* 0x0000000000007802 */ /* 0x000fe20000000f00 */
[----:B------:R-:W-:Y:S01]  /*10700*/  ULDC.64 UR4, c[0x4][0xc8] ;  /* 0x0100320000047ab9 */ /* 0x000fe20000000a00 */
[----:B------:R-:W-:Y:S01]  /*10710*/  ULDC.64 UR6, c[0x4][0xd0] ;  /* 0x0100340000067ab9 */ /* 0x000fe20000000a00 */
[----:B------:R-:W-:Y:S01]  /*10720*/  IMAD.U32 R4, RZ, RZ, UR4 ;  /* 0x00000004ff047e24 */ /* 0x000fe2000f8e00ff */
[----:B------:R0:W1:Y:S01]  /*10730*/  LDC.64 R14, c[0x4][R0] ;  /* 0x01000000000e7b82 */ /* 0x0000620000000a00 */
[----:B------:R-:W-:Y:S01]  /*10740*/  IMAD.U32 R5, RZ, RZ, UR5 ;  /* 0x00000005ff057e24 */ /* 0x000fe2000f8e00ff */
[----:B------:R-:W-:Y:S01]  /*10750*/  ULDC.64 UR4, c[0x4][0x38] ;  /* 0x01000e0000047ab9 */ /* 0x000fe20000000a00 */
[----:B------:R-:W-:Y:S01]  /*10760*/  IMAD.U32 R6, RZ, RZ, UR6 ;  /* 0x00000006ff067e24 */ /* 0x000fe2000f8e00ff */
[----:B------:R-:W-:Y:S01]  /*10770*/  MOV R7, UR7 ;  /* 0x0000000700077c02 */ /* 0x000fe20008000f00 */
[----:B------:R-:W-:Y:S01]  /*10780*/  IMAD.U32 R10, RZ, RZ, UR4 ;  /* 0x00000004ff0a7e24 */ /* 0x000fe2000f8e00ff */
[----:B------:R-:W-:Y:S01]  /*10790*/  MOV R12, 0x1 ;  /* 0x00000001000c7802 */ /* 0x000fe20000000f00 */
[----:B------:R-:W-:-:S02]  /*107a0*/  IMAD.U32 R11, RZ, RZ, UR5 ;  /* 0x00000005ff0b7e24 */ /* 0x000fc4000f8e00ff */
[----:B------:R-:W-:Y:S02]  /*107b0*/  IMAD.MOV.U32 R8, RZ, RZ, 0x70 ;  /* 0x00000070ff087424 */ /* 0x000fe400078e00ff */
[----:B0-----:R-:W-:-:S07]  /*107c0*/  IMAD.MOV.U32 R13, RZ, RZ, RZ ;  /* 0x000000ffff0d7224 */ /* 0x001fce00078e00ff */
[----:B------:R-:W-:-:S07]  /*107d0*/  LEPC R20, `(.L_x_549) ;  /* 0x000000001014794e */ /* 0x000fce0000000000 */
[----:B-1---5:R-:W-:Y:S05]  /*107e0*/  CALL.ABS.NOINC R14 ;  /* 0x000000000e007343 */ /* 0x022fea0003c00000 */
.L_x_549:
[----:B------:R-:W-:Y:S02]  /*107f0*/  ULDC UR4, c[0x0][0x3f4] ;  /* 0x0000fd0000047ab9 */ /* 0x000fe40000000800 */
[----:B------:R-:W-:-:S13]  /*10800*/  ISETP.LT.AND P0, PT, RZ, UR4, PT ;  /* 0x00000004ff007c0c */ /* 0x000fda000bf01270 */
[----:B------:R-:W-:Y:S05]  /*10810*/  @P0 BRA `(.L_x_550) ;  /* 0x0000000000400947 */ /* 0x000fea0003800000 */
[----:B------:R-:W-:-:S04]  /*10820*/  ULEA.HI UR4, UR37, UR37, URZ, 0x1 ;  /* 0x0000002525047291 */ /* 0x000fc8000f8f083f */
[----:B------:R-:W-:-:S04]  /*10830*/  ULOP3.LUT UR4, UR4, 0xfffffffe, URZ, 0xc0, !UPT ;  /* 0xfffffffe04047892 */ /* 0x000fc8000f8ec03f */
[----:B------:R-:W-:-:S06]  /*10840*/  UIADD3 UR4, UR37, -UR4, URZ ;  /* 0x8000000425047290 */ /* 0x000fcc000fffe03f */
[----:B------:R-:W-:-:S05]  /*10850*/  IMAD.U32 R3, RZ, RZ, UR4 ;  /* 0x00000004ff037e24 */ /* 0x000fca000f8e00ff */
[----:B------:R-:W-:-:S04]  /*10860*/  SHF.L.U32 R3, R3, 0x1f, RZ ;  /* 0x0000001f03037819 */ /* 0x000fc800000006ff */
[----:B------:R0:W1:Y:S03]  /*10870*/  SYNCS.PHASECHK.TRANS64.TRYWAIT P0, [R18+URZ+0x29800], R3 ;  /* 0x02980003120075a7 */ /* 0x000066000800017f */
[----:B-1----:R-:W-:Y:S05]  /*10880*/  @!P0 NANOSLEEP.SYNCS 0x989680 ;  /* 0x009896800000895d */ /* 0x002fea0003900000 */
[----:B------:R-:W1:Y:S01]  /*10890*/  @!P0 SYNCS.PHASECHK.TRANS64 P0, [R18+URZ+0x29800], R3 ;  /* 0x02980003120085a7 */ /* 0x000e62000800007f */
[----:B------:R-:W-:Y:S04]  /*108a0*/  BSSY B0, `(.L_x_551) ;  /* 0x0000006000007945 */ /* 0x000fe80003800000 */
[----:B-1----:R-:W-:Y:S05]  /*108b0*/  @P0 BRA `(.L_x_552) ;  /* 0x0000000000100947 */ /* 0x002fea0003800000 */
.L_x_553:
[----:B-1----:R1:W2:Y:S02]  /*108c0*/  SYNCS.PHASECHK.TRANS64.TRYWAIT P0, [R18+URZ+0x29800], R3 ;  /* 0x02980003120075a7 */ /* 0x0022a4000800017f */
[----:B--2---:R-:W-:Y:S05]  /*108d0*/  @!P0 NANOSLEEP.SYNCS 0x989680 ;  /* 0x009896800000895d */ /* 0x004fea0003900000 */
[----:B------:R-:W2:Y:S02]  /*108e0*/  @!P0 SYNCS.PHASECHK.TRANS64 P0, [R18+URZ+0x29800], R3 ;  /* 0x02980003120085a7 */ /* 0x000ea4000800007f */
[----:B--2---:R-:W-:Y:S05]  /*108f0*/  @!P0 BRA `(.L_x_553) ;  /* 0xfffffffc00f08947 */ /* 0x004fea000383ffff */
.L_x_552:
[----:B------:R-:W-:Y:S05]  /*10900*/  BSYNC B0 ;  /* 0x0000000000007941 */ /* 0x000fea0003800000 */
.L_x_551:
[----:B------:R-:W-:Y:S05]  /*10910*/  BRA `(.L_x_554) ;  /* 0x0000006c00007947 */ /* 0x000fea0003800000 */
.L_x_550:
[----:B------:R-:W0:Y:S01]  /*10920*/  LDC.64 R24, c[0x0][0x3e8] ;  /* 0x0000fa00ff187b82 */ /* 0x000e220000000a00 */
[----:B------:R-:W-:Y:S01]  /*10930*/  ULOP3.LUT UP0, URZ, UR39, 0x1bf, URZ, 0xc0, !UPT ;  /* 0x000001bf273f7892 */ /* 0x000fe2000f80c03f */
[----:B-----5:R-:W-:Y:S01]  /*10940*/  SHF.R.S32.HI R0, RZ, 0x1f, R136 ;  /* 0x0000001fff007819 */ /* 0x020fe20000011488 */
[----:B------:R-:W-:Y:S01]  /*10950*/  ULDC.64 UR4, c[0x0][0x3f8] ;  /* 0x0000fe0000047ab9 */ /* 0x000fe20000000a00 */
[----:B------:R-:W-:-:S03]  /*10960*/  ULDC.64 UR6, c[0x0][0x408] ;  /* 0x0001020000067ab9 */ /* 0x000fc60000000a00 */
[----:B------:R-:W-:Y:S01]  /*10970*/  PLOP3.LUT P0, PT, PT, PT, UP0, 0x80, 0x0 ;  /* 0x000000000000781c */ /* 0x000fe20003f0f008 */
[----:B------:R-:W1:Y:S01]  /*10980*/  LDC.64 R4, c[0x0][0x400] ;  /* 0x00010000ff047b82 */ /* 0x000e620000000a00 */
[C---:B------:R-:W-:Y:S02]  /*10990*/  IMAD R3, R0.reuse, UR4, RZ ;  /* 0x0000000400037c24 */ /* 0x040fe4000f8e02ff */
[----:B------:R-:W-:Y:S02]  /*109a0*/  IMAD R7, R0, UR6, RZ ;  /* 0x0000000600077c24 */ /* 0x000fe4000f8e02ff */
[C---:B------:R-:W-:Y:S02]  /*109b0*/  IMAD R3, R136.reuse, UR5, R3 ;  /* 0x0000000588037c24 */ /* 0x040fe4000f8e0203 */
[C---:B------:R-:W-:Y:S02]  /*109c0*/  IMAD R7, R136.reuse, UR7, R7 ;  /* 0x0000000788077c24 */ /* 0x040fe4000f8e0207 */
[----:B0-----:R-:W-:-:S04]  /*109d0*/  IMAD.WIDE.U32 R24, R136, UR4, R24 ;  /* 0x0000000488187c25 */ /* 0x001fc8000f8e0018 */
[----:B------:R-:W-:Y:S02]  /*109e0*/  IMAD.IADD R26, R3, 0x1, R25 ;  /* 0x00000001031a7824 */ /* 0x000fe400078e0219 */
[----:B-1----:R-:W-:-:S05]  /*109f0*/  IMAD.WIDE.U32 R136, R136, UR6, R4 ;  /* 0x0000000688887c25 */ /* 0x002fca000f8e0004 */
[----:B------:R-:W-:Y:S01]  /*10a00*/  IADD3 R37, R7, R137, RZ ;  /* 0x0000008907257210 */ /* 0x000fe20007ffe0ff */
        /* <DEDUP_REMOVED lines=16> */
[----:B-1----:R-:W-:Y:S05]  /*10b10*/  CALL.ABS.NOINC R14 ;  /* 0x000000000e007343 */ /* 0x002fea0003c00000 */
.L_x_555:
[----:B------:R-:W-:Y:S01]  /*10b20*/  ULDC.U8 UR4, c[0x0][0x410] ;  /* 0x0001040000047ab9 */ /* 0x000fe20000000000 */
[----:B------:R-:W-:Y:S01]  /*10b30*/  BSSY B0, `(.L_x_556) ;  /* 0x0000696000007945 */ /* 0x000fe20003800000 */
[----:B------:R-:W-:Y:S01]  /*10b40*/  ISETP.NE.AND P0, PT, RZ, UR4, PT ;  /* 0x00000004ff007c0c */ /* 0x000fe2000bf05270 */
[----:B------:R-:W-:-:S12]  /*10b50*/  IMAD R10, R169, 0x80, R198 ;  /* 0x00000080a90a7824 */ /* 0x000fd800078e02c6 */
[----:B------:R-:W-:Y:S05]  /*10b60*/  @!P0 BRA `(.L_x_557) ;  /* 0x00000034002c8947 */ /* 0x000fea0003800000 */
[----:B------:R-:W-:-:S03]  /*10b70*/  UMOV UR4, 0xffffffff ;  /* 0xffffffff00047882 */ /* 0x000fc60000000000 */
[----:B------:R-:W-:Y:S05]  /*10b80*/  BRA.DIV UR4, `(.L_x_558) ;  /* 0x0000018a047c7947 */ /* 0x000fea000b800000 */
[----:B------:R0:W1:Y:S04]  /*10b90*/  SHFL.IDX PT, R3, R24, RZ, 0x1e1f ;  /* 0x001e1fff18037589 */ /* 0x00006800000e0000 */
[----:B------:R0:W2:Y:S04]  /*10ba0*/  SHFL.IDX PT, R14, R136, RZ, 0x1e1f ;  /* 0x001e1fff880e7589 */ /* 0x0000a800000e0000 */
[----:B------:R0:W3:Y:S04]  /*10bb0*/  SHFL.IDX PT, R0, R26, RZ, 0x1e1f ;  /* 0x001e1fff1a007589 */ /* 0x0000e800000e0000 */
[----:B------:R0:W4:Y:S02]  /*10bc0*/  SHFL.IDX PT, R4, R37, RZ, 0x1e1f ;  /* 0x001e1fff25047589 */ /* 0x00012400000e0000 */
.L_x_807:
[----:B------:R-:W-:Y:S01]  /*10bd0*/  ULDC UR4, c[0x0][0x448] ;  /* 0x0001120000047ab9 */ /* 0x000fe20000000800 */
[----:B------:R-:W-:Y:S01]  /*10be0*/  BSSY B1, `(.L_x_559) ;  /* 0x000004d000017945 */ /* 0x000fe20003800000 */
[----:B------:R-:W-:Y:S01]  /*10bf0*/  IMAD R151, R151, UR4, RZ ;  /* 0x0000000497977c24 */ /* 0x000fe2000f8e02ff */
[----:B------:R-:W-:Y:S02]  /*10c00*/  CS2R R8, SRZ ;  /* 0x0000000000087805 */ /* 0x000fe4000001ff00 */
[----:B------:R-:W-:Y:S02]  /*10c10*/  CS2R R12, SRZ ;  /* 0x00000000000c7805 */ /* 0x000fe4000001ff00 */
[----:B0-----:R-:W-:Y:S02]  /*10c20*/  CS2R R24, SRZ ;  /* 0x0000000000187805 */ /* 0x001fe4000001ff00 */
[----:B------:R-:W-:Y:S02]  /*10c30*/  CS2R R28, SRZ ;  /* 0x00000000001c7805 */ /* 0x000fe4000001ff00 */
[----:B------:R-:W-:-:S02]  /*10c40*/  ISETP.GE.AND P0, PT, R10, R151, PT ;  /* 0x000000970a00720c */ /* 0x000fc40003f06270 */
        /* <DEDUP_REMOVED lines=9> */
[----:B------:R-:W4:Y:S01]  /*10ce0*/  LDL R43, [R1+0x18] ;  /* 0x00001800012b7983 */ /* 0x000f220000100800 */
[----:B------:R-:W-:-:S03]  /*10cf0*/  ULDC UR4, c[0x0][0x3f4] ;  /* 0x0000fd0000047ab9 */ /* 0x000fc60000000800 */
[----:B------:R-:W4:Y:S04]  /*10d00*/  LDL R42, [R1+0x14] ;  /* 0x00001400012a7983 */ /* 0x000f280000100800 */
[----:B------:R-:W4:Y:S04]  /*10d10*/  LDL R15, [R1+0x10] ;  /* 0x00001000010f7983 */ /* 0x000f280000100800 */
[----:B------:R-:W4:Y:S04]  /*10d20*/  LDL R50, [R1+0xc] ;  /* 0x00000c0001327983 */ /* 0x000f280000100800 */
[----:B------:R-:W4:Y:S01]  /*10d30*/  LDL R45, [R1+0x8] ;  /* 0x00000800012d7983 */ /* 0x000f220000100800 */
[----:B------:R-:W-:-:S02]  /*10d40*/  ISETP.GE.AND P5, PT, R22, UR4, PT ;  /* 0x0000000416007c0c */ /* 0x000fc4000bfa6270 */
[----:B------:R-:W-:Y:S02]  /*10d50*/  CS2R R36, SRZ ;  /* 0x0000000000247805 */ /* 0x000fe4000001ff00 */
[----:B------:R-:W-:Y:S02]  /*10d60*/  ISETP.GE.AND P2, PT, R201, UR4, PT ;  /* 0x00000004c9007c0c */ /* 0x000fe4000bf46270 */
[----:B------:R-:W-:Y:S02]  /*10d70*/  CS2R R38, SRZ ;  /* 0x0000000000267805 */ /* 0x000fe4000001ff00 */
[----:B------:R-:W-:Y:S02]  /*10d80*/  ISETP.GE.AND P3, PT, R200, UR4, PT ;  /* 0x00000004c8007c0c */ /* 0x000fe4000bf66270 */
[----:B------:R-:W-:-:S03]  /*10d90*/  CS2R R32, SRZ ;  /* 0x0000000000207805 */ /* 0x000fc6000001ff00 */
[----:B------:R-:W-:Y:S02]  /*10da0*/  @!P5 SHF.R.S32.HI R5, RZ, 0x1f, R22 ;  /* 0x0000001fff05d819 */ /* 0x000fe40000011416 */
[CC--:B-1----:R-:W-:Y:S02]  /*10db0*/  @!P5 IADD3 R6, P0, R22.reuse, R3.reuse, RZ ;  /* 0x000000031606d210 */ /* 0x0c2fe40007f1e0ff */
[----:B--2---:R-:W-:Y:S02]  /*10dc0*/  @!P5 IADD3 R8, P1, R22, R14, RZ ;  /* 0x0000000e1608d210 */ /* 0x004fe40007f3e0ff */
[----:B------:R-:W-:Y:S01]  /*10dd0*/  @!P2 IADD3 R10, P4, R201, R3, RZ ;  /* 0x00000003c90aa210 */ /* 0x000fe20007f9e0ff */
[----:B---3--:R-:W-:Y:S01]  /*10de0*/  @!P5 IMAD.X R7, R0, 0x1, R5, P0 ;  /* 0x000000010007d824 */ /* 0x008fe200000e0605 */
[----:B----4-:R-:W-:Y:S02]  /*10df0*/  @!P5 IADD3.X R9, R4, R5, RZ, P1, !PT ;  /* 0x000000050409d210 */ /* 0x010fe40000ffe4ff */
[----:B------:R-:W-:-:S02]  /*10e00*/  ISETP.GE.AND P1, PT, R203, UR4, PT ;  /* 0x00000004cb007c0c */ /* 0x000fc4000bf26270 */
[----:B------:R-:W-:Y:S01]  /*10e10*/  @!P2 IADD3 R12, P0, R201, R14, RZ ;  /* 0x0000000ec90ca210 */ /* 0x000fe20007f1e0ff */
[----:B------:R-:W5:Y:S01]  /*10e20*/  @!P5 LD.E.64 R36, desc[UR50][R6.64] ;  /* 0x000000320624d980 */ /* 0x000f62000c101b00 */
[----:B------:R-:W-:-:S03]  /*10e30*/  CS2R R34, SRZ ;  /* 0x0000000000227805 */ /* 0x000fc6000001ff00 */
[----:B------:R0:W5:Y:S01]  /*10e40*/  @!P5 LD.E.64 R38, desc[UR50][R8.64] ;  /* 0x000000320826d980 */ /* 0x000162000c101b00 */
[----:B------:R-:W-:Y:S02]  /*10e50*/  @!P3 IADD3 R40, P5, R200, R14, RZ ;  /* 0x0000000ec828b210 */ /* 0x000fe40007fbe0ff */
[----:B------:R-:W-:Y:S02]  /*10e60*/  CS2R R28, SRZ ;  /* 0x00000000001c7805 */ /* 0x000fe4000001ff00 */
[----:B------:R-:W-:Y:S02]  /*10e70*/  CS2R R30, SRZ ;  /* 0x00000000001e7805 */ /* 0x000fe4000001ff00 */
[----:B------:R-:W-:Y:S02]  /*10e80*/  CS2R R24, SRZ ;  /* 0x0000000000187805 */ /* 0x000fe4000001ff00 */
[----:B------:R-:W-:Y:S02]  /*10e90*/  CS2R R26, SRZ ;  /* 0x00000000001a7805 */ /* 0x000fe4000001ff00 */
[----:B0-----:R-:W-:Y:S01]  /*10ea0*/  CS2R R8, SRZ ;  /* 0x0000000000087805 */ /* 0x001fe2000001ff00 */
[--C-:B------:R-:W-:Y:S01]  /*10eb0*/  @!P2 IMAD.X R11, R0, 0x1, R43.reuse, P4 ;  /* 0x00000001000ba824 */ /* 0x100fe200020e062b */
[----:B------:R-:W-:Y:S01]  /*10ec0*/  @!P3 IADD3 R20, P4, R200, R3, RZ ;  /* 0x00000003c814b210 */ /* 0x000fe20007f9e0ff */
[C---:B------:R-:W-:Y:S01]  /*10ed0*/  @!P2 IMAD.X R13, R4.reuse, 0x1, R43, P0 ;  /* 0x00000001040da824 */ /* 0x040fe200000e062b */
[----:B------:R-:W-:-:S02]  /*10ee0*/  @!P3 IADD3.X R41, R4, R42, RZ, P5, !PT ;  /* 0x0000002a0429b210 */ /* 0x000fc40002ffe4ff */
[----:B------:R-:W5:Y:S01]  /*10ef0*/  @!P2 LD.E.64 R32, desc[UR50][R10.64] ;  /* 0x000000320a20a980 */ /* 0x000f62000c101b00 */
[----:B------:R-:W-:Y:S01]  /*10f00*/  @!P3 IMAD.X R21, R0, 0x1, R42, P4 ;  /* 0x000000010015b824 */ /* 0x000fe200020e062a */
[----:B------:R-:W-:Y:S02]  /*10f10*/  ISETP.GE.AND P0, PT, R202, UR4, PT ;  /* 0x00000004ca007c0c */ /* 0x000fe4000bf06270 */
[----:B------:R-:W5:Y:S01]  /*10f20*/  @!P2 LD.E.64 R34, desc[UR50][R12.64] ;  /* 0x000000320c22a980 */ /* 0x000f62000c101b00 */
[----:B------:R-:W-:Y:S02]  /*10f30*/  ISETP.GE.AND P2, PT, R204, UR4, PT ;  /* 0x00000004cc007c0c */ /* 0x000fe4000bf46270 */
[C---:B------:R-:W-:Y:S01]  /*10f40*/  @!P1 IADD3 R42, P4, R203.reuse, R14, RZ ;  /* 0x0000000ecb2a9210 */ /* 0x040fe20007f9e0ff */
[----:B------:R-:W5:Y:S04]  /*10f50*/  @!P3 LD.E.64 R28, desc[UR50][R20.64] ;  /* 0x00000032141cb980 */ /* 0x000f68000c101b00 */
[----:B------:R0:W5:Y:S01]  /*10f60*/  @!P3 LD.E.64 R30, desc[UR50][R40.64] ;  /* 0x00000032281eb980 */ /* 0x000162000c101b00 */
[----:B------:R-:W-:Y:S01]  /*10f70*/  @!P1 IADD3 R6, P3, R203, R3, RZ ;  /* 0x00000003cb069210 */ /* 0x000fe20007f7e0ff */
[----:B------:R-:W-:-:S04]  /*10f80*/  @!P1 IMAD.X R43, R4, 0x1, R15, P4 ;  /* 0x00000001042b9824 */ /* 0x000fc800020e060f */
[----:B------:R-:W-:Y:S01]  /*10f90*/  @!P1 IMAD.X R7, R0, 0x1, R15, P3 ;  /* 0x0000000100079824 */ /* 0x000fe200018e060f */
[----:B------:R1:W5:Y:S01]  /*10fa0*/  @!P1 LD.E.64 R26, desc[UR50][R42.64] ;  /* 0x000000322a1a9980 */ /* 0x000362000c101b00 */
[----:B------:R-:W-:-:S03]  /*10fb0*/  @!P0 IADD3 R46, P5, R202, R3, RZ ;  /* 0x00000003ca2e8210 */ /* 0x000fc60007fbe0ff */
[----:B------:R1:W5:Y:S01]  /*10fc0*/  @!P1 LD.E.64 R24, desc[UR50][R6.64] ;  /* 0x0000003206189980 */ /* 0x000362000c101b00 */
[-C--:B0-----:R-:W-:Y:S02]  /*10fd0*/  @!P0 IADD3 R40, P1, R202, R14.reuse, RZ ;  /* 0x0000000eca288210 */ /* 0x081fe40007f3e0ff */
[C---:B------:R-:W-:Y:S02]  /*10fe0*/  @!P2 IADD3 R48, P3, R204.reuse, R3, RZ ;  /* 0x00000003cc30a210 */ /* 0x040fe40007f7e0ff */
[----:B------:R-:W-:Y:S02]  /*10ff0*/  @!P2 IADD3 R14, P4, R204, R14, RZ ;  /* 0x0000000ecc0ea210 */ /* 0x000fe40007f9e0ff */
[----:B------:R-:W-:Y:S02]  /*11000*/  CS2R R12, SRZ ;  /* 0x00000000000c7805 */ /* 0x000fe4000001ff00 */
[----:B------:R-:W-:Y:S02]  /*11010*/  CS2R R20, SRZ ;  /* 0x0000000000147805 */ /* 0x000fe4000001ff00 */
[----:B------:R-:W-:Y:S01]  /*11020*/  CS2R R10, SRZ ;  /* 0x00000000000a7805 */ /* 0x000fe2000001ff00 */
[----:B------:R-:W-:Y:S01]  /*11030*/  @!P0 IMAD.X R47, R0, 0x1, R50, P5 ;  /* 0x00000001002f8824 */ /* 0x000fe200028e0632 */
[----:B------:R-:W-:Y:S01]  /*11040*/  @!P0 IADD3.X R41, R4, R50, RZ, P1, !PT ;  /* 0x0000003204298210 */ /* 0x000fe20000ffe4ff */
[----:B------:R-:W-:-:S02]  /*11050*/  @!P2 IMAD.X R49, R0, 0x1, R45, P3 ;  /* 0x000000010031a824 */ /* 0x000fc400018e062d */
[----:B------:R-:W-:Y:S01]  /*11060*/  @!P2 IMAD.X R15, R4, 0x1, R45, P4 ;  /* 0x00000001040fa824 */ /* 0x000fe200020e062d */
[----:B------:R1:W5:Y:S04]  /*11070*/  @!P0 LD.E.64 R12, desc[UR50][R46.64] ;  /* 0x000000322e0c8980 */ /* 0x000368000c101b00 */
[----:B------:R1:W5:Y:S04]  /*11080*/  @!P0 LD.E.64 R20, desc[UR50][R40.64] ;  /* 0x0000003228148980 */ /* 0x000368000c101b00 */
[----:B------:R1:W5:Y:S04]  /*11090*/  @!P2 LD.E.64 R8, desc[UR50][R48.64] ;  /* 0x000000323008a980 */ /* 0x000368000c101b00 */
[----:B------:R1:W5:Y:S02]  /*110a0*/  @!P2 LD.E.64 R10, desc[UR50][R14.64] ;  /* 0x000000320e0aa980 */ /* 0x000364000c101b00 */
.L_x_560:
[----:B------:R-:W-:Y:S05]  /*110b0*/  BSYNC B1 ;  /* 0x0000000000017941 */ /* 0x000fea0003800000 */
.L_x_559:
[----:B------:R-:W-:Y:S01]  /*110c0*/  ULEA.HI UR4, UR37, UR37, URZ, 0x1 ;  /* 0x0000002525047291 */ /* 0x000fe2000f8f083f */
[----:B---3--:R-:W-:Y:S01]  /*110d0*/  IMAD R0, R169, -0x80, R151 ;  /* 0xffffff80a9007824 */ /* 0x008fe200078e0297 */
[----:B------:R-:W-:Y:S02]  /*110e0*/  BSSY B1, `(.L_x_561) ;  /* 0x0000009000017945 */ /* 0x000fe40003800000 */
[----:B------:R-:W-:Y:S02]  /*110f0*/  ULOP3.LUT UR4, UR4, 0xfffffffe, URZ, 0xc0, !UPT ;  /* 0xfffffffe04047892 */ /* 0x000fe4000f8ec03f */
[----:B-1----:R-:W-:Y:S02]  /*11100*/  VIMNMX R3, R0, 0x80, PT ;  /* 0x0000008000037848 */ /* 0x002fe40003fe0100 */
[----:B------:R-:W-:Y:S02]  /*11110*/  UIADD3 UR4, UR37, -UR4, URZ ;  /* 0x8000000425047290 */ /* 0x000fe4000fffe03f */
[----:B------:R-:W-:-:S04]  /*11120*/  ISETP.GE.AND P1, PT, R198, R3, PT ;  /* 0x00000003c600720c */ /* 0x000fc80003f26270 */
[----:B------:R-:W-:-:S05]  /*11130*/  IMAD.U32 R5, RZ, RZ, UR4 ;  /* 0x00000004ff057e24 */ /* 0x000fca000f8e00ff */
[----:B------:R-:W-:-:S04]  /*11140*/  SHF.L.U32 R5, R5, 0x1f, RZ ;  /* 0x0000001f05057819 */ /* 0x000fc800000006ff */
[----:B------:R-:W0:Y:S02]  /*11150*/  SYNCS.PHASECHK.TRANS64.TRYWAIT P0, [R18+URZ+0x29800], R5 ;  /* 0x02980005120075a7 */ /* 0x000e24000800017f */
[----:B0-----:R-:W-:Y:S05]  /*11160*/  @!P0 BRA `(.L_x_562) ;  /* 0x0000018400748947 */ /* 0x001fea0003800000 */
.L_x_808:
[----:B------:R-:W-:Y:S05]  /*11170*/  BSYNC B1 ;  /* 0x0000000000017941 */ /* 0x000fea0003800000 */
.L_x_561:
[----:B------:R-:W-:Y:S05]  /*11180*/  @P1 BRA `(.L_x_563) ;  /* 0x0000006000c01947 */ /* 0x000fea0003800000 */
[----:B------:R-:W1:Y:S01]  /*11190*/  LDC R3, c[0x0][0x3f4] ;  /* 0x0000fd00ff037b82 */ /* 0x000e620000000800 */
[----:B------:R-:W-:Y:S01]  /*111a0*/  BSSY B1, `(.L_x_564) ;  /* 0x000007f000017945 */ /* 0x000fe20003800000 */
[----:B------:R-:W-:Y:S02]  /*111b0*/  IADD3 R0, R18, R215, RZ ;  /* 0x000000d712007210 */ /* 0x000fe40007ffe0ff */
[-C--:B-1----:R-:W-:Y:S02]  /*111c0*/  ISETP.GE.AND P0, PT, R22, R3.reuse, PT ;  /* 0x000000031600720c */ /* 0x082fe40003f06270 */
[-C--:B------:R-:W-:Y:S02]  /*111d0*/  ISETP.GE.AND P1, PT, R201, R3.reuse, PT ;  /* 0x00000003c900720c */ /* 0x080fe40003f26270 */
[-C--:B------:R-:W-:Y:S02]  /*111e0*/  ISETP.GE.AND P2, PT, R200, R3.reuse, PT ;  /* 0x00000003c800720c */ /* 0x080fe40003f46270 */
[----:B------:R-:W-:-:S02]  /*111f0*/  ISETP.GE.AND P3, PT, R203, R3, PT ;  /* 0x00000003cb00720c */ /* 0x000fc40003f66270 */
[-C--:B------:R-:W-:Y:S02]  /*11200*/  ISETP.GE.AND P4, PT, R202, R3.reuse, PT ;  /* 0x00000003ca00720c */ /* 0x080fe40003f86270 */
[----:B------:R-:W-:-:S03]  /*11210*/  ISETP.GE.AND P5, PT, R204, R3, PT ;  /* 0x00000003cc00720c */ /* 0x000fc60003fa6270 */
[----:B------:R-:W-:Y:S10]  /*11220*/  @P0 BRA `(.L_x_565) ;  /* 0x0000000400d80947 */ /* 0x000ff40003800000 */
[----:B0---4-:R-:W0:Y:S01]  /*11230*/  LDS.128 R4, [R0+0x14400] ;  /* 0x0144000000047984 */ /* 0x011e220000000c00 */
[----:B--2--5:R-:W-:Y:S02]  /*11240*/  SHF.R.U32.HI R14, RZ, 0x8, R36 ;  /* 0x00000008ff0e7819 */ /* 0x024fe40000011624 */
[----:B------:R-:W-:Y:S02]  /*11250*/  LOP3.LUT R3, R36, 0xff, RZ, 0xc0, !PT ;  /* 0x000000ff24037812 */ /* 0x000fe400078ec0ff */
[----:B------:R-:W-:Y:S02]  /*11260*/  LOP3.LUT R14, R14, 0xff, RZ, 0xc0, !PT ;  /* 0x000000ff0e0e7812 */ /* 0x000fe400078ec0ff */
[----:B------:R-:W-:Y:S02]  /*11270*/  SHF.R.U32.HI R40, RZ, 0x8, R37 ;  /* 0x00000008ff287819 */ /* 0x000fe40000011625 */
[----:B------:R-:W-:Y:S02]  /*11280*/  SHF.R.U32.HI R43, RZ, 0x8, R39 ;  /* 0x00000008ff2b7819 */ /* 0x000fe40000011627 */
[----:B------:R-:W-:-:S02]  /*11290*/  PRMT R3, R14, 0x7604, R3 ;  /* 0x000076040e037816 */ /* 0x000fc40000000003 */
[----:B------:R-:W-:Y:S02]  /*112a0*/  LOP3.LUT R15, R37, 0xff, RZ, 0xc0, !PT ;  /* 0x000000ff250f7812 */ /* 0x000fe400078ec0ff */
[----:B------:R-:W-:Y:S02]  /*112b0*/  LOP3.LUT R40, R40, 0xff, RZ, 0xc0, !PT ;  /* 0x000000ff28287812 */ /* 0x000fe400078ec0ff */
[----:B------:R-:W-:Y:S02]  /*112c0*/  SHF.R.U32.HI R46, RZ, 0x10, R37 ;  /* 0x00000010ff2e7819 */ /* 0x000fe40000011625 */
[----:B------:R-:W-:Y:S02]  /*112d0*/  SHF.R.U32.HI R14, RZ, 0x8, R38 ;  /* 0x00000008ff0e7819 */ /* 0x000fe40000011626 */
[----:B------:R-:W-:Y:S02]  /*112e0*/  SHF.R.U32.HI R45, RZ, 0x10, R39 ;  /* 0x00000010ff2d7819 */ /* 0x000fe40000011627 */
[----:B------:R-:W-:-:S02]  /*112f0*/  LOP3.LUT R42, R39, 0xff, RZ, 0xc0, !PT ;  /* 0x000000ff272a7812 */ /* 0x000fc400078ec0ff */
[----:B------:R-:W-:Y:S01]  /*11300*/  LOP3.LUT R43, R43, 0xff, RZ, 0xc0, !PT ;  /* 0x000000ff2b2b7812 */ /* 0x000fe200078ec0ff */
[----:B------:R-:W-:Y:S01]  /*11310*/  IMAD.U32 R45, R45, 0x10000, RZ ;  /* 0x000100002d2d7824 */ /* 0x000fe200078e00ff */
[----:B------:R-:W-:Y:S02]  /*11320*/  PRMT R15, R40, 0x7604, R15 ;  /* 0x00007604280f7816 */ /* 0x000fe4000000000f */
[----:B------:R-:W-:Y:S01]  /*11330*/  LOP3.LUT R41, R14, 0xff, RZ, 0xc0, !PT ;  /* 0x000000ff0e297812 */ /* 0x000fe200078ec0ff */
[----:B------:R-:W-:Y:S01]  /*11340*/  IMAD.U32 R14, R46, 0x10000, RZ ;  /* 0x000100002e0e7824 */ /* 0x000fe200078e00ff */
[----:B------:R-:W-:Y:S02]  /*11350*/  LOP3.LUT R40, R38, 0xff, RZ, 0xc0, !PT ;  /* 0x000000ff26287812 */ /* 0x000fe400078ec0ff */
[----:B------:R-:W-:Y:S02]  /*11360*/  PRMT R42, R43, 0x7604, R42 ;  /* 0x000076042b2a7816 */ /* 0x000fe4000000002a */
[----:B------:R-:W-:-:S02]  /*11370*/  PRMT R43, R41, 0x7604, R40 ;  /* 0x00007604292b7816 */ /* 0x000fc40000000028 */
[----:B------:R-:W-:Y:S02]  /*11380*/  LOP3.LUT R41, R15, 0xff0000, R14, 0xf8, !PT ;  /* 0x00ff00000f297812 */ /* 0x000fe400078ef80e */
[----:B------:R-:W-:Y:S02]  /*11390*/  LOP3.LUT R45, R42, 0xff0000, R45, 0xf8, !PT ;  /* 0x00ff00002a2d7812 */ /* 0x000fe400078ef82d */
[----:B------:R-:W-:Y:S02]  /*113a0*/  LOP3.LUT R43, R43, 0xff0000, R38, 0xf8, !PT ;  /* 0x00ff00002b2b7812 */ /* 0x000fe400078ef826 */
[----:B------:R-:W-:Y:S02]  /*113b0*/  LOP3.LUT R45, R45, 0xff000000, R39, 0xf8, !PT ;  /* 0xff0000002d2d7812 */ /* 0x000fe400078ef827 */
[----:B------:R-:W-:Y:S02]  /*113c0*/  LOP3.LUT R41, R41, 0xff000000, R37, 0xf8, !PT ;  /* 0xff00000029297812 */ /* 0x000fe400078ef825 */
[----:B------:R-:W-:-:S02]  /*113d0*/  LOP3.LUT R15, R3, 0xff0000, R36, 0xf8, !PT ;  /* 0x00ff0000030f7812 */ /* 0x000fc400078ef824 */
[----:B------:R-:W-:Y:S02]  /*113e0*/  LOP3.LUT R43, R43, 0xff000000, R38, 0xf8, !PT ;  /* 0xff0000002b2b7812 */ /* 0x000fe400078ef826 */
[-C--:B0-----:R-:W-:Y:S02]  /*113f0*/  F2FP.F16.E4M3.UNPACK_B R3, R6.reuse.H1 ;  /* 0x00000006ff03723e */ /* 0x081fe400030006ff */
[----:B------:R-:W-:Y:S02]  /*11400*/  F2FP.F16.E4M3.UNPACK_B R42, R45 ;  /* 0x0000002dff2a723e */ /* 0x000fe400020006ff */
[----:B------:R-:W-:Y:S01]  /*11410*/  F2FP.F16.E4M3.UNPACK_B R38, R41 ;  /* 0x00000029ff26723e */ /* 0x000fe200020006ff */
[--C-:B------:R-:W-:Y:S01]  /*11420*/  HADD2.F32 R14, -RZ, R3.reuse.H1_H1 ;  /* 0x30000003ff0e7230 */ /* 0x100fe20000004100 */
[----:B------:R-:W-:Y:S01]  /*11430*/  F2FP.F16.E4M3.UNPACK_B R6, R6 ;  /* 0x00000006ff06723e */ /* 0x000fe200020006ff */
[----:B------:R-:W-:Y:S01]  /*11440*/  HADD2.F32 R46, -RZ, R42.H1_H1 ;  /* 0x3000002aff2e7230 */ /* 0x000fe20000004100 */
[----:B------:R-:W-:Y:S01]  /*11450*/  LOP3.LUT R40, R15, 0xff000000, R36, 0xf8, !PT ;  /* 0xff0000000f287812 */ /* 0x000fe200078ef824 */
[----:B------:R-:W-:Y:S01]  /*11460*/  HADD2.F32 R39, -RZ, R38.H1_H1 ;  /* 0x30000026ff277230 */ /* 0x000fe20000004100 */
[-C--:B------:R-:W-:Y:S01]  /*11470*/  F2FP.F16.E4M3.UNPACK_B R36, R7.reuse ;  /* 0x00000007ff24723e */ /* 0x080fe200020006ff */
[----:B------:R-:W-:Y:S01]  /*11480*/  HADD2.F32 R15, -RZ, R3.H0_H0 ;  /* 0x20000003ff0f7230 */ /* 0x000fe20000004100 */
[----:B------:R-:W-:Y:S01]  /*11490*/  F2FP.F16.E4M3.UNPACK_B R37, R7.H1 ;  /* 0x00000007ff25723e */ /* 0x000fe200030006ff */
[C---:B------:R-:W-:Y:S01]  /*114a0*/  FMUL.FTZ R48, R14.reuse, R46 ;  /* 0x0000002e0e307220 */ /* 0x040fe20000410000 */
[----:B------:R-:W-:Y:S01]  /*114b0*/  FMUL.FTZ R47, R14, R39 ;  /* 0x000000270e2f7220 */ /* 0x000fe20000410000 */
[-C--:B------:R-:W-:Y:S01]  /*114c0*/  F2FP.F16.E4M3.UNPACK_B R7, R5.reuse ;  /* 0x00000005ff07723e */ /* 0x080fe200020006ff */
[----:B------:R-:W-:Y:S01]  /*114d0*/  HADD2.F32 R42, -RZ, R42.H0_H0 ;  /* 0x2000002aff2a7230 */ /* 0x000fe20000004100 */
[----:B------:R-:W-:Y:S01]  /*114e0*/  F2FP.F16.E4M3.UNPACK_B R14, R5.H1 ;  /* 0x00000005ff0e723e */ /* 0x000fe200030006ff */
[----:B------:R-:W-:-:S02]  /*114f0*/  HADD2.F32 R5, -RZ, R6.H1_H1 ;  /* 0x30000006ff057230 */ /* 0x000fc40000004100 */
[C---:B------:R-:W-:Y:S01]  /*11500*/  FFMA.FTZ R50, R15.reuse, R39, -R48 ;  /* 0x000000270f327223 */ /* 0x040fe20000010830 */
[----:B------:R-:W-:Y:S02]  /*11510*/  HADD2.F32 R38, -RZ, R38.H0_H0 ;  /* 0x20000026ff267230 */ /* 0x000fe40000004100 */
[----:B------:R-:W-:Y:S01]  /*11520*/  FFMA.FTZ R51, R15, R46, R47 ;  /* 0x0000002e0f337223 */ /* 0x000fe2000001002f */
[----:B------:R-:W-:Y:S01]  /*11530*/  HADD2.F32 R6, -RZ, R6.H0_H0 ;  /* 0x20000006ff067230 */ /* 0x000fe20000004100 */
[----:B------:R-:W-:Y:S01]  /*11540*/  F2FP.F16.E4M3.UNPACK_B R45, R45.H1 ;  /* 0x0000002dff2d723e */ /* 0x000fe200030006ff */
[C---:B------:R-:W-:Y:S01]  /*11550*/  FMUL.FTZ R15, R5.reuse, R42 ;  /* 0x0000002a050f7220 */ /* 0x040fe20000410000 */
[----:B------:R-:W-:Y:S01]  /*11560*/  F2FP.F16.E4M3.UNPACK_B R41, R41.H1 ;  /* 0x00000029ff29723e */ /* 0x000fe200030006ff */
[-C--:B------:R-:W-:Y:S01]  /*11570*/  FMUL.FTZ R49, R5, R38.reuse ;  /* 0x0000002605317220 */ /* 0x080fe20000410000 */
[----:B------:R-:W-:Y:S02]  /*11580*/  HADD2.F32 R5, -RZ, R36.H1_H1 ;  /* 0x30000024ff057230 */ /* 0x000fe40000004100 */
[----:B------:R-:W-:Y:S01]  /*11590*/  FFMA.FTZ R47, R6, R38, -R15 ;  /* 0x00000026062f7223 */ /* 0x000fe2000001080f */
[----:B------:R-:W-:-:S02]  /*115a0*/  HADD2.F32 R39, -RZ, R45.H0_H0 ;  /* 0x2000002dff277230 */ /* 0x000fc40000004100 */
[----:B------:R-:W-:Y:S01]  /*115b0*/  FFMA.FTZ R48, R6, R42, R49 ;  /* 0x0000002a06307223 */ /* 0x000fe20000010031 */
[----:B------:R-:W-:Y:S01]  /*115c0*/  HADD2.F32 R15, -RZ, R41.H0_H0 ;  /* 0x20000029ff0f7230 */ /* 0x000fe20000004100 */
[----:B------:R-:W-:Y:S01]  /*115d0*/  F2FP.F16.E4M3.UNPACK_B R3, R4 ;  /* 0x00000004ff03723e */ /* 0x000fe200020006ff */
[----:B------:R-:W-:Y:S02]  /*115e0*/  HADD2.F32 R36, -RZ, R36.H0_H0 ;  /* 0x20000024ff247230 */ /* 0x000fe40000004100 */
[C---:B------:R-:W-:Y:S01]  /*115f0*/  FMUL.FTZ R49, R5.reuse, R39 ;  /* 0x0000002705317220 */ /* 0x040fe20000410000 */
[----:B------:R-:W-:Y:S02]  /*11600*/  HADD2.F32 R45, -RZ, R45.H1_H1 ;  /* 0x3000002dff2d7230 */ /* 0x000fe40000004100 */
[-C--:B------:R-:W-:Y:S01]  /*11610*/  FMUL.FTZ R5, R5, R15.reuse ;  /* 0x0000000f05057220 */ /* 0x080fe20000410000 */
[----:B------:R-:W-:Y:S02]  /*11620*/  HADD2.F32 R6, -RZ, R37.H1_H1 ;  /* 0x30000025ff067230 */ /* 0x000fe40000004100 */
[----:B------:R-:W-:Y:S01]  /*11630*/  FFMA.FTZ R49, R36, R15, -R49 ;  /* 0x0000000f24317223 */ /* 0x000fe20000010831 */
[----:B------:R-:W-:-:S02]  /*11640*/  HADD2.F32 R41, -RZ, R41.H1_H1 ;  /* 0x30000029ff297230 */ /* 0x000fc40000004100 */
[----:B------:R-:W-:Y:S01]  /*11650*/  FFMA.FTZ R52, R36, R39, R5 ;  /* 0x0000002724347223 */ /* 0x000fe20000010005 */
[----:B------:R-:W-:Y:S02]  /*11660*/  HADD2.F32 R37, -RZ, R37.H0_H0 ;  /* 0x20000025ff257230 */ /* 0x000fe40000004100 */
[C---:B------:R-:W-:Y:S01]  /*11670*/  FMUL.FTZ R38, R6.reuse, R45 ;  /* 0x0000002d06267220 */ /* 0x040fe20000410000 */
[----:B------:R-:W-:Y:S01]  /*11680*/  F2FP.F16.E4M3.UNPACK_B R5, R43 ;  /* 0x0000002bff05723e */ /* 0x000fe200020006ff */
[-C--:B------:R-:W-:Y:S01]  /*11690*/  FMUL.FTZ R36, R6, R41.reuse ;  /* 0x0000002906247220 */ /* 0x080fe20000410000 */
[----:B------:R-:W-:Y:S01]  /*116a0*/  F2FP.F16.E4M3.UNPACK_B R4, R4.H1 ;  /* 0x00000004ff04723e */ /* 0x000fe200030006ff */
[C---:B------:R-:W-:Y:S01]  /*116b0*/  FFMA.FTZ R53, R37.reuse, R41, -R38 ;  /* 0x0000002925357223 */ /* 0x040fe20000010826 */
[-C--:B------:R-:W-:Y:S01]  /*116c0*/  F2FP.F16.E4M3.UNPACK_B R15, R40.reuse ;  /* 0x00000028ff0f723e */ /* 0x080fe200020006ff */
[----:B------:R-:W-:Y:S01]  /*116d0*/  FFMA.FTZ R54, R37, R45, R36 ;  /* 0x0000002d25367223 */ /* 0x000fe20000010024 */
[--C-:B------:R-:W-:Y:S01]  /*116e0*/  HADD2.F32 R38, -RZ, R5.reuse.H1_H1 ;  /* 0x30000005ff267230 */ /* 0x100fe20000004100 */
[----:B------:R-:W-:Y:S01]  /*116f0*/  F2FP.F16.E4M3.UNPACK_B R40, R40.H1 ;  /* 0x00000028ff28723e */ /* 0x000fe200030006ff */
[----:B------:R-:W-:Y:S01]  /*11700*/  HADD2.F32 R37, -RZ, R5.H0_H0 ;  /* 0x20000005ff257230 */ /* 0x000fe20000004100 */
[----:B------:R-:W-:Y:S01]  /*11710*/  F2FP.F16.E4M3.UNPACK_B R43, R43.H1 ;  /* 0x0000002bff2b723e */ /* 0x000fe200030006ff */
[----:B------:R-:W-:-:S02]  /*11720*/  HADD2.F32 R6, -RZ, R4.H1_H1 ;  /* 0x30000004ff067230 */ /* 0x000fc40000004100 */
[----:B------:R-:W-:Y:S02]  /*11730*/  HADD2.F32 R36, -RZ, R15.H1_H1 ;  /* 0x3000000fff247230 */ /* 0x000fe40000004100 */
[----:B------:R-:W-:Y:S02]  /*11740*/  HADD2.F32 R5, -RZ, R4.H0_H0 ;  /* 0x20000004ff057230 */ /* 0x000fe40000004100 */
[C---:B------:R-:W-:Y:S01]  /*11750*/  FMUL.FTZ R42, R6.reuse, R38 ;  /* 0x00000026062a7220 */ /* 0x040fe20000410000 */
[----:B------:R-:W-:Y:S02]  /*11760*/  HADD2.F32 R4, -RZ, R3.H1_H1 ;  /* 0x30000003ff047230 */ /* 0x000fe40000004100 */
[-C--:B------:R-:W-:Y:S01]  /*11770*/  FMUL.FTZ R46, R6, R36.reuse ;  /* 0x00000024062e7220 */ /* 0x080fe20000410000 */
[----:B------:R-:W-:Y:S02]  /*11780*/  HADD2.F32 R15, -RZ, R15.H0_H0 ;  /* 0x2000000fff0f7230 */ /* 0x000fe40000004100 */
[----:B------:R-:W-:Y:S01]  /*11790*/  FFMA.FTZ R42, R5, R36, -R42 ;  /* 0x00000024052a7223 */ /* 0x000fe2000001082a */
[----:B------:R-:W-:-:S02]  /*117a0*/  HADD2.F32 R3, -RZ, R3.H0_H0 ;  /* 0x20000003ff037230 */ /* 0x000fc40000004100 */
[C---:B------:R-:W-:Y:S01]  /*117b0*/  FMUL.FTZ R6, R4.reuse, R37 ;  /* 0x0000002504067220 */ /* 0x040fe20000410000 */
[----:B------:R-:W-:Y:S01]  /*117c0*/  FFMA.FTZ R39, R5, R38, R46 ;  /* 0x0000002605277223 */ /* 0x000fe2000001002e */
[-C--:B------:R-:W-:Y:S01]  /*117d0*/  FMUL.FTZ R4, R4, R15.reuse ;  /* 0x0000000f04047220 */ /* 0x080fe20000410000 */
[----:B------:R-:W-:Y:S02]  /*117e0*/  HADD2.F32 R5, -RZ, R40.H1_H1 ;  /* 0x30000028ff057230 */ /* 0x000fe40000004100 */
[C---:B------:R-:W-:Y:S01]  /*117f0*/  FFMA.FTZ R36, R3.reuse, R15, -R6 ;  /* 0x0000000f03247223 */ /* 0x040fe20000010806 */
[--C-:B------:R-:W-:Y:S02]  /*11800*/  HADD2.F32 R15, -RZ, R43.reuse.H1_H1 ;  /* 0x3000002bff0f7230 */ /* 0x100fe40000004100 */
[----:B------:R-:W-:Y:S01]  /*11810*/  FFMA.FTZ R37, R3, R37, R4 ;  /* 0x0000002503257223 */ /* 0x000fe20000010004 */
[----:B------:R-:W-:Y:S02]  /*11820*/  HADD2.F32 R4, -RZ, R14.H1_H1 ;  /* 0x3000000eff047230 */ /* 0x000fe40000004100 */
[----:B------:R-:W-:-:S02]  /*11830*/  HADD2.F32 R6, -RZ, R43.H0_H0 ;  /* 0x2000002bff067230 */ /* 0x000fc40000004100 */
[--C-:B------:R-:W-:Y:S02]  /*11840*/  HADD2.F32 R3, -RZ, R7.reuse.H1_H1 ;  /* 0x30000007ff037230 */ /* 0x100fe40000004100 */
[C---:B------:R-:W-:Y:S01]  /*11850*/  FMUL.FTZ R41, R4.reuse, R15 ;  /* 0x0000000f04297220 */ /* 0x040fe20000410000 */
[----:B------:R-:W-:Y:S02]  /*11860*/  HADD2.F32 R40, -RZ, R40.H0_H0 ;  /* 0x20000028ff287230 */ /* 0x000fe40000004100 */
[-C--:B------:R-:W-:Y:S01]  /*11870*/  FMUL.FTZ R38, R4, R5.reuse ;  /* 0x0000000504267220 */ /* 0x080fe20000410000 */
[----:B------:R-:W-:Y:S02]  /*11880*/  HADD2.F32 R14, -RZ, R14.H0_H0 ;  /* 0x2000000eff0e7230 */ /* 0x000fe40000004100 */
[C---:B------:R-:W-:Y:S01]  /*11890*/  FMUL.FTZ R4, R3.reuse, R6 ;  /* 0x0000000603047220 */ /* 0x040fe20000410000 */
[----:B------:R-:W-:Y:S02]  /*118a0*/  HADD2.F32 R7, -RZ, R7.H0_H0 ;  /* 0x20000007ff077230 */ /* 0x000fe40000004100 */
[-C--:B------:R-:W-:Y:S01]  /*118b0*/  FMUL.FTZ R3, R3, R40.reuse ;  /* 0x0000002803037220 */ /* 0x080fe20000410000 */
[C---:B------:R-:W-:Y:S01]  /*118c0*/  FFMA.FTZ R41, R14.reuse, R5, -R41 ;  /* 0x000000050e297223 */ /* 0x040fe20000010829 */
[----:B------:R-:W-:Y:S01]  /*118d0*/  FFMA.FTZ R38, R14, R15, R38 ;  /* 0x0000000f0e267223 */ /* 0x000fe20000010026 */
[C---:B------:R-:W-:Y:S01]  /*118e0*/  FFMA.FTZ R5, R7.reuse, R40, -R4 ;  /* 0x0000002807057223 */ /* 0x040fe20000010804 */
[----:B------:R-:W-:Y:S01]  /*118f0*/  FFMA.FTZ R14, R7, R6, R3 ;  /* 0x00000006070e7223 */ /* 0x000fe20000010003 */
[----:B------:R-:W-:-:S02]  /*11900*/  F2FP.SATFINITE.E4M3.F32.PACK_AB_MERGE_C R6, R51, R50, RZ ;  /* 0x000000323306723e */ /* 0x000fc400048070ff */
[----:B------:R-:W-:Y:S02]  /*11910*/  F2FP.SATFINITE.E4M3.F32.PACK_AB_MERGE_C R7, R54, R53, RZ ;  /* 0x000000353607723e */ /* 0x000fe400048070ff */
[----:B------:R-:W-:Y:S02]  /*11920*/  F2FP.SATFINITE.E4M3.F32.PACK_AB_MERGE_C R4, R39, R42, RZ ;  /* 0x0000002a2704723e */ /* 0x000fe400048070ff */
[----:B------:R-:W-:Y:S02]  /*11930*/  F2FP.SATFINITE.E4M3.F32.PACK_AB_MERGE_C R38, R38, R41, RZ ;  /* 0x000000292626723e */ /* 0x000fe400048070ff */
[----:B------:R-:W-:Y:S02]  /*11940*/  F2FP.SATFINITE.E4M3.F32.PACK_AB_MERGE_C R6, R48, R47, R6 ;  /* 0x0000002f3006723e */ /* 0x000fe40004807006 */
[----:B------:R-:W-:Y:S02]  /*11950*/  F2FP.SATFINITE.E4M3.F32.PACK_AB_MERGE_C R7, R52, R49, R7 ;  /* 0x000000313407723e */ /* 0x000fe40004807007 */
[----:B------:R-:W-:-:S02]  /*11960*/  F2FP.SATFINITE.E4M3.F32.PACK_AB_MERGE_C R4, R37, R36, R4 ;  /* 0x000000242504723e */ /* 0x000fc40004807004 */
[----:B------:R-:W-:-:S05]  /*11970*/  F2FP.SATFINITE.E4M3.F32.PACK_AB_MERGE_C R5, R14, R5, R38 ;  /* 0x000000050e05723e */ /* 0x000fca0004807026 */
[----:B------:R1:W-:Y:S02]  /*11980*/  STS.128 [R0+0x14400], R4 ;  /* 0x0144000400007388 */ /* 0x0003e40000000c00 */
.L_x_565:
[----:B------:R-:W-:Y:S05]  /*11990*/  BSYNC B1 ;  /* 0x0000000000017941 */ /* 0x000fea0003800000 */
.L_x_564:
[----:B------:R-:W-:Y:S04]  /*119a0*/  BSSY B1, `(.L_x_566) ;  /* 0x000007c000017945 */ /* 0x000fe80003800000 */
[----:B------:R-:W-:Y:S05]  /*119b0*/  @P1 BRA `(.L_x_567) ;  /* 0x0000000400e81947 */ /* 0x000fea0003800000 */
[----:B01--4-:R-:W0:Y:S01]  /*119c0*/  LDS.128 R4, [R226] ;  /* 0x00000000e2047984 */ /* 0x013e220000000c00 */
[----:B-----5:R-:W-:Y:S02]  /*119d0*/  SHF.R.U32.HI R15, RZ, 0x8, R33 ;  /* 0x00000008ff0f7819 */ /* 0x020fe40000011621 */
[----:B------:R-:W-:Y:S02]  /*119e0*/  SHF.R.U32.HI R40, RZ, 0x8, R35 ;  /* 0x00000008ff287819 */ /* 0x000fe40000011623 */
[----:B------:R-:W-:Y:S02]  /*119f0*/  SHF.R.U32.HI R37, RZ, 0x8, R34 ;  /* 0x00000008ff257819 */ /* 0x000fe40000011622 */
[----:B------:R-:W-:Y:S02]  /*11a00*/  LOP3.LUT R36, R33, 0xff, RZ, 0xc0, !PT ;  /* 0x000000ff21247812 */ /* 0x000fe400078ec0ff */
[----:B------:R-:W-:Y:S02]  /*11a10*/  LOP3.LUT R41, R35, 0xff, RZ, 0xc0, !PT ;  /* 0x000000ff23297812 */ /* 0x000fe400078ec0ff */
[----:B------:R-:W-:-:S02]  /*11a20*/  LOP3.LUT R15, R15, 0xff, RZ, 0xc0, !PT ;  /* 0x000000ff0f0f7812 */ /* 0x000fc400078ec0ff */
[----:B------:R-:W-:Y:S02]  /*11a30*/  LOP3.LUT R40, R40, 0xff, RZ, 0xc0, !PT ;  /* 0x000000ff28287812 */ /* 0x000fe400078ec0ff */
[----:B------:R-:W-:Y:S02]  /*11a40*/  SHF.R.U32.HI R3, RZ, 0x8, R32 ;  /* 0x00000008ff037819 */ /* 0x000fe40000011620 */
[----:B------:R-:W-:Y:S02]  /*11a50*/  LOP3.LUT R38, R37, 0xff, RZ, 0xc0, !PT ;  /* 0x000000ff25267812 */ /* 0x000fe400078ec0ff */
[----:B------:R-:W-:Y:S02]  /*11a60*/  PRMT R37, R15, 0x7604, R36 ;  /* 0x000076040f257816 */ /* 0x000fe40000000024 */
[----:B------:R-:W-:Y:S02]  /*11a70*/  PRMT R41, R40, 0x7604, R41 ;  /* 0x0000760428297816 */ /* 0x000fe40000000029 */
[----:B------:R-:W-:-:S02]  /*11a80*/  SHF.R.U32.HI R36, RZ, 0x10, R33 ;  /* 0x00000010ff247819 */ /* 0x000fc40000011621 */
[----:B------:R-:W-:Y:S02]  /*11a90*/  SHF.R.U32.HI R40, RZ, 0x10, R35 ;  /* 0x00000010ff287819 */ /* 0x000fe40000011623 */
[----:B--2---:R-:W-:Y:S02]  /*11aa0*/  LOP3.LUT R14, R32, 0xff, RZ, 0xc0, !PT ;  /* 0x000000ff200e7812 */ /* 0x004fe400078ec0ff */
[----:B------:R-:W-:Y:S02]  /*11ab0*/  LOP3.LUT R39, R34, 0xff, RZ, 0xc0, !PT ;  /* 0x000000ff22277812 */ /* 0x000fe400078ec0ff */
[----:B------:R-:W-:Y:S02]  /*11ac0*/  LOP3.LUT R3, R3, 0xff, RZ, 0xc0, !PT ;  /* 0x000000ff03037812 */ /* 0x000fe400078ec0ff */
[----:B------:R-:W-:Y:S02]  /*11ad0*/  SHF.R.U32.HI R15, RZ, 0x10, R34 ;  /* 0x00000010ff0f7819 */ /* 0x000fe40000011622 */
[----:B------:R-:W-:-:S02]  /*11ae0*/  LOP3.LUT R36, R36, 0xff, RZ, 0xc0, !PT ;  /* 0x000000ff24247812 */ /* 0x000fc400078ec0ff */
[----:B------:R-:W-:Y:S02]  /*11af0*/  LOP3.LUT R40, R40, 0xff, RZ, 0xc0, !PT ;  /* 0x000000ff28287812 */ /* 0x000fe400078ec0ff */
[----:B------:R-:W-:Y:S02]  /*11b00*/  PRMT R14, R3, 0x7604, R14 ;  /* 0x00007604030e7816 */ /* 0x000fe4000000000e */
[----:B------:R-:W-:Y:S02]  /*11b10*/  PRMT R39, R38, 0x7604, R39 ;  /* 0x0000760426277816 */ /* 0x000fe40000000027 */
[----:B------:R-:W-:Y:S02]  /*11b20*/  SHF.R.U32.HI R3, RZ, 0x10, R32 ;  /* 0x00000010ff037819 */ /* 0x000fe40000011620 */
[----:B------:R-:W-:Y:S02]  /*11b30*/  LOP3.LUT R38, R15, 0xff, RZ, 0xc0, !PT ;  /* 0x000000ff0f267812 */ /* 0x000fe400078ec0ff */
[----:B------:R-:W-:-:S02]  /*11b40*/  PRMT R37, R36, 0x7054, R37 ;  /* 0x0000705424257816 */ /* 0x000fc40000000025 */
[----:B------:R-:W-:Y:S02]  /*11b50*/  PRMT R41, R40, 0x7054, R41 ;  /* 0x0000705428297816 */ /* 0x000fe40000000029 */
[----:B------:R-:W-:Y:S02]  /*11b60*/  LOP3.LUT R3, R3, 0xff, RZ, 0xc0, !PT ;  /* 0x000000ff03037812 */ /* 0x000fe400078ec0ff */
[----:B------:R-:W-:Y:S02]  /*11b70*/  PRMT R39, R38, 0x7054, R39 ;  /* 0x0000705426277816 */ /* 0x000fe40000000027 */
[----:B------:R-:W-:Y:S02]  /*11b80*/  LOP3.LUT R41, R41, 0xff000000, R35, 0xf8, !PT ;  /* 0xff00000029297812 */ /* 0x000fe400078ef823 */
[----:B------:R-:W-:Y:S02]  /*11b90*/  LOP3.LUT R37, R37, 0xff000000, R33, 0xf8, !PT ;  /* 0xff00000025257812 */ /* 0x000fe400078ef821 */
[----:B------:R-:W-:-:S02]  /*11ba0*/  PRMT R15, R3, 0x7054, R14 ;  /* 0x00007054030f7816 */ /* 0x000fc4000000000e */
        /* <DEDUP_REMOVED lines=90> */
[----:B------:R3:W-:Y:S02]  /*12150*/  STS.128 [R226], R4 ;  /* 0x00000004e2007388 */ /* 0x0007e40000000c00 */
.L_x_567:
[----:B------:R-:W-:Y:S05]  /*12160*/  BSYNC B1 ;  /* 0x0000000000017941 */ /* 0x000fea0003800000 */
.L_x_566:
[----:B------:R-:W-:Y:S04]  /*12170*/  BSSY B1, `(.L_x_568) ;  /* 0x0000078000017945 */ /* 0x000fe80003800000 */
[----:B------:R-:W-:Y:S05]  /*12180*/  @P2 BRA `(.L_x_569) ;  /* 0x0000000400d82947 */ /* 0x000fea0003800000 */
[----:B01-34-:R-:W0:Y:S01]  /*12190*/  LDS.128 R4, [R0+0x16400] ;  /* 0x0164000000047984 */ /* 0x01be220000000c00 */
        /* <DEDUP_REMOVED lines=10> */
[----:B------:R-:W-:Y:S02]  /*12240*/  LOP3.LUT R34, R31, 0xff, RZ, 0xc0, !PT ;  /* 0x000000ff1f227812 */ /* 0x000fe400078ec0ff */
[----:B------:R-:W-:-:S02]  /*12250*/  LOP3.LUT R35, R35, 0xff, RZ, 0xc0, !PT ;  /* 0x000000ff23237812 */ /* 0x000fc400078ec0ff */
[----:B------:R-:W-:Y:S02]  /*12260*/  SHF.R.U32.HI R37, RZ, 0x10, R31 ;  /* 0x00000010ff257819 */ /* 0x000fe4000001161f */
[----:B------:R-:W-:Y:S02]  /*12270*/  PRMT R15, R32, 0x7604, R15 ;  /* 0x00007604200f7816 */ /* 0x000fe4000000000f */
[----:B------:R-:W-:Y:S01]  /*12280*/  LOP3.LUT R33, R14, 0xff, RZ, 0xc0, !PT ;  /* 0x000000ff0e217812 */ /* 0x000fe200078ec0ff */
[----:B------:R-:W-:Y:S01]  /*12290*/  IMAD.U32 R14, R36, 0x10000, RZ ;  /* 0x00010000240e7824 */ /* 0x000fe200078e00ff */
[----:B------:R-:W-:Y:S02]  /*122a0*/  LOP3.LUT R32, R30, 0xff, RZ, 0xc0, !PT ;  /* 0x000000ff1e207812 */ /* 0x000fe400078ec0ff */
[----:B------:R-:W-:Y:S02]  /*122b0*/  PRMT R34, R35, 0x7604, R34 ;  /* 0x0000760423227816 */ /* 0x000fe40000000022 */
[----:B------:R-:W-:-:S02]  /*122c0*/  SHF.L.U32 R37, R37, 0x10, RZ ;  /* 0x0000001025257819 */ /* 0x000fc400000006ff */
[----:B------:R-:W-:Y:S02]  /*122d0*/  PRMT R35, R33, 0x7604, R32 ;  /* 0x0000760421237816 */ /* 0x000fe40000000020 */
[----:B------:R-:W-:Y:S02]  /*122e0*/  LOP3.LUT R33, R15, 0xff0000, R14, 0xf8, !PT ;  /* 0x00ff00000f217812 */ /* 0x000fe400078ef80e */
[----:B------:R-:W-:Y:S02]  /*122f0*/  LOP3.LUT R37, R34, 0xff0000, R37, 0xf8, !PT ;  /* 0x00ff000022257812 */ /* 0x000fe400078ef825 */
[----:B------:R-:W-:Y:S02]  /*12300*/  LOP3.LUT R35, R35, 0xff0000, R30, 0xf8, !PT ;  /* 0x00ff000023237812 */ /* 0x000fe400078ef81e */
[----:B------:R-:W-:Y:S02]  /*12310*/  LOP3.LUT R37, R37, 0xff000000, R31, 0xf8, !PT ;  /* 0xff00000025257812 */ /* 0x000fe400078ef81f */
[----:B------:R-:W-:-:S02]  /*12320*/  LOP3.LUT R33, R33, 0xff000000, R29, 0xf8, !PT ;  /* 0xff00000021217812 */ /* 0x000fc400078ef81d */
[----:B------:R-:W-:Y:S02]  /*12330*/  LOP3.LUT R15, R3, 0xff0000, R28, 0xf8, !PT ;  /* 0x00ff0000030f7812 */ /* 0x000fe400078ef81c */
        /* <DEDUP_REMOVED lines=91> */
.L_x_569:
[----:B------:R-:W-:Y:S05]  /*128f0*/  BSYNC B1 ;  /* 0x0000000000017941 */ /* 0x000fea0003800000 */
.L_x_568:
[----:B------:R-:W-:Y:S04]  /*12900*/  BSSY B1, `(.L_x_570) ;  /* 0x000007c000017945 */ /* 0x000fe80003800000 */
[----:B------:R-:W-:Y:S05]  /*12910*/  @P3 BRA `(.L_x_571) ;  /* 0x0000000400e83947 */ /* 0x000fea0003800000 */
[----:B01-34-:R-:W0:Y:S01]  /*12920*/  LDS.128 R4, [R226+0x2000] ;  /* 0x00200000e2047984 */ /* 0x01be220000000c00 */
        /* <DEDUP_REMOVED lines=121> */
.L_x_571:
[----:B------:R-:W-:Y:S05]  /*130c0*/  BSYNC B1 ;  /* 0x0000000000017941 */ /* 0x000fea0003800000 */
.L_x_570:
        /* <DEDUP_REMOVED lines=33> */
[--C-:B------:R-:W-:Y:S01]  /*132e0*/  HADD2.F32 R13, -RZ, R3.reuse.H0_H0 ;  /* 0x20000003ff0d7230 */ /* 0x100fe20000004100 */
[----:B------:R-:W-:Y:S01]  /*132f0*/  LOP3.LUT R24, R15, 0xff000000, R12, 0xf8, !PT ;  /* 0xff0000000f187812 */ /* 0x000fe200078ef80c */
[----:B------:R-:W-:Y:S01]  /*13300*/  HADD2.F32 R12, -RZ, R3.H1_H1 ;  /* 0x30000003ff0c7230 */ /* 0x000fe20000004100 */
[----:B------:R-:W-:Y:S01]  /*13310*/  F2FP.F16.E4M3.UNPACK_B R6, R6 ;  /* 0x00000006ff06723e */ /* 0x000fe200020006ff */
[----:B------:R-:W-:Y:S01]  /*13320*/  HADD2.F32 R28, -RZ, R26.H1_H1 ;  /* 0x3000001aff1c7230 */ /* 0x000fe20000004100 */
[-C--:B------:R-:W-:Y:S01]  /*13330*/  F2FP.F16.E4M3.UNPACK_B R14, R7.reuse ;  /* 0x00000007ff0e723e */ /* 0x080fe200020006ff */
[----:B------:R-:W-:Y:S01]  /*13340*/  HADD2.F32 R21, -RZ, R20.H1_H1 ;  /* 0x30000014ff157230 */ /* 0x000fe20000004100 */
[----:B------:R-:W-:Y:S01]  /*13350*/  F2FP.F16.E4M3.UNPACK_B R15, R7.H1 ;  /* 0x00000007ff0f723e */ /* 0x000fe200030006ff */
[----:B------:R-:W-:-:S02]  /*13360*/  HADD2.F32 R26, -RZ, R26.H0_H0 ;  /* 0x2000001aff1a7230 */ /* 0x000fc40000004100 */
[CC--:B------:R-:W-:Y:S01]  /*13370*/  FMUL.FTZ R30, R12.reuse, R28.reuse ;  /* 0x0000001c0c1e7220 */ /* 0x0c0fe20000410000 */
[----:B------:R-:W-:Y:S01]  /*13380*/  F2FP.F16.E4M3.UNPACK_B R7, R5 ;  /* 0x00000005ff07723e */ /* 0x000fe200020006ff */
[----:B------:R-:W-:Y:S01]  /*13390*/  FMUL.FTZ R31, R12, R21 ;  /* 0x000000150c1f7220 */ /* 0x000fe20000410000 */
[----:B------:R-:W-:Y:S01]  /*133a0*/  F2FP.F16.E4M3.UNPACK_B R12, R5.H1 ;  /* 0x00000005ff0c723e */ /* 0x000fe200030006ff */
[----:B------:R-:W-:Y:S02]  /*133b0*/  HADD2.F32 R5, -RZ, R6.H1_H1 ;  /* 0x30000006ff057230 */ /* 0x000fe40000004100 */
[C---:B------:R-:W-:Y:S01]  /*133c0*/  FFMA.FTZ R32, R13.reuse, R21, -R30 ;  /* 0x000000150d207223 */ /* 0x040fe2000001081e */
[----:B------:R-:W-:Y:S02]  /*133d0*/  HADD2.F32 R20, -RZ, R20.H0_H0 ;  /* 0x20000014ff147230 */ /* 0x000fe40000004100 */
[----:B------:R-:W-:Y:S01]  /*133e0*/  FFMA.FTZ R33, R13, R28, R31 ;  /* 0x0000001c0d217223 */ /* 0x000fe2000001001f */
[----:B------:R-:W-:Y:S01]  /*133f0*/  HADD2.F32 R6, -RZ, R6.H0_H0 ;  /* 0x20000006ff067230 */ /* 0x000fe20000004100 */
[----:B------:R-:W-:Y:S01]  /*13400*/  F2FP.F16.E4M3.UNPACK_B R29, R29.H1 ;  /* 0x0000001dff1d723e */ /* 0x000fe200030006ff */
[C---:B------:R-:W-:Y:S01]  /*13410*/  FMUL.FTZ R13, R5.reuse, R26 ;  /* 0x0000001a050d7220 */ /* 0x040fe20000410000 */
[----:B------:R-:W-:Y:S01]  /*13420*/  F2FP.F16.E4M3.UNPACK_B R25, R25.H1 ;  /* 0x00000019ff19723e */ /* 0x000fe200030006ff */
[----:B------:R-:W-:Y:S01]  /*13430*/  FMUL.FTZ R31, R5, R20 ;  /* 0x00000014051f7220 */ /* 0x000fe20000410000 */
[----:B------:R-:W-:-:S02]  /*13440*/  HADD2.F32 R5, -RZ, R14.H1_H1 ;  /* 0x3000000eff057230 */ /* 0x000fc40000004100 */
[C---:B------:R-:W-:Y:S01]  /*13450*/  FFMA.FTZ R30, R6.reuse, R20, -R13 ;  /* 0x00000014061e7223 */ /* 0x040fe2000001080d */
[----:B------:R-:W-:Y:S02]  /*13460*/  HADD2.F32 R21, -RZ, R29.H0_H0 ;  /* 0x2000001dff157230 */ /* 0x000fe40000004100 */
[----:B------:R-:W-:Y:S01]  /*13470*/  FFMA.FTZ R31, R6, R26, R31 ;  /* 0x0000001a061f7223 */ /* 0x000fe2000001001f */
[----:B------:R-:W-:Y:S01]  /*13480*/  HADD2.F32 R13, -RZ, R25.H0_H0 ;  /* 0x20000019ff0d7230 */ /* 0x000fe20000004100 */
[----:B------:R-:W-:Y:S01]  /*13490*/  F2FP.F16.E4M3.UNPACK_B R3, R4 ;  /* 0x00000004ff03723e */ /* 0x000fe200020006ff */
[----:B------:R-:W-:Y:S02]  /*134a0*/  HADD2.F32 R14, -RZ, R14.H0_H0 ;  /* 0x2000000eff0e7230 */ /* 0x000fe40000004100 */
[C---:B------:R-:W-:Y:S01]  /*134b0*/  FMUL.FTZ R35, R5.reuse, R21 ;  /* 0x0000001505237220 */ /* 0x040fe20000410000 */
[----:B------:R-:W-:Y:S02]  /*134c0*/  HADD2.F32 R29, -RZ, R29.H1_H1 ;  /* 0x3000001dff1d7230 */ /* 0x000fe40000004100 */
[----:B------:R-:W-:Y:S01]  /*134d0*/  FMUL.FTZ R5, R5, R13 ;  /* 0x0000000d05057220 */ /* 0x000fe20000410000 */
[----:B------:R-:W-:-:S02]  /*134e0*/  HADD2.F32 R6, -RZ, R15.H1_H1 ;  /* 0x3000000fff067230 */ /* 0x000fc40000004100 */
[C---:B------:R-:W-:Y:S01]  /*134f0*/  FFMA.FTZ R35, R14.reuse, R13, -R35 ;  /* 0x0000000d0e237223 */ /* 0x040fe20000010823 */
[----:B------:R-:W-:Y:S02]  /*13500*/  HADD2.F32 R25, -RZ, R25.H1_H1 ;  /* 0x30000019ff197230 */ /* 0x000fe40000004100 */
        /* <DEDUP_REMOVED lines=52> */
.L_x_573:
[----:B------:R-:W-:Y:S05]  /*13850*/  BSYNC B1 ;  /* 0x0000000000017941 */ /* 0x000fea0003800000 */
.L_x_572:
[----:B------:R-:W-:Y:S05]  /*13860*/  @P5 BRA `(.L_x_563) ;  /* 0x0000003c00085947 */ /* 0x000fea0003800000 */
[----:B01-34-:R-:W0:Y:S01]  /*13870*/  LDS.128 R4, [R226+0x4000] ;  /* 0x00400000e2047984 */ /* 0x01be220000000c00 */
[----:B-----5:R-:W-:Y:S02]  /*13880*/  SHF.R.U32.HI R12, RZ, 0x8, R9 ;  /* 0x00000008ff0c7819 */ /* 0x020fe40000011609 */
[----:B------:R-:W-:Y:S02]  /*13890*/  SHF.R.U32.HI R20, RZ, 0x8, R11 ;  /* 0x00000008ff147819 */ /* 0x000fe4000001160b */
[----:B------:R-:W-:Y:S02]  /*138a0*/  LOP3.LUT R13, R9, 0xff, RZ, 0xc0, !PT ;  /* 0x000000ff090d7812 */ /* 0x000fe400078ec0ff */
[----:B------:R-:W-:Y:S02]  /*138b0*/  LOP3.LUT R21, R11, 0xff, RZ, 0xc0, !PT ;  /* 0x000000ff0b157812 */ /* 0x000fe400078ec0ff */
[----:B------:R-:W-:Y:S02]  /*138c0*/  LOP3.LUT R12, R12, 0xff, RZ, 0xc0, !PT ;  /* 0x000000ff0c0c7812 */ /* 0x000fe400078ec0ff */
[----:B------:R-:W-:-:S02]  /*138d0*/  LOP3.LUT R20, R20, 0xff, RZ, 0xc0, !PT ;  /* 0x000000ff14147812 */ /* 0x000fc400078ec0ff */
[----:B------:R-:W-:Y:S02]  /*138e0*/  SHF.R.U32.HI R0, RZ, 0x8, R8 ;  /* 0x00000008ff007819 */ /* 0x000fe40000011608 */
[----:B--2---:R-:W-:Y:S02]  /*138f0*/  SHF.R.U32.HI R14, RZ, 0x8, R10 ;  /* 0x00000008ff0e7819 */ /* 0x004fe4000001160a */
[----:B------:R-:W-:Y:S02]  /*13900*/  PRMT R13, R12, 0x7604, R13 ;  /* 0x000076040c0d7816 */ /* 0x000fe4000000000d */
[----:B------:R-:W-:Y:S02]  /*13910*/  PRMT R21, R20, 0x7604, R21 ;  /* 0x0000760414157816 */ /* 0x000fe40000000015 */
[----:B------:R-:W-:Y:S02]  /*13920*/  SHF.R.U32.HI R12, RZ, 0x10, R9 ;  /* 0x00000010ff0c7819 */ /* 0x000fe40000011609 */
[----:B------:R-:W-:-:S02]  /*13930*/  SHF.R.U32.HI R20, RZ, 0x10, R11 ;  /* 0x00000010ff147819 */ /* 0x000fc4000001160b */
[----:B------:R-:W-:Y:S02]  /*13940*/  LOP3.LUT R3, R8, 0xff, RZ, 0xc0, !PT ;  /* 0x000000ff08037812 */ /* 0x000fe400078ec0ff */
[----:B------:R-:W-:Y:S02]  /*13950*/  LOP3.LUT R15, R10, 0xff, RZ, 0xc0, !PT ;  /* 0x000000ff0a0f7812 */ /* 0x000fe400078ec0ff */
[----:B------:R-:W-:Y:S02]  /*13960*/  LOP3.LUT R0, R0, 0xff, RZ, 0xc0, !PT ;  /* 0x000000ff00007812 */ /* 0x000fe400078ec0ff */
[----:B------:R-:W-:Y:S02]  /*13970*/  LOP3.LUT R14, R14, 0xff, RZ, 0xc0, !PT ;  /* 0x000000ff0e0e7812 */ /* 0x000fe400078ec0ff */
[----:B------:R-:W-:Y:S02]  /*13980*/  LOP3.LUT R12, R12, 0xff, RZ, 0xc0, !PT ;  /* 0x000000ff0c0c7812 */ /* 0x000fe400078ec0ff */
[----:B------:R-:W-:-:S02]  /*13990*/  LOP3.LUT R20, R20, 0xff, RZ, 0xc0, !PT ;  /* 0x000000ff14147812 */ /* 0x000fc400078ec0ff */
[----:B------:R-:W-:Y:S02]  /*139a0*/  PRMT R3, R0, 0x7604, R3 ;  /* 0x0000760400037816 */ /* 0x000fe40000000003 */
[----:B------:R-:W-:Y:S02]  /*139b0*/  PRMT R15, R14, 0x7604, R15 ;  /* 0x000076040e0f7816 */ /* 0x000fe4000000000f */
[----:B------:R-:W-:Y:S02]  /*139c0*/  SHF.R.U32.HI R0, RZ, 0x10, R8 ;  /* 0x00000010ff007819 */ /* 0x000fe40000011608 */
[----:B------:R-:W-:Y:S02]  /*139d0*/  SHF.R.U32.HI R14, RZ, 0x10, R10 ;  /* 0x00000010ff0e7819 */ /* 0x000fe4000001160a */
[----:B------:R-:W-:Y:S02]  /*139e0*/  PRMT R13, R12, 0x7054, R13 ;  /* 0x000070540c0d7816 */ /* 0x000fe4000000000d */
[----:B------:R-:W-:-:S02]  /*139f0*/  PRMT R21, R20, 0x7054, R21 ;  /* 0x0000705414157816 */ /* 0x000fc40000000015 */
[----:B------:R-:W-:Y:S02]  /*13a00*/  LOP3.LUT R0, R0, 0xff, RZ, 0xc0, !PT ;  /* 0x000000ff00007812 */ /* 0x000fe400078ec0ff */
[----:B------:R-:W-:Y:S02]  /*13a10*/  LOP3.LUT R14, R14, 0xff, RZ, 0xc0, !PT ;  /* 0x000000ff0e0e7812 */ /* 0x000fe400078ec0ff */
[----:B------:R-:W-:Y:S02]  /*13a20*/  LOP3.LUT R21, R21, 0xff000000, R11, 0xf8, !PT ;  /* 0xff00000015157812 */ /* 0x000fe400078ef80b */
[----:B------:R-:W-:Y:S02]  /*13a30*/  LOP3.LUT R13, R13, 0xff000000, R9, 0xf8, !PT ;  /* 0xff0000000d0d7812 */ /* 0x000fe400078ef809 */
[----:B------:R-:W-:Y:S02]  /*13a40*/  PRMT R3, R0, 0x7054, R3 ;  /* 0x0000705400037816 */ /* 0x000fe40000000003 */
[----:B------:R-:W-:-:S02]  /*13a50*/  PRMT R15, R14, 0x7054, R15 ;  /* 0x000070540e0f7816 */ /* 0x000fc4000000000f */
[-C--:B0-----:R-:W-:Y:S02]  /*13a60*/  F2FP.F16.E4M3.UNPACK_B R0, R6.reuse.H1 ;  /* 0x00000006ff00723e */ /* 0x081fe400030006ff */
[----:B------:R-:W-:Y:S02]  /*13a70*/  F2FP.F16.E4M3.UNPACK_B R24, R21 ;  /* 0x00000015ff18723e */ /* 0x000fe400020006ff */
[----:B------:R-:W-:Y:S01]  /*13a80*/  F2FP.F16.E4M3.UNPACK_B R14, R13 ;  /* 0x0000000dff0e723e */ /* 0x000fe200020006ff */
[----:B------:R-:W-:Y:S01]  /*13a90*/  HADD2.F32 R9, -RZ, R0.H1_H1 ;  /* 0x30000000ff097230 */ /* 0x000fe20000004100 */
[----:B------:R-:W-:Y:S01]  /*13aa0*/  LOP3.LUT R12, R3, 0xff000000, R8, 0xf8, !PT ;  /* 0xff000000030c7812 */ /* 0x000fe200078ef808 */
[----:B------:R-:W-:Y:S01]  /*13ab0*/  HADD2.F32 R25, -RZ, R24.H1_H1 ;  /* 0x30000018ff197230 */ /* 0x000fe20000004100 */
[----:B------:R-:W-:Y:S01]  /*13ac0*/  LOP3.LUT R20, R15, 0xff000000, R10, 0xf8, !PT ;  /* 0xff0000000f147812 */ /* 0x000fe200078ef80a */
[----:B------:R-:W-:Y:S01]  /*13ad0*/  HADD2.F32 R15, -RZ, R14.H1_H1 ;  /* 0x3000000eff0f7230 */ /* 0x000fe20000004100 */
[----:B------:R-:W-:Y:S01]  /*13ae0*/  F2FP.F16.E4M3.UNPACK_B R3, R6 ;  /* 0x00000006ff03723e */ /* 0x000fe200020006ff */
[----:B------:R-:W-:Y:S01]  /*13af0*/  HADD2.F32 R8, -RZ, R0.H0_H0 ;  /* 0x20000000ff087230 */ /* 0x000fe20000004100 */
[----:B------:R-:W-:Y:S01]  /*13b00*/  F2FP.F16.E4M3.UNPACK_B R10, R7 ;  /* 0x00000007ff0a723e */ /* 0x000fe200020006ff */
[C---:B------:R-:W-:Y:S01]  /*13b10*/  FMUL.FTZ R27, R9.reuse, R25 ;  /* 0x00000019091b7220 */ /* 0x040fe20000410000 */
[----:B------:R-:W-:Y:S01]  /*13b20*/  F2FP.F16.E4M3.UNPACK_B R11, R7.H1 ;  /* 0x00000007ff0b723e */ /* 0x000fe200030006ff */
[----:B------:R-:W-:Y:S01]  /*13b30*/  FMUL.FTZ R26, R9, R15 ;  /* 0x0000000f091a7220 */ /* 0x000fe20000410000 */
[-C--:B------:R-:W-:Y:S01]  /*13b40*/  F2FP.F16.E4M3.UNPACK_B R6, R5.reuse ;  /* 0x00000005ff06723e */ /* 0x080fe200020006ff */
[----:B------:R-:W-:Y:S01]  /*13b50*/  HADD2.F32 R24, -RZ, R24.H0_H0 ;  /* 0x20000018ff187230 */ /* 0x000fe20000004100 */
[----:B------:R-:W-:Y:S01]  /*13b60*/  F2FP.F16.E4M3.UNPACK_B R7, R5.H1 ;  /* 0x00000005ff07723e */ /* 0x000fe200030006ff */
[----:B------:R-:W-:Y:S01]  /*13b70*/  HADD2.F32 R5, -RZ, R3.H1_H1 ;  /* 0x30000003ff057230 */ /* 0x000fe20000004100 */
[----:B------:R-:W-:Y:S01]  /*13b80*/  F2FP.F16.E4M3.UNPACK_B R21, R21.H1 ;  /* 0x00000015ff15723e */ /* 0x000fe200030006ff */
[----:B------:R-:W-:-:S02]  /*13b90*/  HADD2.F32 R14, -RZ, R14.H0_H0 ;  /* 0x2000000eff0e7230 */ /* 0x000fc40000004100 */
[C---:B------:R-:W-:Y:S01]  /*13ba0*/  FFMA.FTZ R27, R8.reuse, R15, -R27 ;  /* 0x0000000f081b7223 */ /* 0x040fe2000001081b */
[----:B------:R-:W-:Y:S01]  /*13bb0*/  FFMA.FTZ R26, R8, R25, R26 ;  /* 0x00000019081a7223 */ /* 0x000fe2000001001a */
[----:B------:R-:W-:Y:S01]  /*13bc0*/  HADD2.F32 R3, -RZ, R3.H0_H0 ;  /* 0x20000003ff037230 */ /* 0x000fe20000004100 */
[----:B------:R-:W-:Y:S01]  /*13bd0*/  F2FP.F16.E4M3.UNPACK_B R13, R13.H1 ;  /* 0x0000000dff0d723e */ /* 0x000fe200030006ff */
[C---:B------:R-:W-:Y:S01]  /*13be0*/  FMUL.FTZ R8, R5.reuse, R24 ;  /* 0x0000001805087220 */ /* 0x040fe20000410000 */
[----:B------:R-:W-:Y:S01]  /*13bf0*/  FMUL.FTZ R15, R5, R14 ;  /* 0x0000000e050f7220 */ /* 0x000fe20000410000 */
[--C-:B------:R-:W-:Y:S01]  /*13c00*/  HADD2.F32 R5, -RZ, R10.reuse.H1_H1 ;  /* 0x3000000aff057230 */ /* 0x100fe20000004100 */
[----:B------:R-:W-:Y:S01]  /*13c10*/  F2FP.F16.E4M3.UNPACK_B R0, R4 ;  /* 0x00000004ff00723e */ /* 0x000fe200020006ff */
[----:B------:R-:W-:Y:S02]  /*13c20*/  HADD2.F32 R9, -RZ, R21.H0_H0 ;  /* 0x20000015ff097230 */ /* 0x000fe40000004100 */
[C---:B------:R-:W-:Y:S01]  /*13c30*/  FFMA.FTZ R25, R3.reuse, R14, -R8 ;  /* 0x0000000e03197223 */ /* 0x040fe20000010808 */
[----:B------:R-:W-:Y:S01]  /*13c40*/  FFMA.FTZ R24, R3, R24, R15 ;  /* 0x0000001803187223 */ /* 0x000fe2000001000f */
[----:B------:R-:W-:Y:S01]  /*13c50*/  HADD2.F32 R8, -RZ, R13.H0_H0 ;  /* 0x2000000dff087230 */ /* 0x000fe20000004100 */
[----:B------:R-:W-:Y:S01]  /*13c60*/  F2FP.F16.E4M3.UNPACK_B R4, R4.H1 ;  /* 0x00000004ff04723e */ /* 0x000fe200030006ff */
[----:B------:R-:W-:-:S02]  /*13c70*/  HADD2.F32 R10, -RZ, R10.H0_H0 ;  /* 0x2000000aff0a7230 */ /* 0x000fc40000004100 */
[CC--:B------:R-:W-:Y:S01]  /*13c80*/  FMUL.FTZ R15, R5.reuse, R9.reuse ;  /* 0x00000009050f7220 */ /* 0x0c0fe20000410000 */
[----:B------:R-:W-:Y:S02]  /*13c90*/  HADD2.F32 R14, -RZ, R21.H1_H1 ;  /* 0x30000015ff0e7230 */ /* 0x000fe40000004100 */
[-C--:B------:R-:W-:Y:S01]  /*13ca0*/  FMUL.FTZ R5, R5, R8.reuse ;  /* 0x0000000805057220 */ /* 0x080fe20000410000 */
[----:B------:R-:W-:Y:S02]  /*13cb0*/  HADD2.F32 R3, -RZ, R11.H1_H1 ;  /* 0x3000000bff037230 */ /* 0x000fe40000004100 */
[C---:B------:R-:W-:Y:S01]  /*13cc0*/  FFMA.FTZ R21, R10.reuse, R8, -R15 ;  /* 0x000000080a157223 */ /* 0x040fe2000001080f */
[----:B------:R-:W-:Y:S02]  /*13cd0*/  HADD2.F32 R8, -RZ, R13.H1_H1 ;  /* 0x3000000dff087230 */ /* 0x000fe40000004100 */
[----:B------:R-:W-:Y:S01]  /*13ce0*/  FFMA.FTZ R28, R10, R9, R5 ;  /* 0x000000090a1c7223 */ /* 0x000fe20000010005 */
[----:B------:R-:W-:-:S02]  /*13cf0*/  HADD2.F32 R11, -RZ, R11.H0_H0 ;  /* 0x2000000bff0b7230 */ /* 0x000fc40000004100 */
[C---:B------:R-:W-:Y:S01]  /*13d00*/  FMUL.FTZ R30, R3.reuse, R14 ;  /* 0x0000000e031e7220 */ /* 0x040fe20000410000 */
[----:B------:R-:W-:Y:S01]  /*13d10*/  F2FP.F16.E4M3.UNPACK_B R9, R20 ;  /* 0x00000014ff09723e */ /* 0x000fe200020006ff */
[-C--:B------:R-:W-:Y:S01]  /*13d20*/  FMUL.FTZ R10, R3, R8.reuse ;  /* 0x00000008030a7220 */ /* 0x080fe20000410000 */
[----:B------:R-:W-:Y:S02]  /*13d30*/  HADD2.F32 R5, -RZ, R4.H1_H1 ;  /* 0x30000004ff057230 */ /* 0x000fe40000004100 */
[C---:B------:R-:W-:Y:S01]  /*13d40*/  FFMA.FTZ R30, R11.reuse, R8, -R30 ;  /* 0x000000080b1e7223 */ /* 0x040fe2000001081e */
[----:B------:R-:W-:Y:S01]  /*13d50*/  F2FP.F16.E4M3.UNPACK_B R8, R12 ;  /* 0x0000000cff08723e */ /* 0x000fe200020006ff */
[----:B------:R-:W-:Y:S01]  /*13d60*/  FFMA.FTZ R29, R11, R14, R10 ;  /* 0x0000000e0b1d7223 */ /* 0x000fe2000001000a */
[--C-:B------:R-:W-:Y:S01]  /*13d70*/  HADD2.F32 R13, -RZ, R9.reuse.H1_H1 ;  /* 0x30000009ff0d7230 */ /* 0x100fe20000004100 */
[----:B------:R-:W-:Y:S01]  /*13d80*/  F2FP.F16.E4M3.UNPACK_B R12, R12.H1 ;  /* 0x0000000cff0c723e */ /* 0x000fe200030006ff */
[----:B------:R-:W-:Y:S01]  /*13d90*/  HADD2.F32 R10, -RZ, R9.H0_H0 ;  /* 0x20000009ff0a7230 */ /* 0x000fe20000004100 */
[----:B------:R-:W-:Y:S01]  /*13da0*/  F2FP.F16.E4M3.UNPACK_B R20, R20.H1 ;  /* 0x00000014ff14723e */ /* 0x000fe200030006ff */
[----:B------:R-:W-:-:S02]  /*13db0*/  HADD2.F32 R9, -RZ, R8.H1_H1 ;  /* 0x30000008ff097230 */ /* 0x000fc40000004100 */
[C---:B------:R-:W-:Y:S01]  /*13dc0*/  FMUL.FTZ R11, R5.reuse, R13 ;  /* 0x0000000d050b7220 */ /* 0x040fe20000410000 */
[----:B------:R-:W-:Y:S02]  /*13dd0*/  HADD2.F32 R3, -RZ, R0.H1_H1 ;  /* 0x30000000ff037230 */ /* 0x000fe40000004100 */
        /* <DEDUP_REMOVED lines=10> */
[----:B------:R-:W-:-:S02]  /*13e80*/  HADD2.F32 R4, -RZ, R12.H1_H1 ;  /* 0x3000000cff047230 */ /* 0x000fc40000004100 */
[--C-:B------:R-:W-:Y:S02]  /*13e90*/  HADD2.F32 R3, -RZ, R7.reuse.H1_H1 ;  /* 0x30000007ff037230 */ /* 0x100fe40000004100 */
[--C-:B------:R-:W-:Y:S02]  /*13ea0*/  HADD2.F32 R8, -RZ, R20.reuse.H1_H1 ;  /* 0x30000014ff087230 */ /* 0x100fe40000004100 */
[----:B------:R-:W-:Y:S02]  /*13eb0*/  HADD2.F32 R9, -RZ, R20.H0_H0 ;  /* 0x20000014ff097230 */ /* 0x000fe40000004100 */
[C---:B------:R-:W-:Y:S01]  /*13ec0*/  FMUL.FTZ R13, R3.reuse, R4 ;  /* 0x00000004030d7220 */ /* 0x040fe20000410000 */
[----:B------:R-:W-:Y:S02]  /*13ed0*/  HADD2.F32 R0, -RZ, R6.H1_H1 ;  /* 0x30000006ff007230 */ /* 0x000fe40000004100 */
[----:B------:R-:W-:Y:S02]  /*13ee0*/  HADD2.F32 R5, -RZ, R12.H0_H0 ;  /* 0x2000000cff057230 */ /* 0x000fe40000004100 */
[----:B------:R-:W-:Y:S01]  /*13ef0*/  FMUL.FTZ R12, R3, R8 ;  /* 0x00000008030c7220 */ /* 0x000fe20000410000 */
[----:B------:R-:W-:-:S02]  /*13f00*/  HADD2.F32 R7, -RZ, R7.H0_H0 ;  /* 0x20000007ff077230 */ /* 0x000fc40000004100 */
[C---:B------:R-:W-:Y:S01]  /*13f10*/  FMUL.FTZ R3, R0.reuse, R9 ;  /* 0x0000000900037220 */ /* 0x040fe20000410000 */
[----:B------:R-:W-:Y:S02]  /*13f20*/  HADD2.F32 R6, -RZ, R6.H0_H0 ;  /* 0x20000006ff067230 */ /* 0x000fe40000004100 */
[-C--:B------:R-:W-:Y:S01]  /*13f30*/  FMUL.FTZ R0, R0, R5.reuse ;  /* 0x0000000500007220 */ /* 0x080fe20000410000 */
[C---:B------:R-:W-:Y:S01]  /*13f40*/  FFMA.FTZ R12, R7.reuse, R4, -R12 ;  /* 0x00000004070c7223 */ /* 0x040fe2000001080c */
[----:B------:R-:W-:Y:S01]  /*13f50*/  FFMA.FTZ R13, R7, R8, R13 ;  /* 0x00000008070d7223 */ /* 0x000fe2000001000d */
[C---:B------:R-:W-:Y:S01]  /*13f60*/  FFMA.FTZ R5, R6.reuse, R5, -R3 ;  /* 0x0000000506057223 */ /* 0x040fe20000010803 */
[----:B------:R-:W-:Y:S01]  /*13f70*/  FFMA.FTZ R0, R6, R9, R0 ;  /* 0x0000000906007223 */ /* 0x000fe20000010000 */
[----:B------:R-:W-:Y:S02]  /*13f80*/  F2FP.SATFINITE.E4M3.F32.PACK_AB_MERGE_C R6, R26, R27, RZ ;  /* 0x0000001b1a06723e */ /* 0x000fe400048070ff */
[----:B------:R-:W-:-:S02]  /*13f90*/  F2FP.SATFINITE.E4M3.F32.PACK_AB_MERGE_C R7, R29, R30, RZ ;  /* 0x0000001e1d07723e */ /* 0x000fc400048070ff */
[----:B------:R-:W-:Y:S02]  /*13fa0*/  F2FP.SATFINITE.E4M3.F32.PACK_AB_MERGE_C R4, R15, R14, RZ ;  /* 0x0000000e0f04723e */ /* 0x000fe400048070ff */
[----:B------:R-:W-:Y:S02]  /*13fb0*/  F2FP.SATFINITE.E4M3.F32.PACK_AB_MERGE_C R12, R13, R12, RZ ;  /* 0x0000000c0d0c723e */ /* 0x000fe400048070ff */
[----:B------:R-:W-:Y:S02]  /*13fc0*/  F2FP.SATFINITE.E4M3.F32.PACK_AB_MERGE_C R6, R24, R25, R6 ;  /* 0x000000191806723e */ /* 0x000fe40004807006 */
[----:B------:R-:W-:Y:S02]  /*13fd0*/  F2FP.SATFINITE.E4M3.F32.PACK_AB_MERGE_C R7, R28, R21, R7 ;  /* 0x000000151c07723e */ /* 0x000fe40004807007 */
[----:B------:R-:W-:Y:S02]  /*13fe0*/  F2FP.SATFINITE.E4M3.F32.PACK_AB_MERGE_C R4, R10, R11, R4 ;  /* 0x0000000b0a04723e */ /* 0x000fe40004807004 */
[----:B------:R-:W-:-:S05]  /*13ff0*/  F2FP.SATFINITE.E4M3.F32.PACK_AB_MERGE_C R5, R0, R5, R12 ;  /* 0x000000050005723e */ /* 0x000fca000480700c */
[----:B------:R0:W-:Y:S01]  /*14000*/  STS.128 [R226+0x4000], R4 ;  /* 0x00400004e2007388 */ /* 0x0001e20000000c00 */
[----:B------:R-:W-:Y:S05]  /*14010*/  BRA `(.L_x_563) ;  /* 0x00000034001c7947 */ /* 0x000fea0003800000 */
.L_x_557:
[----:B------:R-:W-:-:S03]  /*14020*/  UMOV UR4, 0xffffffff ;  /* 0xffffffff00047882 */ /* 0x000fc60000000000 */
[----:B------:R-:W-:Y:S05]  /*14030*/  BRA.DIV UR4, `(.L_x_574) ;  /* 0x0000015604d47947 */ /* 0x000fea000b800000 */
[----:B------:R0:W1:Y:S04]  /*14040*/  SHFL.IDX PT, R21, R24, RZ, 0x1e1f ;  /* 0x001e1fff18157589 */ /* 0x00006800000e0000 */
[----:B------:R0:W2:Y:S04]  /*14050*/  SHFL.IDX PT, R39, R136, RZ, 0x1e1f ;  /* 0x001e1fff88277589 */ /* 0x0000a800000e0000 */
[----:B------:R0:W3:Y:S04]  /*14060*/  SHFL.IDX PT, R3, R26, RZ, 0x1e1f ;  /* 0x001e1fff1a037589 */ /* 0x0000e800000e0000 */
[----:B------:R-:W4:Y:S02]  /*14070*/  SHFL.IDX PT, R37, R37, RZ, 0x1e1f ;  /* 0x001e1fff25257589 */ /* 0x000f2400000e0000 */
.L_x_814:
[----:B------:R-:W-:Y:S01]  /*14080*/  ULDC UR4, c[0x0][0x448] ;  /* 0x0001120000047ab9 */ /* 0x000fe20000000800 */
[----:B------:R-:W-:Y:S01]  /*14090*/  BSSY B1, `(.L_x_575) ;  /* 0x0000038000017945 */ /* 0x000fe20003800000 */
[----:B------:R-:W-:Y:S01]  /*140a0*/  IMAD R0, R151, UR4, RZ ;  /* 0x0000000497007c24 */ /* 0x000fe2000f8e02ff */
[----:B------:R-:W-:Y:S02]  /*140b0*/  CS2R R4, SRZ ;  /* 0x0000000000047805 */ /* 0x000fe4000001ff00 */
[----:B------:R-:W-:Y:S02]  /*140c0*/  CS2R R6, SRZ ;  /* 0x0000000000067805 */ /* 0x000fe4000001ff00 */
[----:B------:R-:W-:Y:S02]  /*140d0*/  CS2R R8, SRZ ;  /* 0x0000000000087805 */ /* 0x000fe4000001ff00 */
[----:B------:R-:W-:Y:S02]  /*140e0*/  CS2R R12, SRZ ;  /* 0x00000000000c7805 */ /* 0x000fe4000001ff00 */
[----:B------:R-:W-:-:S02]  /*140f0*/  ISETP.GE.AND P0, PT, R10, R0, PT ;  /* 0x000000000a00720c */ /* 0x000fc40003f06270 */
[----:B------:R-:W-:Y:S02]  /*14100*/  CS2R R10, SRZ ;  /* 0x00000000000a7805 */ /* 0x000fe4000001ff00 */
[----:B------:R-:W-:Y:S02]  /*14110*/  CS2R R14, SRZ ;  /* 0x00000000000e7805 */ /* 0x000fe4000001ff00 */
[----:B0-----:R-:W-:Y:S02]  /*14120*/  CS2R R24, SRZ ;  /* 0x0000000000187805 */ /* 0x001fe4000001ff00 */
[----:B------:R-:W-:Y:S02]  /*14130*/  CS2R R26, SRZ ;  /* 0x00000000001a7805 */ /* 0x000fe4000001ff00 */
[----:B------:R-:W-:Y:S02]  /*14140*/  CS2R R28, SRZ ;  /* 0x00000000001c7805 */ /* 0x000fe4000001ff00 */
[----:B------:R-:W-:-:S02]  /*14150*/  CS2R R30, SRZ ;  /* 0x00000000001e7805 */ /* 0x000fc4000001ff00 */
[----:B------:R-:W-:Y:S02]  /*14160*/  CS2R R32, SRZ ;  /* 0x0000000000207805 */ /* 0x000fe4000001ff00 */
[----:B------:R-:W-:Y:S01]  /*14170*/  CS2R R34, SRZ ;  /* 0x0000000000227805 */ /* 0x000fe2000001ff00 */
[----:B------:R-:W-:Y:S06]  /*14180*/  @P0 BRA `(.L_x_576) ;  /* 0x0000000000a00947 */ /* 0x000fec0003800000 */
[C---:B------:R-:W-:Y:S01]  /*14190*/  VIADD R4, R16.reuse, 0x20 ;  /* 0x0000002010047836 */ /* 0x040fe20000000000 */
[----:B------:R-:W-:Y:S01]  /*141a0*/  ULDC UR4, c[0x0][0x3f4] ;  /* 0x0000fd0000047ab9 */ /* 0x000fe20000000800 */
[C---:B------:R-:W-:Y:S02]  /*141b0*/  IADD3 R5, R16.reuse, 0x40, RZ ;  /* 0x0000004010057810 */ /* 0x040fe40007ffe0ff */
[----:B------:R-:W-:Y:S02]  /*141c0*/  CS2R R24, SRZ ;  /* 0x0000000000187805 */ /* 0x000fe4000001ff00 */
[----:B------:R-:W-:Y:S02]  /*141d0*/  ISETP.GE.AND P2, PT, R16, UR4, PT ;  /* 0x0000000410007c0c */ /* 0x000fe4000bf46270 */
[----:B------:R-:W-:Y:S02]  /*141e0*/  CS2R R26, SRZ ;  /* 0x00000000001a7805 */ /* 0x000fe4000001ff00 */
[----:B------:R-:W-:-:S02]  /*141f0*/  ISETP.GE.AND P1, PT, R4, UR4, PT ;  /* 0x0000000404007c0c */ /* 0x000fc4000bf26270 */
[----:B------:R-:W-:Y:S02]  /*14200*/  CS2R R28, SRZ ;  /* 0x00000000001c7805 */ /* 0x000fe4000001ff00 */
[----:B------:R-:W-:Y:S02]  /*14210*/  ISETP.GE.AND P0, PT, R5, UR4, PT ;  /* 0x0000000405007c0c */ /* 0x000fe4000bf06270 */
[----:B------:R-:W-:Y:S02]  /*14220*/  CS2R R4, SRZ ;  /* 0x0000000000047805 */ /* 0x000fe4000001ff00 */
[----:B------:R-:W-:Y:S02]  /*14230*/  CS2R R30, SRZ ;  /* 0x00000000001e7805 */ /* 0x000fe4000001ff00 */
[----:B-1----:R-:W-:-:S03]  /*14240*/  @!P2 IADD3 R40, P3, R16, R21, RZ ;  /* 0x000000151028a210 */ /* 0x002fc60007f7e0ff */
[----:B------:R-:W-:-:S04]  /*14250*/  @!P1 IMAD.SHL.U32 R46, R173, 0x10, RZ ;  /* 0x00000010ad2e9824 */ /* 0x000fc800078e00ff */
[----:B------:R-:W-:Y:S02]  /*14260*/  @!P0 IMAD.SHL.U32 R48, R174, 0x10, RZ ;  /* 0x00000010ae308824 */ /* 0x000fe400078e00ff */
[----:B---3--:R-:W-:Y:S01]  /*14270*/  @!P2 IMAD.X R41, R3, 0x1, R17, P3 ;  /* 0x000000010329a824 */ /* 0x008fe200018e0611 */
[----:B------:R-:W-:Y:S02]  /*14280*/  @!P1 SHF.R.S32.HI R6, RZ, 0x1f, R46 ;  /* 0x0000001fff069819 */ /* 0x000fe4000001142e */
[C---:B------:R-:W-:Y:S02]  /*14290*/  @!P1 IADD3 R42, P5, R46.reuse, R21, RZ ;  /* 0x000000152e2a9210 */ /* 0x040fe40007fbe0ff */
[----:B--2---:R-:W-:Y:S02]  /*142a0*/  @!P1 IADD3 R46, P4, R46, R39, RZ ;  /* 0x000000272e2e9210 */ /* 0x004fe40007f9e0ff */
[----:B------:R-:W-:Y:S02]  /*142b0*/  CS2R R10, SRZ ;  /* 0x00000000000a7805 */ /* 0x000fe4000001ff00 */
[----:B------:R-:W-:-:S02]  /*142c0*/  @!P0 IADD3 R38, P3, R48, R21, RZ ;  /* 0x0000001530268210 */ /* 0x000fc40007f7e0ff */
[----:B------:R-:W-:Y:S02]  /*142d0*/  CS2R R32, SRZ ;  /* 0x0000000000207805 */ /* 0x000fe4000001ff00 */
[----:B------:R-:W-:Y:S01]  /*142e0*/  @!P0 SHF.R.S32.HI R8, RZ, 0x1f, R48 ;  /* 0x0000001fff088819 */ /* 0x000fe20000011430 */
[----:B----4-:R-:W-:Y:S01]  /*142f0*/  @!P1 IMAD.X R47, R37, 0x1, R6, P4 ;  /* 0x00000001252f9824 */ /* 0x010fe200020e0606 */
[----:B------:R-:W-:Y:S02]  /*14300*/  @!P1 IADD3.X R43, R3, R6, RZ, P5, !PT ;  /* 0x00000006032b9210 */ /* 0x000fe40002ffe4ff */
[----:B------:R-:W-:Y:S02]  /*14310*/  CS2R R6, SRZ ;  /* 0x0000000000067805 */ /* 0x000fe4000001ff00 */
[----:B------:R-:W-:Y:S02]  /*14320*/  @!P0 IADD3 R48, P5, R48, R39, RZ ;  /* 0x0000002730308210 */ /* 0x000fe40007fbe0ff */
[----:B------:R-:W-:-:S02]  /*14330*/  CS2R R34, SRZ ;  /* 0x0000000000227805 */ /* 0x000fc4000001ff00 */
[----:B------:R-:W-:Y:S01]  /*14340*/  @!P2 IADD3 R20, P4, R16, R39, RZ ;  /* 0x000000271014a210 */ /* 0x000fe20007f9e0ff */
[--C-:B------:R-:W-:Y:S01]  /*14350*/  @!P0 IMAD.X R39, R3, 0x1, R8.reuse, P3 ;  /* 0x0000000103278824 */ /* 0x100fe200018e0608 */
[----:B------:R-:W-:Y:S01]  /*14360*/  CS2R R12, SRZ ;  /* 0x00000000000c7805 */ /* 0x000fe2000001ff00 */
[C---:B------:R-:W-:Y:S01]  /*14370*/  @!P0 IMAD.X R49, R37.reuse, 0x1, R8, P5 ;  /* 0x0000000125318824 */ /* 0x040fe200028e0608 */
[----:B------:R-:W-:Y:S02]  /*14380*/  CS2R R8, SRZ ;  /* 0x0000000000087805 */ /* 0x000fe4000001ff00 */
[----:B------:R-:W-:Y:S02]  /*14390*/  CS2R R14, SRZ ;  /* 0x00000000000e7805 */ /* 0x000fe4000001ff00 */
[----:B------:R-:W-:Y:S01]  /*143a0*/  @!P2 IADD3.X R21, R37, R17, RZ, P4, !PT ;  /* 0x000000112515a210 */ /* 0x000fe200027fe4ff */
[----:B------:R0:W5:Y:S04]  /*143b0*/  @!P2 LD.E.128 R24, desc[UR50][R40.64] ;  /* 0x000000322818a980 */ /* 0x000168000c101d00 */
[----:B------:R0:W5:Y:S04]  /*143c0*/  @!P2 LD.E.128 R4, desc[UR50][R20.64] ;  /* 0x000000321404a980 */ /* 0x000168000c101d00 */
[----:B------:R0:W5:Y:S04]  /*143d0*/  @!P1 LD.E.128 R28, desc[UR50][R42.64] ;  /* 0x000000322a1c9980 */ /* 0x000168000c101d00 */
[----:B------:R0:W5:Y:S04]  /*143e0*/  @!P1 LD.E.128 R8, desc[UR50][R46.64] ;  /* 0x000000322e089980 */ /* 0x000168000c101d00 */
[----:B------:R0:W5:Y:S04]  /*143f0*/  @!P0 LD.E.128 R32, desc[UR50][R38.64] ;  /* 0x0000003226208980 */ /* 0x000168000c101d00 */
[----:B------:R0:W5:Y:S02]  /*14400*/  @!P0 LD.E.128 R12, desc[UR50][R48.64] ;  /* 0x00000032300c8980 */ /* 0x000164000c101d00 */
.L_x_576:
[----:B------:R-:W-:Y:S05]  /*14410*/  BSYNC B1 ;  /* 0x0000000000017941 */ /* 0x000fea0003800000 */
.L_x_575:
[----:B------:R-:W-:Y:S01]  /*14420*/  ULEA.HI UR4, UR37, UR37, URZ, 0x1 ;  /* 0x0000002525047291 */ /* 0x000fe2000f8f083f */
[----:B------:R-:W-:Y:S01]  /*14430*/  IMAD R0, R169, -0x80, R0 ;  /* 0xffffff80a9007824 */ /* 0x000fe200078e0200 */
[----:B------:R-:W-:Y:S02]  /*14440*/  BSSY B1, `(.L_x_577) ;  /* 0x0000009000017945 */ /* 0x000fe40003800000 */
[----:B------:R-:W-:Y:S02]  /*14450*/  ULOP3.LUT UR4, UR4, 0xfffffffe, URZ, 0xc0, !UPT ;  /* 0xfffffffe04047892 */ /* 0x000fe4000f8ec03f */
[----:B---3--:R-:W-:Y:S02]  /*14460*/  VIMNMX R3, R0, 0x80, PT ;  /* 0x0000008000037848 */ /* 0x008fe40003fe0100 */
[----:B------:R-:W-:Y:S02]  /*14470*/  UIADD3 UR4, UR37, -UR4, URZ ;  /* 0x8000000425047290 */ /* 0x000fe4000fffe03f */
[----:B------:R-:W-:-:S04]  /*14480*/  ISETP.GE.AND P1, PT, R198, R3, PT ;  /* 0x00000003c600720c */ /* 0x000fc80003f26270 */
[----:B01----:R-:W-:-:S05]  /*14490*/  IMAD.U32 R21, RZ, RZ, UR4 ;  /* 0x00000004ff157e24 */ /* 0x003fca000f8e00ff */
[----:B------:R-:W-:-:S04]  /*144a0*/  SHF.L.U32 R21, R21, 0x1f, RZ ;  /* 0x0000001f15157819 */ /* 0x000fc800000006ff */
[----:B------:R-:W0:Y:S02]  /*144b0*/  SYNCS.PHASECHK.TRANS64.TRYWAIT P0, [R18+URZ+0x29800], R21 ;  /* 0x02980015120075a7 */ /* 0x000e24000800017f */
[----:B0-----:R-:W-:Y:S05]  /*144c0*/  @!P0 BRA `(.L_x_578) ;  /* 0x0000015400248947 */ /* 0x001fea0003800000 */
.L_x_815:
[----:B------:R-:W-:Y:S05]  /*144d0*/  BSYNC B1 ;  /* 0x0000000000017941 */ /* 0x000fea0003800000 */
.L_x_577:
[----:B------:R-:W-:Y:S05]  /*144e0*/  @P1 BRA `(.L_x_563) ;  /* 0x0000002c00e81947 */ /* 0x000fea0003800000 */
[----:B------:R-:W1:Y:S01]  /*144f0*/  LDC R3, c[0x0][0x3f4] ;  /* 0x0000fd00ff037b82 */ /* 0x000e620000000800 */
[C---:B------:R-:W-:Y:S01]  /*14500*/  VIADD R0, R16.reuse, 0x20 ;  /* 0x0000002010007836 */ /* 0x040fe20000000000 */
[----:B------:R-:W-:Y:S01]  /*14510*/  BSSY B1, `(.L_x_579) ;  /* 0x00000fd000017945 */ /* 0x000fe20003800000 */
[C---:B------:R-:W-:Y:S01]  /*14520*/  VIADD R20, R16.reuse, 0x40 ;  /* 0x0000004010147836 */ /* 0x040fe20000000000 */
[-C--:B-1----:R-:W-:Y:S02]  /*14530*/  ISETP.GE.AND P0, PT, R16, R3.reuse, PT ;  /* 0x000000031000720c */ /* 0x082fe40003f06270 */
[-C--:B------:R-:W-:Y:S02]  /*14540*/  ISETP.GE.AND P1, PT, R0, R3.reuse, PT ;  /* 0x000000030000720c */ /* 0x080fe40003f26270 */
[----:B------:R-:W-:-:S09]  /*14550*/  ISETP.GE.AND P2, PT, R20, R3, PT ;  /* 0x000000031400720c */ /* 0x000fd20003f46270 */
[----:B------:R-:W-:Y:S05]  /*14560*/  @P0 BRA `(.L_x_580) ;  /* 0x0000000c00dc0947 */ /* 0x000fea0003800000 */
[----:B------:R-:W3:Y:S01]  /*14570*/  LDL R67, [R1+0x24] ;  /* 0x0000240001437983 */ /* 0x000ee20000100800 */
[----:B-----5:R-:W-:Y:S02]  /*14580*/  SHF.R.U32.HI R0, RZ, 0x8, R24 ;  /* 0x00000008ff007819 */ /* 0x020fe40000011618 */
[----:B------:R-:W-:Y:S02]  /*14590*/  LOP3.LUT R20, R24, 0xff, RZ, 0xc0, !PT ;  /* 0x000000ff18147812 */ /* 0x000fe400078ec0ff */
[----:B0-----:R-:W-:Y:S02]  /*145a0*/  LOP3.LUT R21, R0, 0xff, RZ, 0xc0, !PT ;  /* 0x000000ff00157812 */ /* 0x001fe400078ec0ff */
[----:B------:R-:W-:Y:S02]  /*145b0*/  LEA.HI R0, R3, R228, RZ, 0x1c ;  /* 0x000000e403007211 */ /* 0x000fe400078fe0ff */
[----:B------:R-:W-:Y:S02]  /*145c0*/  PRMT R45, R21, 0x7604, R20 ;  /* 0x00007604152d7816 */ /* 0x000fe40000000014 */
[----:B------:R-:W-:-:S02]  /*145d0*/  SHF.R.S32.HI R21, RZ, 0x1f, R0 ;  /* 0x0000001fff157819 */ /* 0x000fc40000011400 */
[----:B----4-:R-:W-:Y:S02]  /*145e0*/  SHF.R.U32.HI R37, RZ, 0x8, R25 ;  /* 0x00000008ff257819 */ /* 0x010fe40000011619 */
[----:B------:R-:W-:Y:S02]  /*145f0*/  LEA.HI R20, R21, R0, RZ, 0x2 ;  /* 0x0000000015147211 */ /* 0x000fe400078f10ff */
[----:B------:R-:W-:Y:S02]  /*14600*/  SHF.L.U32 R21, R0, 0x4, RZ ;  /* 0x0000000400157819 */ /* 0x000fe400000006ff */
[----:B--2---:R-:W-:Y:S01]  /*14610*/  SHF.R.U32.HI R39, RZ, 0x8, R26 ;  /* 0x00000008ff277819 */ /* 0x004fe2000001161a */
[----:B------:R-:W-:Y:S01]  /*14620*/  IMAD.SHL.U32 R20, R20, 0x800, RZ ;  /* 0x0000080014147824 */ /* 0x000fe200078e00ff */
[----:B------:R-:W-:Y:S02]  /*14630*/  LOP3.LUT R0, R208, 0x30, R21, 0xf8, !PT ;  /* 0x00000030d0007812 */ /* 0x000fe400078ef815 */
[----:B------:R-:W-:-:S02]  /*14640*/  LOP3.LUT R36, R25, 0xff, RZ, 0xc0, !PT ;  /* 0x000000ff19247812 */ /* 0x000fc400078ec0ff */
[----:B------:R-:W-:Y:S02]  /*14650*/  LOP3.LUT R0, R0, R209, RZ, 0x3c, !PT ;  /* 0x000000d100007212 */ /* 0x000fe400078e3cff */
[----:B------:R-:W-:Y:S02]  /*14660*/  LOP3.LUT R21, R20, 0xffffe000, RZ, 0xc0, !PT ;  /* 0xffffe00014157812 */ /* 0x000fe400078ec0ff */
[----:B------:R-:W-:Y:S02]  /*14670*/  LOP3.LUT R38, R26, 0xff, RZ, 0xc0, !PT ;  /* 0x000000ff1a267812 */ /* 0x000fe400078ec0ff */
[----:B------:R-:W-:Y:S02]  /*14680*/  LOP3.LUT R37, R37, 0xff, RZ, 0xc0, !PT ;  /* 0x000000ff25257812 */ /* 0x000fe400078ec0ff */
[----:B------:R-:W-:Y:S02]  /*14690*/  LOP3.LUT R39, R39, 0xff, RZ, 0xc0, !PT ;  /* 0x000000ff27277812 */ /* 0x000fe400078ec0ff */
[----:B------:R-:W-:-:S02]  /*146a0*/  IADD3 R21, R0, R210, R21 ;  /* 0x000000d200157210 */ /* 0x000fc40007ffe015 */
[----:B------:R-:W-:Y:S02]  /*146b0*/  PRMT R46, R37, 0x7604, R36 ;  /* 0x00007604252e7816 */ /* 0x000fe40000000024 */
[----:B------:R-:W-:Y:S01]  /*146c0*/  PRMT R47, R39, 0x7604, R38 ;  /* 0x00007604272f7816 */ /* 0x000fe20000000026 */
[----:B------:R-:W-:Y:S01]  /*146d0*/  IMAD.IADD R0, R18, 0x1, R21 ;  /* 0x0000000112007824 */ /* 0x000fe200078e0215 */
[----:B------:R-:W-:Y:S02]  /*146e0*/  SHF.R.U32.HI R37, RZ, 0x8, R27 ;  /* 0x00000008ff257819 */ /* 0x000fe4000001161b */
[----:B------:R-:W-:Y:S02]  /*146f0*/  SHF.R.U32.HI R39, RZ, 0x8, R4 ;  /* 0x00000008ff277819 */ /* 0x000fe40000011604 */
[----:B------:R-:W-:Y:S02]  /*14700*/  SHF.R.U32.HI R40, RZ, 0x8, R5 ;  /* 0x00000008ff287819 */ /* 0x000fe40000011605 */
[----:B------:R-:W-:-:S02]  /*14710*/  LOP3.LUT R36, R27, 0xff, RZ, 0xc0, !PT ;  /* 0x000000ff1b247812 */ /* 0x000fc400078ec0ff */
[----:B------:R-:W-:Y:S02]  /*14720*/  LOP3.LUT R38, R4, 0xff, RZ, 0xc0, !PT ;  /* 0x000000ff04267812 */ /* 0x000fe400078ec0ff */
[----:B------:R-:W-:Y:S02]  /*14730*/  LOP3.LUT R37, R37, 0xff, RZ, 0xc0, !PT ;  /* 0x000000ff25257812 */ /* 0x000fe400078ec0ff */
[----:B------:R-:W-:Y:S02]  /*14740*/  LOP3.LUT R39, R39, 0xff, RZ, 0xc0, !PT ;  /* 0x000000ff27277812 */ /* 0x000fe400078ec0ff */
[----:B------:R-:W-:Y:S02]  /*14750*/  LOP3.LUT R21, R40, 0xff, RZ, 0xc0, !PT ;  /* 0x000000ff28157812 */ /* 0x000fe400078ec0ff */
[----:B------:R-:W0:Y:S01]  /*14760*/  LDS.128 R40, [R0+0x14400] ;  /* 0x0144000000287984 */ /* 0x000e220000000c00 */
[----:B------:R-:W-:Y:S02]  /*14770*/  PRMT R20, R37, 0x7604, R36 ;  /* 0x0000760425147816 */ /* 0x000fe40000000024 */
[----:B------:R-:W-:-:S02]  /*14780*/  PRMT R53, R39, 0x7604, R38 ;  /* 0x0000760427357816 */ /* 0x000fc40000000026 */
[----:B------:R-:W-:Y:S02]  /*14790*/  SHF.R.U32.HI R52, RZ, 0x8, R7 ;  /* 0x00000008ff347819 */ /* 0x000fe40000011607 */
[----:B------:R-:W-:Y:S02]  /*147a0*/  LOP3.LUT R51, R7, 0xff, RZ, 0xc0, !PT ;  /* 0x000000ff07337812 */ /* 0x000fe400078ec0ff */
[----:B------:R-:W-:Y:S02]  /*147b0*/  LOP3.LUT R52, R52, 0xff, RZ, 0xc0, !PT ;  /* 0x000000ff34347812 */ /* 0x000fe400078ec0ff */
[----:B------:R-:W-:Y:S02]  /*147c0*/  LOP3.LUT R48, R5, 0xff, RZ, 0xc0, !PT ;  /* 0x000000ff05307812 */ /* 0x000fe400078ec0ff */
[----:B------:R-:W-:Y:S02]  /*147d0*/  SHF.R.U32.HI R50, RZ, 0x8, R6 ;  /* 0x00000008ff327819 */ /* 0x000fe40000011606 */
[----:B------:R-:W-:-:S02]  /*147e0*/  PRMT R52, R52, 0x7604, R51 ;  /* 0x0000760434347816 */ /* 0x000fc40000000033 */
[----:B------:R-:W-:Y:S02]  /*147f0*/  LOP3.LUT R49, R6, 0xff, RZ, 0xc0, !PT ;  /* 0x000000ff06317812 */ /* 0x000fe400078ec0ff */
[----:B------:R-:W-:Y:S02]  /*14800*/  LOP3.LUT R50, R50, 0xff, RZ, 0xc0, !PT ;  /* 0x000000ff32327812 */ /* 0x000fe400078ec0ff */
[----:B------:R-:W-:Y:S02]  /*14810*/  PRMT R48, R21, 0x7604, R48 ;  /* 0x0000760415307816 */ /* 0x000fe40000000030 */
[----:B------:R-:W-:Y:S02]  /*14820*/  SHF.R.U32.HI R51, RZ, 0x10, R5 ;  /* 0x00000010ff337819 */ /* 0x000fe40000011605 */
[----:B------:R-:W-:Y:S02]  /*14830*/  SHF.R.U32.HI R21, RZ, 0x10, R25 ;  /* 0x00000010ff157819 */ /* 0x000fe40000011619 */
[----:B------:R-:W-:Y:S01]  /*14840*/  PRMT R57, R50, 0x7604, R49 ;  /* 0x0000760432397816 */ /* 0x000fe20000000031 */
[----:B------:R-:W-:Y:S01]  /*14850*/  IMAD.U32 R51, R51, 0x10000, RZ ;  /* 0x0001000033337824 */ /* 0x000fe200078e00ff */
[----:B------:R-:W-:Y:S01]  /*14860*/  SHF.R.U32.HI R59, RZ, 0x10, R7 ;  /* 0x00000010ff3b7819 */ /* 0x000fe20000011607 */
[----:B------:R-:W-:Y:S01]  /*14870*/  IMAD.U32 R21, R21, 0x10000, RZ ;  /* 0x0001000015157824 */ /* 0x000fe200078e00ff */
[----:B------:R-:W-:-:S02]  /*14880*/  SHF.R.U32.HI R49, RZ, 0x10, R27 ;  /* 0x00000010ff317819 */ /* 0x000fc4000001161b */
[----:B------:R-:W-:Y:S01]  /*14890*/  LOP3.LUT R55, R48, 0xff0000, R51, 0xf8, !PT ;  /* 0x00ff000030377812 */ /* 0x000fe200078ef833 */
[----:B------:R-:W-:Y:S01]  /*148a0*/  IMAD.U32 R59, R59, 0x10000, RZ ;  /* 0x000100003b3b7824 */ /* 0x000fe200078e00ff */
[----:B------:R-:W-:Y:S02]  /*148b0*/  SHF.L.U32 R49, R49, 0x10, RZ ;  /* 0x0000001031317819 */ /* 0x000fe400000006ff */
[----:B------:R-:W-:Y:S02]  /*148c0*/  LOP3.LUT R21, R46, 0xff0000, R21, 0xf8, !PT ;  /* 0x00ff00002e157812 */ /* 0x000fe400078ef815 */
[----:B------:R-:W-:Y:S02]  /*148d0*/  LOP3.LUT R49, R20, 0xff0000, R49, 0xf8, !PT ;  /* 0x00ff000014317812 */ /* 0x000fe400078ef831 */
[----:B------:R-:W-:Y:S02]  /*148e0*/  LOP3.LUT R45, R45, 0xff0000, R24, 0xf8, !PT ;  /* 0x00ff00002d2d7812 */ /* 0x000fe400078ef818 */
[----:B------:R-:W-:-:S02]  /*148f0*/  LOP3.LUT R59, R52, 0xff0000, R59, 0xf8, !PT ;  /* 0x00ff0000343b7812 */ /* 0x000fc400078ef83b */
[----:B------:R-:W-:Y:S02]  /*14900*/  LOP3.LUT R47, R47, 0xff0000, R26, 0xf8, !PT ;  /* 0x00ff00002f2f7812 */ /* 0x000fe400078ef81a */
[----:B------:R-:W-:Y:S02]  /*14910*/  LOP3.LUT R55, R55, 0xff000000, R5, 0xf8, !PT ;  /* 0xff00000037377812 */ /* 0x000fe400078ef805 */
[----:B------:R-:W-:Y:S02]  /*14920*/  LOP3.LUT R52, R21, 0xff000000, R25, 0xf8, !PT ;  /* 0xff00000015347812 */ /* 0x000fe400078ef819 */
[----:B------:R-:W-:Y:S02]  /*14930*/  LOP3.LUT R21, R53, 0xff0000, R4, 0xf8, !PT ;  /* 0x00ff000035157812 */ /* 0x000fe400078ef804 */
[----:B------:R-:W-:Y:S02]  /*14940*/  LOP3.LUT R51, R45, 0xff000000, R24, 0xf8, !PT ;  /* 0xff0000002d337812 */ /* 0x000fe400078ef818 */
[----:B------:R-:W-:-:S02]  /*14950*/  LOP3.LUT R53, R49, 0xff000000, R27, 0xf8, !PT ;  /* 0xff00000031357812 */ /* 0x000fc400078ef81b */
[----:B------:R-:W-:Y:S02]  /*14960*/  LOP3.LUT R20, R47, 0xff000000, R26, 0xf8, !PT ;  /* 0xff0000002f147812 */ /* 0x000fe400078ef81a */
[----:B------:R-:W-:Y:S02]  /*14970*/  F2FP.F16.E4M3.UNPACK_B R27, R55 ;  /* 0x00000037ff1b723e */ /* 0x000fe400020006ff */
[-C--:B0-----:R-:W-:Y:S02]  /*14980*/  F2FP.F16.E4M3.UNPACK_B R24, R41.reuse ;  /* 0x00000029ff18723e */ /* 0x081fe400020006ff */
[----:B------:R-:W-:Y:S01]  /*14990*/  F2FP.F16.E4M3.UNPACK_B R26, R52 ;  /* 0x00000034ff1a723e */ /* 0x000fe200020006ff */
[----:B------:R-:W-:Y:S01]  /*149a0*/  HADD2.F32 R58, -RZ, R27.H0_H0 ;  /* 0x2000001bff3a7230 */ /* 0x000fe20000004100 */
[----:B------:R-:W-:Y:S01]  /*149b0*/  LOP3.LUT R56, R21, 0xff000000, R4, 0xf8, !PT ;  /* 0xff00000015387812 */ /* 0x000fe200078ef804 */
[----:B------:R-:W-:Y:S01]  /*149c0*/  HADD2.F32 R5, -RZ, R24.H0_H0 ;  /* 0x20000018ff057230 */ /* 0x000fe20000004100 */
[----:B------:R-:W-:Y:S01]  /*149d0*/  LOP3.LUT R57, R57, 0xff0000, R6, 0xf8, !PT ;  /* 0x00ff000039397812 */ /* 0x000fe200078ef806 */
[----:B------:R-:W-:Y:S01]  /*149e0*/  HADD2.F32 R54, -RZ, R26.H0_H0 ;  /* 0x2000001aff367230 */ /* 0x000fe20000004100 */
[----:B------:R-:W-:Y:S01]  /*149f0*/  F2FP.F16.E4M3.UNPACK_B R47, R41.H1 ;  /* 0x00000029ff2f723e */ /* 0x000fe200030006ff */
[----:B------:R-:W-:Y:S01]  /*14a00*/  HADD2.F32 R24, -RZ, R24.H1_H1 ;  /* 0x30000018ff187230 */ /* 0x000fe20000004100 */
[----:B------:R-:W-:-:S02]  /*14a10*/  F2FP.F16.E4M3.UNPACK_B R49, R43 ;  /* 0x0000002bff31723e */ /* 0x000fc400020006ff */
[----:B------:R-:W-:Y:S02]  /*14a20*/  F2FP.F16.E4M3.UNPACK_B R50, R43.H1 ;  /* 0x0000002bff32723e */ /* 0x000fe400030006ff */
[-C--:B------:R-:W-:Y:S02]  /*14a30*/  F2FP.F16.E4M3.UNPACK_B R41, R40.reuse ;  /* 0x00000028ff29723e */ /* 0x080fe400020006ff */
[----:B------:R-:W-:Y:S01]  /*14a40*/  F2FP.F16.E4M3.UNPACK_B R43, R40.H1 ;  /* 0x00000028ff2b723e */ /* 0x000fe200030006ff */
[----:B------:R-:W-:Y:S01]  /*14a50*/  FMUL.FTZ R40, R5, R58 ;  /* 0x0000003a05287220 */ /* 0x000fe20000410000 */
[----:B------:R-:W-:Y:S01]  /*14a60*/  LOP3.LUT R6, R57, 0xff000000, R6, 0xf8, !PT ;  /* 0xff00000039067812 */ /* 0x000fe200078ef806 */
[----:B------:R-:W-:Y:S01]  /*14a70*/  FMUL.FTZ R57, R5, R54 ;  /* 0x0000003605397220 */ /* 0x000fe20000410000 */
[----:B------:R-:W-:Y:S02]  /*14a80*/  F2FP.F16.E4M3.UNPACK_B R55, R55.H1 ;  /* 0x00000037ff37723e */ /* 0x000fe400030006ff */
[----:B------:R-:W-:-:S02]  /*14a90*/  F2FP.F16.E4M3.UNPACK_B R52, R52.H1 ;  /* 0x00000034ff34723e */ /* 0x000fc400030006ff */
[----:B------:R-:W-:Y:S02]  /*14aa0*/  LOP3.LUT R59, R59, 0xff000000, R7, 0xf8, !PT ;  /* 0xff0000003b3b7812 */ /* 0x000fe400078ef807 */
[-C--:B------:R-:W-:Y:S02]  /*14ab0*/  F2FP.F16.E4M3.UNPACK_B R7, R42.reuse ;  /* 0x0000002aff07723e */ /* 0x080fe400020006ff */
[----:B------:R-:W-:Y:S01]  /*14ac0*/  F2FP.F16.E4M3.UNPACK_B R48, R42.H1 ;  /* 0x0000002aff30723e */ /* 0x000fe200030006ff */
[--C-:B------:R-:W-:Y:S02]  /*14ad0*/  HADD2.F32 R42, -RZ, R52.reuse.H0_H0 ;  /* 0x20000034ff2a7230 */ /* 0x100fe40000004100 */
[----:B------:R-:W-:Y:S01]  /*14ae0*/  HADD2.F32 R52, -RZ, R52.H1_H1 ;  /* 0x30000034ff347230 */ /* 0x000fe20000004100 */
[----:B---3--:R-:W0:Y:S02]  /*14af0*/  LDS.128 R36, [R67+0x14400] ;  /* 0x0144000043247984 */ /* 0x008e240000000c00 */
[----:B0-----:R-:W-:-:S02]  /*14b00*/  F2FP.F16.E4M3.UNPACK_B R21, R37 ;  /* 0x00000025ff15723e */ /* 0x001fc400020006ff */
[----:B------:R-:W-:Y:S02]  /*14b10*/  F2FP.F16.E4M3.UNPACK_B R45, R37.H1 ;  /* 0x00000025ff2d723e */ /* 0x000fe400030006ff */
[-C--:B------:R-:W-:Y:S01]  /*14b20*/  F2FP.F16.E4M3.UNPACK_B R46, R39.reuse ;  /* 0x00000027ff2e723e */ /* 0x080fe200020006ff */
[--C-:B------:R-:W-:Y:S01]  /*14b30*/  HADD2.F32 R25, -RZ, R21.reuse.H0_H0 ;  /* 0x20000015ff197230 */ /* 0x100fe20000004100 */
[----:B------:R-:W-:Y:S01]  /*14b40*/  F2FP.F16.E4M3.UNPACK_B R39, R39.H1 ;  /* 0x00000027ff27723e */ /* 0x000fe200030006ff */
[----:B------:R-:W-:Y:S01]  /*14b50*/  HADD2.F32 R21, -RZ, R21.H1_H1 ;  /* 0x30000015ff157230 */ /* 0x000fe20000004100 */
[----:B------:R-:W-:Y:S02]  /*14b60*/  F2FP.F16.E4M3.UNPACK_B R37, R36 ;  /* 0x00000024ff25723e */ /* 0x000fe400020006ff */
[C---:B------:R-:W-:Y:S01]  /*14b70*/  FFMA.FTZ R5, R25.reuse, R54, -R40 ;  /* 0x0000003619057223 */ /* 0x040fe20000010828 */
[----:B------:R-:W-:Y:S01]  /*14b80*/  FFMA.FTZ R25, R25, R58, R57 ;  /* 0x0000003a19197223 */ /* 0x000fe20000010039 */
[----:B------:R-:W-:Y:S01]  /*14b90*/  HADD2.F32 R40, -RZ, R26.H1_H1 ;  /* 0x3000001aff287230 */ /* 0x000fe20000004100 */
[----:B------:R-:W-:Y:S01]  /*14ba0*/  F2FP.F16.E4M3.UNPACK_B R36, R36.H1 ;  /* 0x00000024ff24723e */ /* 0x000fe200030006ff */
[----:B------:R-:W-:Y:S01]  /*14bb0*/  HADD2.F32 R54, -RZ, R27.H1_H1 ;  /* 0x3000001bff367230 */ /* 0x000fe20000004100 */
[----:B------:R-:W-:Y:S01]  /*14bc0*/  F2FP.F16.E4M3.UNPACK_B R4, R38 ;  /* 0x00000026ff04723e */ /* 0x000fe200020006ff */
[----:B------:R-:W-:-:S02]  /*14bd0*/  HADD2.F32 R57, -RZ, R55.H0_H0 ;  /* 0x20000037ff397230 */ /* 0x000fc40000004100 */
[C---:B------:R-:W-:Y:S01]  /*14be0*/  FMUL.FTZ R61, R24.reuse, R40 ;  /* 0x00000028183d7220 */ /* 0x040fe20000410000 */
[----:B------:R-:W-:Y:S02]  /*14bf0*/  HADD2.F32 R26, -RZ, R47.H0_H0 ;  /* 0x2000002fff1a7230 */ /* 0x000fe40000004100 */
[----:B------:R-:W-:Y:S01]  /*14c00*/  FMUL.FTZ R58, R24, R54 ;  /* 0x00000036183a7220 */ /* 0x000fe20000410000 */
[----:B------:R-:W-:Y:S01]  /*14c10*/  HADD2.F32 R27, -RZ, R45.H0_H0 ;  /* 0x2000002dff1b7230 */ /* 0x000fe20000004100 */
[----:B------:R-:W-:Y:S01]  /*14c20*/  F2FP.F16.E4M3.UNPACK_B R38, R38.H1 ;  /* 0x00000026ff26723e */ /* 0x000fe200030006ff */
[----:B------:R-:W-:Y:S02]  /*14c30*/  HADD2.F32 R47, -RZ, R47.H1_H1 ;  /* 0x3000002fff2f7230 */ /* 0x000fe40000004100 */
[CC--:B------:R-:W-:Y:S01]  /*14c40*/  FMUL.FTZ R60, R26.reuse, R57.reuse ;  /* 0x000000391a3c7220 */ /* 0x0c0fe20000410000 */
[----:B------:R-:W-:Y:S01]  /*14c50*/  FMUL.FTZ R62, R26, R42 ;  /* 0x0000002a1a3e7220 */ /* 0x000fe20000410000 */
[C---:B------:R-:W-:Y:S01]  /*14c60*/  FFMA.FTZ R24, R21.reuse, R40, -R58 ;  /* 0x0000002815187223 */ /* 0x040fe2000001083a */
[----:B------:R-:W-:Y:S01]  /*14c70*/  FFMA.FTZ R26, R21, R54, R61 ;  /* 0x00000036151a7223 */ /* 0x000fe2000001003d */
[C---:B------:R-:W-:Y:S01]  /*14c80*/  FFMA.FTZ R21, R27.reuse, R42, -R60 ;  /* 0x0000002a1b157223 */ /* 0x040fe2000001083c */
[----:B------:R-:W-:Y:S01]  /*14c90*/  FFMA.FTZ R27, R27, R57, R62 ;  /* 0x000000391b1b7223 */ /* 0x000fe2000001003e */
[----:B------:R-:W-:Y:S01]  /*14ca0*/  F2FP.F16.E4M3.UNPACK_B R57, R59 ;  /* 0x0000003bff39723e */ /* 0x000fe200020006ff */
[----:B------:R-:W-:Y:S01]  /*14cb0*/  HADD2.F32 R58, -RZ, R55.H1_H1 ;  /* 0x30000037ff3a7230 */ /* 0x000fe20000004100 */
[----:B------:R-:W-:Y:S01]  /*14cc0*/  F2FP.F16.E4M3.UNPACK_B R54, R53 ;  /* 0x00000035ff36723e */ /* 0x000fe200020006ff */
[----:B------:R-:W-:Y:S01]  /*14cd0*/  HADD2.F32 R42, -RZ, R49.H0_H0 ;  /* 0x20000031ff2a7230 */ /* 0x000fe20000004100 */
[----:B------:R-:W-:Y:S01]  /*14ce0*/  F2FP.F16.E4M3.UNPACK_B R59, R59.H1 ;  /* 0x0000003bff3b723e */ /* 0x000fe200030006ff */
[----:B------:R-:W-:-:S02]  /*14cf0*/  HADD2.F32 R61, -RZ, R57.H0_H0 ;  /* 0x20000039ff3d7230 */ /* 0x000fc40000004100 */
[C---:B------:R-:W-:Y:S01]  /*14d00*/  FMUL.FTZ R60, R47.reuse, R58 ;  /* 0x0000003a2f3c7220 */ /* 0x040fe20000410000 */
[----:B------:R-:W-:Y:S02]  /*14d10*/  HADD2.F32 R55, -RZ, R54.H0_H0 ;  /* 0x20000036ff377230 */ /* 0x000fe40000004100 */
[----:B------:R-:W-:Y:S01]  /*14d20*/  FMUL.FTZ R47, R47, R52 ;  /* 0x000000342f2f7220 */ /* 0x000fe20000410000 */
[----:B------:R-:W-:Y:S02]  /*14d30*/  HADD2.F32 R45, -RZ, R45.H1_H1 ;  /* 0x3000002dff2d7230 */ /* 0x000fe40000004100 */
[C---:B------:R-:W-:Y:S01]  /*14d40*/  FMUL.FTZ R63, R42.reuse, R61 ;  /* 0x0000003d2a3f7220 */ /* 0x040fe20000410000 */
[----:B------:R-:W-:Y:S02]  /*14d50*/  HADD2.F32 R40, -RZ, R46.H0_H0 ;  /* 0x2000002eff287230 */ /* 0x000fe40000004100 */
[----:B------:R-:W-:Y:S01]  /*14d60*/  FMUL.FTZ R42, R42, R55 ;  /* 0x000000372a2a7220 */ /* 0x000fe20000410000 */
[----:B------:R-:W-:Y:S01]  /*14d70*/  F2FP.F16.E4M3.UNPACK_B R53, R53.H1 ;  /* 0x00000035ff35723e */ /* 0x000fe200030006ff */
[----:B------:R-:W-:Y:S01]  /*14d80*/  FFMA.FTZ R58, R45, R58, R47 ;  /* 0x0000003a2d3a7223 */ /* 0x000fe2000001002f */
[----:B------:R-:W-:-:S02]  /*14d90*/  HADD2.F32 R54, -RZ, R54.H1_H1 ;  /* 0x30000036ff367230 */ /* 0x000fc40000004100 */
[C---:B------:R-:W-:Y:S01]  /*14da0*/  FFMA.FTZ R61, R40.reuse, R61, R42 ;  /* 0x0000003d283d7223 */ /* 0x040fe2000001002a */
[----:B------:R-:W-:Y:S02]  /*14db0*/  HADD2.F32 R57, -RZ, R57.H1_H1 ;  /* 0x30000039ff397230 */ /* 0x000fe40000004100 */
[----:B------:R-:W-:Y:S01]  /*14dc0*/  FFMA.FTZ R60, R45, R52, -R60 ;  /* 0x000000342d3c7223 */ /* 0x000fe2000001083c */
[----:B------:R-:W-:Y:S02]  /*14dd0*/  HADD2.F32 R49, -RZ, R49.H1_H1 ;  /* 0x30000031ff317230 */ /* 0x000fe40000004100 */
[----:B------:R-:W-:Y:S01]  /*14de0*/  FFMA.FTZ R63, R40, R55, -R63 ;  /* 0x00000037283f7223 */ /* 0x000fe2000001083f */
[----:B------:R-:W-:Y:S01]  /*14df0*/  HADD2.F32 R47, -RZ, R59.H0_H0 ;  /* 0x2000003bff2f7230 */ /* 0x000fe20000004100 */
[----:B------:R-:W-:Y:S01]  /*14e00*/  F2FP.SATFINITE.E4M3.F32.PACK_AB_MERGE_C R27, R58, R27, RZ ;  /* 0x0000001b3a1b723e */ /* 0x000fe200048070ff */
[----:B------:R-:W-:Y:S02]  /*14e10*/  HADD2.F32 R42, -RZ, R50.H0_H0 ;  /* 0x20000032ff2a7230 */ /* 0x000fe40000004100 */
[----:B------:R-:W-:Y:S01]  /*14e20*/  FMUL.FTZ R55, R49, R57 ;  /* 0x0000003931377220 */ /* 0x000fe20000410000 */
[----:B------:R-:W-:-:S02]  /*14e30*/  HADD2.F32 R45, -RZ, R53.H0_H0 ;  /* 0x20000035ff2d7230 */ /* 0x000fc40000004100 */
[----:B------:R-:W-:Y:S01]  /*14e40*/  FMUL.FTZ R52, R49, R54 ;  /* 0x0000003631347220 */ /* 0x000fe20000410000 */
[----:B------:R-:W-:Y:S02]  /*14e50*/  HADD2.F32 R46, -RZ, R46.H1_H1 ;  /* 0x3000002eff2e7230 */ /* 0x000fe40000004100 */
[C---:B------:R-:W-:Y:S01]  /*14e60*/  FMUL.FTZ R49, R42.reuse, R47 ;  /* 0x0000002f2a317220 */ /* 0x040fe20000410000 */
[----:B------:R-:W-:Y:S02]  /*14e70*/  HADD2.F32 R40, -RZ, R39.H0_H0 ;  /* 0x20000027ff287230 */ /* 0x000fe40000004100 */
[----:B------:R-:W-:Y:S01]  /*14e80*/  FMUL.FTZ R42, R42, R45 ;  /* 0x0000002d2a2a7220 */ /* 0x000fe20000410000 */
[----:B------:R-:W-:Y:S02]  /*14e90*/  HADD2.F32 R53, -RZ, R53.H1_H1 ;  /* 0x30000035ff357230 */ /* 0x000fe40000004100 */
[----:B------:R-:W-:Y:S01]  /*14ea0*/  FFMA.FTZ R64, R46, R57, R52 ;  /* 0x000000392e407223 */ /* 0x000fe20000010034 */
[----:B------:R-:W-:-:S02]  /*14eb0*/  HADD2.F32 R59, -RZ, R59.H1_H1 ;  /* 0x3000003bff3b7230 */ /* 0x000fc40000004100 */
[C---:B------:R-:W-:Y:S01]  /*14ec0*/  FFMA.FTZ R65, R40.reuse, R47, R42 ;  /* 0x0000002f28417223 */ /* 0x040fe2000001002a */
[----:B------:R-:W-:Y:S01]  /*14ed0*/  FFMA.FTZ R57, R40, R45, -R49 ;  /* 0x0000002d28397223 */ /* 0x000fe20000010831 */
[----:B------:R-:W-:Y:S01]  /*14ee0*/  F2FP.F16.E4M3.UNPACK_B R47, R56.H1 ;  /* 0x00000038ff2f723e */ /* 0x000fe200030006ff */
[----:B------:R-:W-:Y:S01]  /*14ef0*/  HADD2.F32 R50, -RZ, R50.H1_H1 ;  /* 0x30000032ff327230 */ /* 0x000fe20000004100 */
[----:B------:R-:W-:Y:S01]  /*14f00*/  F2FP.F16.E4M3.UNPACK_B R45, R51.H1 ;  /* 0x00000033ff2d723e */ /* 0x000fe200030006ff */
[----:B------:R-:W-:Y:S01]  /*14f10*/  FFMA.FTZ R62, R46, R54, -R55 ;  /* 0x000000362e3e7223 */ /* 0x000fe20000010837 */
[----:B------:R-:W-:Y:S01]  /*14f20*/  HADD2.F32 R42, -RZ, R43.H0_H0 ;  /* 0x2000002bff2a7230 */ /* 0x000fe20000004100 */
[----:B------:R-:W-:Y:S01]  /*14f30*/  F2FP.F16.E4M3.UNPACK_B R56, R56 ;  /* 0x00000038ff38723e */ /* 0x000fe200020006ff */
        /* <DEDUP_REMOVED lines=9> */
[----:B------:R-:W-:Y:S01]  /*14fd0*/  FFMA.FTZ R66, R40, R53, -R55 ;  /* 0x0000003528427223 */ /* 0x000fe20000010837 */
[----:B------:R-:W-:-:S02]  /*14fe0*/  HADD2.F32 R43, -RZ, R43.H1_H1 ;  /* 0x3000002bff2b7230 */ /* 0x000fc40000004100 */
[----:B------:R-:W-:Y:S01]  /*14ff0*/  FFMA.FTZ R68, R40, R59, R52 ;  /* 0x0000003b28447223 */ /* 0x000fe20000010034 */
[----:B------:R-:W-:Y:S02]  /*15000*/  HADD2.F32 R45, -RZ, R45.H1_H1 ;  /* 0x3000002dff2d7230 */ /* 0x000fe40000004100 */
[C---:B------:R-:W-:Y:S01]  /*15010*/  FFMA.FTZ R50, R39.reuse, R46, -R50 ;  /* 0x0000002e27327223 */ /* 0x040fe20000010832 */
[----:B------:R-:W-:Y:S02]  /*15020*/  HADD2.F32 R36, -RZ, R36.H1_H1 ;  /* 0x30000024ff247230 */ /* 0x000fe40000004100 */
[----:B------:R-:W-:Y:S01]  /*15030*/  FFMA.FTZ R49, R39, R49, R42 ;  /* 0x0000003127317223 */ /* 0x000fe2000001002a */
[----:B------:R-:W-:Y:S01]  /*15040*/  F2FP.F16.E4M3.UNPACK_B R51, R51 ;  /* 0x00000033ff33723e */ /* 0x000fe200020006ff */
[C---:B------:R-:W-:Y:S01]  /*15050*/  FMUL.FTZ R53, R43.reuse, R47 ;  /* 0x0000002f2b357220 */ /* 0x040fe20000410000 */
[----:B------:R-:W-:Y:S01]  /*15060*/  FMUL.FTZ R40, R43, R45 ;  /* 0x0000002d2b287220 */ /* 0x000fe20000410000 */
[----:B------:R-:W-:Y:S01]  /*15070*/  HADD2.F32 R42, -RZ, R56.H0_H0 ;  /* 0x20000038ff2a7230 */ /* 0x000fe20000004100 */
[----:B------:R-:W-:Y:S01]  /*15080*/  F2FP.SATFINITE.E4M3.F32.PACK_AB_MERGE_C R21, R60, R21, RZ ;  /* 0x000000153c15723e */ /* 0x000fe200048070ff */
[----:B------:R-:W-:-:S02]  /*15090*/  HADD2.F32 R39, -RZ, R41.H0_H0 ;  /* 0x20000029ff277230 */ /* 0x000fc40000004100 */
[C---:B------:R-:W-:Y:S01]  /*150a0*/  FFMA.FTZ R53, R36.reuse, R45, -R53 ;  /* 0x0000002d24357223 */ /* 0x040fe20000010835 */
[----:B------:R-:W-:Y:S01]  /*150b0*/  FFMA.FTZ R52, R36, R47, R40 ;  /* 0x0000002f24347223 */ /* 0x000fe20000010028 */
[----:B------:R-:W-:Y:S01]  /*150c0*/  HADD2.F32 R40, -RZ, R51.H0_H0 ;  /* 0x20000033ff287230 */ /* 0x000fe20000004100 */
[----:B------:R-:W-:Y:S01]  /*150d0*/  F2FP.SATFINITE.E4M3.F32.PACK_AB_MERGE_C R65, R68, R65, RZ ;  /* 0x000000414441723e */ /* 0x000fe200048070ff */
[----:B------:R-:W-:Y:S02]  /*150e0*/  HADD2.F32 R36, -RZ, R37.H0_H0 ;  /* 0x20000025ff247230 */ /* 0x000fe40000004100 */
[C---:B------:R-:W-:Y:S01]  /*150f0*/  FMUL.FTZ R43, R39.reuse, R42 ;  /* 0x0000002a272b7220 */ /* 0x040fe20000410000 */
[----:B------:R-:W-:Y:S02]  /*15100*/  HADD2.F32 R56, -RZ, R56.H1_H1 ;  /* 0x30000038ff387230 */ /* 0x000fe40000004100 */
[----:B------:R-:W-:Y:S01]  /*15110*/  FMUL.FTZ R39, R39, R40 ;  /* 0x0000002827277220 */ /* 0x000fe20000410000 */
[----:B------:R-:W-:-:S02]  /*15120*/  HADD2.F32 R41, -RZ, R41.H1_H1 ;  /* 0x30000029ff297230 */ /* 0x000fc40000004100 */
[C---:B------:R-:W-:Y:S01]  /*15130*/  FFMA.FTZ R45, R36.reuse, R40, -R43 ;  /* 0x00000028242d7223 */ /* 0x040fe2000001082b */
[----:B------:R-:W-:Y:S01]  /*15140*/  HADD2.F32 R40, -RZ, R51.H1_H1 ;  /* 0x30000033ff287230 */ /* 0x000fe20000004100 */
[----:B------:R-:W-:Y:S01]  /*15150*/  F2FP.F16.E4M3.UNPACK_B R43, R6.H1 ;  /* 0x00000006ff2b723e */ /* 0x000fe200030006ff */
[----:B------:R-:W-:Y:S02]  /*15160*/  HADD2.F32 R37, -RZ, R37.H1_H1 ;  /* 0x30000025ff257230 */ /* 0x000fe40000004100 */
[C---:B------:R-:W-:Y:S01]  /*15170*/  FMUL.FTZ R46, R41.reuse, R56 ;  /* 0x00000038292e7220 */ /* 0x040fe20000410000 */
[----:B------:R-:W-:Y:S01]  /*15180*/  FFMA.FTZ R42, R36, R42, R39 ;  /* 0x0000002a242a7223 */ /* 0x000fe20000010027 */
[----:B------:R-:W-:Y:S01]  /*15190*/  F2FP.F16.E4M3.UNPACK_B R36, R20.H1 ;  /* 0x00000014ff24723e */ /* 0x000fe200030006ff */
[-C--:B------:R-:W-:Y:S01]  /*151a0*/  FMUL.FTZ R41, R41, R40.reuse ;  /* 0x0000002829297220 */ /* 0x080fe20000410000 */
[----:B------:R-:W-:Y:S01]  /*151b0*/  FFMA.FTZ R46, R37, R40, -R46 ;  /* 0x00000028252e7223 */ /* 0x000fe2000001082e */
[----:B------:R-:W-:Y:S01]  /*151c0*/  HADD2.F32 R40, -RZ, R43.H0_H0 ;  /* 0x2000002bff287230 */ /* 0x000fe20000004100 */
[----:B------:R-:W-:Y:S01]  /*151d0*/  F2FP.F16.E4M3.UNPACK_B R20, R20 ;  /* 0x00000014ff14723e */ /* 0x000fe200020006ff */
[----:B------:R-:W-:-:S02]  /*151e0*/  HADD2.F32 R39, -RZ, R48.H0_H0 ;  /* 0x20000030ff277230 */ /* 0x000fc40000004100 */
[----:B------:R-:W-:Y:S01]  /*151f0*/  FFMA.FTZ R47, R37, R56, R41 ;  /* 0x00000038252f7223 */ /* 0x000fe20000010029 */
[--C-:B------:R-:W-:Y:S01]  /*15200*/  HADD2.F32 R37, -RZ, R36.reuse.H0_H0 ;  /* 0x20000024ff257230 */ /* 0x100fe20000004100 */
[----:B------:R-:W-:Y:S01]  /*15210*/  F2FP.F16.E4M3.UNPACK_B R6, R6 ;  /* 0x00000006ff06723e */ /* 0x000fe200020006ff */
[----:B------:R-:W-:Y:S02]  /*15220*/  HADD2.F32 R41, -RZ, R36.H1_H1 ;  /* 0x30000024ff297230 */ /* 0x000fe40000004100 */
[C---:B------:R-:W-:Y:S01]  /*15230*/  FMUL.FTZ R51, R39.reuse, R40 ;  /* 0x0000002827337220 */ /* 0x040fe20000410000 */
[----:B------:R-:W-:Y:S02]  /*15240*/  HADD2.F32 R36, -RZ, R38.H0_H0 ;  /* 0x20000026ff247230 */ /* 0x000fe40000004100 */
[----:B------:R-:W-:Y:S01]  /*15250*/  FMUL.FTZ R39, R39, R37 ;  /* 0x0000002527277220 */ /* 0x000fe20000410000 */
[----:B------:R-:W-:Y:S01]  /*15260*/  HADD2.F32 R43, -RZ, R43.H1_H1 ;  /* 0x3000002bff2b7230 */ /* 0x000fe20000004100 */
[----:B------:R-:W-:Y:S01]  /*15270*/  F2FP.SATFINITE.E4M3.F32.PACK_AB_MERGE_C R49, R52, R49, RZ ;  /* 0x000000313431723e */ /* 0x000fe200048070ff */
[----:B------:R-:W-:-:S02]  /*15280*/  HADD2.F32 R48, -RZ, R48.H1_H1 ;  /* 0x30000030ff307230 */ /* 0x000fc40000004100 */
[C---:B------:R-:W-:Y:S01]  /*15290*/  FFMA.FTZ R51, R36.reuse, R37, -R51 ;  /* 0x0000002524337223 */ /* 0x040fe20000010833 */
[----:B------:R-:W-:Y:S02]  /*152a0*/  HADD2.F32 R38, -RZ, R38.H1_H1 ;  /* 0x30000026ff267230 */ /* 0x000fe40000004100 */
[----:B------:R-:W-:Y:S01]  /*152b0*/  FFMA.FTZ R40, R36, R40, R39 ;  /* 0x0000002824287223 */ /* 0x000fe20000010027 */
[----:B------:R-:W-:Y:S02]  /*152c0*/  HADD2.F32 R36, -RZ, R20.H1_H1 ;  /* 0x30000014ff247230 */ /* 0x000fe40000004100 */
[C---:B------:R-:W-:Y:S01]  /*152d0*/  FMUL.FTZ R37, R48.reuse, R43 ;  /* 0x0000002b30257220 */ /* 0x040fe20000410000 */
[----:B------:R-:W-:Y:S01]  /*152e0*/  FMUL.FTZ R54, R48, R41 ;  /* 0x0000002930367220 */ /* 0x000fe20000410000 */
[----:B------:R-:W-:Y:S01]  /*152f0*/  HADD2.F32 R39, -RZ, R6.H0_H0 ;  /* 0x20000006ff277230 */ /* 0x000fe20000004100 */
[----:B------:R-:W-:Y:S01]  /*15300*/  F2FP.SATFINITE.E4M3.F32.PACK_AB_MERGE_C R5, R24, R5, R21 ;  /* 0x000000051805723e */ /* 0x000fe20004807015 */
[----:B------:R-:W-:Y:S01]  /*15310*/  FFMA.FTZ R48, R38, R41, -R37 ;  /* 0x0000002926307223 */ /* 0x000fe20000010825 */
[----:B------:R-:W-:-:S02]  /*15320*/  HADD2.F32 R37, -RZ, R20.H0_H0 ;  /* 0x20000014ff257230 */ /* 0x000fc40000004100 */
[----:B------:R-:W-:Y:S01]  /*15330*/  FFMA.FTZ R55, R38, R43, R54 ;  /* 0x0000002b26377223 */ /* 0x000fe20000010036 */
[--C-:B------:R-:W-:Y:S01]  /*15340*/  HADD2.F32 R20, -RZ, R7.reuse.H0_H0 ;  /* 0x20000007ff147230 */ /* 0x100fe20000004100 */
[----:B------:R-:W-:Y:S01]  /*15350*/  F2FP.SATFINITE.E4M3.F32.PACK_AB_MERGE_C R25, R26, R25, R27 ;  /* 0x000000191a19723e */ /* 0x000fe2000480701b */
[----:B------:R-:W-:Y:S01]  /*15360*/  HADD2.F32 R38, -RZ, R6.H1_H1 ;  /* 0x30000006ff267230 */ /* 0x000fe20000004100 */
[----:B------:R-:W-:Y:S01]  /*15370*/  F2FP.SATFINITE.E4M3.F32.PACK_AB_MERGE_C R48, R48, R51, RZ ;  /* 0x000000333030723e */ /* 0x000fe200048070ff */
[----:B------:R-:W-:Y:S02]  /*15380*/  HADD2.F32 R7, -RZ, R7.H1_H1 ;  /* 0x30000007ff077230 */ /* 0x000fe40000004100 */
[C---:B------:R-:W-:Y:S01]  /*15390*/  FMUL.FTZ R41, R20.reuse, R39 ;  /* 0x0000002714297220 */ /* 0x040fe20000410000 */
[--C-:B------:R-:W-:Y:S02]  /*153a0*/  HADD2.F32 R6, -RZ, R4.reuse.H0_H0 ;  /* 0x20000004ff067230 */ /* 0x100fe40000004100 */
[----:B------:R-:W-:Y:S01]  /*153b0*/  FMUL.FTZ R20, R20, R37 ;  /* 0x0000002514147220 */ /* 0x000fe20000410000 */
[----:B------:R-:W-:-:S02]  /*153c0*/  HADD2.F32 R4, -RZ, R4.H1_H1 ;  /* 0x30000004ff047230 */ /* 0x000fc40000004100 */
[C---:B------:R-:W-:Y:S01]  /*153d0*/  FMUL.FTZ R43, R7.reuse, R38 ;  /* 0x00000026072b7220 */ /* 0x040fe20000410000 */
[-C--:B------:R-:W-:Y:S01]  /*153e0*/  FMUL.FTZ R7, R7, R36.reuse ;  /* 0x0000002407077220 */ /* 0x080fe20000410000 */
[C---:B------:R-:W-:Y:S01]  /*153f0*/  FFMA.FTZ R41, R6.reuse, R37, -R41 ;  /* 0x0000002506297223 */ /* 0x040fe20000010829 */
[----:B------:R-:W-:Y:S01]  /*15400*/  FFMA.FTZ R20, R6, R39, R20 ;  /* 0x0000002706147223 */ /* 0x000fe20000010014 */
[C---:B------:R-:W-:Y:S01]  /*15410*/  FFMA.FTZ R6, R4.reuse, R36, -R43 ;  /* 0x0000002404067223 */ /* 0x040fe2000001082b */
[----:B------:R-:W-:Y:S01]  /*15420*/  FFMA.FTZ R37, R4, R38, R7 ;  /* 0x0000002604257223 */ /* 0x000fe20000010007 */
[----:B------:R-:W-:Y:S02]  /*15430*/  F2FP.SATFINITE.E4M3.F32.PACK_AB_MERGE_C R7, R66, R57, RZ ;  /* 0x000000394207723e */ /* 0x000fe400048070ff */
[----:B------:R-:W-:Y:S02]  /*15440*/  F2FP.SATFINITE.E4M3.F32.PACK_AB_MERGE_C R4, R53, R50, RZ ;  /* 0x000000323504723e */ /* 0x000fe400048070ff */
[----:B------:R-:W-:-:S02]  /*15450*/  F2FP.SATFINITE.E4M3.F32.PACK_AB_MERGE_C R40, R55, R40, RZ ;  /* 0x000000283728723e */ /* 0x000fc400048070ff */
[----:B------:R-:W-:Y:S02]  /*15460*/  F2FP.SATFINITE.E4M3.F32.PACK_AB_MERGE_C R7, R62, R63, R7 ;  /* 0x0000003f3e07723e */ /* 0x000fe40004807007 */
[----:B------:R-:W-:Y:S02]  /*15470*/  F2FP.SATFINITE.E4M3.F32.PACK_AB_MERGE_C R4, R46, R45, R4 ;  /* 0x0000002d2e04723e */ /* 0x000fe40004807004 */
[----:B------:R-:W-:Y:S02]  /*15480*/  F2FP.SATFINITE.E4M3.F32.PACK_AB_MERGE_C R6, R6, R41, R48 ;  /* 0x000000290606723e */ /* 0x000fe40004807030 */
[----:B------:R-:W-:Y:S02]  /*15490*/  F2FP.SATFINITE.E4M3.F32.PACK_AB_MERGE_C R27, R64, R61, R65 ;  /* 0x0000003d401b723e */ /* 0x000fe40004807041 */
[----:B------:R-:W-:Y:S01]  /*154a0*/  F2FP.SATFINITE.E4M3.F32.PACK_AB_MERGE_C R24, R47, R42, R49 ;  /* 0x0000002a2f18723e */ /* 0x000fe20004807031 */
[----:B------:R1:W-:Y:S01]  /*154b0*/  STS.128 [R67+0x14400], R4 ;  /* 0x0144000443007388 */ /* 0x0003e20000000c00 */
[----:B------:R-:W-:-:S05]  /*154c0*/  F2FP.SATFINITE.E4M3.F32.PACK_AB_MERGE_C R26, R37, R20, R40 ;  /* 0x00000014251a723e */ /* 0x000fca0004807028 */
[----:B------:R1:W-:Y:S02]  /*154d0*/  STS.128 [R0+0x14400], R24 ;  /* 0x0144001800007388 */ /* 0x0003e40000000c00 */
.L_x_580:
[----:B------:R-:W-:Y:S05]  /*154e0*/  BSYNC B1 ;  /* 0x0000000000017941 */ /* 0x000fea0003800000 */
.L_x_579:
[----:B------:R-:W-:Y:S04]  /*154f0*/  BSSY B1, `(.L_x_581) ;  /* 0x0000101000017945 */ /* 0x000fe80003800000 */
[----:B------:R-:W-:Y:S05]  /*15500*/  @P1 BRA `(.L_x_582) ;  /* 0x0000000c00fc1947 */ /* 0x000fea0003800000 */
[----:B------:R-:W3:Y:S01]  /*15510*/  LDL R61, [R1+0x20] ;  /* 0x00002000013d7983 */ /* 0x000ee20000100800 */
[----:B-1---5:R-:W-:Y:S02]  /*15520*/  SHF.R.U32.HI R0, RZ, 0x8, R28 ;  /* 0x00000008ff007819 */ /* 0x022fe4000001161c */
[----:B------:R-:W-:Y:S02]  /*15530*/  LOP3.LUT R5, R28, 0xff, RZ, 0xc0, !PT ;  /* 0x000000ff1c057812 */ /* 0x000fe400078ec0ff */
[----:B------:R-:W-:Y:S02]  /*15540*/  LOP3.LUT R4, R0, 0xff, RZ, 0xc0, !PT ;  /* 0x000000ff00047812 */ /* 0x000fe400078ec0ff */
[----:B------:R-:W-:Y:S02]  /*15550*/  LEA.HI R0, R3, R173, RZ, 0x1c ;  /* 0x000000ad03007211 */ /* 0x000fe400078fe0ff */
[----:B----4-:R-:W-:Y:S02]  /*15560*/  PRMT R37, R4, 0x7604, R5 ;  /* 0x0000760404257816 */ /* 0x010fe40000000005 */
[----:B------:R-:W-:-:S02]  /*15570*/  SHF.R.S32.HI R5, RZ, 0x1f, R0 ;  /* 0x0000001fff057819 */ /* 0x000fc40000011400 */
[----:B------:R-:W-:Y:S02]  /*15580*/  SHF.R.U32.HI R20, RZ, 0x8, R31 ;  /* 0x00000008ff147819 */ /* 0x000fe4000001161f */
[----:B------:R-:W-:Y:S01]  /*15590*/  LEA.HI R4, R5, R0, RZ, 0x2 ;  /* 0x0000000005047211 */ /* 0x000fe200078f10ff */
[----:B------:R-:W-:Y:S01]  /*155a0*/  IMAD.SHL.U32 R5, R0, 0x10, RZ ;  /* 0x0000001000057824 */ /* 0x000fe200078e00ff */
[----:B0-----:R-:W-:Y:S02]  /*155b0*/  LOP3.LUT R21, R31, 0xff, RZ, 0xc0, !PT ;  /* 0x000000ff1f157812 */ /* 0x001fe400078ec0ff */
[----:B------:R-:W-:Y:S02]  /*155c0*/  SHF.L.U32 R4, R4, 0xb, RZ ;  /* 0x0000000b04047819 */ /* 0x000fe400000006ff */
[----:B------:R-:W-:Y:S02]  /*155d0*/  LOP3.LUT R0, R208, 0x30, R5, 0xf8, !PT ;  /* 0x00000030d0007812 */ /* 0x000fe400078ef805 */
[----:B------:R-:W-:-:S02]  /*155e0*/  LOP3.LUT R20, R20, 0xff, RZ, 0xc0, !PT ;  /* 0x000000ff14147812 */ /* 0x000fc400078ec0ff */
[----:B------:R-:W-:Y:S02]  /*155f0*/  SHF.R.U32.HI R24, RZ, 0x8, R8 ;  /* 0x00000008ff187819 */ /* 0x000fe40000011608 */
[----:B------:R-:W-:Y:S02]  /*15600*/  LOP3.LUT R0, R0, R209, RZ, 0x3c, !PT ;  /* 0x000000d100007212 */ /* 0x000fe400078e3cff */
[----:B------:R-:W-:Y:S02]  /*15610*/  LOP3.LUT R5, R4, 0xffffe000, RZ, 0xc0, !PT ;  /* 0xffffe00004057812 */ /* 0x000fe400078ec0ff */
[----:B------:R-:W-:Y:S02]  /*15620*/  PRMT R41, R20, 0x7604, R21 ;  /* 0x0000760414297816 */ /* 0x000fe40000000015 */
[----:B------:R-:W-:Y:S02]  /*15630*/  SHF.R.U32.HI R6, RZ, 0x8, R29 ;  /* 0x00000008ff067819 */ /* 0x000fe4000001161d */
[----:B------:R-:W-:-:S02]  /*15640*/  LOP3.LUT R25, R8, 0xff, RZ, 0xc0, !PT ;  /* 0x000000ff08197812 */ /* 0x000fc400078ec0ff */
[----:B------:R-:W-:Y:S02]  /*15650*/  LOP3.LUT R24, R24, 0xff, RZ, 0xc0, !PT ;  /* 0x000000ff18187812 */ /* 0x000fe400078ec0ff */
[----:B------:R-:W-:Y:S02]  /*15660*/  IADD3 R21, R0, R210, R5 ;  /* 0x000000d200157210 */ /* 0x000fe40007ffe005 */
[----:B------:R-:W-:Y:S02]  /*15670*/  SHF.R.U32.HI R0, RZ, 0x8, R9 ;  /* 0x00000008ff007819 */ /* 0x000fe40000011609 */
[----:B------:R-:W-:Y:S02]  /*15680*/  LOP3.LUT R7, R29, 0xff, RZ, 0xc0, !PT ;  /* 0x000000ff1d077812 */ /* 0x000fe400078ec0ff */
[----:B------:R-:W-:Y:S02]  /*15690*/  LOP3.LUT R6, R6, 0xff, RZ, 0xc0, !PT ;  /* 0x000000ff06067812 */ /* 0x000fe400078ec0ff */
[----:B------:R-:W-:-:S02]  /*156a0*/  PRMT R45, R24, 0x7604, R25 ;  /* 0x00007604182d7816 */ /* 0x000fc40000000019 */
[----:B------:R-:W-:Y:S02]  /*156b0*/  LOP3.LUT R25, R9, 0xff, RZ, 0xc0, !PT ;  /* 0x000000ff09197812 */ /* 0x000fe400078ec0ff */
[----:B------:R-:W-:Y:S02]  /*156c0*/  SHF.R.U32.HI R24, RZ, 0x8, R11 ;  /* 0x00000008ff187819 */ /* 0x000fe4000001160b */
[----:B------:R-:W-:Y:S02]  /*156d0*/  LOP3.LUT R0, R0, 0xff, RZ, 0xc0, !PT ;  /* 0x000000ff00007812 */ /* 0x000fe400078ec0ff */
[----:B------:R-:W-:Y:S02]  /*156e0*/  SHF.R.U32.HI R20, RZ, 0x8, R10 ;  /* 0x00000008ff147819 */ /* 0x000fe4000001160a */
[----:B------:R-:W-:Y:S02]  /*156f0*/  PRMT R36, R6, 0x7604, R7 ;  /* 0x0000760406247816 */ /* 0x000fe40000000007 */
[----:B------:R-:W-:-:S02]  /*15700*/  SHF.R.U32.HI R6, RZ, 0x8, R30 ;  /* 0x00000008ff067819 */ /* 0x000fc4000001161e */
[----:B------:R-:W-:Y:S02]  /*15710*/  LOP3.LUT R27, R10, 0xff, RZ, 0xc0, !PT ;  /* 0x000000ff0a1b7812 */ /* 0x000fe400078ec0ff */
[----:B------:R-:W-:Y:S02]  /*15720*/  LOP3.LUT R24, R24, 0xff, RZ, 0xc0, !PT ;  /* 0x000000ff18187812 */ /* 0x000fe400078ec0ff */
[----:B------:R-:W-:Y:S01]  /*15730*/  PRMT R49, R0, 0x7604, R25 ;  /* 0x0000760400317816 */ /* 0x000fe20000000019 */
[----:B------:R-:W-:Y:S01]  /*15740*/  IMAD.IADD R0, R18, 0x1, R21 ;  /* 0x0000000112007824 */ /* 0x000fe200078e0215 */
[----:B------:R-:W-:Y:S02]  /*15750*/  LOP3.LUT R20, R20, 0xff, RZ, 0xc0, !PT ;  /* 0x000000ff14147812 */ /* 0x000fe400078ec0ff */
[----:B------:R-:W-:Y:S02]  /*15760*/  LOP3.LUT R43, R11, 0xff, RZ, 0xc0, !PT ;  /* 0x000000ff0b2b7812 */ /* 0x000fe400078ec0ff */
[----:B------:R-:W-:-:S02]  /*15770*/  LOP3.LUT R7, R30, 0xff, RZ, 0xc0, !PT ;  /* 0x000000ff1e077812 */ /* 0x000fc400078ec0ff */
[----:B------:R-:W-:Y:S02]  /*15780*/  LOP3.LUT R6, R6, 0xff, RZ, 0xc0, !PT ;  /* 0x000000ff06067812 */ /* 0x000fe400078ec0ff */
[----:B------:R-:W-:Y:S02]  /*15790*/  PRMT R51, R20, 0x7604, R27 ;  /* 0x0000760414337816 */ /* 0x000fe4000000001b */
[----:B------:R-:W-:Y:S02]  /*157a0*/  PRMT R53, R24, 0x7604, R43 ;  /* 0x0000760418357816 */ /* 0x000fe4000000002b */
[----:B------:R-:W0:Y:S01]  /*157b0*/  LDS.128 R24, [R0+0x14400] ;  /* 0x0144000000187984 */ /* 0x000e220000000c00 */
[----:B--2---:R-:W-:Y:S02]  /*157c0*/  PRMT R39, R6, 0x7604, R7 ;  /* 0x0000760406277816 */ /* 0x004fe40000000007 */
[----:B------:R-:W-:Y:S02]  /*157d0*/  SHF.R.U32.HI R21, RZ, 0x10, R29 ;  /* 0x00000010ff157819 */ /* 0x000fe4000001161d */
[----:B------:R-:W-:-:S02]  /*157e0*/  SHF.R.U32.HI R20, RZ, 0x10, R28 ;  /* 0x00000010ff147819 */ /* 0x000fc4000001161c */
[----:B------:R-:W-:Y:S02]  /*157f0*/  LOP3.LUT R21, R21, 0xff, RZ, 0xc0, !PT ;  /* 0x000000ff15157812 */ /* 0x000fe400078ec0ff */
[----:B------:R-:W-:Y:S02]  /*15800*/  SHF.R.U32.HI R38, RZ, 0x10, R30 ;  /* 0x00000010ff267819 */ /* 0x000fe4000001161e */
[----:B------:R-:W-:Y:S02]  /*15810*/  PRMT R21, R21, 0x7054, R36 ;  /* 0x0000705415157816 */ /* 0x000fe40000000024 */
[----:B------:R-:W-:Y:S02]  /*15820*/  SHF.R.U32.HI R36, RZ, 0x10, R9 ;  /* 0x00000010ff247819 */ /* 0x000fe40000011609 */
[----:B------:R-:W-:Y:S02]  /*15830*/  LOP3.LUT R20, R20, 0xff, RZ, 0xc0, !PT ;  /* 0x000000ff14147812 */ /* 0x000fe400078ec0ff */
[----:B------:R-:W-:-:S02]  /*15840*/  LOP3.LUT R38, R38, 0xff, RZ, 0xc0, !PT ;  /* 0x000000ff26267812 */ /* 0x000fc400078ec0ff */
[----:B------:R-:W-:Y:S02]  /*15850*/  LOP3.LUT R36, R36, 0xff, RZ, 0xc0, !PT ;  /* 0x000000ff24247812 */ /* 0x000fe400078ec0ff */
[----:B------:R-:W-:Y:S02]  /*15860*/  PRMT R37, R20, 0x7054, R37 ;  /* 0x0000705414257816 */ /* 0x000fe40000000025 */
[----:B------:R-:W-:Y:S02]  /*15870*/  SHF.R.U32.HI R40, RZ, 0x10, R31 ;  /* 0x00000010ff287819 */ /* 0x000fe4000001161f */
[----:B------:R-:W-:Y:S02]  /*15880*/  PRMT R39, R38, 0x7054, R39 ;  /* 0x0000705426277816 */ /* 0x000fe40000000027 */
[----:B------:R-:W-:Y:S02]  /*15890*/  SHF.R.U32.HI R20, RZ, 0x10, R8 ;  /* 0x00000010ff147819 */ /* 0x000fe40000011608 */
[----:B------:R-:W-:-:S02]  /*158a0*/  SHF.R.U32.HI R38, RZ, 0x10, R10 ;  /* 0x00000010ff267819 */ /* 0x000fc4000001160a */
[----:B------:R-:W-:Y:S02]  /*158b0*/  PRMT R49, R36, 0x7054, R49 ;  /* 0x0000705424317816 */ /* 0x000fe40000000031 */
[----:B------:R-:W-:Y:S02]  /*158c0*/  LOP3.LUT R40, R40, 0xff, RZ, 0xc0, !PT ;  /* 0x000000ff28287812 */ /* 0x000fe400078ec0ff */
[----:B------:R-:W-:Y:S02]  /*158d0*/  LOP3.LUT R20, R20, 0xff, RZ, 0xc0, !PT ;  /* 0x000000ff14147812 */ /* 0x000fe400078ec0ff */
[----:B------:R-:W-:Y:S02]  /*158e0*/  LOP3.LUT R38, R38, 0xff, RZ, 0xc0, !PT ;  /* 0x000000ff26267812 */ /* 0x000fe400078ec0ff */
[----:B------:R-:W-:Y:S02]  /*158f0*/  LOP3.LUT R49, R49, 0xff000000, R9, 0xf8, !PT ;  /* 0xff00000031317812 */ /* 0x000fe400078ef809 */
[----:B------:R-:W-:-:S02]  /*15900*/  PRMT R43, R40, 0x7054, R41 ;  /* 0x00007054282b7816 */ /* 0x000fc40000000029 */
[----:B------:R-:W-:Y:S02]  /*15910*/  PRMT R47, R20, 0x7054, R45 ;  /* 0x00007054142f7816 */ /* 0x000fe4000000002d */
[----:B------:R-:W-:Y:S02]  /*15920*/  PRMT R51, R38, 0x7054, R51 ;  /* 0x0000705426337816 */ /* 0x000fe40000000033 */
[----:B------:R-:W-:Y:S02]  /*15930*/  LOP3.LUT R41, R21, 0xff000000, R29, 0xf8, !PT ;  /* 0xff00000015297812 */ /* 0x000fe400078ef81d */
[----:B------:R-:W-:Y:S02]  /*15940*/  F2FP.F16.E4M3.UNPACK_B R48, R49 ;  /* 0x00000031ff30723e */ /* 0x000fe400020006ff */
[----:B0-----:R-:W-:Y:S02]  /*15950*/  F2FP.F16.E4M3.UNPACK_B R36, R25 ;  /* 0x00000019ff24723e */ /* 0x001fe400020006ff */
[----:B------:R-:W-:Y:S01]  /*15960*/  SHF.R.U32.HI R40, RZ, 0x10, R11 ;  /* 0x00000010ff287819 */ /* 0x000fe2000001160b */
[----:B------:R-:W-:Y:S01]  /*15970*/  HADD2.F32 R50, -RZ, R48.H0_H0 ;  /* 0x20000030ff327230 */ /* 0x000fe20000004100 */
[----:B------:R-:W-:-:S02]  /*15980*/  LOP3.LUT R47, R47, 0xff000000, R8, 0xf8, !PT ;  /* 0xff0000002f2f7812 */ /* 0x000fc400078ef808 */
[----:B------:R-:W-:Y:S01]  /*15990*/  LOP3.LUT R8, R51, 0xff000000, R10, 0xf8, !PT ;  /* 0xff00000033087812 */ /* 0x000fe200078ef80a */
[----:B------:R-:W-:Y:S01]  /*159a0*/  HADD2.F32 R51, -RZ, R48.H1_H1 ;  /* 0x30000030ff337230 */ /* 0x000fe20000004100 */
[----:B------:R-:W-:Y:S02]  /*159b0*/  F2FP.F16.E4M3.UNPACK_B R42, R41 ;  /* 0x00000029ff2a723e */ /* 0x000fe400020006ff */
[----:B------:R-:W-:Y:S02]  /*159c0*/  LOP3.LUT R40, R40, 0xff, RZ, 0xc0, !PT ;  /* 0x000000ff28287812 */ /* 0x000fe400078ec0ff */
[----:B------:R-:W-:Y:S01]  /*159d0*/  LOP3.LUT R20, R39, 0xff000000, R30, 0xf8, !PT ;  /* 0xff00000027147812 */ /* 0x000fe200078ef81e */
[--C-:B------:R-:W-:Y:S01]  /*159e0*/  HADD2.F32 R46, -RZ, R42.reuse.H0_H0 ;  /* 0x2000002aff2e7230 */ /* 0x100fe20000004100 */
[----:B------:R-:W-:Y:S01]  /*159f0*/  LOP3.LUT R45, R43, 0xff000000, R31, 0xf8, !PT ;  /* 0xff0000002b2d7812 */ /* 0x000fe200078ef81f */
[----:B------:R-:W-:Y:S01]  /*15a00*/  HADD2.F32 R43, -RZ, R42.H1_H1 ;  /* 0x3000002aff2b7230 */ /* 0x000fe20000004100 */
[----:B------:R-:W-:-:S02]  /*15a10*/  F2FP.F16.E4M3.UNPACK_B R38, R27 ;  /* 0x0000001bff26723e */ /* 0x000fc400020006ff */
[----:B------:R-:W-:Y:S02]  /*15a20*/  F2FP.F16.E4M3.UNPACK_B R39, R27.H1 ;  /* 0x0000001bff27723e */ /* 0x000fe400030006ff */
[----:B------:R-:W-:Y:S02]  /*15a30*/  PRMT R53, R40, 0x7054, R53 ;  /* 0x0000705428357816 */ /* 0x000fe40000000035 */
[-C--:B------:R-:W-:Y:S02]  /*15a40*/  F2FP.F16.E4M3.UNPACK_B R27, R24.reuse ;  /* 0x00000018ff1b723e */ /* 0x080fe400020006ff */
[----:B------:R-:W-:Y:S02]  /*15a50*/  F2FP.F16.E4M3.UNPACK_B R31, R24.H1 ;  /* 0x00000018ff1f723e */ /* 0x000fe400030006ff */
[----:B------:R-:W-:Y:S02]  /*15a60*/  LOP3.LUT R40, R37, 0xff000000, R28, 0xf8, !PT ;  /* 0xff00000025287812 */ /* 0x000fe400078ef81c */
[----:B------:R-:W-:-:S02]  /*15a70*/  F2FP.F16.E4M3.UNPACK_B R37, R25.H1 ;  /* 0x00000019ff25723e */ /* 0x000fc400030006ff */
[----:B------:R-:W-:Y:S02]  /*15a80*/  F2FP.F16.E4M3.UNPACK_B R49, R49.H1 ;  /* 0x00000031ff31723e */ /* 0x000fe400030006ff */
[----:B------:R-:W-:Y:S02]  /*15a90*/  F2FP.F16.E4M3.UNPACK_B R41, R41.H1 ;  /* 0x00000029ff29723e */ /* 0x000fe400030006ff */
[----:B------:R-:W-:-:S03]  /*15aa0*/  LOP3.LUT R53, R53, 0xff000000, R11, 0xf8, !PT ;  /* 0xff00000035357812 */ /* 0x000fc600078ef80b */
[----:B------:R-:W-:Y:S01]  /*15ab0*/  HADD2.F32 R42, -RZ, R41.H0_H0 ;  /* 0x20000029ff2a7230 */ /* 0x000fe20000004100 */
[----:B---3--:R-:W0:Y:S02]  /*15ac0*/  LDS.128 R4, [R61+0x14400] ;  /* 0x014400003d047984 */ /* 0x008e240000000c00 */
[-C--:B0-----:R-:W-:Y:S02]  /*15ad0*/  F2FP.F16.E4M3.UNPACK_B R10, R5.reuse ;  /* 0x00000005ff0a723e */ /* 0x081fe400020006ff */
[----:B------:R-:W-:Y:S01]  /*15ae0*/  F2FP.F16.E4M3.UNPACK_B R21, R5.H1 ;  /* 0x00000005ff15723e */ /* 0x000fe200030006ff */
[----:B------:R-:W-:Y:S01]  /*15af0*/  HADD2.F32 R5, -RZ, R36.H0_H0 ;  /* 0x20000024ff057230 */ /* 0x000fe20000004100 */
[-C--:B------:R-:W-:Y:S01]  /*15b00*/  F2FP.F16.E4M3.UNPACK_B R29, R7.reuse ;  /* 0x00000007ff1d723e */ /* 0x080fe200020006ff */
[----:B------:R-:W-:Y:S01]  /*15b10*/  HADD2.F32 R9, -RZ, R10.H0_H0 ;  /* 0x2000000aff097230 */ /* 0x000fe20000004100 */
[----:B------:R-:W-:Y:S01]  /*15b20*/  F2FP.F16.E4M3.UNPACK_B R30, R7.H1 ;  /* 0x00000007ff1e723e */ /* 0x000fe200030006ff */
[----:B------:R-:W-:-:S02]  /*15b30*/  HADD2.F32 R36, -RZ, R36.H1_H1 ;  /* 0x30000024ff247230 */ /* 0x000fc40000004100 */
[C---:B------:R-:W-:Y:S01]  /*15b40*/  FMUL.FTZ R24, R5.reuse, R50 ;  /* 0x0000003205187220 */ /* 0x040fe20000410000 */
[----:B------:R-:W-:Y:S01]  /*15b50*/  FMUL.FTZ R25, R5, R46 ;  /* 0x0000002e05197220 */ /* 0x000fe20000410000 */
[----:B------:R-:W-:Y:S02]  /*15b60*/  F2FP.F16.E4M3.UNPACK_B R11, R4.H1 ;  /* 0x00000004ff0b723e */ /* 0x000fe400030006ff */
[C---:B------:R-:W-:Y:S01]  /*15b70*/  FFMA.FTZ R5, R9.reuse, R46, -R24 ;  /* 0x0000002e09057223 */ /* 0x040fe20000010818 */
[----:B------:R-:W-:Y:S02]  /*15b80*/  HADD2.F32 R24, -RZ, R10.H1_H1 ;  /* 0x3000000aff187230 */ /* 0x000fe40000004100 */
[----:B------:R-:W-:Y:S01]  /*15b90*/  FFMA.FTZ R9, R9, R50, R25 ;  /* 0x0000003209097223 */ /* 0x000fe20000010019 */
[----:B------:R-:W-:Y:S02]  /*15ba0*/  HADD2.F32 R46, -RZ, R49.H0_H0 ;  /* 0x20000031ff2e7230 */ /* 0x000fe40000004100 */
[----:B------:R-:W-:Y:S01]  /*15bb0*/  FMUL.FTZ R55, R36, R51 ;  /* 0x0000003324377220 */ /* 0x000fe20000410000 */
[----:B------:R-:W-:-:S02]  /*15bc0*/  HADD2.F32 R10, -RZ, R37.H0_H0 ;  /* 0x20000025ff0a7230 */ /* 0x000fc40000004100 */
[-C--:B------:R-:W-:Y:S01]  /*15bd0*/  FMUL.FTZ R36, R36, R43.reuse ;  /* 0x0000002b24247220 */ /* 0x080fe20000410000 */
[----:B------:R-:W-:Y:S01]  /*15be0*/  HADD2.F32 R25, -RZ, R21.H0_H0 ;  /* 0x20000015ff197230 */ /* 0x000fe20000004100 */
[----:B------:R-:W-:Y:S01]  /*15bf0*/  F2FP.F16.E4M3.UNPACK_B R7, R4 ;  /* 0x00000004ff07723e */ /* 0x000fe200020006ff */
[----:B------:R-:W-:Y:S02]  /*15c00*/  HADD2.F32 R37, -RZ, R37.H1_H1 ;  /* 0x30000025ff257230 */ /* 0x000fe40000004100 */
[C---:B------:R-:W-:Y:S01]  /*15c10*/  FMUL.FTZ R48, R10.reuse, R46 ;  /* 0x0000002e0a307220 */ /* 0x040fe20000410000 */
[-C--:B------:R-:W-:Y:S01]  /*15c20*/  FMUL.FTZ R57, R10, R42.reuse ;  /* 0x0000002a0a397220 */ /* 0x080fe20000410000 */
[C---:B------:R-:W-:Y:S01]  /*15c30*/  FFMA.FTZ R10, R24.reuse, R43, -R55 ;  /* 0x0000002b180a7223 */ /* 0x040fe20000010837 */
[----:B------:R-:W-:Y:S01]  /*15c40*/  FFMA.FTZ R24, R24, R51, R36 ;  /* 0x0000003318187223 */ /* 0x000fe20000010024 */
[C---:B------:R-:W-:Y:S01]  /*15c50*/  FFMA.FTZ R51, R25.reuse, R42, -R48 ;  /* 0x0000002a19337223 */ /* 0x040fe20000010830 */
[----:B------:R-:W-:Y:S01]  /*15c60*/  HADD2.F32 R42, -RZ, R41.H1_H1 ;  /* 0x30000029ff2a7230 */ /* 0x000fe20000004100 */
[----:B------:R-:W-:Y:S01]  /*15c70*/  F2FP.F16.E4M3.UNPACK_B R48, R53 ;  /* 0x00000035ff30723e */ /* 0x000fe200020006ff */
[----:B------:R-:W-:Y:S01]  /*15c80*/  FFMA.FTZ R57, R25, R46, R57 ;  /* 0x0000002e19397223 */ /* 0x000fe20000010039 */
[----:B------:R-:W-:Y:S01]  /*15c90*/  F2FP.F16.E4M3.UNPACK_B R41, R45 ;  /* 0x0000002dff29723e */ /* 0x000fe200020006ff */
[----:B------:R-:W-:Y:S01]  /*15ca0*/  HADD2.F32 R46, -RZ, R49.H1_H1 ;  /* 0x30000031ff2e7230 */ /* 0x000fe20000004100 */
[----:B------:R-:W-:Y:S01]  /*15cb0*/  F2FP.F16.E4M3.UNPACK_B R53, R53.H1 ;  /* 0x00000035ff35723e */ /* 0x000fe200030006ff */
        /* <DEDUP_REMOVED lines=10> */
[----:B------:R-:W-:-:S02]  /*15d60*/  HADD2.F32 R41, -RZ, R41.H1_H1 ;  /* 0x30000029ff297230 */ /* 0x000fc40000004100 */
[----:B------:R-:W-:Y:S01]  /*15d70*/  FFMA.FTZ R52, R21, R42, -R50 ;  /* 0x0000002a15347223 */ /* 0x000fe20000010832 */
[----:B------:R-:W-:Y:S02]  /*15d80*/  HADD2.F32 R38, -RZ, R38.H1_H1 ;  /* 0x30000026ff267230 */ /* 0x000fe40000004100 */
[C---:B------:R-:W-:Y:S01]  /*15d90*/  FFMA.FTZ R56, R25.reuse, R43, -R56 ;  /* 0x0000002b19387223 */ /* 0x040fe20000010838 */
[----:B------:R-:W-:Y:S02]  /*15da0*/  HADD2.F32 R48, -RZ, R48.H1_H1 ;  /* 0x30000030ff307230 */ /* 0x000fe40000004100 */
[----:B------:R-:W-:Y:S01]  /*15db0*/  FFMA.FTZ R49, R25, R49, R36 ;  /* 0x0000003119317223 */ /* 0x000fe20000010024 */
[----:B------:R-:W-:Y:S01]  /*15dc0*/  FFMA.FTZ R54, R21, R46, R37 ;  /* 0x0000002e15367223 */ /* 0x000fe20000010025 */
[----:B------:R-:W-:Y:S02]  /*15dd0*/  HADD2.F32 R29, -RZ, R29.H1_H1 ;  /* 0x3000001dff1d7230 */ /* 0x000fe40000004100 */
[----:B------:R-:W-:Y:S01]  /*15de0*/  FMUL.FTZ R37, R38, R41 ;  /* 0x0000002926257220 */ /* 0x000fe20000410000 */
[----:B------:R-:W-:-:S02]  /*15df0*/  HADD2.F32 R42, -RZ, R53.H0_H0 ;  /* 0x20000035ff2a7230 */ /* 0x000fc40000004100 */
[-C--:B------:R-:W-:Y:S01]  /*15e00*/  FMUL.FTZ R46, R38, R48.reuse ;  /* 0x00000030262e7220 */ /* 0x080fe20000410000 */
[----:B------:R-:W-:Y:S02]  /*15e10*/  HADD2.F32 R25, -RZ, R39.H0_H0 ;  /* 0x20000027ff197230 */ /* 0x000fe40000004100 */
[C---:B------:R-:W-:Y:S01]  /*15e20*/  FFMA.FTZ R58, R29.reuse, R48, R37 ;  /* 0x000000301d3a7223 */ /* 0x040fe20000010025 */
[----:B------:R-:W-:Y:S02]  /*15e30*/  HADD2.F32 R36, -RZ, R45.H0_H0 ;  /* 0x2000002dff247230 */ /* 0x000fe40000004100 */
[----:B------:R-:W-:Y:S01]  /*15e40*/  FFMA.FTZ R55, R29, R41, -R46 ;  /* 0x000000291d377223 */ /* 0x000fe2000001082e */
[----:B------:R-:W-:Y:S02]  /*15e50*/  HADD2.F32 R21, -RZ, R30.H0_H0 ;  /* 0x2000001eff157230 */ /* 0x000fe40000004100 */
[C---:B------:R-:W-:Y:S01]  /*15e60*/  FMUL.FTZ R38, R25.reuse, R42 ;  /* 0x0000002a19267220 */ /* 0x040fe20000410000 */
[----:B------:R-:W-:Y:S01]  /*15e70*/  F2FP.F16.E4M3.UNPACK_B R37, R47.H1 ;  /* 0x0000002fff25723e */ /* 0x000fe200030006ff */
[----:B------:R-:W-:Y:S01]  /*15e80*/  FMUL.FTZ R25, R25, R36 ;  /* 0x0000002419197220 */ /* 0x000fe20000410000 */
[----:B------:R-:W-:Y:S01]  /*15e90*/  F2FP.F16.E4M3.UNPACK_B R29, R40.H1 ;  /* 0x00000028ff1d723e */ /* 0x000fe200030006ff */
[----:B------:R-:W-:Y:S01]  /*15ea0*/  FFMA.FTZ R59, R21, R36, -R38 ;  /* 0x00000024153b7223 */ /* 0x000fe20000010826 */
[----:B------:R-:W-:-:S02]  /*15eb0*/  HADD2.F32 R53, -RZ, R53.H1_H1 ;  /* 0x30000035ff357230 */ /* 0x000fc40000004100 */
[----:B------:R-:W-:Y:S01]  /*15ec0*/  FFMA.FTZ R60, R21, R42, R25 ;  /* 0x0000002a153c7223 */ /* 0x000fe20000010019 */
[----:B------:R-:W-:Y:S01]  /*15ed0*/  HADD2.F32 R39, -RZ, R39.H1_H1 ;  /* 0x30000027ff277230 */ /* 0x000fe20000004100 */
[----:B------:R-:W-:Y:S01]  /*15ee0*/  F2FP.F16.E4M3.UNPACK_B R47, R47 ;  /* 0x0000002fff2f723e */ /* 0x000fe200020006ff */
[----:B------:R-:W-:Y:S01]  /*15ef0*/  HADD2.F32 R38, -RZ, R37.H0_H0 ;  /* 0x20000025ff267230 */ /* 0x000fe20000004100 */
[----:B------:R-:W-:Y:S01]  /*15f00*/  F2FP.F16.E4M3.UNPACK_B R40, R40 ;  /* 0x00000028ff28723e */ /* 0x000fe200020006ff */
[----:B------:R-:W-:Y:S02]  /*15f10*/  HADD2.F32 R25, -RZ, R31.H0_H0 ;  /* 0x2000001fff197230 */ /* 0x000fe40000004100 */
[----:B------:R-:W-:Y:S01]  /*15f20*/  FMUL.FTZ R41, R39, R53 ;  /* 0x0000003527297220 */ /* 0x000fe20000410000 */
[----:B------:R-:W-:Y:S01]  /*15f30*/  HADD2.F32 R36, -RZ, R29.H0_H0 ;  /* 0x2000001dff247230 */ /* 0x000fe20000004100 */
[----:B------:R-:W-:Y:S01]  /*15f40*/  F2FP.F16.E4M3.UNPACK_B R4, R6 ;  /* 0x00000006ff04723e */ /* 0x000fe200020006ff */
[----:B------:R-:W-:-:S02]  /*15f50*/  HADD2.F32 R45, -RZ, R45.H1_H1 ;  /* 0x3000002dff2d7230 */ /* 0x000fc40000004100 */
[C---:B------:R-:W-:Y:S01]  /*15f60*/  FMUL.FTZ R42, R25.reuse, R38 ;  /* 0x00000026192a7220 */ /* 0x040fe20000410000 */
[----:B------:R-:W-:Y:S02]  /*15f70*/  HADD2.F32 R30, -RZ, R30.H1_H1 ;  /* 0x3000001eff1e7230 */ /* 0x000fe40000004100 */
[----:B------:R-:W-:Y:S01]  /*15f80*/  FMUL.FTZ R25, R25, R36 ;  /* 0x0000002419197220 */ /* 0x000fe20000410000 */
[----:B------:R-:W-:Y:S02]  /*15f90*/  HADD2.F32 R21, -RZ, R11.H0_H0 ;  /* 0x2000000bff157230 */ /* 0x000fe40000004100 */
[-C--:B------:R-:W-:Y:S01]  /*15fa0*/  FMUL.FTZ R46, R39, R45.reuse ;  /* 0x0000002d272e7220 */ /* 0x080fe20000410000 */
[----:B------:R-:W-:Y:S02]  /*15fb0*/  HADD2.F32 R31, -RZ, R31.H1_H1 ;  /* 0x3000001fff1f7230 */ /* 0x000fe40000004100 */
[----:B------:R-:W-:Y:S01]  /*15fc0*/  FFMA.FTZ R62, R30, R45, -R41 ;  /* 0x0000002d1e3e7223 */ /* 0x000fe20000010829 */
[----:B------:R-:W-:-:S02]  /*15fd0*/  HADD2.F32 R11, -RZ, R11.H1_H1 ;  /* 0x3000000bff0b7230 */ /* 0x000fc40000004100 */
[C---:B------:R-:W-:Y:S01]  /*15fe0*/  FFMA.FTZ R41, R21.reuse, R38, R25 ;  /* 0x0000002615297223 */ /* 0x040fe20000010019 */
[----:B------:R-:W-:Y:S01]  /*15ff0*/  FFMA.FTZ R53, R30, R53, R46 ;  /* 0x000000351e357223 */ /* 0x000fe2000001002e */
[----:B------:R-:W-:Y:S02]  /*16000*/  HADD2.F32 R38, -RZ, R37.H1_H1 ;  /* 0x30000025ff267230 */ /* 0x000fe40000004100 */
[----:B------:R-:W-:Y:S01]  /*16010*/  FFMA.FTZ R39, R21, R36, -R42 ;  /* 0x0000002415277223 */ /* 0x000fe2000001082a */
[----:B------:R-:W-:Y:S01]  /*16020*/  HADD2.F32 R30, -RZ, R29.H1_H1 ;  /* 0x3000001dff1e7230 */ /* 0x000fe20000004100 */
[----:B------:R-:W-:Y:S01]  /*16030*/  F2FP.F16.E4M3.UNPACK_B R28, R6.H1 ;  /* 0x00000006ff1c723e */ /* 0x000fe200030006ff */
[----:B------:R-:W-:Y:S02]  /*16040*/  HADD2.F32 R36, -RZ, R47.H0_H0 ;  /* 0x2000002fff247230 */ /* 0x000fe40000004100 */
[----:B------:R-:W-:Y:S01]  /*16050*/  FMUL.FTZ R42, R31, R38 ;  /* 0x000000261f2a7220 */ /* 0x000fe20000410000 */
[----:B------:R-:W-:-:S02]  /*16060*/  HADD2.F32 R21, -RZ, R27.H0_H0 ;  /* 0x2000001bff157230 */ /* 0x000fc40000004100 */
[-C--:B------:R-:W-:Y:S01]  /*16070*/  FMUL.FTZ R31, R31, R30.reuse ;  /* 0x0000001e1f1f7220 */ /* 0x080fe20000410000 */
[----:B------:R-:W-:Y:S02]  /*16080*/  HADD2.F32 R27, -RZ, R27.H1_H1 ;  /* 0x3000001bff1b7230 */ /* 0x000fe40000004100 */
[C---:B------:R-:W-:Y:S01]  /*16090*/  FFMA.FTZ R48, R11.reuse, R30, -R42 ;  /* 0x0000001e0b307223 */ /* 0x040fe2000001082a */
[--C-:B------:R-:W-:Y:S02]  /*160a0*/  HADD2.F32 R30, -RZ, R40.reuse.H0_H0 ;  /* 0x20000028ff1e7230 */ /* 0x100fe40000004100 */
[----:B------:R-:W-:Y:S01]  /*160b0*/  FFMA.FTZ R50, R11, R38, R31 ;  /* 0x000000260b327223 */ /* 0x000fe2000001001f */
[----:B------:R-:W-:Y:S02]  /*160c0*/  HADD2.F32 R11, -RZ, R7.H0_H0 ;  /* 0x20000007ff0b7230 */ /* 0x000fe40000004100 */
[----:B------:R-:W-:Y:S01]  /*160d0*/  FMUL.FTZ R42, R21, R36 ;  /* 0x00000024152a7220 */ /* 0x000fe20000410000 */
[----:B------:R-:W-:Y:S01]  /*160e0*/  HADD2.F32 R38, -RZ, R47.H1_H1 ;  /* 0x3000002fff267230 */ /* 0x000fe20000004100 */
[----:B------:R-:W-:Y:S01]  /*160f0*/  F2FP.F16.E4M3.UNPACK_B R6, R26 ;  /* 0x0000001aff06723e */ /* 0x000fe200020006ff */
[----:B------:R-:W-:-:S02]  /*16100*/  HADD2.F32 R40, -RZ, R40.H1_H1 ;  /* 0x30000028ff287230 */ /* 0x000fc40000004100 */
[-C--:B------:R-:W-:Y:S01]  /*16110*/  FMUL.FTZ R46, R21, R30.reuse ;  /* 0x0000001e152e7220 */ /* 0x080fe20000410000 */
[----:B------:R-:W-:Y:S01]  /*16120*/  FFMA.FTZ R42, R11, R30, -R42 ;  /* 0x0000001e0b2a7223 */ /* 0x000fe2000001082a */
[----:B------:R-:W-:Y:S01]  /*16130*/  HADD2.F32 R7, -RZ, R7.H1_H1 ;  /* 0x30000007ff077230 */ /* 0x000fe20000004100 */
[----:B------:R-:W-:Y:S01]  /*16140*/  F2FP.F16.E4M3.UNPACK_B R26, R26.H1 ;  /* 0x0000001aff1a723e */ /* 0x000fe200030006ff */
[C---:B------:R-:W-:Y:S01]  /*16150*/  FMUL.FTZ R30, R27.reuse, R38 ;  /* 0x000000261b1e7220 */ /* 0x040fe20000410000 */
[----:B------:R-:W-:Y:S01]  /*16160*/  F2FP.F16.E4M3.UNPACK_B R25, R8.H1 ;  /* 0x00000008ff19723e */ /* 0x000fe200030006ff */
[----:B------:R-:W-:Y:S01]  /*16170*/  FMUL.FTZ R29, R27, R40 ;  /* 0x000000281b1d7220 */ /* 0x000fe20000410000 */
[----:B------:R-:W-:Y:S01]  /*16180*/  F2FP.F16.E4M3.UNPACK_B R21, R20.H1 ;  /* 0x00000014ff15723e */ /* 0x000fe200030006ff */
[----:B------:R-:W-:Y:S01]  /*16190*/  FFMA.FTZ R46, R11, R36, R46 ;  /* 0x000000240b2e7223 */ /* 0x000fe2000001002e */
[----:B------:R-:W-:Y:S01]  /*161a0*/  FFMA.FTZ R27, R7, R40, -R30 ;  /* 0x00000028071b7223 */ /* 0x000fe2000001081e */
[----:B------:R-:W-:-:S02]  /*161b0*/  HADD2.F32 R36, -RZ, R25.H0_H0 ;  /* 0x20000019ff247230 */ /* 0x000fc40000004100 */
[----:B------:R-:W-:Y:S01]  /*161c0*/  FFMA.FTZ R29, R7, R38, R29 ;  /* 0x00000026071d7223 */ /* 0x000fe2000001001d */
[--C-:B------:R-:W-:Y:S01]  /*161d0*/  HADD2.F32 R11, -RZ, R26.reuse.H0_H0 ;  /* 0x2000001aff0b7230 */ /* 0x100fe20000004100 */
[----:B------:R-:W-:Y:S01]  /*161e0*/  F2FP.F16.E4M3.UNPACK_B R20, R20 ;  /* 0x00000014ff14723e */ /* 0x000fe200020006ff */
[----:B------:R-:W-:Y:S01]  /*161f0*/  HADD2.F32 R30, -RZ, R21.H0_H0 ;  /* 0x20000015ff1e7230 */ /* 0x000fe20000004100 */
[----:B------:R-:W-:Y:S01]  /*16200*/  F2FP.F16.E4M3.UNPACK_B R8, R8 ;  /* 0x00000008ff08723e */ /* 0x000fe200020006ff */
[----:B------:R-:W-:Y:S02]  /*16210*/  HADD2.F32 R25, -RZ, R25.H1_H1 ;  /* 0x30000019ff197230 */ /* 0x000fe40000004100 */
[C---:B------:R-:W-:Y:S01]  /*16220*/  FMUL.FTZ R38, R11.reuse, R36 ;  /* 0x000000240b267220 */ /* 0x040fe20000410000 */
[----:B------:R-:W-:Y:S02]  /*16230*/  HADD2.F32 R26, -RZ, R26.H1_H1 ;  /* 0x3000001aff1a7230 */ /* 0x000fe40000004100 */
[----:B------:R-:W-:Y:S01]  /*16240*/  FMUL.FTZ R40, R11, R30 ;  /* 0x0000001e0b287220 */ /* 0x000fe20000410000 */
[----:B------:R-:W-:Y:S01]  /*16250*/  HADD2.F32 R21, -RZ, R21.H1_H1 ;  /* 0x30000015ff157230 */ /* 0x000fe20000004100 */
[----:B------:R-:W-:Y:S01]  /*16260*/  F2FP.SATFINITE.E4M3.F32.PACK_AB_MERGE_C R51, R52, R51, RZ ;  /* 0x000000333433723e */ /* 0x000fe200048070ff */
[----:B------:R-:W-:-:S02]  /*16270*/  HADD2.F32 R7, -RZ, R28.H0_H0 ;  /* 0x2000001cff077230 */ /* 0x000fc40000004100 */
[C---:B------:R-:W-:Y:S01]  /*16280*/  FMUL.FTZ R11, R26.reuse, R25 ;  /* 0x000000191a0b7220 */ /* 0x040fe20000410000 */
[----:B------:R-:W-:Y:S02]  /*16290*/  HADD2.F32 R28, -RZ, R28.H1_H1 ;  /* 0x3000001cff1c7230 */ /* 0x000fe40000004100 */
[----:B------:R-:W-:Y:S01]  /*162a0*/  FMUL.FTZ R26, R26, R21 ;  /* 0x000000151a1a7220 */ /* 0x000fe20000410000 */
[----:B------:R-:W-:Y:S01]  /*162b0*/  F2FP.SATFINITE.E4M3.F32.PACK_AB_MERGE_C R54, R54, R57, RZ ;  /* 0x000000393636723e */ /* 0x000fe200048070ff */
[C---:B------:R-:W-:Y:S01]  /*162c0*/  FFMA.FTZ R38, R7.reuse, R30, -R38 ;  /* 0x0000001e07267223 */ /* 0x040fe20000010826 */
[----:B------:R-:W-:Y:S01]  /*162d0*/  FFMA.FTZ R40, R7, R36, R40 ;  /* 0x0000002407287223 */ /* 0x000fe20000010028 */
[C---:B------:R-:W-:Y:S01]  /*162e0*/  FFMA.FTZ R43, R28.reuse, R21, -R11 ;  /* 0x000000151c2b7223 */ /* 0x040fe2000001080b */
[----:B------:R-:W-:Y:S01]  /*162f0*/  FFMA.FTZ R45, R28, R25, R26 ;  /* 0x000000191c2d7223 */ /* 0x000fe2000001001a */
[--C-:B------:R-:W-:Y:S01]  /*16300*/  HADD2.F32 R11, -RZ, R20.reuse.H0_H0 ;  /* 0x20000014ff0b7230 */ /* 0x100fe20000004100 */
[----:B------:R-:W-:Y:S01]  /*16310*/  F2FP.SATFINITE.E4M3.F32.PACK_AB_MERGE_C R5, R10, R5, R51 ;  /* 0x000000050a05723e */ /* 0x000fe20004807033 */
[----:B------:R-:W-:Y:S01]  /*16320*/  HADD2.F32 R21, -RZ, R20.H1_H1 ;  /* 0x30000014ff157230 */ /* 0x000fe20000004100 */
[----:B------:R-:W-:Y:S01]  /*16330*/  F2FP.SATFINITE.E4M3.F32.PACK_AB_MERGE_C R38, R43, R38, RZ ;  /* 0x000000262b26723e */ /* 0x000fe200048070ff */
[----:B------:R-:W-:Y:S01]  /*16340*/  HADD2.F32 R20, -RZ, R8.H0_H0 ;  /* 0x20000008ff147230 */ /* 0x000fe20000004100 */
[----:B------:R-:W-:Y:S01]  /*16350*/  F2FP.SATFINITE.E4M3.F32.PACK_AB_MERGE_C R40, R45, R40, RZ ;  /* 0x000000282d28723e */ /* 0x000fe200048070ff */
[----:B------:R-:W-:Y:S01]  /*16360*/  HADD2.F32 R7, -RZ, R6.H0_H0 ;  /* 0x20000006ff077230 */ /* 0x000fe20000004100 */
[----:B------:R-:W-:Y:S01]  /*16370*/  F2FP.SATFINITE.E4M3.F32.PACK_AB_MERGE_C R9, R24, R9, R54 ;  /* 0x000000091809723e */ /* 0x000fe20004807036 */
[----:B------:R-:W-:-:S02]  /*16380*/  HADD2.F32 R25, -RZ, R8.H1_H1 ;  /* 0x30000008ff197230 */ /* 0x000fc40000004100 */
[----:B------:R-:W-:Y:S02]  /*16390*/  HADD2.F32 R8, -RZ, R6.H1_H1 ;  /* 0x30000006ff087230 */ /* 0x000fe40000004100 */
[CC--:B------:R-:W-:Y:S01]  /*163a0*/  FMUL.FTZ R31, R7.reuse, R20.reuse ;  /* 0x00000014071f7220 */ /* 0x0c0fe20000410000 */
[--C-:B------:R-:W-:Y:S02]  /*163b0*/  HADD2.F32 R6, -RZ, R4.reuse.H0_H0 ;  /* 0x20000004ff067230 */ /* 0x100fe40000004100 */
[----:B------:R-:W-:Y:S01]  /*163c0*/  FMUL.FTZ R7, R7, R11 ;  /* 0x0000000b07077220 */ /* 0x000fe20000410000 */
[----:B------:R-:W-:Y:S02]  /*163d0*/  HADD2.F32 R4, -RZ, R4.H1_H1 ;  /* 0x30000004ff047230 */ /* 0x000fe40000004100 */
[C---:B------:R-:W-:Y:S01]  /*163e0*/  FMUL.FTZ R37, R8.reuse, R25 ;  /* 0x0000001908257220 */ /* 0x040fe20000410000 */
[----:B------:R-:W-:Y:S01]  /*163f0*/  FMUL.FTZ R8, R8, R21 ;  /* 0x0000001508087220 */ /* 0x000fe20000410000 */
        /* <DEDUP_REMOVED lines=11> */
[----:B------:R-:W-:Y:S02]  /*164b0*/  F2FP.SATFINITE.E4M3.F32.PACK_AB_MERGE_C R11, R58, R49, R11 ;  /* 0x000000313a0b723e */ /* 0x000fe4000480700b */
[----:B------:R-:W-:Y:S01]  /*164c0*/  F2FP.SATFINITE.E4M3.F32.PACK_AB_MERGE_C R8, R29, R46, R8 ;  /* 0x0000002e1d08723e */ /* 0x000fe20004807008 */
[----:B------:R3:W-:Y:S01]  /*164d0*/  STS.128 [R61+0x14400], R4 ;  /* 0x014400043d007388 */ /* 0x0007e20000000c00 */
[----:B------:R-:W-:-:S05]  /*164e0*/  F2FP.SATFINITE.E4M3.F32.PACK_AB_MERGE_C R10, R25, R20, R40 ;  /* 0x00000014190a723e */ /* 0x000fca0004807028 */
[----:B------:R3:W-:Y:S02]  /*164f0*/  STS.128 [R0+0x14400], R8 ;  /* 0x0144000800007388 */ /* 0x0007e40000000c00 */
.L_x_582:
[----:B------:R-:W-:Y:S05]  /*16500*/  BSYNC B1 ;  /* 0x0000000000017941 */ /* 0x000fea0003800000 */
.L_x_581:
[----:B------:R-:W-:Y:S05]  /*16510*/  @P2 BRA `(.L_x_563) ;  /* 0x0000000c00dc2947 */ /* 0x000fea0003800000 */
[----:B------:R-:W4:Y:S01]  /*16520*/  LDL R49, [R1+0x1c] ;  /* 0x00001c0001317983 */ /* 0x000f220000100800 */
[----:B-1-3-5:R-:W-:Y:S02]  /*16530*/  SHF.R.U32.HI R4, RZ, 0x8, R32 ;  /* 0x00000008ff047819 */ /* 0x02afe40000011620 */
[----:B------:R-:W-:Y:S02]  /*16540*/  LOP3.LUT R0, R32, 0xff, RZ, 0xc0, !PT ;  /* 0x000000ff20007812 */ /* 0x000fe400078ec0ff */
[----:B------:R-:W-:Y:S02]  /*16550*/  SHF.R.U32.HI R8, RZ, 0x8, R34 ;  /* 0x00000008ff087819 */ /* 0x000fe40000011622 */
[----:B------:R-:W-:Y:S02]  /*16560*/  LOP3.LUT R5, R4, 0xff, RZ, 0xc0, !PT ;  /* 0x000000ff04057812 */ /* 0x000fe400078ec0ff */
[----:B------:R-:W-:Y:S02]  /*16570*/  LEA.HI R3, R3, R174, RZ, 0x1c ;  /* 0x000000ae03037211 */ /* 0x000fe400078fe0ff */
[----:B------:R-:W-:-:S02]  /*16580*/  LOP3.LUT R4, R34, 0xff, RZ, 0xc0, !PT ;  /* 0x000000ff22047812 */ /* 0x000fc400078ec0ff */
[----:B------:R-:W-:Y:S02]  /*16590*/  LOP3.LUT R9, R8, 0xff, RZ, 0xc0, !PT ;  /* 0x000000ff08097812 */ /* 0x000fe400078ec0ff */
[----:B0-----:R-:W-:Y:S02]  /*165a0*/  PRMT R21, R5, 0x7604, R0 ;  /* 0x0000760405157816 */ /* 0x001fe40000000000 */
[----:B------:R-:W-:Y:S02]  /*165b0*/  SHF.R.S32.HI R0, RZ, 0x1f, R3 ;  /* 0x0000001fff007819 */ /* 0x000fe40000011403 */
[----:B------:R-:W-:Y:S02]  /*165c0*/  PRMT R25, R9, 0x7604, R4 ;  /* 0x0000760409197816 */ /* 0x000fe40000000004 */
[----:B------:R-:W-:Y:S01]  /*165d0*/  LEA.HI R4, R0, R3, RZ, 0x2 ;  /* 0x0000000300047211 */ /* 0x000fe200078f10ff */
[----:B------:R-:W-:Y:S01]  /*165e0*/  IMAD.SHL.U32 R3, R3, 0x10, RZ ;  /* 0x0000001003037824 */ /* 0x000fe200078e00ff */
[----:B------:R-:W-:-:S02]  /*165f0*/  SHF.R.U32.HI R7, RZ, 0x8, R33 ;  /* 0x00000008ff077819 */ /* 0x000fc40000011621 */
[----:B------:R-:W-:Y:S01]  /*16600*/  LOP3.LUT R6, R33, 0xff, RZ, 0xc0, !PT ;  /* 0x000000ff21067812 */ /* 0x000fe200078ec0ff */
[----:B------:R-:W-:Y:S01]  /*16610*/  IMAD.SHL.U32 R4, R4, 0x800, RZ ;  /* 0x0000080004047824 */ /* 0x000fe200078e00ff */
[----:B------:R-:W-:Y:S02]  /*16620*/  LOP3.LUT R0, R208, 0x30, R3, 0xf8, !PT ;  /* 0x00000030d0007812 */ /* 0x000fe400078ef803 */
[----:B------:R-:W-:Y:S02]  /*16630*/  LOP3.LUT R7, R7, 0xff, RZ, 0xc0, !PT ;  /* 0x000000ff07077812 */ /* 0x000fe400078ec0ff */
[----:B------:R-:W-:Y:S02]  /*16640*/  SHF.R.U32.HI R8, RZ, 0x8, R12 ;  /* 0x00000008ff087819 */ /* 0x000fe4000001160c */
[----:B------:R-:W-:Y:S02]  /*16650*/  LOP3.LUT R0, R0, R209, RZ, 0x3c, !PT ;  /* 0x000000d100007212 */ /* 0x000fe400078e3cff */
[----:B------:R-:W-:-:S02]  /*16660*/  LOP3.LUT R3, R4, 0xffffe000, RZ, 0xc0, !PT ;  /* 0xffffe00004037812 */ /* 0x000fc400078ec0ff */
[----:B------:R-:W-:Y:S02]  /*16670*/  PRMT R20, R7, 0x7604, R6 ;  /* 0x0000760407147816 */ /* 0x000fe40000000006 */
[----:B------:R-:W-:Y:S02]  /*16680*/  SHF.R.U32.HI R6, RZ, 0x8, R35 ;  /* 0x00000008ff067819 */ /* 0x000fe40000011623 */
[----:B------:R-:W-:Y:S02]  /*16690*/  LOP3.LUT R7, R12, 0xff, RZ, 0xc0, !PT ;  /* 0x000000ff0c077812 */ /* 0x000fe400078ec0ff */
[----:B------:R-:W-:Y:S02]  /*166a0*/  LOP3.LUT R8, R8, 0xff, RZ, 0xc0, !PT ;  /* 0x000000ff08087812 */ /* 0x000fe400078ec0ff */
[----:B------:R-:W-:Y:S02]  /*166b0*/  IADD3 R3, R0, R210, R3 ;  /* 0x000000d200037210 */ /* 0x000fe40007ffe003 */
[----:B------:R-:W-:-:S02]  /*166c0*/  LOP3.LUT R5, R35, 0xff, RZ, 0xc0, !PT ;  /* 0x000000ff23057812 */ /* 0x000fc400078ec0ff */
[----:B------:R-:W-:Y:S02]  /*166d0*/  LOP3.LUT R6, R6, 0xff, RZ, 0xc0, !PT ;  /* 0x000000ff06067812 */ /* 0x000fe400078ec0ff */
[----:B------:R-:W-:Y:S02]  /*166e0*/  PRMT R29, R8, 0x7604, R7 ;  /* 0x00007604081d7816 */ /* 0x000fe40000000007 */
[----:B------:R-:W-:Y:S02]  /*166f0*/  SHF.R.U32.HI R8, RZ, 0x8, R13 ;  /* 0x00000008ff087819 */ /* 0x000fe4000001160d */
[----:B------:R-:W-:Y:S02]  /*16700*/  IADD3 R0, R18, R3, RZ ;  /* 0x0000000312007210 */ /* 0x000fe40007ffe0ff */
[----:B------:R-:W-:Y:S02]  /*16710*/  PRMT R24, R6, 0x7604, R5 ;  /* 0x0000760406187816 */ /* 0x000fe40000000005 */
[----:B------:R-:W-:-:S02]  /*16720*/  LOP3.LUT R3, R8, 0xff, RZ, 0xc0, !PT ;  /* 0x000000ff08037812 */ /* 0x000fc400078ec0ff */
[----:B------:R-:W0:Y:S01]  /*16730*/  LDS.128 R8, [R0+0x14400] ;  /* 0x0144000000087984 */ /* 0x000e220000000c00 */
[----:B------:R-:W-:Y:S02]  /*16740*/  SHF.R.U32.HI R31, RZ, 0x8, R15 ;  /* 0x00000008ff1f7819 */ /* 0x000fe4000001160f */
[----:B------:R-:W-:Y:S02]  /*16750*/  LOP3.LUT R26, R13, 0xff, RZ, 0xc0, !PT ;  /* 0x000000ff0d1a7812 */ /* 0x000fe400078ec0ff */
[----:B------:R-:W-:Y:S02]  /*16760*/  LOP3.LUT R30, R15, 0xff, RZ, 0xc0, !PT ;  /* 0x000000ff0f1e7812 */ /* 0x000fe400078ec0ff */
[----:B------:R-:W-:Y:S02]  /*16770*/  LOP3.LUT R31, R31, 0xff, RZ, 0xc0, !PT ;  /* 0x000000ff1f1f7812 */ /* 0x000fe400078ec0ff */
[----:B------:R-:W-:Y:S02]  /*16780*/  PRMT R26, R3, 0x7604, R26 ;  /* 0x00007604031a7816 */ /* 0x000fe4000000001a */
[----:B------:R-:W-:-:S02]  /*16790*/  SHF.R.U32.HI R3, RZ, 0x10, R33 ;  /* 0x00000010ff037819 */ /* 0x000fc40000011621 */
[----:B------:R-:W-:Y:S02]  /*167a0*/  PRMT R30, R31, 0x7604, R30 ;  /* 0x000076041f1e7816 */ /* 0x000fe4000000001e */
[----:B------:R-:W-:Y:S01]  /*167b0*/  SHF.R.U32.HI R28, RZ, 0x8, R14 ;  /* 0x00000008ff1c7819 */ /* 0x000fe2000001160e */
[----:B------:R-:W-:Y:S01]  /*167c0*/  IMAD.U32 R3, R3, 0x10000, RZ ;  /* 0x0001000003037824 */ /* 0x000fe200078e00ff */
[----:B------:R-:W-:Y:S02]  /*167d0*/  SHF.R.U32.HI R31, RZ, 0x10, R13 ;  /* 0x00000010ff1f7819 */ /* 0x000fe4000001160d */
[----:B------:R-:W-:Y:S02]  /*167e0*/  LOP3.LUT R27, R14, 0xff, RZ, 0xc0, !PT ;  /* 0x000000ff0e1b7812 */ /* 0x000fe400078ec0ff */
[----:B------:R-:W-:Y:S01]  /*167f0*/  LOP3.LUT R28, R28, 0xff, RZ, 0xc0, !PT ;  /* 0x000000ff1c1c7812 */ /* 0x000fe200078ec0ff */
[----:B------:R-:W-:Y:S01]  /*16800*/  IMAD.U32 R31, R31, 0x10000, RZ ;  /* 0x000100001f1f7824 */ /* 0x000fe200078e00ff */
[----:B--2---:R-:W-:-:S02]  /*16810*/  SHF.R.U32.HI R39, RZ, 0x10, R15 ;  /* 0x00000010ff277819 */ /* 0x004fc4000001160f */
[----:B------:R-:W-:Y:S02]  /*16820*/  LOP3.LUT R3, R20, 0xff0000, R3, 0xf8, !PT ;  /* 0x00ff000014037812 */ /* 0x000fe400078ef803 */
[----:B----4-:R-:W-:Y:S02]  /*16830*/  PRMT R37, R28, 0x7604, R27 ;  /* 0x000076041c257816 */ /* 0x010fe4000000001b */
[----:B------:R-:W-:Y:S02]  /*16840*/  SHF.R.U32.HI R27, RZ, 0x10, R35 ;  /* 0x00000010ff1b7819 */ /* 0x000fe40000011623 */
[----:B------:R-:W-:Y:S02]  /*16850*/  SHF.L.U32 R39, R39, 0x10, RZ ;  /* 0x0000001027277819 */ /* 0x000fe400000006ff */
[----:B------:R-:W-:Y:S01]  /*16860*/  LOP3.LUT R31, R26, 0xff0000, R31, 0xf8, !PT ;  /* 0x00ff00001a1f7812 */ /* 0x000fe200078ef81f */
[----:B------:R-:W-:Y:S01]  /*16870*/  IMAD.U32 R27, R27, 0x10000, RZ ;  /* 0x000100001b1b7824 */ /* 0x000fe200078e00ff */
        /* <DEDUP_REMOVED lines=12> */
[----:B------:R-:W-:-:S02]  /*16940*/  F2FP.F16.E4M3.UNPACK_B R39, R37 ;  /* 0x00000025ff27723e */ /* 0x000fc400020006ff */
[----:B------:R-:W-:Y:S02]  /*16950*/  LOP3.LUT R27, R24, 0xff0000, R27, 0xf8, !PT ;  /* 0x00ff0000181b7812 */ /* 0x000fe400078ef81b */
[----:B------:R-:W-:Y:S01]  /*16960*/  F2FP.F16.E4M3.UNPACK_B R34, R33 ;  /* 0x00000021ff22723e */ /* 0x000fe200020006ff */
[--C-:B------:R-:W-:Y:S01]  /*16970*/  HADD2.F32 R40, -RZ, R39.reuse.H0_H0 ;  /* 0x20000027ff287230 */ /* 0x100fe20000004100 */
[----:B------:R-:W-:Y:S01]  /*16980*/  LOP3.LUT R36, R27, 0xff000000, R35, 0xf8, !PT ;  /* 0xff0000001b247812 */ /* 0x000fe200078ef823 */
[----:B------:R-:W-:Y:S01]  /*16990*/  HADD2.F32 R39, -RZ, R39.H1_H1 ;  /* 0x30000027ff277230 */ /* 0x000fe20000004100 */
[----:B0-----:R-:W-:Y:S01]  /*169a0*/  F2FP.F16.E4M3.UNPACK_B R27, R9.H1 ;  /* 0x00000009ff1b723e */ /* 0x001fe200030006ff */
[----:B------:R-:W-:Y:S01]  /*169b0*/  HADD2.F32 R35, -RZ, R34.H0_H0 ;  /* 0x20000022ff237230 */ /* 0x000fe20000004100 */
[-C--:B------:R-:W-:Y:S02]  /*169c0*/  F2FP.F16.E4M3.UNPACK_B R28, R10.reuse ;  /* 0x0000000aff1c723e */ /* 0x080fe400020006ff */
[----:B------:R-:W-:-:S02]  /*169d0*/  F2FP.F16.E4M3.UNPACK_B R29, R10.H1 ;  /* 0x0000000aff1d723e */ /* 0x000fc400030006ff */
[----:B------:R-:W-:Y:S02]  /*169e0*/  F2FP.F16.E4M3.UNPACK_B R10, R37.H1 ;  /* 0x00000025ff0a723e */ /* 0x000fe400030006ff */
[----:B------:R-:W-:Y:S02]  /*169f0*/  F2FP.F16.E4M3.UNPACK_B R33, R33.H1 ;  /* 0x00000021ff21723e */ /* 0x000fe400030006ff */
[-C--:B------:R-:W-:Y:S02]  /*16a00*/  F2FP.F16.E4M3.UNPACK_B R30, R11.reuse ;  /* 0x0000000bff1e723e */ /* 0x080fe400020006ff */
[----:B------:R-:W-:Y:S01]  /*16a10*/  F2FP.F16.E4M3.UNPACK_B R31, R11.H1 ;  /* 0x0000000bff1f723e */ /* 0x000fe200030006ff */
[----:B------:R-:W-:Y:S01]  /*16a20*/  HADD2.F32 R37, -RZ, R33.H0_H0 ;  /* 0x20000021ff257230 */ /* 0x000fe20000004100 */
[-C--:B------:R-:W-:Y:S02]  /*16a30*/  F2FP.F16.E4M3.UNPACK_B R11, R8.reuse ;  /* 0x00000008ff0b723e */ /* 0x080fe400020006ff */
[----:B------:R-:W-:Y:S01]  /*16a40*/  F2FP.F16.E4M3.UNPACK_B R26, R8.H1 ;  /* 0x00000008ff1a723e */ /* 0x000fe200030006ff */
[----:B------:R-:W0:Y:S02]  /*16a50*/  LDS.128 R4, [R49+0x14400] ;  /* 0x0144000031047984 */ /* 0x000e240000000c00 */
[----:B0-----:R-:W-:-:S02]  /*16a60*/  F2FP.F16.E4M3.UNPACK_B R3, R6 ;  /* 0x00000006ff03723e */ /* 0x001fc400020006ff */
[----:B------:R-:W-:Y:S02]  /*16a70*/  F2FP.F16.E4M3.UNPACK_B R21, R6.H1 ;  /* 0x00000006ff15723e */ /* 0x000fe400030006ff */
[----:B------:R-:W-:Y:S02]  /*16a80*/  F2FP.F16.E4M3.UNPACK_B R6, R9 ;  /* 0x00000009ff06723e */ /* 0x000fe400020006ff */
[-C--:B------:R-:W-:Y:S02]  /*16a90*/  F2FP.F16.E4M3.UNPACK_B R14, R5.reuse ;  /* 0x00000005ff0e723e */ /* 0x080fe400020006ff */
[----:B------:R-:W-:Y:S01]  /*16aa0*/  F2FP.F16.E4M3.UNPACK_B R15, R5.H1 ;  /* 0x00000005ff0f723e */ /* 0x000fe200030006ff */
[--C-:B------:R-:W-:Y:S01]  /*16ab0*/  HADD2.F32 R5, -RZ, R6.reuse.H0_H0 ;  /* 0x20000006ff057230 */ /* 0x100fe20000004100 */
[-C--:B------:R-:W-:Y:S01]  /*16ac0*/  F2FP.F16.E4M3.UNPACK_B R24, R7.reuse ;  /* 0x00000007ff18723e */ /* 0x080fe200020006ff */
[----:B------:R-:W-:Y:S01]  /*16ad0*/  HADD2.F32 R6, -RZ, R6.H1_H1 ;  /* 0x30000006ff067230 */ /* 0x000fe20000004100 */
[----:B------:R-:W-:Y:S01]  /*16ae0*/  F2FP.F16.E4M3.UNPACK_B R25, R7.H1 ;  /* 0x00000007ff19723e */ /* 0x000fe200030006ff */
[----:B------:R-:W-:Y:S01]  /*16af0*/  HADD2.F32 R8, -RZ, R15.H0_H0 ;  /* 0x2000000fff087230 */ /* 0x000fe20000004100 */
[----:B------:R-:W-:Y:S01]  /*16b00*/  F2FP.F16.E4M3.UNPACK_B R7, R4 ;  /* 0x00000004ff07723e */ /* 0x000fe200020006ff */
[----:B------:R-:W-:Y:S01]  /*16b10*/  FMUL.FTZ R9, R5, R40 ;  /* 0x0000002805097220 */ /* 0x000fe20000410000 */
[----:B------:R-:W-:Y:S01]  /*16b20*/  F2FP.F16.E4M3.UNPACK_B R13, R4.H1 ;  /* 0x00000004ff0d723e */ /* 0x000fe200030006ff */
[----:B------:R-:W-:-:S02]  /*16b30*/  HADD2.F32 R4, -RZ, R14.H0_H0 ;  /* 0x2000000eff047230 */ /* 0x000fc40000004100 */
[----:B------:R-:W-:Y:S01]  /*16b40*/  FMUL.FTZ R41, R5, R35 ;  /* 0x0000002305297220 */ /* 0x000fe20000410000 */
[----:B------:R-:W-:Y:S02]  /*16b50*/  HADD2.F32 R14, -RZ, R14.H1_H1 ;  /* 0x3000000eff0e7230 */ /* 0x000fe40000004100 */
[----:B------:R-:W-:Y:S01]  /*16b60*/  FMUL.FTZ R43, R6, R39 ;  /* 0x00000027062b7220 */ /* 0x000fe20000410000 */
[----:B------:R-:W-:Y:S02]  /*16b70*/  HADD2.F32 R15, -RZ, R15.H1_H1 ;  /* 0x3000000fff0f7230 */ /* 0x000fe40000004100 */
[C---:B------:R-:W-:Y:S01]  /*16b80*/  FFMA.FTZ R5, R4.reuse, R35, -R9 ;  /* 0x0000002304057223 */ /* 0x040fe20000010809 */
[----:B------:R-:W-:Y:S01]  /*16b90*/  FFMA.FTZ R9, R4, R40, R41 ;  /* 0x0000002804097223 */ /* 0x000fe20000010029 */
[----:B------:R-:W-:Y:S02]  /*16ba0*/  HADD2.F32 R35, -RZ, R34.H1_H1 ;  /* 0x30000022ff237230 */ /* 0x000fe40000004100 */
[----:B------:R-:W-:-:S02]  /*16bb0*/  HADD2.F32 R41, -RZ, R10.H0_H0 ;  /* 0x2000000aff297230 */ /* 0x000fc40000004100 */
        /* <DEDUP_REMOVED lines=20> */
[----:B------:R-:W-:Y:S02]  /*16d00*/  HADD2.F32 R8, -RZ, R24.H0_H0 ;  /* 0x20000018ff087230 */ /* 0x000fe40000004100 */
[C---:B------:R-:W-:Y:S01]  /*16d10*/  FMUL.FTZ R43, R10.reuse, R39 ;  /* 0x000000270a2b7220 */ /* 0x040fe20000410000 */
[----:B------:R-:W-:Y:S02]  /*16d20*/  HADD2.F32 R37, -RZ, R37.H1_H1 ;  /* 0x30000025ff257230 */ /* 0x000fe40000004100 */
[----:B------:R-:W-:Y:S01]  /*16d30*/  FMUL.FTZ R10, R10, R35 ;  /* 0x000000230a0a7220 */ /* 0x000fe20000410000 */
[----:B------:R-:W-:-:S02]  /*16d40*/  HADD2.F32 R30, -RZ, R30.H1_H1 ;  /* 0x3000001eff1e7230 */ /* 0x000fc40000004100 */
[C---:B------:R-:W-:Y:S01]  /*16d50*/  FFMA.FTZ R34, R15.reuse, R34, R27 ;  /* 0x000000220f227223 */ /* 0x040fe2000001001b */
[----:B------:R-:W-:Y:S02]  /*16d60*/  HADD2.F32 R33, -RZ, R33.H1_H1 ;  /* 0x30000021ff217230 */ /* 0x000fe40000004100 */
[C---:B------:R-:W-:Y:S01]  /*16d70*/  FFMA.FTZ R43, R8.reuse, R35, -R43 ;  /* 0x00000023082b7223 */ /* 0x040fe2000001082b */
[----:B------:R-:W-:Y:S01]  /*16d80*/  FFMA.FTZ R39, R8, R39, R10 ;  /* 0x0000002708277223 */ /* 0x000fe2000001000a */
[----:B------:R-:W-:Y:S01]  /*16d90*/  FFMA.FTZ R40, R15, R14, -R40 ;  /* 0x0000000e0f287223 */ /* 0x000fe20000010828 */
[----:B------:R-:W-:Y:S02]  /*16da0*/  HADD2.F32 R24, -RZ, R24.H1_H1 ;  /* 0x30000018ff187230 */ /* 0x000fe40000004100 */
[C---:B------:R-:W-:Y:S01]  /*16db0*/  FMUL.FTZ R35, R30.reuse, R37 ;  /* 0x000000251e237220 */ /* 0x040fe20000410000 */
[----:B------:R-:W-:Y:S02]  /*16dc0*/  HADD2.F32 R27, -RZ, R42.H0_H0 ;  /* 0x2000002aff1b7230 */ /* 0x000fe40000004100 */
[----:B------:R-:W-:Y:S01]  /*16dd0*/  FMUL.FTZ R30, R30, R33 ;  /* 0x000000211e1e7220 */ /* 0x000fe20000410000 */
[----:B------:R-:W-:-:S02]  /*16de0*/  HADD2.F32 R10, -RZ, R31.H0_H0 ;  /* 0x2000001fff0a7230 */ /* 0x000fc40000004100 */
[C---:B------:R-:W-:Y:S01]  /*16df0*/  FFMA.FTZ R46, R24.reuse, R33, -R35 ;  /* 0x00000021182e7223 */ /* 0x040fe20000010823 */
[--C-:B------:R-:W-:Y:S02]  /*16e00*/  HADD2.F32 R15, -RZ, R36.reuse.H0_H0 ;  /* 0x20000024ff0f7230 */ /* 0x100fe40000004100 */
[----:B------:R-:W-:Y:S01]  /*16e10*/  FFMA.FTZ R48, R24, R37, R30 ;  /* 0x0000002518307223 */ /* 0x000fe2000001001e */
[----:B------:R-:W-:Y:S02]  /*16e20*/  HADD2.F32 R8, -RZ, R25.H0_H0 ;  /* 0x20000019ff087230 */ /* 0x000fe40000004100 */
[C---:B------:R-:W-:Y:S01]  /*16e30*/  FMUL.FTZ R47, R10.reuse, R27 ;  /* 0x0000001b0a2f7220 */ /* 0x040fe20000410000 */
[----:B------:R-:W-:Y:S01]  /*16e40*/  F2FP.F16.E4M3.UNPACK_B R24, R38.H1 ;  /* 0x00000026ff18723e */ /* 0x000fe200030006ff */
[----:B------:R-:W-:Y:S01]  /*16e50*/  FMUL.FTZ R10, R10, R15 ;  /* 0x0000000f0a0a7220 */ /* 0x000fe20000410000 */
[----:B------:R-:W-:Y:S01]  /*16e60*/  F2FP.F16.E4M3.UNPACK_B R14, R32.H1 ;  /* 0x00000020ff0e723e */ /* 0x000fe200030006ff */
[----:B------:R-:W-:-:S02]  /*16e70*/  HADD2.F32 R36, -RZ, R36.H1_H1 ;  /* 0x30000024ff247230 */ /* 0x000fc40000004100 */
[C---:B------:R-:W-:Y:S01]  /*16e80*/  FFMA.FTZ R47, R8.reuse, R15, -R47 ;  /* 0x0000000f082f7223 */ /* 0x040fe2000001082f */
[----:B------:R-:W-:Y:S01]  /*16e90*/  FFMA.FTZ R37, R8, R27, R10 ;  /* 0x0000001b08257223 */ /* 0x000fe2000001000a */
[----:B------:R-:W-:Y:S01]  /*16ea0*/  HADD2.F32 R42, -RZ, R42.H1_H1 ;  /* 0x3000002aff2a7230 */ /* 0x000fe20000004100 */
[----:B------:R-:W-:Y:S01]  /*16eb0*/  F2FP.F16.E4M3.UNPACK_B R38, R38 ;  /* 0x00000026ff26723e */ /* 0x000fe200020006ff */
[----:B------:R-:W-:Y:S01]  /*16ec0*/  HADD2.F32 R31, -RZ, R31.H1_H1 ;  /* 0x3000001fff1f7230 */ /* 0x000fe20000004100 */
[----:B------:R-:W-:Y:S01]  /*16ed0*/  F2FP.F16.E4M3.UNPACK_B R32, R32 ;  /* 0x00000020ff20723e */ /* 0x000fe200020006ff */
[----:B------:R-:W-:Y:S01]  /*16ee0*/  HADD2.F32 R27, -RZ, R24.H0_H0 ;  /* 0x20000018ff1b7230 */ /* 0x000fe20000004100 */
[----:B------:R-:W-:Y:S01]  /*16ef0*/  F2FP.SATFINITE.E4M3.F32.PACK_AB_MERGE_C R40, R40, R45, RZ ;  /* 0x0000002d2828723e */ /* 0x000fe200048070ff */
[----:B------:R-:W-:Y:S02]  /*16f00*/  HADD2.F32 R10, -RZ, R26.H0_H0 ;  /* 0x2000001aff0a7230 */ /* 0x000fe40000004100 */
[----:B------:R-:W-:Y:S01]  /*16f10*/  FMUL.FTZ R30, R31, R42 ;  /* 0x0000002a1f1e7220 */ /* 0x000fe20000410000 */
[----:B------:R-:W-:-:S02]  /*16f20*/  HADD2.F32 R15, -RZ, R14.H0_H0 ;  /* 0x2000000eff0f7230 */ /* 0x000fc40000004100 */
[-C--:B------:R-:W-:Y:S01]  /*16f30*/  FMUL.FTZ R33, R31, R36.reuse ;  /* 0x000000241f217220 */ /* 0x080fe20000410000 */
        /* <DEDUP_REMOVED lines=10> */
[----:B------:R-:W-:Y:S01]  /*16fe0*/  FFMA.FTZ R30, R8, R27, R10 ;  /* 0x0000001b081e7223 */ /* 0x000fe2000001000a */
[----:B------:R-:W-:Y:S02]  /*16ff0*/  HADD2.F32 R13, -RZ, R13.H1_H1 ;  /* 0x3000000dff0d7230 */ /* 0x000fe40000004100 */
        /* <DEDUP_REMOVED lines=8> */
[----:B------:R-:W-:Y:S01]  /*17080*/  F2FP.SATFINITE.E4M3.F32.PACK_AB_MERGE_C R5, R4, R5, R40 ;  /* 0x000000050405723e */ /* 0x000fe20004807028 */
        /* <DEDUP_REMOVED lines=11> */
[----:B------:R-:W-:Y:S01]  /*17140*/  FMUL.FTZ R11, R11, R32 ;  /* 0x000000200b0b7220 */ /* 0x000fe20000410000 */
[----:B------:R-:W-:Y:S01]  /*17150*/  F2FP.F16.E4M3.UNPACK_B R10, R20.H1 ;  /* 0x00000014ff0a723e */ /* 0x000fe200030006ff */
[----:B------:R-:W-:Y:S01]  /*17160*/  FFMA.FTZ R32, R7, R32, -R14 ;  /* 0x0000002007207223 */ /* 0x000fe2000001080e */
[----:B------:R-:W-:-:S02]  /*17170*/  HADD2.F32 R14, -RZ, R13.H0_H0 ;  /* 0x2000000dff0e7230 */ /* 0x000fc40000004100 */
[----:B------:R-:W-:Y:S01]  /*17180*/  FFMA.FTZ R38, R7, R38, R11 ;  /* 0x0000002607267223 */ /* 0x000fe2000001000b */
[----:B------:R-:W-:Y:S01]  /*17190*/  HADD2.F32 R8, -RZ, R29.H0_H0 ;  /* 0x2000001dff087230 */ /* 0x000fe20000004100 */
[----:B------:R-:W-:Y:S01]  /*171a0*/  F2FP.F16.E4M3.UNPACK_B R12, R12 ;  /* 0x0000000cff0c723e */ /* 0x000fe200020006ff */
[----:B------:R-:W-:Y:S01]  /*171b0*/  HADD2.F32 R11, -RZ, R10.H0_H0 ;  /* 0x2000000aff0b7230 */ /* 0x000fe20000004100 */
[----:B------:R-:W-:Y:S01]  /*171c0*/  F2FP.F16.E4M3.UNPACK_B R20, R20 ;  /* 0x00000014ff14723e */ /* 0x000fe200020006ff */
[----:B------:R-:W-:Y:S02]  /*171d0*/  HADD2.F32 R7, -RZ, R21.H0_H0 ;  /* 0x20000015ff077230 */ /* 0x000fe40000004100 */
[C---:B------:R-:W-:Y:S01]  /*171e0*/  FMUL.FTZ R36, R8.reuse, R14 ;  /* 0x0000000e08247220 */ /* 0x040fe20000410000 */
[----:B------:R-:W-:Y:S02]  /*171f0*/  HADD2.F32 R24, -RZ, R13.H1_H1 ;  /* 0x3000000dff187230 */ /* 0x000fe40000004100 */
[----:B------:R-:W-:Y:S01]  /*17200*/  FMUL.FTZ R8, R8, R11 ;  /* 0x0000000b08087220 */ /* 0x000fe20000410000 */
[----:B------:R-:W-:-:S02]  /*17210*/  HADD2.F32 R29, -RZ, R29.H1_H1 ;  /* 0x3000001dff1d7230 */ /* 0x000fc40000004100 */
[----:B------:R-:W-:Y:S01]  /*17220*/  FFMA.FTZ R36, R7, R11, -R36 ;  /* 0x0000000b07247223 */ /* 0x000fe20000010824 */
[----:B------:R-:W-:Y:S01]  /*17230*/  HADD2.F32 R10, -RZ, R10.H1_H1 ;  /* 0x3000000aff0a7230 */ /* 0x000fe20000004100 */
[----:B------:R-:W-:Y:S01]  /*17240*/  F2FP.SATFINITE.E4M3.F32.PACK_AB_MERGE_C R26, R26, R31, RZ ;  /* 0x0000001f1a1a723e */ /* 0x000fe200048070ff */
[----:B------:R-:W-:Y:S02]  /*17250*/  HADD2.F32 R21, -RZ, R21.H1_H1 ;  /* 0x30000015ff157230 */ /* 0x000fe40000004100 */
[C---:B------:R-:W-:Y:S01]  /*17260*/  FMUL.FTZ R42, R29.reuse, R24 ;  /* 0x000000181d2a7220 */ /* 0x040fe20000410000 */
[----:B------:R-:W-:Y:S01]  /*17270*/  F2FP.SATFINITE.E4M3.F32.PACK_AB_MERGE_C R9, R6, R9, R34 ;  /* 0x000000090609723e */ /* 0x000fe20004807022 */
[----:B------:R-:W-:Y:S01]  /*17280*/  FMUL.FTZ R11, R29, R10 ;  /* 0x0000000a1d0b7220 */ /* 0x000fe20000410000 */
[----:B------:R-:W-:Y:S01]  /*17290*/  FFMA.FTZ R29, R7, R14, R8 ;  /* 0x0000000e071d7223 */ /* 0x000fe20000010008 */
[----:B------:R-:W-:Y:S01]  /*172a0*/  FFMA.FTZ R35, R21, R10, -R42 ;  /* 0x0000000a15237223 */ /* 0x000fe2000001082a */
[----:B------:R-:W-:-:S02]  /*172b0*/  HADD2.F32 R8, -RZ, R28.H0_H0 ;  /* 0x2000001cff087230 */ /* 0x000fc40000004100 */
[----:B------:R-:W-:Y:S01]  /*172c0*/  FFMA.FTZ R42, R21, R24, R11 ;  /* 0x00000018152a7223 */ /* 0x000fe2000001000b */
[----:B------:R-:W-:Y:S01]  /*172d0*/  HADD2.F32 R11, -RZ, R12.H0_H0 ;  /* 0x2000000cff0b7230 */ /* 0x000fe20000004100 */
[----:B------:R-:W-:Y:S01]  /*172e0*/  F2FP.SATFINITE.E4M3.F32.PACK_AB_MERGE_C R4, R32, R25, R26 ;  /* 0x000000192004723e */ /* 0x000fe2000480701a */
[----:B------:R-:W-:Y:S01]  /*172f0*/  HADD2.F32 R10, -RZ, R20.H0_H0 ;  /* 0x20000014ff0a7230 */ /* 0x000fe20000004100 */
[----:B------:R-:W-:Y:S01]  /*17300*/  F2FP.SATFINITE.E4M3.F32.PACK_AB_MERGE_C R35, R35, R36, RZ ;  /* 0x000000242323723e */ /* 0x000fe200048070ff */
        /* <DEDUP_REMOVED lines=10> */
[C---:B------:R-:W-:Y:S01]  /*173b0*/  FFMA.FTZ R14, R7.reuse, R10, -R14 ;  /* 0x0000000a070e7223 */ /* 0x040fe2000001080e */
[----:B------:R-:W-:Y:S01]  /*173c0*/  FFMA.FTZ R10, R7, R11, R8 ;  /* 0x0000000b070a7223 */ /* 0x000fe20000010008 */
[C---:B------:R-:W-:Y:S01]  /*173d0*/  FFMA.FTZ R13, R3.reuse, R20, -R24 ;  /* 0x00000014030d7223 */ /* 0x040fe20000010818 */
[----:B------:R-:W-:Y:S01]  /*173e0*/  FFMA.FTZ R15, R3, R12, R15 ;  /* 0x0000000c030f7223 */ /* 0x000fe2000001000f */
[----:B------:R-:W-:Y:S02]  /*173f0*/  F2FP.SATFINITE.E4M3.F32.PACK_AB_MERGE_C R7, R50, R47, RZ ;  /* 0x0000002f3207723e */ /* 0x000fe400048070ff */
[----:B------:R-:W-:-:S02]  /*17400*/  F2FP.SATFINITE.E4M3.F32.PACK_AB_MERGE_C R11, R52, R37, RZ ;  /* 0x00000025340b723e */ /* 0x000fc400048070ff */
[----:B------:R-:W-:Y:S02]  /*17410*/  F2FP.SATFINITE.E4M3.F32.PACK_AB_MERGE_C R8, R33, R30, RZ ;  /* 0x0000001e2108723e */ /* 0x000fe400048070ff */
[----:B------:R-:W-:Y:S02]  /*17420*/  F2FP.SATFINITE.E4M3.F32.PACK_AB_MERGE_C R7, R46, R43, R7 ;  /* 0x0000002b2e07723e */ /* 0x000fe40004807007 */
[----:B------:R-:W-:Y:S02]  /*17430*/  F2FP.SATFINITE.E4M3.F32.PACK_AB_MERGE_C R6, R13, R14, R35 ;  /* 0x0000000e0d06723e */ /* 0x000fe40004807023 */
[----:B------:R-:W-:Y:S02]  /*17440*/  F2FP.SATFINITE.E4M3.F32.PACK_AB_MERGE_C R11, R48, R39, R11 ;  /* 0x00000027300b723e */ /* 0x000fe4000480700b */
[----:B------:R-:W-:Y:S01]  /*17450*/  F2FP.SATFINITE.E4M3.F32.PACK_AB_MERGE_C R8, R38, R27, R8 ;  /* 0x0000001b2608723e */ /* 0x000fe20004807008 */
[----:B------:R0:W-:Y:S01]  /*17460*/  STS.128 [R49+0x14400], R4 ;  /* 0x0144000431007388 */ /* 0x0001e20000000c00 */
[----:B------:R-:W-:-:S05]  /*17470*/  F2FP.SATFINITE.E4M3.F32.PACK_AB_MERGE_C R10, R15, R10, R29 ;  /* 0x0000000a0f0a723e */ /* 0x000fca000480701d */
[----:B------:R0:W-:Y:S02]  /*17480*/  STS.128 [R0+0x14400], R8 ;  /* 0x0144000800007388 */ /* 0x0001e40000000c00 */
.L_x_563:
[----:B------:R-:W-:Y:S05]  /*17490*/  BSYNC B0 ;  /* 0x0000000000007941 */ /* 0x000fea0003800000 */
.L_x_556:
[----:B------:R-:W-:Y:S01]  /*174a0*/  @!PT LDS RZ, [RZ] ;  /* 0x00000000fffff984 */ /* 0x000fe20000000800 */
[----:B------:R-:W-:Y:S01]  /*174b0*/  @!PT LDS RZ, [RZ] ;  /* 0x00000000fffff984 */ /* 0x000fe20000000800 */
[----:B------:R-:W-:Y:S01]  /*174c0*/  @!PT LDS RZ, [RZ] ;  /* 0x00000000fffff984 */ /* 0x000fe20000000800 */
[----:B------:R-:W-:Y:S01]  /*174d0*/  @!PT LDS RZ, [RZ] ;  /* 0x00000000fffff984 */ /* 0x000fe20000000800 */
[----:B------:R1:W-:Y:S06]  /*174e0*/  MEMBAR.ALL.CTA ;  /* 0x0000000000007992 */ /* 0x0003ec0000008000 */
[----:B-1----:R-:W1:Y:S01]  /*174f0*/  FENCE.VIEW.ASYNC.S ;  /* 0x00000000000073c6 */ /* 0x002e620000000000 */
[----:B------:R-:W-:Y:S05]  /*17500*/  WARPSYNC.ALL ;  /* 0x0000000000007948 */ /* 0x000fea0003800000 */
[----:B-1----:R-:W-:Y:S06]  /*17510*/  BAR.SYNC.DEFER_BLOCKING 0xd, 0x100 ;  /* 0x0344000000007b1d */ /* 0x002fec0000010000 */
.L_x_554:
[----:B0--3--:R-:W-:-:S05]  /*17520*/  IMAD.U32 R0, RZ, RZ, UR48 ;  /* 0x00000030ff007e24 */ /* 0x009fca000f8e00ff */
[----:B------:R-:W-:-:S13]  /*17530*/  ISETP.NE.AND P0, PT, R0, 0x3, PT ;  /* 0x000000030000780c */ /* 0x000fda0003f05270 */
[----:B------:R-:W-:Y:S05]  /*17540*/  @!P0 BRA `(.L_x_583) ;  /* 0x0000000000048947 */ /* 0x000fea0003800000 */
[----:B------:R-:W-:Y:S01]  /*17550*/  BPT.TRAP 0x1 ;  /* 0x000000040000795c */ /* 0x000fe20000300000 */
.L_x_583:
[----:B------:R-:W-:Y:S01]  /*17560*/  IMAD R0, R205, 0x8, R18 ;  /* 0x00000008cd007824 */ /* 0x000fe200078e0212 */
[----:B-1----:R-:W-:-:S04]  /*17570*/  SHF.L.U32 R3, R211, 0x1f, RZ ;  /* 0x0000001fd3037819 */ /* 0x002fc800000006ff */
[----:B------:R0:W1:Y:S01]  /*17580*/  SYNCS.PHASECHK.TRANS64.TRYWAIT P1, [R0+URZ+0x29830], R3 ;  /* 0x02983003000075a7 */ /* 0x000062000802017f */
[----:B------:R-:W-:Y:S05]  /*17590*/  @!P0 BRA `(.L_x_584) ;  /* 0x0000000000048947 */ /* 0x000fea0003800000 */
[----:B------:R-:W-:Y:S01]  /*175a0*/  BPT.TRAP 0x1 ;  /* 0x000000040000795c */ /* 0x000fe20000300000 */
.L_x_584:
[----:B------:R-:W-:Y:S01]  /*175b0*/  IMAD.MOV.U32 R87, RZ, RZ, RZ ;  /* 0x000000ffff577224 */ /* 0x000fe200078e00ff */
[----:B-1----:R-:W-:Y:S06]  /*175c0*/  @P1 BRA `(.L_x_585) ;  /* 0x0000000000081947 */ /* 0x002fec0003800000 */
[----:B------:R-:W1:Y:S02]  /*175d0*/  SYNCS.PHASECHK.TRANS64.TRYWAIT P1, [R0+URZ+0x29830], R3 ;  /* 0x02983003000075a7 */ /* 0x000e64000802017f */
[----:B-1----:R-:W-:Y:S05]  /*175e0*/  @!P1 BRA `(.L_x_586) ;  /* 0x0000012000f09947 */ /* 0x002fea0003800000 */
.L_x_585:
[----:B------:R-:W-:Y:S05]  /*175f0*/  WARPSYNC.ALL ;  /* 0x0000000000007948 */ /* 0x000fea0003800000 */
[----:B01----:R-:W-:Y:S01]  /*17600*/  IADD3 R3, R18, 0x1a400, RZ ;  /* 0x0001a40012037810 */ /* 0x003fe20007ffe0ff */
[----:B-----5:R-:W-:Y:S01]  /*17610*/  IMAD.MOV.U32 R5, RZ, RZ, -0x7fffffe0 ;  /* 0x80000020ff057424 */ /* 0x020fe200078e00ff */
[----:B------:R-:W-:Y:S01]  /*17620*/  R2UR UR28, R44 ;  /* 0x000000002c1c72ca */ /* 0x000fe200000e0000 */
[----:B------:R-:W-:Y:S01]  /*17630*/  WARPGROUP.ARRIVE ;  /* 0x00000000000079c5 */ /* 0x000fe20000000000 */
[----:B------:R-:W-:Y:S01]  /*17640*/  SHF.R.U32.HI R3, RZ, 0x4, R3 ;  /* 0x00000004ff037819 */ /* 0x000fe20000011603 */
[----:B------:R-:W-:Y:S01]  /*17650*/  UMOV UR29, 0x80000020 ;  /* 0x80000020001d7882 */ /* 0x000fe20000000000 */
[----:B------:R-:W-:Y:S01]  /*17660*/  R2UR UR31, R5 ;  /* 0x00000000051f72ca */ /* 0x000fe200000e0000 */
[----:B------:R-:W-:Y:S01]  /*17670*/  UMOV UR5, UR29 ;  /* 0x0000001d00057c82 */ /* 0x000fe20008000000 */
[----:B------:R-:W-:Y:S01]  /*17680*/  LOP3.LUT R3, R3, 0x3fff, RZ, 0xc0, !PT ;  /* 0x00003fff03037812 */ /* 0x000fe200078ec0ff */
[----:B------:R-:W-:Y:S01]  /*17690*/  IMAD.MOV.U32 R11, RZ, RZ, -0x7fffffe0 ;  /* 0x80000020ff0b7424 */ /* 0x000fe200078e00ff */
[----:B------:R-:W-:Y:S01]  /*176a0*/  MOV R7, 0x80000020 ;  /* 0x8000002000077802 */ /* 0x000fe20000000f00 */
[----:B------:R-:W-:Y:S01]  /*176b0*/  UMOV UR9, UR29 ;  /* 0x0000001d00097c82 */ /* 0x000fe20008000000 */
[----:B------:R-:W-:Y:S01]  /*176c0*/  LOP3.LUT R9, R3, 0x10000, RZ, 0xfc, !PT ;  /* 0x0001000003097812 */ /* 0x000fe200078efcff */
[----:B------:R-:W-:Y:S01]  /*176d0*/  UMOV UR13, UR29 ;  /* 0x0000001d000d7c82 */ /* 0x000fe20008000000 */
[----:B------:R-:W-:Y:S01]  /*176e0*/  R2UR UR7, R7 ;  /* 0x00000000070772ca */ /* 0x000fe200000e0000 */
[----:B------:R-:W-:Y:S01]  /*176f0*/  ULOP3.LUT UR28, UR28, 0x10000, URZ, 0xfc, !UPT ;  /* 0x000100001c1c7892 */ /* 0x000fe2000f8efc3f */
[----:B------:R-:W-:Y:S01]  /*17700*/  R2UR UR11, R11 ;  /* 0x000000000b0b72ca */ /* 0x000fe200000e0000 */
[----:B----4-:R-:W-:Y:S01]  /*17710*/  IMAD R4, R205, 0x780, R9 ;  /* 0x00000780cd047824 */ /* 0x010fe200078e0209 */
[----:B------:R-:W-:Y:S01]  /*17720*/  R2UR UR15, R7 ;  /* 0x00000000070f72ca */ /* 0x000fe200000e0000 */
[----:B------:R-:W-:Y:S01]  /*17730*/  UMOV UR17, UR29 ;  /* 0x0000001d00117c82 */ /* 0x000fe20008000000 */
[----:B------:R-:W-:Y:S01]  /*17740*/  R2UR UR19, R11 ;  /* 0x000000000b1372ca */ /* 0x000fe200000e0000 */
[C---:B------:R-:W-:Y:S01]  /*17750*/  VIADD R6, R4.reuse, 0x80 ;  /* 0x0000008004067836 */ /* 0x040fe20000000000 */
[C---:B------:R-:W-:Y:S01]  /*17760*/  R2UR UR30, R4.reuse ;  /* 0x00000000041e72ca */ /* 0x040fe200000e0000 */
[----:B------:R-:W-:Y:S01]  /*17770*/  UMOV UR4, UR28 ;  /* 0x0000001c00047c82 */ /* 0x000fe20008000000 */
[----:B------:R-:W-:Y:S01]  /*17780*/  VIADD R10, R4, 0x100 ;  /* 0x00000100040a7836 */ /* 0x000fe20000000000 */
[----:B------:R-:W-:Y:S01]  /*17790*/  UMOV UR8, UR28 ;  /* 0x0000001c00087c82 */ /* 0x000fe20008000000 */
[----:B------:R-:W-:Y:S01]  /*177a0*/  R2UR UR6, R6 ;  /* 0x00000000060672ca */ /* 0x000fe200000e0000 */
[----:B------:R-:W-:Y:S01]  /*177b0*/  VIADD R6, R4, 0x180 ;  /* 0x0000018004067836 */ /* 0x000fe20000000000 */
[----:B------:R-:W-:Y:S01]  /*177c0*/  UMOV UR12, UR28 ;  /* 0x0000001c000c7c82 */ /* 0x000fe20008000000 */
[----:B------:R-:W-:Y:S01]  /*177d0*/  R2UR UR10, R10 ;  /* 0x000000000a0a72ca */ /* 0x000fe200000e0000 */
[----:B------:R-:W-:Y:S01]  /*177e0*/  VIADD R10, R4, 0x200 ;  /* 0x00000200040a7836 */ /* 0x000fe20000000000 */
[----:B------:R-:W-:Y:S01]  /*177f0*/  UMOV UR16, UR28 ;  /* 0x0000001c00107c82 */ /* 0x000fe20008000000 */
[----:B------:R-:W-:Y:S01]  /*17800*/  R2UR UR14, R6 ;  /* 0x00000000060e72ca */ /* 0x000fe200000e0000 */
[----:B------:R-:W-:Y:S01]  /*17810*/  IMAD.MOV.U32 R7, RZ, RZ, -0x7fffffe0 ;  /* 0x80000020ff077424 */ /* 0x000fe200078e00ff */
[----:B------:R-:W-:Y:S01]  /*17820*/  IADD3 R6, R4, 0x2, RZ ;  /* 0x0000000204067810 */ /* 0x000fe20007ffe0ff */
[----:B------:R-:W-:Y:S01]  /*17830*/  QGMMA.64x32x32.F32.E4M3.E4M3 R104, gdesc[UR28], RZ, !UPT, gsb0 ;  /* 0x006000001c6879f3 */ /* 0x000fe2000c0008ff */
[----:B------:R-:W-:Y:S01]  /*17840*/  R2UR UR18, R10 ;  /* 0x000000000a1272ca */ /* 0x000fe200000e0000 */
[----:B------:R-:W-:Y:S01]  /*17850*/  UIADD3 UR44, UR28, 0x2, URZ ;  /* 0x000000021c2c7890 */ /* 0x000fe2000fffe03f */
[----:B------:R-:W-:Y:S01]  /*17860*/  R2UR UR46, R6 ;  /* 0x00000000062e72ca */ /* 0x000fe200000e0000 */
[----:B------:R-:W-:Y:S01]  /*17870*/  UMOV UR45, 0x80000020 ;  /* 0x80000020002d7882 */ /* 0x000fe20000000000 */
[----:B------:R-:W-:Y:S01]  /*17880*/  R2UR UR47, R7 ;  /* 0x00000000072f72ca */ /* 0x000fe200000e0000 */
[C---:B------:R-:W-:Y:S01]  /*17890*/  VIADD R10, R4.reuse, 0x82 ;  /* 0x00000082040a7836 */ /* 0x040fe20000000000 */
[----:B------:R-:W-:Y:S01]  /*178a0*/  MOV R11, 0x80000020 ;  /* 0x80000020000b7802 */ /* 0x000fe20000000f00 */
[----:B------:R-:W-:Y:S01]  /*178b0*/  VIADD R12, R4, 0x102 ;  /* 0x00000102040c7836 */ /* 0x000fe20000000000 */
[----:B------:R-:W-:Y:S01]  /*178c0*/  MOV R7, 0x80000020 ;  /* 0x8000002000077802 */ /* 0x000fe20000000f00 */
[----:B------:R-:W-:-:S02]  /*178d0*/  IMAD.MOV.U32 R13, RZ, RZ, -0x7fffffe0 ;  /* 0x80000020ff0d7424 */ /* 0x000fc400078e00ff */
[----:B------:R-:W-:Y:S02]  /*178e0*/  VIADD R6, R4, 0x182 ;  /* 0x0000018204067836 */ /* 0x000fe40000000000 */
[----:B------:R-:W-:-:S05]  /*178f0*/  IMAD.MOV.U32 R5, RZ, RZ, -0x7fffffe0 ;  /* 0x80000020ff057424 */ /* 0x000fca00078e00ff */
[----:B------:R-:W-:Y:S01]  /*17900*/  R2UR UR43, R5 ;  /* 0x00000000052b72ca */ /* 0x000fe200000e0000 */
[----:B------:R-:W-:Y:S02]  /*17910*/  WARPGROUP.DEPBAR.LE gsb0, 0x0 ;  /* 0x00008000000079c5 */ /* 0x000fe40000010000 */
[----:B------:R-:W-:-:S06]  /*17920*/  WARPGROUP.ARRIVE ;  /* 0x00000000000079c5 */ /* 0x000fcc0000000000 */
[----:B------:R-:W-:Y:S01]  /*17930*/  QGMMA.64x32x32.F32.E4M3.E4M3 R88, gdesc[UR4], RZ, !UPT, gsb0 ;  /* 0x00600000045879f3 */ /* 0x000fe2000c0008ff */
[----:B------:R-:W-:Y:S01]  /*17940*/  R2UR UR6, R10 ;  /* 0x000000000a0672ca */ /* 0x000fe200000e0000 */
[----:B------:R-:W-:Y:S01]  /*17950*/  UMOV UR4, UR44 ;  /* 0x0000002c00047c82 */ /* 0x000fe20008000000 */
[----:B------:R-:W-:Y:S01]  /*17960*/  R2UR UR7, R11 ;  /* 0x000000000b0772ca */ /* 0x000fe200000e0000 */
[----:B------:R-:W-:Y:S01]  /*17970*/  UMOV UR5, UR45 ;  /* 0x0000002d00057c82 */ /* 0x000fe20008000000 */
[----:B------:R-:W-:Y:S02]  /*17980*/  VIADD R10, R4, 0x202 ;  /* 0x00000202040a7836 */ /* 0x000fe40000000000 */
[----:B------:R-:W-:Y:S01]  /*17990*/  IMAD.MOV.U32 R11, RZ, RZ, -0x7fffffe0 ;  /* 0x80000020ff0b7424 */ /* 0x000fe200078e00ff */
[----:B------:R-:W-:Y:S02]  /*179a0*/  WARPGROUP.DEPBAR.LE gsb0, 0x0 ;  /* 0x00008000000079c5 */ /* 0x000fe40000010000 */
[----:B------:R-:W-:-:S06]  /*179b0*/  WARPGROUP.ARRIVE ;  /* 0x00000000000079c5 */ /* 0x000fcc0000000000 */
[----:B------:R-:W-:Y:S01]  /*179c0*/  QGMMA.64x32x32.F32.E4M3.E4M3 R56, gdesc[UR8], RZ, !UPT, gsb0 ;  /* 0x00600000083879f3 */ /* 0x000fe2000c0008ff */
[----:B------:R-:W-:Y:S01]  /*179d0*/  R2UR UR10, R12 ;  /* 0x000000000c0a72ca */ /* 0x000fe200000e0000 */
[----:B------:R-:W-:Y:S01]  /*179e0*/  UMOV UR8, UR44 ;  /* 0x0000002c00087c82 */ /* 0x000fe20008000000 */
[----:B------:R-:W-:Y:S01]  /*179f0*/  R2UR UR11, R13 ;  /* 0x000000000d0b72ca */ /* 0x000fe200000e0000 */
[----:B------:R-:W-:Y:S01]  /*17a00*/  UMOV UR9, UR45 ;  /* 0x0000002d00097c82 */ /* 0x000fe20008000000 */
[----:B------:R-:W-:Y:S02]  /*17a10*/  IADD3 R12, R4, 0x380, RZ ;  /* 0x00000380040c7810 */ /* 0x000fe40007ffe0ff */
[----:B------:R-:W-:Y:S01]  /*17a20*/  MOV R13, 0x80000020 ;  /* 0x80000020000d7802 */ /* 0x000fe20000000f00 */
        /* <DEDUP_REMOVED lines=10> */
[----:B--2---:R-:W-:-:S06]  /*17ad0*/  WARPGROUP.ARRIVE ;  /* 0x00000000000079c5 */ /* 0x004fcc0000000000 */
        /* <DEDUP_REMOVED lines=9> */
[----:B------:R-:W-:Y:S03]  /*17b70*/  QGMMA.64x32x32.F32.E4M3.E4M3 R104, gdesc[UR44], R104, gsb0 ;  /* 0x006000002c6879f3 */ /* 0x000fe60008000868 */
[----:B------:R-:W-:Y:S02]  /*17b80*/  WARPGROUP.DEPBAR.LE gsb0, 0x0 ;  /* 0x00008000000079c5 */ /* 0x000fe40000010000 */
[----:B------:R-:W-:-:S06]  /*17b90*/  WARPGROUP.ARRIVE ;  /* 0x00000000000079c5 */ /* 0x000fcc0000000000 */
[----:B------:R-:W-:Y:S01]  /*17ba0*/  QGMMA.64x32x32.F32.E4M3.E4M3 R88, gdesc[UR4], R88, gsb0 ;  /* 0x00600000045879f3 */ /* 0x000fe20008000858 */
[----:B------:R-:W-:Y:S01]  /*17bb0*/  R2UR UR6, R6 ;  /* 0x00000000060672ca */ /* 0x000fe200000e0000 */
[----:B------:R-:W-:Y:S01]  /*17bc0*/  UIADD3 UR4, UR28, 0x200, URZ ;  /* 0x000002001c047890 */ /* 0x000fe2000fffe03f */
[----:B------:R-:W-:Y:S01]  /*17bd0*/  R2UR UR7, R7 ;  /* 0x00000000070772ca */ /* 0x000fe200000e0000 */
[----:B------:R-:W-:Y:S01]  /*17be0*/  UMOV UR5, 0x80000020 ;  /* 0x8000002000057882 */ /* 0x000fe20000000000 */
[----:B------:R-:W-:Y:S01]  /*17bf0*/  VIADD R6, R4, 0x400 ;  /* 0x0000040004067836 */ /* 0x000fe20000000000 */
[----:B------:R-:W-:Y:S01]  /*17c00*/  UMOV UR21, UR5 ;  /* 0x0000000500157c82 */ /* 0x000fe20008000000 */
[----:B------:R-:W-:Y:S02]  /*17c10*/  IMAD.MOV.U32 R7, RZ, RZ, -0x7fffffe0 ;  /* 0x80000020ff077424 */ /* 0x000fe400078e00ff */
[----:B------:R-:W-:Y:S01]  /*17c20*/  UMOV UR20, UR4 ;  /* 0x0000000400147c82 */ /* 0x000fe20008000000 */
[----:B------:R-:W-:-:S02]  /*17c30*/  WARPGROUP.DEPBAR.LE gsb0, 0x0 ;  /* 0x00008000000079c5 */ /* 0x000fc40000010000 */
[----:B------:R-:W-:-:S06]  /*17c40*/  WARPGROUP.ARRIVE ;  /* 0x00000000000079c5 */ /* 0x000fcc0000000000 */
[----:B------:R-:W-:Y:S01]  /*17c50*/  QGMMA.64x32x32.F32.E4M3.E4M3 R56, gdesc[UR8], R56, gsb0 ;  /* 0x00600000083879f3 */ /* 0x000fe20008000838 */
[----:B------:R-:W-:Y:S01]  /*17c60*/  R2UR UR10, R10 ;  /* 0x000000000a0a72ca */ /* 0x000fe200000e0000 */
[----:B------:R-:W-:Y:S01]  /*17c70*/  UMOV UR8, UR4 ;  /* 0x0000000400087c82 */ /* 0x000fe20008000000 */
[----:B------:R-:W-:Y:S01]  /*17c80*/  R2UR UR11, R11 ;  /* 0x000000000b0b72ca */ /* 0x000fe200000e0000 */
[----:B------:R-:W-:Y:S01]  /*17c90*/  UMOV UR9, UR5 ;  /* 0x0000000500097c82 */ /* 0x000fe20008000000 */
[----:B------:R-:W-:Y:S02]  /*17ca0*/  VIADD R10, R4, 0x480 ;  /* 0x00000480040a7836 */ /* 0x000fe40000000000 */
[----:B------:R-:W-:-:S03]  /*17cb0*/  IMAD.MOV.U32 R11, RZ, RZ, -0x7fffffe0 ;  /* 0x80000020ff0b7424 */ /* 0x000fc600078e00ff */
[----:B------:R-:W-:Y:S01]  /*17cc0*/  R2UR UR22, R10 ;  /* 0x000000000a1672ca */ /* 0x000fe200000e0000 */
[----:B------:R-:W-:Y:S01]  /*17cd0*/  VIADD R10, R4, 0x302 ;  /* 0x00000302040a7836 */ /* 0x000fe20000000000 */
[----:B------:R-:W-:Y:S02]  /*17ce0*/  R2UR UR23, R11 ;  /* 0x000000000b1772ca */ /* 0x000fe400000e0000 */
[----:B------:R-:W-:Y:S01]  /*17cf0*/  MOV R11, 0x80000020 ;  /* 0x80000020000b7802 */ /* 0x000fe20000000f00 */
[----:B------:R-:W-:Y:S02]  /*17d00*/  WARPGROUP.DEPBAR.LE gsb0, 0x0 ;  /* 0x00008000000079c5 */ /* 0x000fe40000010000 */
[----:B------:R-:W-:-:S06]  /*17d10*/  WARPGROUP.ARRIVE ;  /* 0x00000000000079c5 */ /* 0x000fcc0000000000 */
[----:B------:R-:W-:Y:S01]  /*17d20*/  QGMMA.64x32x32.F32.E4M3.E4M3 R40, gdesc[UR12], R40, gsb0 ;  /* 0x006000000c2879f3 */ /* 0x000fe20008000828 */
        /* <DEDUP_REMOVED lines=8> */
[----:B------:R-:W-:Y:S01]  /*17db0*/  QGMMA.64x32x32.F32.E4M3.E4M3 R24, gdesc[UR16], R24, gsb0 ;  /* 0x00600000101879f3 */ /* 0x000fe20008000818 */
[----:B------:R-:W-:Y:S01]  /*17dc0*/  R2UR UR18, R6 ;  /* 0x00000000061272ca */ /* 0x000fe200000e0000 */
[----:B------:R-:W-:Y:S01]  /*17dd0*/  UMOV UR16, UR4 ;  /* 0x0000000400107c82 */ /* 0x000fe20008000000 */
[----:B------:R-:W-:Y:S01]  /*17de0*/  R2UR UR19, R7 ;  /* 0x00000000071372ca */ /* 0x000fe200000e0000 */
[----:B------:R-:W-:Y:S01]  /*17df0*/  UMOV UR17, UR5 ;  /* 0x0000000500117c82 */ /* 0x000fe20008000000 */
[----:B------:R-:W-:Y:S01]  /*17e00*/  IMAD.MOV.U32 R7, RZ, RZ, -0x7fffffe0 ;  /* 0x80000020ff077424 */ /* 0x000fe200078e00ff */
[----:B------:R-:W-:Y:S01]  /*17e10*/  IADD3 R6, R4, 0x282, RZ ;  /* 0x0000028204067810 */ /* 0x000fe20007ffe0ff */
        /* <DEDUP_REMOVED lines=11> */
[----:B------:R-:W-:Y:S01]  /*17ed0*/  MOV R7, 0x80000020 ;  /* 0x8000002000077802 */ /* 0x000fe20000000f00 */
[----:B------:R-:W-:Y:S02]  /*17ee0*/  UMOV UR25, UR9 ;  /* 0x0000000900197c82 */ /* 0x000fe40008000000 */
        /* <DEDUP_REMOVED lines=12> */
[----:B------:R-:W-:Y:S01]  /*17fb0*/  R2UR UR27, R11 ;  /* 0x000000000b1b72ca */ /* 0x000fe200000e0000 */
        /* <DEDUP_REMOVED lines=74> */
[C---:B------:R-:W-:Y:S01]  /*18460*/  VIADD R6, R4.reuse, 0x682 ;  /* 0x0000068204067836 */ /* 0x040fe20000000000 */
[----:B------:R-:W-:Y:S01]  /*18470*/  MOV R7, 0x80000020 ;  /* 0x8000002000077802 */ /* 0x000fe20000000f00 */
[----:B------:R-:W-:Y:S01]  /*18480*/  VIADD R4, R4, 0x702 ;  /* 0x0000070204047836 */ /* 0x000fe20000000000 */
[----:B------:R-:W-:Y:S01]  /*18490*/  UMOV UR41, UR17 ;  /* 0x0000001100297c82 */ /* 0x000fe20008000000 */
[----:B------:R-:W-:-:S03]  /*184a0*/  UMOV UR40, UR16 ;  /* 0x0000001000287c82 */ /* 0x000fc60008000000 */
[----:B------:R-:W-:Y:S01]  /*184b0*/  R2UR UR42, R4 ;  /* 0x00000000042a72ca */ /* 0x000fe200000e0000 */
[----:B------:R-:W-:Y:S02]  /*184c0*/  WARPGROUP.DEPBAR.LE gsb0, 0x0 ;  /* 0x00008000000079c5 */ /* 0x000fe40000010000 */
[----:B------:R-:W-:-:S06]  /*184d0*/  WARPGROUP.ARRIVE ;  /* 0x00000000000079c5 */ /* 0x000fcc0000000000 */
[----:B------:R-:W-:Y:S01]  /*184e0*/  QGMMA.64x32x32.F32.E4M3.E4M3 R56, gdesc[UR20], R56, gsb0 ;  /* 0x00600000143879f3 */ /* 0x000fe20008000838 */
[----:B------:R-:W-:Y:S01]  /*184f0*/  R2UR UR22, R10 ;  /* 0x000000000a1672ca */ /* 0x000fe200000e0000 */
[----:B------:R-:W-:Y:S01]  /*18500*/  UMOV UR20, UR16 ;  /* 0x0000001000147c82 */ /* 0x000fe20008000000 */
[----:B------:R-:W-:Y:S01]  /*18510*/  R2UR UR23, R11 ;  /* 0x000000000b1772ca */ /* 0x000fe200000e0000 */
[----:B------:R-:W-:Y:S01]  /*18520*/  UMOV UR21, UR17 ;  /* 0x0000001100157c82 */ /* 0x000fe20008000000 */
        /* <DEDUP_REMOVED lines=30> */
[----:B------:R-:W-:Y:S05]  /*18710*/  @!P0 BRA `(.L_x_587) ;  /* 0x0000000000048947 */ /* 0x000fea0003800000 */
[----:B------:R-:W-:Y:S01]  /*18720*/  BPT.TRAP 0x1 ;  /* 0x000000040000795c */ /* 0x000fe20000300000 */
.L_x_587:
[----:B------:R-:W2:Y:S01]  /*18730*/  LDL R3, [R1+0x38] ;  /* 0x0000380001037983 */ /* 0x000ea20000100800 */
[----:B------:R-:W-:Y:S01]  /*18740*/  P2R R6, PR, RZ, 0x1 ;  /* 0x00000001ff067803 */ /* 0x000fe20000000000 */
[----:B------:R-:W-:Y:S01]  /*18750*/  IMAD.MOV.U32 R86, RZ, RZ, R87 ;  /* 0x000000ffff567224 */ /* 0x000fe200078e0057 */
[----:B------:R-:W-:Y:S01]  /*18760*/  MOV R82, UR38 ;  /* 0x0000002600527c02 */ /* 0x000fe20008000f00 */
[----:B--2---:R-:W-:-:S04]  /*18770*/  IMAD.IADD R3, R3, 0x1, R152 ;  /* 0x0000000103037824 */ /* 0x004fc800078e0298 */
[----:B------:R-:W-:-:S05]  /*18780*/  IMAD R4, R154, -0xa0, R3 ;  /* 0xffffff609a047824 */ /* 0x000fca00078e0203 */
[C---:B------:R-:W-:Y:S02]  /*18790*/  ISETP.GT.AND P2, PT, R4.reuse, RZ, PT ;  /* 0x000000ff0400720c */ /* 0x040fe40003f44270 */
[C---:B------:R-:W-:Y:S02]  /*187a0*/  ISETP.GT.AND P5, PT, R4.reuse, 0x1, PT ;  /* 0x000000010400780c */ /* 0x040fe40003fa4270 */
[----:B------:R-:W-:Y:S02]  /*187b0*/  ISETP.GT.AND P4, PT, R4, 0x8, PT ;  /* 0x000000080400780c */ /* 0x000fe40003f84270 */
[----:B------:R-:W-:Y:S02]  /*187c0*/  FSEL R11, R104, -INF , P2 ;  /* 0xff800000680b7808 */ /* 0x000fe40001000000 */
[----:B------:R-:W-:Y:S02]  /*187d0*/  FSEL R105, R105, -INF , P5 ;  /* 0xff80000069697808 */ /* 0x000fe40002800000 */
[----:B------:R-:W-:-:S02]  /*187e0*/  ISETP.GT.AND P3, PT, R4, 0x9, PT ;  /* 0x000000090400780c */ /* 0x000fc40003f64270 */
[----:B------:R-:W-:Y:S02]  /*187f0*/  FSEL R13, R108, -INF , P4 ;  /* 0xff8000006c0d7808 */ /* 0x000fe40002000000 */
[----:B------:R-:W-:Y:S02]  /*18800*/  FMNMX.FTZ R8, R11, R105, !PT ;  /* 0x000000690b087209 */ /* 0x000fe40007810000 */
[----:B------:R-:W-:Y:S02]  /*18810*/  ISETP.GT.AND P1, PT, R4, 0x10, PT ;  /* 0x000000100400780c */ /* 0x000fe40003f24270 */
[----:B------:R-:W-:Y:S02]  /*18820*/  FSEL R109, R109, -INF , P3 ;  /* 0xff8000006d6d7808 */ /* 0x000fe40001800000 */
[----:B------:R-:W-:Y:S02]  /*18830*/  FMNMX.FTZ R8, R13, R8, !PT ;  /* 0x000000080d087209 */ /* 0x000fe40007810000 */
[----:B------:R-:W-:-:S02]  /*18840*/  FSEL R3, R106, -INF , P2 ;  /* 0xff8000006a037808 */ /* 0x000fc40001000000 */
[----:B------:R-:W-:Y:S02]  /*18850*/  ISETP.GT.AND P2, PT, R4, 0x11, PT ;  /* 0x000000110400780c */ /* 0x000fe40003f44270 */
[----:B------:R-:W-:Y:S02]  /*18860*/  FSEL R21, R112, -INF , P1 ;  /* 0xff80000070157808 */ /* 0x000fe40000800000 */
[----:B------:R-:W-:Y:S02]  /*18870*/  FMNMX.FTZ R8, R109, R8, !PT ;  /* 0x000000086d087209 */ /* 0x000fe40007810000 */
[----:B------:R-:W-:Y:S02]  /*18880*/  FSEL R107, R107, -INF , P5 ;  /* 0xff8000006b6b7808 */ /* 0x000fe40002800000 */
[----:B------:R-:W-:Y:S02]  /*18890*/  ISETP.GT.AND P5, PT, R4, 0x18, PT ;  /* 0x000000180400780c */ /* 0x000fe40003fa4270 */
[----:B------:R-:W-:-:S02]  /*188a0*/  FSEL R113, R113, -INF , P2 ;  /* 0xff80000071717808 */ /* 0x000fc40001000000 */
[----:B------:R-:W-:Y:S02]  /*188b0*/  FMNMX.FTZ R8, R21, R8, !PT ;  /* 0x0000000815087209 */ /* 0x000fe40007810000 */
[----:B------:R-:W-:Y:S02]  /*188c0*/  FSEL R5, R110, -INF , P4 ;  /* 0xff8000006e057808 */ /* 0x000fe40002000000 */
        /* <DEDUP_REMOVED lines=113> */
[----:B------:R-:W-:Y:S02]  /*18fe0*/  FSEL R40, R29, -INF , P2 ;  /* 0xff8000001d287808 */ /* 0x000fe40001000000 */
[----:B------:R-:W-:Y:S02]  /*18ff0*/  FMNMX.FTZ R159, R42, R159, !PT ;  /* 0x0000009f2a9f7209 */ /* 0x000fe40007810000 */
[----:B------:R-:W-:Y:S02]  /*19000*/  ISETP.GT.AND P3, PT, R4, 0x90, PT ;  /* 0x000000900400780c */ /* 0x000fe40003f64270 */
[----:B------:R-:W-:Y:S02]  /*19010*/  FSEL R47, R47, -INF , P4 ;  /* 0xff8000002f2f7808 */ /* 0x000fe40002000000 */
[----:B------:R-:W-:-:S02]  /*19020*/  FSEL R32, R32, -INF , P3 ;  /* 0xff80000020207808 */ /* 0x000fc40001800000 */
[----:B------:R-:W-:Y:S02]  /*19030*/  FMNMX.FTZ R159, R40, R159, !PT ;  /* 0x0000009f289f7209 */ /* 0x000fe40007810000 */
[----:B------:R-:W-:Y:S02]  /*19040*/  ISETP.GT.AND P4, PT, R4, 0x91, PT ;  /* 0x000000910400780c */ /* 0x000fe40003f84270 */
[----:B------:R-:W-:Y:S02]  /*19050*/  FSEL R49, R46, -INF , P5 ;  /* 0xff8000002e317808 */ /* 0x000fe40002800000 */
[----:B------:R-:W-:Y:S02]  /*19060*/  FSEL R28, R33, -INF , P4 ;  /* 0xff800000211c7808 */ /* 0x000fe40002000000 */
[----:B------:R-:W-:Y:S02]  /*19070*/  FMNMX.FTZ R159, R32, R159, !PT ;  /* 0x0000009f209f7209 */ /* 0x000fe40007810000 */
[----:B------:R-:W-:-:S02]  /*19080*/  ISETP.GT.AND P5, PT, R4, 0x98, PT ;  /* 0x000000980400780c */ /* 0x000fc40003fa4270 */
[----:B------:R-:W-:Y:S02]  /*19090*/  FMNMX.FTZ R8, R28, R159, !PT ;  /* 0x0000009f1c087209 */ /* 0x000fe40007810000 */
[----:B------:R-:W-:Y:S02]  /*190a0*/  FSEL R161, R36, -INF , P5 ;  /* 0xff80000024a17808 */ /* 0x000fe40002800000 */
[----:B------:R-:W-:Y:S02]  /*190b0*/  ISETP.GT.AND P6, PT, R4, 0x99, PT ;  /* 0x000000990400780c */ /* 0x000fe40003fc4270 */
[----:B------:R-:W-:Y:S02]  /*190c0*/  FMNMX.FTZ R8, R161, R8, !PT ;  /* 0x00000008a1087209 */ /* 0x000fe40007810000 */
[----:B------:R-:W-:Y:S02]  /*190d0*/  FSEL R159, R37, -INF , P6 ;  /* 0xff800000259f7808 */ /* 0x000fe40003000000 */
[----:B------:R-:W-:-:S02]  /*190e0*/  P2R R14, PR, RZ, 0x4 ;  /* 0x00000004ff0e7803 */ /* 0x000fc40000000000 */
[----:B------:R-:W-:Y:S02]  /*190f0*/  FMNMX.FTZ R8, R159, R8, !PT ;  /* 0x000000089f087209 */ /* 0x000fe40007810000 */
[----:B------:R-:W-:Y:S02]  /*19100*/  P2R R20, PR, RZ, 0x2 ;  /* 0x00000002ff147803 */ /* 0x000fe40000000000 */
[----:B------:R-:W-:Y:S01]  /*19110*/  ISETP.GT.AND P1, PT, R4, 0x79, PT ;  /* 0x000000790400780c */ /* 0x000fe20003f24270 */
[----:B------:R-:W0:Y:S01]  /*19120*/  SHFL.BFLY PT, R29, R8, 0x2, 0x1f ;  /* 0x0c401f00081d7f89 */ /* 0x000e2200000e0000 */
[----:B------:R-:W-:Y:S02]  /*19130*/  P2R R24, PR, RZ, 0x1 ;  /* 0x00000001ff187803 */ /* 0x000fe40000000000 */
[----:B------:R-:W-:Y:S02]  /*19140*/  FSEL R55, R55, -INF , P1 ;  /* 0xff80000037377808 */ /* 0x000fe40000800000 */
[----:B------:R-:W-:-:S02]  /*19150*/  ISETP.NE.AND P1, PT, R20, RZ, PT ;  /* 0x000000ff1400720c */ /* 0x000fc40003f25270 */
[----:B------:R-:W-:Y:S02]  /*19160*/  ISETP.GT.AND P0, PT, R4, 0x80, PT ;  /* 0x000000800400780c */ /* 0x000fe40003f04270 */
[----:B------:R-:W-:Y:S02]  /*19170*/  FSEL R37, R30, -INF , P1 ;  /* 0xff8000001e257808 */ /* 0x000fe40000800000 */
[----:B------:R-:W-:Y:S02]  /*19180*/  FSEL R39, R39, -INF , P6 ;  /* 0xff80000027277808 */ /* 0x000fe40003000000 */
[----:B0-----:R-:W-:-:S05]  /*19190*/  FMNMX.FTZ R12, R8, R29, !PT ;  /* 0x0000001d080c7209 */ /* 0x001fca0007810000 */
[----:B------:R-:W0:Y:S02]  /*191a0*/  SHFL.BFLY PT, R29, R12, 0x1, 0x1f ;  /* 0x0c201f000c1d7f89 */ /* 0x000e2400000e0000 */
[----:B0-----:R-:W-:Y:S02]  /*191b0*/  FMNMX.FTZ R10, R12, R29, !PT ;  /* 0x0000001d0c0a7209 */ /* 0x001fe40007810000 */
[----:B------:R-:W-:Y:S02]  /*191c0*/  FSEL R29, R26, -INF , P0 ;  /* 0xff8000001a1d7808 */ /* 0x000fe40000000000 */
[----:B------:R-:W-:Y:S01]  /*191d0*/  FSETP.NEU.FTZ.AND P2, PT, R10, -INF , PT ;  /* 0xff8000000a00780b */ /* 0x000fe20003f5d000 */
[----:B------:R-:W-:-:S01]  /*191e0*/  FFMA.FTZ R163, R2, R10, -8 ;  /* 0xc100000002a37423 */ /* 0x000fc2000001000a */
[----:B------:R-:W-:-:S04]  /*191f0*/  ISETP.NE.AND P0, PT, R24, RZ, PT ;  /* 0x000000ff1800720c */ /* 0x000fc80003f05270 */
[----:B------:R-:W-:Y:S02]  /*19200*/  FSEL R163, R163, RZ, P2 ;  /* 0x000000ffa3a37208 */ /* 0x000fe40001000000 */
[----:B------:R-:W-:Y:S02]  /*19210*/  ISETP.NE.AND P2, PT, R14, RZ, PT ;  /* 0x000000ff0e00720c */ /* 0x000fe40003f45270 */
[----:B------:R-:W-:Y:S01]  /*19220*/  FMNMX.FTZ R14, R3, R107, !PT ;  /* 0x0000006b030e7209 */ /* 0x000fe20007810000 */
[----:B------:R-:W-:-:S01]  /*19230*/  FFMA.FTZ R30, R2, R81, -R163 ;  /* 0x00000051021e7223 */ /* 0x000fc200000108a3 */
[----:B------:R-:W-:Y:S01]  /*19240*/  FSEL R27, R27, -INF , P0 ;  /* 0xff8000001b1b7808 */ /* 0x000fe20000000000 */
[----:B------:R-:W-:-:S01]  /*19250*/  FFMA.FTZ R33, R2, R105, -R163 ;  /* 0x0000006902217223 */ /* 0x000fc200000108a3 */
[----:B------:R-:W-:Y:S01]  /*19260*/  FMNMX.FTZ R14, R5, R14, !PT ;  /* 0x0000000e050e7209 */ /* 0x000fe20007810000 */
[----:B------:R-:W-:-:S01]  /*19270*/  FFMA.FTZ R8, R2, R21, -R163 ;  /* 0x0000001502087223 */ /* 0x000fc200000108a3 */
[----:B------:R-:W-:Y:S01]  /*19280*/  FSEL R105, R31, -INF , P2 ;  /* 0xff8000001f697808 */ /* 0x000fe20001000000 */
[----:B------:R-:W-:-:S01]  /*19290*/  FFMA.FTZ R21, R2, R113, -R163 ;  /* 0x0000007102157223 */ /* 0x000fc200000108a3 */
[----:B------:R-:W-:Y:S01]  /*192a0*/  FMNMX.FTZ R20, R111, R14, !PT ;  /* 0x0000000e6f147209 */ /* 0x000fe20007810000 */
[----:B------:R-:W-:-:S01]  /*192b0*/  FFMA.FTZ R4, R2, R11, -R163 ;  /* 0x0000000b02047223 */ /* 0x000fc200000108a3 */
[----:B------:R-:W-:Y:S01]  /*192c0*/  ISETP.NE.AND P0, PT, R6, RZ, PT ;  /* 0x000000ff0600720c */ /* 0x000fe20003f05270 */
[----:B------:R-:W-:-:S01]  /*192d0*/  FFMA.FTZ R6, R2, R13, -R163 ;  /* 0x0000000d02067223 */ /* 0x000fc200000108a3 */
        /* <DEDUP_REMOVED lines=9> */
[----:B------:R0:W-:Y:S01]  /*19370*/  MUFU.EX2 R14, R11 ;  /* 0x0000000b000e7308 */ /* 0x0001e20000000800 */
[----:B------:R-:W-:Y:S01]  /*19380*/  FSEL R117, R38, -INF , P5 ;  /* 0xff80000026757808 */ /* 0x000fe20002800000 */
[C-C-:B------:R-:W-:Y:S01]  /*19390*/  FFMA.FTZ R83, R2.reuse, R89, -R163.reuse ;  /* 0x0000005902537223 */ /* 0x140fe200000108a3 */
[----:B------:R-:W-:Y:S01]  /*193a0*/  FMNMX.FTZ R24, R119, R20, !PT ;  /* 0x0000001477187209 */ /* 0x000fe20007810000 */
[C-C-:B------:R-:W-:Y:S01]  /*193b0*/  FFMA.FTZ R81, R2.reuse, R93, -R163.reuse ;  /* 0x0000005d02517223 */ /* 0x140fe200000108a3 */
[----:B------:R-:W-:-:S01]  /*193c0*/  FFMA.FTZ R121, R2, R121, -R163 ;  /* 0x0000007902797223 */ /* 0x000fc200000108a3 */
[C-C-:B------:R-:W-:Y:S01]  /*193d0*/  FFMA.FTZ R89, R2.reuse, R101, -R163.reuse ;  /* 0x0000006502597223 */ /* 0x140fe200000108a3 */
[----:B------:R-:W-:Y:S01]  /*193e0*/  FMNMX.FTZ R24, R73, R24, !PT ;  /* 0x0000001849187209 */ /* 0x000fe20007810000 */
[----:B------:R1:W-:Y:S01]  /*193f0*/  MUFU.EX2 R20, R30 ;  /* 0x0000001e00147308 */ /* 0x0003e20000000800 */
[----:B0-----:R-:W-:-:S01]  /*19400*/  FFMA.FTZ R11, R2, R85, -R163 ;  /* 0x00000055020b7223 */ /* 0x001fc200000108a3 */
[C-C-:B------:R-:W-:Y:S01]  /*19410*/  FFMA.FTZ R85, R2.reuse, R97, -R163.reuse ;  /* 0x0000006102557223 */ /* 0x140fe200000108a3 */
[----:B------:R-:W-:Y:S01]  /*19420*/  FMNMX.FTZ R24, R91, R24, !PT ;  /* 0x000000185b187209 */ /* 0x000fe20007810000 */
[C-C-:B------:R-:W-:Y:S01]  /*19430*/  FFMA.FTZ R97, R2.reuse, R129, -R163.reuse ;  /* 0x0000008102617223 */ /* 0x140fe200000108a3 */
[----:B------:R-:W-:-:S01]  /*19440*/  FFMA.FTZ R129, R2, R40, -R163 ;  /* 0x0000002802817223 */ /* 0x000fc200000108a3 */
[C-C-:B------:R-:W-:Y:S01]  /*19450*/  FFMA.FTZ R123, R2.reuse, R123, -R163.reuse ;  /* 0x0000007b027b7223 */ /* 0x140fe200000108a3 */
[----:B------:R-:W-:Y:S01]  /*19460*/  FMNMX.FTZ R24, R75, R24, !PT ;  /* 0x000000184b187209 */ /* 0x000fe20007810000 */
[----:B------:R-:W-:Y:S01]  /*19470*/  MUFU.EX2 R4, R4 ;  /* 0x0000000400047308 */ /* 0x000fe20000000800 */
[----:B------:R-:W-:-:S01]  /*19480*/  FFMA.FTZ R93, R2, R125, -R163 ;  /* 0x0000007d025d7223 */ /* 0x000fc200000108a3 */
        /* <DEDUP_REMOVED lines=17> */
[----:B-1----:R-:W-:Y:S01]  /*195a0*/  FMNMX.FTZ R30, R103, R26, !PT ;  /* 0x0000001a671e7209 */ /* 0x002fe20007810000 */
[C-C-:B------:R-:W-:Y:S01]  /*195b0*/  FFMA.FTZ R133, R2.reuse, R159, -R163.reuse ;  /* 0x0000009f02857223 */ /* 0x140fe200000108a3 */
[----:B------:R-:W-:-:S02]  /*195c0*/  FFMA.FTZ R32, R2, R32, -R163 ;  /* 0x0000002002207223 */ /* 0x000fc400000108a3 */
[----:B------:R-:W-:Y:S01]  /*195d0*/  FMNMX.FTZ R30, R61, R30, !PT ;  /* 0x0000001e3d1e7209 */ /* 0x000fe20007810000 */
[----:B------:R-:W-:Y:S03]  /*195e0*/  MUFU.EX2 R6, R6 ;  /* 0x0000000600067308 */ /* 0x000fe60000000800 */
[----:B------:R-:W-:-:S04]  /*195f0*/  FMNMX.FTZ R30, R59, R30, !PT ;  /* 0x0000001e3b1e7209 */ /* 0x000fc80007810000 */
[----:B------:R-:W-:Y:S01]  /*19600*/  FMNMX.FTZ R30, R65, R30, !PT ;  /* 0x0000001e411e7209 */ /* 0x000fe20007810000 */
[----:B------:R-:W0:Y:S03]  /*19610*/  MUFU.EX2 R13, R13 ;  /* 0x0000000d000d7308 */ /* 0x000e260000000800 */
[----:B------:R-:W-:-:S04]  /*19620*/  FMNMX.FTZ R36, R63, R30, !PT ;  /* 0x0000001e3f247209 */ /* 0x000fc80007810000 */
[----:B------:R-:W-:Y:S01]  /*19630*/  FMNMX.FTZ R36, R69, R36, !PT ;  /* 0x0000002445247209 */ /* 0x000fe20007810000 */
[----:B------:R-:W-:Y:S03]  /*19640*/  MUFU.EX2 R8, R8 ;  /* 0x0000000800087308 */ /* 0x000fe60000000800 */
[----:B------:R-:W-:-:S04]  /*19650*/  FMNMX.FTZ R36, R67, R36, !PT ;  /* 0x0000002443247209 */ /* 0x000fc80007810000 */
[----:B------:R-:W-:Y:S01]  /*19660*/  FMNMX.FTZ R36, R41, R36, !PT ;  /* 0x0000002429247209 */ /* 0x000fe20007810000 */
[----:B------:R-:W-:Y:S01]  /*19670*/  MUFU.EX2 R21, R21 ;  /* 0x0000001500157308 */ /* 0x000fe20000000800 */
[----:B0-----:R-:W-:Y:S02]  /*19680*/  F2FP.SATFINITE.E4M3.F32.PACK_AB_MERGE_C R176, R13, R6, RZ ;  /* 0x000000060db0723e */ /* 0x001fe400048070ff */
[----:B------:R-:W-:Y:S02]  /*19690*/  FMNMX.FTZ R44, R71, R36, !PT ;  /* 0x00000024472c7209 */ /* 0x000fe40007810000 */
[----:B------:R-:W-:Y:S02]  /*196a0*/  F2FP.SATFINITE.E4M3.F32.PACK_AB_MERGE_C R176, R33, R4, R176 ;  /* 0x0000000421b0723e */ /* 0x000fe400048070b0 */
        /* <DEDUP_REMOVED lines=10> */
[----:B------:R-:W1:Y:S01]  /*19750*/  MUFU.EX2 R81, R81 ;  /* 0x0000005100517308 */ /* 0x000e620000000800 */
[----:B0-----:R-:W-:Y:S02]  /*19760*/  F2FP.SATFINITE.E4M3.F32.PACK_AB_MERGE_C R178, R79, R12, RZ ;  /* 0x0000000c4fb2723e */ /* 0x001fe400048070ff */
[----:B------:R-:W-:Y:S02]  /*19770*/  FMNMX.FTZ R48, R55, R46, !PT ;  /* 0x0000002e37307209 */ /* 0x000fe40007810000 */
[----:B------:R-:W-:Y:S02]  /*19780*/  F2FP.SATFINITE.E4M3.F32.PACK_AB_MERGE_C R178, R21, R8, R178 ;  /* 0x0000000815b2723e */ /* 0x000fe400048070b2 */
[----:B------:R-:W-:Y:S01]  /*19790*/  FMNMX.FTZ R48, R29, R48, !PT ;  /* 0x000000301d307209 */ /* 0x000fe20007810000 */
[----:B------:R-:W-:Y:S03]  /*197a0*/  MUFU.EX2 R85, R85 ;  /* 0x0000005500557308 */ /* 0x000fe60000000800 */
[----:B------:R-:W-:-:S04]  /*197b0*/  FMNMX.FTZ R48, R27, R48, !PT ;  /* 0x000000301b307209 */ /* 0x000fc80007810000 */
[----:B------:R-:W-:Y:S01]  /*197c0*/  FMNMX.FTZ R48, R37, R48, !PT ;  /* 0x0000003025307209 */ /* 0x000fe20007810000 */
[----:B------:R0:W-:Y:S01]  /*197d0*/  MUFU.EX2 R26, R121 ;  /* 0x00000079001a7308 */ /* 0x0001e20000000800 */
[----:B-1----:R-:W-:Y:S02]  /*197e0*/  F2FP.SATFINITE.E4M3.F32.PACK_AB_MERGE_C R180, R81, R20, RZ ;  /* 0x0000001451b4723e */ /* 0x002fe400048070ff */
[----:B------:R-:W-:Y:S02]  /*197f0*/  FMNMX.FTZ R48, R105, R48, !PT ;  /* 0x0000003069307209 */ /* 0x000fe40007810000 */
[----:B------:R-:W-:Y:S02]  /*19800*/  F2FP.SATFINITE.E4M3.F32.PACK_AB_MERGE_C R180, R83, R14, R180 ;  /* 0x0000000e53b4723e */ /* 0x000fe400048070b4 */
[----:B------:R-:W-:Y:S01]  /*19810*/  FMNMX.FTZ R48, R109, R48, !PT ;  /* 0x000000306d307209 */ /* 0x000fe20007810000 */
[----:B------:R-:W1:Y:S01]  /*19820*/  MUFU.EX2 R89, R89 ;  /* 0x0000005900597308 */ /* 0x000e620000000800 */
[----:B0-----:R-:W-:-:S02]  /*19830*/  FFMA.FTZ R121, R2, R139, -R163 ;  /* 0x0000008b02797223 */ /* 0x001fc400000108a3 */
[----:B------:R-:W-:-:S04]  /*19840*/  FMNMX.FTZ R48, R113, R48, !PT ;  /* 0x0000003071307209 */ /* 0x000fc80007810000 */
[----:B------:R-:W-:Y:S01]  /*19850*/  FMNMX.FTZ R48, R117, R48, !PT ;  /* 0x0000003075307209 */ /* 0x000fe20007810000 */
[----:B------:R0:W-:Y:S03]  /*19860*/  MUFU.EX2 R30, R123 ;  /* 0x0000007b001e7308 */ /* 0x0001e60000000800 */
[----:B------:R-:W-:Y:S01]  /*19870*/  FMNMX.FTZ R11, R39, R48, !PT ;  /* 0x00000030270b7209 */ /* 0x000fe20007810000 */
[----:B------:R-:W-:-:S04]  /*19880*/  FFMA.FTZ R48, R2, R147, -R163 ;  /* 0x0000009302307223 */ /* 0x000fc800000108a3 */
[----:B------:R-:W2:Y:S01]  /*19890*/  SHFL.BFLY PT, R52, R11, 0x2, 0x1f ;  /* 0x0c401f000b347f89 */ /* 0x000ea200000e0000 */
[----:B------:R-:W-:Y:S01]  /*198a0*/  MUFU.EX2 R93, R93 ;  /* 0x0000005d005d7308 */ /* 0x000fe20000000800 */
[----:B-1----:R-:W-:Y:S01]  /*198b0*/  F2FP.SATFINITE.E4M3.F32.PACK_AB_MERGE_C R182, R89, R26, RZ ;  /* 0x0000001a59b6723e */ /* 0x002fe200048070ff */
[----:B0-----:R-:W-:-:S03]  /*198c0*/  FFMA.FTZ R123, R2, R149, -R163 ;  /* 0x00000095027b7223 */ /* 0x001fc600000108a3 */
[----:B------:R-:W-:-:S03]  /*198d0*/  F2FP.SATFINITE.E4M3.F32.PACK_AB_MERGE_C R182, R85, R24, R182 ;  /* 0x0000001855b6723e */ /* 0x000fc600048070b6 */
[----:B------:R0:W-:Y:S08]  /*198e0*/  MUFU.EX2 R36, R127 ;  /* 0x0000007f00247308 */ /* 0x0001f00000000800 */
[----:B------:R-:W1:Y:S01]  /*198f0*/  MUFU.EX2 R97, R97 ;  /* 0x0000006100617308 */ /* 0x000e620000000800 */
[----:B0-----:R-:W-:-:S01]  /*19900*/  FFMA.FTZ R127, R2, R157, -R163 ;  /* 0x0000009d027f7223 */ /* 0x001fc200000108a3 */
[----:B--2---:R-:W-:-:S06]  /*19910*/  FMNMX.FTZ R54, R11, R52, !PT ;  /* 0x000000340b367209 */ /* 0x004fcc0007810000 */
[----:B------:R0:W-:Y:S01]  /*19920*/  MUFU.EX2 R44, R131 ;  /* 0x00000083002c7308 */ /* 0x0001e20000000800 */
[----:B------:R-:W-:-:S01]  /*19930*/  FFMA.FTZ R52, R2, R155, -R163 ;  /* 0x0000009b02347223 */ /* 0x000fc200000108a3 */
[----:B------:R-:W2:Y:S06]  /*19940*/  SHFL.BFLY PT, R11, R54, 0x1, 0x1f ;  /* 0x0c201f00360b7f89 */ /* 0x000eac00000e0000 */
[----:B------:R-:W-:Y:S01]  /*19950*/  MUFU.EX2 R101, R101 ;  /* 0x0000006500657308 */ /* 0x000fe20000000800 */
[----:B-1----:R-:W-:Y:S01]  /*19960*/  F2FP.SATFINITE.E4M3.F32.PACK_AB_MERGE_C R184, R97, R36, RZ ;  /* 0x0000002461b8723e */ /* 0x002fe200048070ff */
[C-C-:B0-----:R-:W-:Y:S01]  /*19970*/  FFMA.FTZ R131, R2.reuse, R28, -R163.reuse ;  /* 0x0000001c02837223 */ /* 0x141fe200000108a3 */
[----:B------:R-:W-:-:S02]  /*19980*/  FFMA.FTZ R28, R2, R161, -R163 ;  /* 0x000000a1021c7223 */ /* 0x000fc400000108a3 */
[----:B------:R-:W-:-:S03]  /*19990*/  F2FP.SATFINITE.E4M3.F32.PACK_AB_MERGE_C R184, R93, R30, R184 ;  /* 0x0000001e5db8723e */ /* 0x000fc600048070b8 */
[----:B------:R-:W-:Y:S08]  /*199a0*/  MUFU.EX2 R46, R143 ;  /* 0x0000008f002e7308 */ /* 0x000ff00000000800 */
[----:B------:R-:W-:Y:S01]  /*199b0*/  MUFU.EX2 R31, R145 ;  /* 0x00000091001f7308 */ /* 0x000fe20000000800 */
[----:B--2---:R-:W-:-:S04]  /*199c0*/  FMNMX.FTZ R11, R54, R11, !PT ;  /* 0x0000000b360b7209 */ /* 0x004fc80007810000 */
[----:B------:R-:W-:Y:S01]  /*199d0*/  FSETP.NEU.FTZ.AND P1, PT, R11, -INF , PT ;  /* 0xff8000000b00780b */ /* 0x000fe20003f3d000 */
[----:B------:R-:W-:-:S02]  /*199e0*/  FFMA.FTZ R56, R2, R11, -8 ;  /* 0xc100000002387423 */ /* 0x000fc4000001000b */
[----:B------:R-:W-:Y:S03]  /*199f0*/  MUFU.EX2 R34, R34 ;  /* 0x0000002200227308 */ /* 0x000fe60000000800 */
[----:B------:R-:W-:Y:S02]  /*19a00*/  FSEL R56, R56, RZ, P1 ;  /* 0x000000ff38387208 */ /* 0x000fe40000800000 */
[----:B------:R-:W-:-:S03]  /*19a10*/  ISETP.GE.AND P1, PT, R152, 0xa1, PT ;  /* 0x000000a19800780c */ /* 0x000fc60003f26270 */
[----:B------:R-:W-:Y:S01]  /*19a20*/  MUFU.EX2 R35, R35 ;  /* 0x0000002300237308 */ /* 0x000fe20000000800 */
[----:B------:R-:W-:-:S01]  /*19a30*/  FFMA.FTZ R3, R2, R3, -R56 ;  /* 0x0000000302037223 */ /* 0x000fc20000010838 */
[C-C-:B------:R-:W-:Y:S01]  /*19a40*/  FFMA.FTZ R40, R2.reuse, R107, -R56.reuse ;  /* 0x0000006b02287223 */ /* 0x140fe20000010838 */
[----:B------:R-:W-:-:S01]  /*19a50*/  FFMA.FTZ R60, R2, R5, -R56 ;  /* 0x00000005023c7223 */ /* 0x000fc20000010838 */
[C-C-:B------:R-:W-:Y:S01]  /*19a60*/  FFMA.FTZ R107, R2.reuse, R111, -R56.reuse ;  /* 0x0000006f026b7223 */ /* 0x140fe20000010838 */
[----:B------:R-:W-:-:S01]  /*19a70*/  FFMA.FTZ R5, R2, R7, -R56 ;  /* 0x0000000702057223 */ /* 0x000fc20000010838 */
[C-C-:B------:R-:W-:Y:S01]  /*19a80*/  FFMA.FTZ R54, R2.reuse, R115, -R56.reuse ;  /* 0x0000007302367223 */ /* 0x140fe20000010838 */
[----:B------:R-:W-:-:S01]  /*19a90*/  FFMA.FTZ R64, R2, R15, -R56 ;  /* 0x0000000f02407223 */ /* 0x000fc20000010838 */
[----:B------:R-:W-:Y:S01]  /*19aa0*/  MUFU.EX2 R3, R3 ;  /* 0x0000000300037308 */ /* 0x000fe20000000800 */
[----:B------:R-:W-:-:S01]  /*19ab0*/  FFMA.FTZ R72, R2, R57, -R56 ;  /* 0x0000003902487223 */ /* 0x000fc20000010838 */
[C-C-:B------:R-:W-:Y:S01]  /*19ac0*/  FFMA.FTZ R57, R2.reuse, R61, -R56.reuse ;  /* 0x0000003d02397223 */ /* 0x140fe20000010838 */
[----:B------:R-:W-:-:S01]  /*19ad0*/  FFMA.FTZ R74, R2, R63, -R56 ;  /* 0x0000003f024a7223 */ /* 0x000fc20000010838 */
[----:B------:R-:W-:Y:S01]  /*19ae0*/  FFMA.FTZ R61, R2, R65, -R56 ;  /* 0x00000041023d7223 */ /* 0x000fe20000010838 */
[----:B------:R-:W-:-:S01]  /*19af0*/  FADD.FTZ R63, R4, R33 ;  /* 0x00000021043f7221 */ /* 0x000fc20000010000 */
[C-C-:B------:R-:W-:Y:S01]  /*19b00*/  FFMA.FTZ R111, R2.reuse, R119, -R56.reuse ;  /* 0x00000077026f7223 */ /* 0x140fe20000010838 */
[----:B------:R-:W-:-:S01]  /*19b10*/  FFMA.FTZ R7, R2, R73, -R56 ;  /* 0x0000004902077223 */ /* 0x000fc20000010838 */
[----:B------:R-:W0:Y:S01]  /*19b20*/  MUFU.EX2 R40, R40 ;  /* 0x0000002800287308 */ /* 0x000e220000000800 */
[----:B------:R-:W-:-:S01]  /*19b30*/  FADD.FTZ R78, R6, R63 ;  /* 0x0000003f064e7221 */ /* 0x000fc20000010000 */
[----:B------:R-:W-:-:S02]  /*19b40*/  VIADD R63, R0, 0x29840 ;  /* 0x00029840003f7836 */ /* 0x000fc40000000000 */
[----:B------:R-:W-:-:S01]  /*19b50*/  FFMA.FTZ R0, R2, R45, -R56 ;  /* 0x0000002d02007223 */ /* 0x000fc20000010838 */
[----:B------:R-:W-:Y:S01]  /*19b60*/  FFMA.FTZ R58, R2, R91, -R56 ;  /* 0x0000005b023a7223 */ /* 0x000fe20000010838 */
[----:B------:R-:W-:-:S01]  /*19b70*/  FADD.FTZ R45, R13, R78 ;  /* 0x0000004e0d2d7221 */ /* 0x000fc20000010000 */
[----:B------:R-:W-:Y:S01]  /*19b80*/  FFMA.FTZ R68, R2, R75, -R56 ;  /* 0x0000004b02447223 */ /* 0x000fe20000010838 */
[----:B------:R-:W-:Y:S01]  /*19b90*/  PRMT R63, R82, 0x654, R63 ;  /* 0x00000654523f7816 */ /* 0x000fe2000000003f */
[----:B------:R-:W1:Y:S01]  /*19ba0*/  MUFU.EX2 R60, R60 ;  /* 0x0000003c003c7308 */ /* 0x000e620000000800 */
[----:B------:R-:W-:-:S01]  /*19bb0*/  FADD.FTZ R78, R8, R45 ;  /* 0x0000002d084e7221 */ /* 0x000fc20000010000 */
[C-C-:B------:R-:W-:Y:S01]  /*19bc0*/  FFMA.FTZ R73, R2.reuse, R95, -R56.reuse ;  /* 0x0000005f02497223 */ /* 0x140fe20000010838 */
[----:B------:R2:W-:Y:S01]  /*19bd0*/  SYNCS.ARRIVE.TRANS64.RED.A1T0 RZ, [R63+URZ], RZ ;  /* 0x000000ff3fff79a7 */ /* 0x0005e2000810043f */
[----:B------:R-:W-:-:S01]  /*19be0*/  FFMA.FTZ R15, R2, R77, -R56 ;  /* 0x0000004d020f7223 */ /* 0x000fc20000010838 */
[C-C-:B------:R-:W-:Y:S01]  /*19bf0*/  FFMA.FTZ R62, R2.reuse, R99, -R56.reuse ;  /* 0x00000063023e7223 */ /* 0x140fe20000010838 */
[----:B------:R-:W-:-:S01]  /*19c00*/  FFMA.FTZ R75, R2, R103, -R56 ;  /* 0x00000067024b7223 */ /* 0x000fc20000010838 */
[----:B------:R-:W-:Y:S01]  /*19c10*/  FFMA.FTZ R47, R2, R47, -R56 ;  /* 0x0000002f022f7223 */ /* 0x000fe20000010838 */
[----:B------:R-:W3:Y:S01]  /*19c20*/  MUFU.EX2 R107, R107 ;  /* 0x0000006b006b7308 */ /* 0x000ee20000000800 */
[----:B0-----:R-:W-:-:S01]  /*19c30*/  FADD.FTZ R65, R3, R40 ;  /* 0x0000002803417221 */ /* 0x001fc20000010000 */
[C-C-:B------:R-:W-:Y:S01]  /*19c40*/  FFMA.FTZ R66, R2.reuse, R59, -R56.reuse ;  /* 0x0000003b02427223 */ /* 0x140fe20000010838 */
[----:B------:R-:W-:-:S01]  /*19c50*/  FFMA.FTZ R59, R2, R69, -R56 ;  /* 0x00000045023b7223 */ /* 0x000fc20000010838 */
[C-C-:B------:R-:W-:Y:S01]  /*19c60*/  FFMA.FTZ R70, R2.reuse, R67, -R56.reuse ;  /* 0x0000004302467223 */ /* 0x140fe20000010838 */
[----:B------:R-:W-:-:S01]  /*19c70*/  FFMA.FTZ R41, R2, R41, -R56 ;  /* 0x0000002902297223 */ /* 0x000fc20000010838 */
[C-C-:B------:R-:W-:Y:S01]  /*19c80*/  FFMA.FTZ R76, R2.reuse, R71, -R56.reuse ;  /* 0x00000047024c7223 */ /* 0x140fe20000010838 */
[----:B------:R-:W-:-:S01]  /*19c90*/  FFMA.FTZ R43, R2, R43, -R56 ;  /* 0x0000002b022b7223 */ /* 0x000fc20000010838 */
[----:B------:R-:W0:Y:S01]  /*19ca0*/  MUFU.EX2 R5, R5 ;  /* 0x0000000500057308 */ /* 0x000e220000000800 */
[----:B-1----:R-:W-:-:S01]  /*19cb0*/  FADD.FTZ R80, R60, R65 ;  /* 0x000000413c507221 */ /* 0x002fc20000010000 */
[----:B------:R-:W-:Y:S01]  /*19cc0*/  FADD.FTZ R65, R21, R78 ;  /* 0x0000004e15417221 */ /* 0x000fe20000010000 */
[----:B------:R-:W-:Y:S01]  /*19cd0*/  F2FP.SATFINITE.E4M3.F32.PACK_AB_MERGE_C R186, R31, R46, RZ ;  /* 0x0000002e1fba723e */ /* 0x000fe200048070ff */
[C-C-:B------:R-:W-:Y:S01]  /*19ce0*/  FFMA.FTZ R53, R2.reuse, R53, -R56.reuse ;  /* 0x0000003502357223 */ /* 0x140fe20000010838 */
[----:B------:R-:W-:-:S01]  /*19cf0*/  FFMA.FTZ R55, R2, R55, -R56 ;  /* 0x0000003702377223 */ /* 0x000fc20000010838 */
[----:B------:R-:W-:Y:S01]  /*19d00*/  FADD.FTZ R78, R12, R65 ;  /* 0x000000410c4e7221 */ /* 0x000fe20000010000 */
[----:B------:R-:W-:-:S01]  /*19d10*/  FFMA.FTZ R29, R2, R29, -R56 ;  /* 0x0000001d021d7223 */ /* 0x000fc20000010838 */
[----:B------:R-:W2:Y:S01]  /*19d20*/  MUFU.EX2 R54, R54 ;  /* 0x0000003600367308 */ /* 0x000ea20000000800 */
[----:B---3--:R-:W-:-:S01]  /*19d30*/  FADD.FTZ R80, R107, R80 ;  /* 0x000000506b507221 */ /* 0x008fc20000010000 */
[C-C-:B------:R-:W-:Y:S01]  /*19d40*/  FFMA.FTZ R27, R2.reuse, R27, -R56.reuse ;  /* 0x0000001b021b7223 */ /* 0x140fe20000010838 */
[----:B------:R-:W-:-:S01]  /*19d50*/  FFMA.FTZ R37, R2, R37, -R56 ;  /* 0x0000002502257223 */ /* 0x000fc20000010838 */
[C-C-:B------:R-:W-:Y:S01]  /*19d60*/  FFMA.FTZ R105, R2.reuse, R105, -R56.reuse ;  /* 0x0000006902697223 */ /* 0x140fe20000010838 */
[----:B------:R-:W-:-:S01]  /*19d70*/  FFMA.FTZ R109, R2, R109, -R56 ;  /* 0x0000006d026d7223 */ /* 0x000fc20000010838 */
[----:B------:R-:W-:Y:S01]  /*19d80*/  F2FP.SATFINITE.E4M3.F32.PACK_AB_MERGE_C R177, R107, R60, RZ ;  /* 0x0000003c6bb1723e */ /* 0x000fe200048070ff */
[----:B------:R-:W-:-:S01]  /*19d90*/  FFMA.FTZ R113, R2, R113, -R56 ;  /* 0x0000007102717223 */ /* 0x000fc20000010838 */
[----:B------:R-:W1:Y:S01]  /*19da0*/  MUFU.EX2 R64, R64 ;  /* 0x0000004000407308 */ /* 0x000e620000000800 */
[----:B0-----:R-:W-:-:S01]  /*19db0*/  FADD.FTZ R45, R5, R80 ;  /* 0x00000050052d7221 */ /* 0x001fc20000010000 */
[----:B------:R-:W-:Y:S01]  /*19dc0*/  F2FP.SATFINITE.E4M3.F32.PACK_AB_MERGE_C R177, R40, R3, R177 ;  /* 0x0000000328b1723e */ /* 0x000fe200048070b1 */
[----:B------:R-:W-:-:S01]  /*19dd0*/  FFMA.FTZ R117, R2, R117, -R56 ;  /* 0x0000007502757223 */ /* 0x000fc20000010838 */
[----:B------:R-:W-:Y:S01]  /*19de0*/  FFMA.FTZ R39, R2, R39, -R56 ;  /* 0x0000002702277223 */ /* 0x000fe20000010838 */
[----:B------:R-:W-:Y:S01]  /*19df0*/  F2FP.SATFINITE.E4M3.F32.PACK_AB_MERGE_C R186, R101, R44, R186 ;  /* 0x0000002c65ba723e */ /* 0x000fe200048070ba */
[----:B------:R-:W-:Y:S01]  /*19e00*/  IMAD.MOV.U32 R77, RZ, RZ, R87 ;  /* 0x000000ffff4d7224 */ /* 0x000fe200078e0057 */
[----:B------:R-:W-:Y:S01]  /*19e10*/  MOV R71, R87 ;  /* 0x0000005700477202 */ /* 0x000fe20000000f00 */
[----:B------:R-:W0:Y:S01]  /*19e20*/  MUFU.EX2 R111, R111 ;  /* 0x0000006f006f7308 */ /* 0x000e220000000800 */
[----:B--2---:R-:W-:-:S01]  /*19e30*/  FADD.FTZ R63, R54, R45 ;  /* 0x0000002d363f7221 */ /* 0x004fc20000010000 */
[----:B------:R-:W-:Y:S01]  /*19e40*/  FFMA.FTZ R45, R2, R49, -R56 ;  /* 0x00000031022d7223 */ /* 0x000fe20000010838 */
[----:B------:R-:W-:-:S01]  /*19e50*/  FADD.FTZ R49, R79, R78 ;  /* 0x0000004e4f317221 */ /* 0x000fc20000010000 */
[----:B------:R-:W-:Y:S01]  /*19e60*/  FFMA.FTZ R78, R2, R51, -R56 ;  /* 0x00000033024e7223 */ /* 0x000fe20000010838 */
[----:B------:R-:W-:Y:S01]  /*19e70*/  MOV R79, R87 ;  /* 0x00000057004f7202 */ /* 0x000fe20000000f00 */
[----:B------:R-:W-:-:S02]  /*19e80*/  IMAD.MOV.U32 R69, RZ, RZ, R87 ;  /* 0x000000ffff457224 */ /* 0x000fc400078e0057 */
[----:B------:R-:W-:-:S01]  /*19e90*/  FADD.FTZ R82, R14, R49 ;  /* 0x000000310e527221 */ /* 0x000fc20000010000 */
[----:B------:R-:W2:Y:S01]  /*19ea0*/  MUFU.EX2 R7, R7 ;  /* 0x0000000700077308 */ /* 0x000ea20000000800 */
[----:B-1----:R-:W-:-:S01]  /*19eb0*/  FADD.FTZ R80, R64, R63 ;  /* 0x0000003f40507221 */ /* 0x002fc20000010000 */
[----:B------:R-:W-:Y:S01]  /*19ec0*/  FFMA.FTZ R49, R2, R25, -R56 ;  /* 0x0000001902317223 */ /* 0x000fe20000010838 */
[----:B------:R-:W-:-:S01]  /*19ed0*/  FADD.FTZ R25, R83, R82 ;  /* 0x0000005253197221 */ /* 0x000fc20000010000 */
[-C--:B------:R-:W-:Y:S01]  /*19ee0*/  MOV R83, R87.reuse ;  /* 0x0000005700537202 */ /* 0x080fe20000000f00 */
[----:B------:R-:W-:Y:S01]  /*19ef0*/  IMAD.MOV.U32 R65, RZ, RZ, R87 ;  /* 0x000000ffff417224 */ /* 0x000fe200078e0057 */
[----:B------:R-:W-:Y:S01]  /*19f00*/  MOV R67, R87 ;  /* 0x0000005700437202 */ /* 0x000fe20000000f00 */
[----:B------:R-:W-:-:S01]  /*19f10*/  FADD.FTZ R82, R20, R25 ;  /* 0x0000001914527221 */ /* 0x000fc20000010000 */
[----:B------:R-:W1:Y:S01]  /*19f20*/  MUFU.EX2 R58, R58 ;  /* 0x0000003a003a7308 */ /* 0x000e620000000800 */
[----:B0-----:R-:W-:-:S01]  /*19f30*/  FADD.FTZ R80, R111, R80 ;  /* 0x000000506f507221 */ /* 0x001fc20000010000 */
[----:B------:R-:W-:Y:S01]  /*19f40*/  F2FP.SATFINITE.E4M3.F32.PACK_AB_MERGE_C R64, R111, R64, RZ ;  /* 0x000000406f40723e */ /* 0x000fe200048070ff */
[--C-:B------:R-:W-:Y:S01]  /*19f50*/  IMAD.MOV.U32 R60, RZ, RZ, R87.reuse ;  /* 0x000000ffff3c7224 */ /* 0x100fe200078e0057 */
[----:B------:R-:W-:Y:S01]  /*19f60*/  MOV R63, R87 ;  /* 0x00000057003f7202 */ /* 0x000fe20000000f00 */
[--C-:B------:R-:W-:Y:S01]  /*19f70*/  IMAD.MOV.U32 R56, RZ, RZ, R87.reuse ;  /* 0x000000ffff387224 */ /* 0x100fe200078e0057 */
[----:B------:R-:W-:Y:S01]  /*19f80*/  F2FP.SATFINITE.E4M3.F32.PACK_AB_MERGE_C R179, R54, R5, R64 ;  /* 0x0000000536b3723e */ /* 0x000fe20004807040 */
[----:B------:R-:W-:Y:S01]  /*19f90*/  IMAD.MOV.U32 R64, RZ, RZ, R87 ;  /* 0x000000ffff407224 */ /* 0x000fe200078e0057 */
[----:B------:R-:W0:Y:S01]  /*19fa0*/  MUFU.EX2 R68, R68 ;  /* 0x0000004400447308 */ /* 0x000e220000000800 */
[----:B--2---:R-:W-:-:S01]  /*19fb0*/  FADD.FTZ R51, R7, R80 ;  /* 0x0000005007337221 */ /* 0x004fc20000010000 */
[----:B------:R-:W-:-:S02]  /*19fc0*/  IMAD.MOV.U32 R54, RZ, RZ, R87 ;  /* 0x000000ffff367224 */ /* 0x000fc400078e0057 */
[--C-:B------:R-:W-:Y:S02]  /*19fd0*/  IMAD.MOV.U32 R40, RZ, RZ, R87.reuse ;  /* 0x000000ffff287224 */ /* 0x100fe400078e0057 */
[----:B------:R-:W-:Y:S02]  /*19fe0*/  IMAD.MOV.U32 R33, RZ, RZ, R87 ;  /* 0x000000ffff217224 */ /* 0x000fe400078e0057 */
[----:B------:R-:W2:Y:S01]  /*19ff0*/  MUFU.EX2 R73, R73 ;  /* 0x0000004900497308 */ /* 0x000ea20000000800 */
[----:B-1----:R-:W-:-:S07]  /*1a000*/  FADD.FTZ R51, R58, R51 ;  /* 0x000000333a337221 */ /* 0x002fce0000010000 */
[----:B------:R-:W1:Y:S01]  /*1a010*/  MUFU.EX2 R15, R15 ;  /* 0x0000000f000f7308 */ /* 0x000e620000000800 */
[----:B0-----:R-:W-:-:S01]  /*1a020*/  FADD.FTZ R84, R68, R51 ;  /* 0x0000003344547221 */ /* 0x001fc20000010000 */
[----:B------:R-:W-:Y:S01]  /*1a030*/  FADD.FTZ R51, R81, R82 ;  /* 0x0000005251337221 */ /* 0x000fe20000010000 */
[----:B------:R-:W-:-:S03]  /*1a040*/  IMAD.MOV.U32 R81, RZ, RZ, R87 ;  /* 0x000000ffff517224 */ /* 0x000fc600078e0057 */
[----:B------:R-:W-:Y:S01]  /*1a050*/  FADD.FTZ R82, R24, R51 ;  /* 0x0000003318527221 */ /* 0x000fe20000010000 */
[----:B------:R-:W-:Y:S01]  /*1a060*/  IMAD.MOV.U32 R24, RZ, RZ, R87 ;  /* 0x000000ffff187224 */ /* 0x000fe200078e0057 */
[----:B------:R-:W0:Y:S01]  /*1a070*/  MUFU.EX2 R62, R62 ;  /* 0x0000003e003e7308 */ /* 0x000e220000000800 */
[----:B--2---:R-:W-:-:S01]  /*1a080*/  FADD.FTZ R84, R73, R84 ;  /* 0x0000005449547221 */ /* 0x004fc20000010000 */
[----:B------:R-:W-:Y:S01]  /*1a090*/  FADD.FTZ R51, R85, R82 ;  /* 0x0000005255337221 */ /* 0x000fe20000010000 */
[----:B------:R-:W-:Y:S01]  /*1a0a0*/  F2FP.SATFINITE.E4M3.F32.PACK_AB_MERGE_C R68, R73, R68, RZ ;  /* 0x000000444944723e */ /* 0x000fe200048070ff */
[----:B------:R-:W-:Y:S02]  /*1a0b0*/  IMAD.MOV.U32 R85, RZ, RZ, R87 ;  /* 0x000000ffff557224 */ /* 0x000fe400078e0057 */
[----:B------:R-:W-:-:S01]  /*1a0c0*/  FADD.FTZ R82, R26, R51 ;  /* 0x000000331a527221 */ /* 0x000fc20000010000 */
[----:B------:R-:W-:Y:S01]  /*1a0d0*/  F2FP.SATFINITE.E4M3.F32.PACK_AB_MERGE_C R181, R58, R7, R68 ;  /* 0x000000073ab5723e */ /* 0x000fe20004807044 */
[----:B------:R-:W2:Y:S01]  /*1a0e0*/  MUFU.EX2 R72, R72 ;  /* 0x0000004800487308 */ /* 0x000ea20000000800 */
[--C-:B------:R-:W-:Y:S01]  /*1a0f0*/  IMAD.MOV.U32 R73, RZ, RZ, R87.reuse ;  /* 0x000000ffff497224 */ /* 0x100fe200078e0057 */
[----:B------:R-:W-:Y:S01]  /*1a100*/  MOV R51, R87 ;  /* 0x0000005700337202 */ /* 0x000fe20000000f00 */
[----:B------:R-:W-:-:S02]  /*1a110*/  IMAD.MOV.U32 R68, RZ, RZ, R87 ;  /* 0x000000ffff447224 */ /* 0x000fc400078e0057 */
[----:B------:R-:W-:-:S03]  /*1a120*/  IMAD.MOV.U32 R58, RZ, RZ, R87 ;  /* 0x000000ffff3a7224 */ /* 0x000fc600078e0057 */
[----:B------:R-:W3:Y:S08]  /*1a130*/  MUFU.EX2 R75, R75 ;  /* 0x0000004b004b7308 */ /* 0x000ef00000000800 */
[----:B------:R-:W4:Y:S08]  /*1a140*/  MUFU.EX2 R57, R57 ;  /* 0x0000003900397308 */ /* 0x000f300000000800 */
[----:B------:R1:W-:Y:S08]  /*1a150*/  MUFU.EX2 R80, R47 ;  /* 0x0000002f00507308 */ /* 0x0003f00000000800 */
[----:B------:R-:W5:Y:S01]  /*1a160*/  MUFU.EX2 R66, R66 ;  /* 0x0000004200427308 */ /* 0x000f620000000800 */
[----:B-1----:R-:W-:-:S04]  /*1a170*/  FADD.FTZ R47, R15, R84 ;  /* 0x000000540f2f7221 */ /* 0x002fc80000010000 */
[----:B0-----:R-:W-:-:S03]  /*1a180*/  FADD.FTZ R47, R62, R47 ;  /* 0x0000002f3e2f7221 */ /* 0x001fc60000010000 */
[----:B------:R-:W0:Y:S01]  /*1a190*/  MUFU.EX2 R61, R61 ;  /* 0x0000003d003d7308 */ /* 0x000e220000000800 */
[----:B--2---:R-:W-:-:S01]  /*1a1a0*/  FADD.FTZ R84, R72, R47 ;  /* 0x0000002f48547221 */ /* 0x004fc20000010000 */
[----:B------:R-:W-:Y:S01]  /*1a1b0*/  FADD.FTZ R47, R89, R82 ;  /* 0x00000052592f7221 */ /* 0x000fe20000010000 */
[C---:B---3--:R-:W-:Y:S01]  /*1a1c0*/  F2FP.SATFINITE.E4M3.F32.PACK_AB_MERGE_C R72, R75.reuse, R72, RZ ;  /* 0x000000484b48723e */ /* 0x048fe200048070ff */
[----:B------:R-:W-:Y:S02]  /*1a1d0*/  IMAD.MOV.U32 R82, RZ, RZ, R87 ;  /* 0x000000ffff527224 */ /* 0x000fe400078e0057 */
[----:B------:R-:W-:-:S01]  /*1a1e0*/  FADD.FTZ R84, R75, R84 ;  /* 0x000000544b547221 */ /* 0x000fc20000010000 */
[----:B------:R-:W-:Y:S01]  /*1a1f0*/  FADD.FTZ R6, R30, R47 ;  /* 0x0000002f1e067221 */ /* 0x000fe20000010000 */
[----:B------:R-:W-:Y:S01]  /*1a200*/  F2FP.SATFINITE.E4M3.F32.PACK_AB_MERGE_C R183, R62, R15, R72 ;  /* 0x0000000f3eb7723e */ /* 0x000fe20004807048 */
[----:B------:R-:W1:Y:S01]  /*1a210*/  MUFU.EX2 R74, R74 ;  /* 0x0000004a004a7308 */ /* 0x000e620000000800 */
[----:B----4-:R-:W-:-:S01]  /*1a220*/  FADD.FTZ R13, R57, R84 ;  /* 0x00000054390d7221 */ /* 0x010fc20000010000 */
[----:B------:R-:W-:Y:S01]  /*1a230*/  FADD.FTZ R47, R93, R6 ;  /* 0x000000065d2f7221 */ /* 0x000fe20000010000 */
[----:B------:R-:W-:Y:S01]  /*1a240*/  IMAD.MOV.U32 R84, RZ, RZ, R87 ;  /* 0x000000ffff547224 */ /* 0x000fe200078e0057 */
[----:B------:R-:W-:Y:S01]  /*1a250*/  MOV R75, R87 ;  /* 0x00000057004b7202 */ /* 0x000fe20000000f00 */
[----:B-----5:R-:W-:-:S01]  /*1a260*/  FADD.FTZ R12, R66, R13 ;  /* 0x0000000d420c7221 */ /* 0x020fc20000010000 */
[----:B------:R-:W-:Y:S01]  /*1a270*/  FADD.FTZ R20, R36, R47 ;  /* 0x0000002f24147221 */ /* 0x000fe20000010000 */
[----:B------:R-:W-:Y:S01]  /*1a280*/  IMAD.MOV.U32 R72, RZ, RZ, R87 ;  /* 0x000000ffff487224 */ /* 0x000fe200078e0057 */
[----:B------:R-:W2:Y:S01]  /*1a290*/  MUFU.EX2 R59, R59 ;  /* 0x0000003b003b7308 */ /* 0x000ea20000000800 */
[----:B0-----:R-:W-:-:S01]  /*1a2a0*/  FADD.FTZ R13, R61, R12 ;  /* 0x0000000c3d0d7221 */ /* 0x001fc20000010000 */
[----:B------:R-:W-:Y:S01]  /*1a2b0*/  FADD.FTZ R97, R97, R20 ;  /* 0x0000001461617221 */ /* 0x000fe20000010000 */
[----:B------:R-:W-:-:S02]  /*1a2c0*/  IMAD.MOV.U32 R62, RZ, RZ, R87 ;  /* 0x000000ffff3e7224 */ /* 0x000fc400078e0057 */
[----:B------:R-:W-:Y:S02]  /*1a2d0*/  IMAD.MOV.U32 R36, RZ, RZ, R87 ;  /* 0x000000ffff247224 */ /* 0x000fe400078e0057 */
[----:B------:R-:W-:-:S01]  /*1a2e0*/  FADD.FTZ R20, R44, R97 ;  /* 0x000000612c147221 */ /* 0x000fc20000010000 */
[----:B------:R-:W-:Y:S01]  /*1a2f0*/  IMAD.MOV.U32 R44, RZ, RZ, R87 ;  /* 0x000000ffff2c7224 */ /* 0x000fe200078e0057 */
[----:B------:R-:W0:Y:S01]  /*1a300*/  MUFU.EX2 R70, R70 ;  /* 0x0000004600467308 */ /* 0x000e220000000800 */
[----:B-1----:R-:W-:-:S01]  /*1a310*/  FADD.FTZ R12, R74, R13 ;  /* 0x0000000d4a0c7221 */ /* 0x002fc20000010000 */
[----:B------:R-:W-:Y:S01]  /*1a320*/  FADD.FTZ R47, R101, R20 ;  /* 0x00000014652f7221 */ /* 0x000fe20000010000 */
[----:B------:R-:W-:Y:S01]  /*1a330*/  F2FP.SATFINITE.E4M3.F32.PACK_AB_MERGE_C R61, R74, R61, RZ ;  /* 0x0000003d4a3d723e */ /* 0x000fe200048070ff */
[----:B------:R-:W-:Y:S02]  /*1a340*/  IMAD.MOV.U32 R74, RZ, RZ, R87 ;  /* 0x000000ffff4a7224 */ /* 0x000fe400078e0057 */
[----:B------:R-:W-:-:S01]  /*1a350*/  FADD.FTZ R26, R46, R47 ;  /* 0x0000002f2e1a7221 */ /* 0x000fc20000010000 */
[----:B------:R-:W-:Y:S01]  /*1a360*/  F2FP.SATFINITE.E4M3.F32.PACK_AB_MERGE_C R185, R66, R57, R61 ;  /* 0x0000003942b9723e */ /* 0x000fe2000480703d */
[----:B------:R-:W1:Y:S01]  /*1a370*/  MUFU.EX2 R41, R41 ;  /* 0x0000002900297308 */ /* 0x000e620000000800 */
[----:B--2---:R-:W-:-:S01]  /*1a380*/  FADD.FTZ R13, R59, R12 ;  /* 0x0000000c3b0d7221 */ /* 0x004fc20000010000 */
[----:B------:R-:W-:Y:S01]  /*1a390*/  FADD.FTZ R31, R31, R26 ;  /* 0x0000001a1f1f7221 */ /* 0x000fe20000010000 */
[--C-:B------:R-:W-:Y:S01]  /*1a3a0*/  IMAD.MOV.U32 R66, RZ, RZ, R87.reuse ;  /* 0x000000ffff427224 */ /* 0x100fe200078e0057 */
[----:B------:R-:W-:Y:S01]  /*1a3b0*/  MOV R47, R87 ;  /* 0x00000057002f7202 */ /* 0x000fe20000000f00 */
[----:B------:R-:W-:-:S02]  /*1a3c0*/  IMAD.MOV.U32 R61, RZ, RZ, R87 ;  /* 0x000000ffff3d7224 */ /* 0x000fc400078e0057 */
[----:B------:R-:W-:Y:S01]  /*1a3d0*/  FADD.FTZ R4, R34, R31 ;  /* 0x0000001f22047221 */ /* 0x000fe20000010000 */
[----:B------:R-:W-:Y:S01]  /*1a3e0*/  IMAD.MOV.U32 R57, RZ, RZ, R87 ;  /* 0x000000ffff397224 */ /* 0x000fe200078e0057 */
[----:B------:R-:W2:Y:S01]  /*1a3f0*/  MUFU.EX2 R76, R76 ;  /* 0x0000004c004c7308 */ /* 0x000ea20000000800 */
[----:B0-----:R-:W-:-:S01]  /*1a400*/  FADD.FTZ R20, R70, R13 ;  /* 0x0000000d46147221 */ /* 0x001fc20000010000 */
[--C-:B------:R-:W-:Y:S01]  /*1a410*/  IMAD.MOV.U32 R46, RZ, RZ, R87.reuse ;  /* 0x000000ffff2e7224 */ /* 0x100fe200078e0057 */
[----:B------:R-:W-:Y:S01]  /*1a420*/  MOV R31, R87 ;  /* 0x00000057001f7202 */ /* 0x000fe20000000f00 */
[--C-:B------:R-:W-:Y:S02]  /*1a430*/  IMAD.MOV.U32 R30, RZ, RZ, R87.reuse ;  /* 0x000000ffff1e7224 */ /* 0x100fe400078e0057 */
[----:B------:R-:W-:Y:S02]  /*1a440*/  IMAD.MOV.U32 R26, RZ, RZ, R87 ;  /* 0x000000ffff1a7224 */ /* 0x000fe400078e0057 */
[----:B------:R-:W0:Y:S01]  /*1a450*/  MUFU.EX2 R0, R0 ;  /* 0x0000000000007308 */ /* 0x000e220000000800 */
[----:B-1----:R-:W-:-:S07]  /*1a460*/  FADD.FTZ R13, R41, R20 ;  /* 0x00000014290d7221 */ /* 0x002fce0000010000 */
[----:B------:R-:W1:Y:S01]  /*1a470*/  MUFU.EX2 R43, R43 ;  /* 0x0000002b002b7308 */ /* 0x000e620000000800 */
[----:B--2---:R-:W-:-:S01]  /*1a480*/  FADD.FTZ R13, R76, R13 ;  /* 0x0000000d4c0d7221 */ /* 0x004fc20000010000 */
[----:B------:R-:W-:Y:S01]  /*1a490*/  F2FP.SATFINITE.E4M3.F32.PACK_AB_MERGE_C R41, R76, R41, RZ ;  /* 0x000000294c29723e */ /* 0x000fe200048070ff */
[----:B------:R-:W-:-:S03]  /*1a4a0*/  IMAD.MOV.U32 R76, RZ, RZ, R87 ;  /* 0x000000ffff4c7224 */ /* 0x000fc600078e0057 */
[----:B------:R-:W-:Y:S01]  /*1a4b0*/  F2FP.SATFINITE.E4M3.F32.PACK_AB_MERGE_C R187, R70, R59, R41 ;  /* 0x0000003b46bb723e */ /* 0x000fe20004807029 */
[----:B------:R-:W-:Y:S01]  /*1a4c0*/  IMAD.MOV.U32 R70, RZ, RZ, R87 ;  /* 0x000000ffff467224 */ /* 0x000fe200078e0057 */
[----:B------:R-:W2:Y:S01]  /*1a4d0*/  MUFU.EX2 R38, R38 ;  /* 0x0000002600267308 */ /* 0x000ea20000000800 */
[----:B0-----:R-:W-:-:S01]  /*1a4e0*/  FADD.FTZ R8, R0, R13 ;  /* 0x0000000d00087221 */ /* 0x001fc20000010000 */
[----:B------:R-:W-:Y:S01]  /*1a4f0*/  FADD.FTZ R13, R35, R4 ;  /* 0x00000004230d7221 */ /* 0x000fe20000010000 */
[----:B------:R-:W-:Y:S01]  /*1a500*/  MOV R59, R87 ;  /* 0x00000057003b7202 */ /* 0x000fe20000000f00 */
[----:B------:R-:W-:-:S04]  /*1a510*/  IMAD.MOV.U32 R41, RZ, RZ, R87 ;  /* 0x000000ffff297224 */ /* 0x000fc800078e0057 */
[----:B------:R-:W0:Y:S01]  /*1a520*/  MUFU.EX2 R45, R45 ;  /* 0x0000002d002d7308 */ /* 0x000e220000000800 */
[----:B-1----:R-:W-:-:S07]  /*1a530*/  FADD.FTZ R8, R43, R8 ;  /* 0x000000082b087221 */ /* 0x002fce0000010000 */
[----:B------:R-:W1:Y:S01]  /*1a540*/  MUFU.EX2 R121, R121 ;  /* 0x0000007900797308 */ /* 0x000e620000000800 */
[----:B--2---:R-:W-:-:S07]  /*1a550*/  FADD.FTZ R14, R38, R13 ;  /* 0x0000000d260e7221 */ /* 0x004fce0000010000 */
[----:B------:R-:W2:Y:S01]  /*1a560*/  MUFU.EX2 R48, R48 ;  /* 0x0000003000307308 */ /* 0x000ea20000000800 */
[----:B0-----:R-:W-:-:S01]  /*1a570*/  FADD.FTZ R13, R45, R8 ;  /* 0x000000082d0d7221 */ /* 0x001fc20000010000 */
[----:B------:R-:W-:-:S03]  /*1a580*/  F2FP.SATFINITE.E4M3.F32.PACK_AB_MERGE_C R45, R80, R45, RZ ;  /* 0x0000002d502d723e */ /* 0x000fc600048070ff */
[----:B------:R-:W-:Y:S01]  /*1a590*/  FADD.FTZ R80, R80, R13 ;  /* 0x0000000d50507221 */ /* 0x000fe20000010000 */
[----:B------:R-:W-:Y:S01]  /*1a5a0*/  F2FP.SATFINITE.E4M3.F32.PACK_AB_MERGE_C R189, R43, R0, R45 ;  /* 0x000000002bbd723e */ /* 0x000fe2000480702d */
[--C-:B------:R-:W-:Y:S01]  /*1a5b0*/  IMAD.MOV.U32 R45, RZ, RZ, R87.reuse ;  /* 0x000000ffff2d7224 */ /* 0x100fe200078e0057 */
[----:B------:R0:W3:Y:S01]  /*1a5c0*/  MUFU.EX2 R25, R53 ;  /* 0x0000003500197308 */ /* 0x0000e20000000800 */
[C---:B-1----:R-:W-:Y:S01]  /*1a5d0*/  F2FP.SATFINITE.E4M3.F32.PACK_AB_MERGE_C R188, R121.reuse, R38, RZ ;  /* 0x0000002679bc723e */ /* 0x042fe200048070ff */
[----:B------:R-:W-:Y:S01]  /*1a5e0*/  FADD.FTZ R121, R121, R14 ;  /* 0x0000000e79797221 */ /* 0x000fe20000010000 */
[-C--:B------:R-:W-:Y:S01]  /*1a5f0*/  MOV R43, R87.reuse ;  /* 0x00000057002b7202 */ /* 0x080fe20000000f00 */
[--C-:B------:R-:W-:Y:S01]  /*1a600*/  IMAD.MOV.U32 R38, RZ, RZ, R87.reuse ;  /* 0x000000ffff267224 */ /* 0x100fe200078e0057 */
[----:B------:R-:W-:Y:S01]  /*1a610*/  F2FP.SATFINITE.E4M3.F32.PACK_AB_MERGE_C R188, R35, R34, R188 ;  /* 0x0000002223bc723e */ /* 0x000fe200048070bc */
[----:B------:R-:W-:Y:S01]  /*1a620*/  IMAD.MOV.U32 R34, RZ, RZ, R87 ;  /* 0x000000ffff227224 */ /* 0x000fe200078e0057 */
[----:B------:R-:W-:Y:S01]  /*1a630*/  MOV R35, R87 ;  /* 0x0000005700237202 */ /* 0x000fe20000000f00 */
[----:B------:R-:W1:Y:S01]  /*1a640*/  MUFU.EX2 R123, R123 ;  /* 0x0000007b007b7308 */ /* 0x000e620000000800 */
[----:B--2---:R-:W-:-:S01]  /*1a650*/  FADD.FTZ R8, R48, R121 ;  /* 0x0000007930087221 */ /* 0x004fc20000010000 */
[----:B0-----:R-:W-:-:S06]  /*1a660*/  IMAD.MOV.U32 R53, RZ, RZ, R87 ;  /* 0x000000ffff357224 */ /* 0x001fcc00078e0057 */
[----:B------:R-:W0:Y:S01]  /*1a670*/  MUFU.EX2 R78, R78 ;  /* 0x0000004e004e7308 */ /* 0x000e220000000800 */
[----:B---3--:R-:W-:-:S01]  /*1a680*/  FADD.FTZ R13, R25, R80 ;  /* 0x00000050190d7221 */ /* 0x008fc20000010000 */
[----:B------:R-:W-:-:S06]  /*1a690*/  IMAD.MOV.U32 R80, RZ, RZ, R87 ;  /* 0x000000ffff507224 */ /* 0x000fcc00078e0057 */
[----:B------:R-:W-:Y:S01]  /*1a6a0*/  MUFU.EX2 R50, R50 ;  /* 0x0000003200327308 */ /* 0x000fe20000000800 */
[----:B-1----:R-:W-:-:S07]  /*1a6b0*/  FADD.FTZ R21, R123, R8 ;  /* 0x000000087b157221 */ /* 0x002fce0000010000 */
[----:B------:R-:W1:Y:S01]  /*1a6c0*/  MUFU.EX2 R125, R125 ;  /* 0x0000007d007d7308 */ /* 0x000e620000000800 */
[----:B0-----:R-:W-:-:S07]  /*1a6d0*/  FADD.FTZ R14, R78, R13 ;  /* 0x0000000d4e0e7221 */ /* 0x001fce0000010000 */
[----:B------:R-:W0:Y:S08]  /*1a6e0*/  MUFU.EX2 R49, R49 ;  /* 0x0000003100317308 */ /* 0x000e300000000800 */
[----:B------:R2:W3:Y:S01]  /*1a6f0*/  MUFU.EX2 R6, R55 ;  /* 0x0000003700067308 */ /* 0x0004e20000000800 */
[----:B-1----:R-:W-:Y:S01]  /*1a700*/  F2FP.SATFINITE.E4M3.F32.PACK_AB_MERGE_C R190, R125, R50, RZ ;  /* 0x000000327dbe723e */ /* 0x002fe200048070ff */
[----:B------:R-:W-:-:S03]  /*1a710*/  FADD.FTZ R50, R50, R21 ;  /* 0x0000001532327221 */ /* 0x000fc60000010000 */
[----:B------:R-:W-:Y:S01]  /*1a720*/  F2FP.SATFINITE.E4M3.F32.PACK_AB_MERGE_C R190, R123, R48, R190 ;  /* 0x000000307bbe723e */ /* 0x000fe200048070be */
[----:B------:R-:W-:-:S01]  /*1a730*/  FADD.FTZ R125, R125, R50 ;  /* 0x000000327d7d7221 */ /* 0x000fc20000010000 */
[----:B------:R-:W-:Y:S01]  /*1a740*/  IMAD.MOV.U32 R50, RZ, RZ, R87 ;  /* 0x000000ffff327224 */ /* 0x000fe200078e0057 */
[----:B------:R-:W-:Y:S01]  /*1a750*/  MUFU.EX2 R42, R42 ;  /* 0x0000002a002a7308 */ /* 0x000fe20000000800 */
[----:B0-----:R-:W-:-:S01]  /*1a760*/  FADD.FTZ R13, R49, R14 ;  /* 0x0000000e310d7221 */ /* 0x001fc20000010000 */
[----:B--2---:R-:W-:Y:S01]  /*1a770*/  MOV R55, R87 ;  /* 0x0000005700377202 */ /* 0x004fe20000000f00 */
[----:B------:R-:W-:-:S05]  /*1a780*/  IMAD.MOV.U32 R48, RZ, RZ, R87 ;  /* 0x000000ffff307224 */ /* 0x000fca00078e0057 */
[----:B------:R-:W0:Y:S01]  /*1a790*/  MUFU.EX2 R129, R129 ;  /* 0x0000008100817308 */ /* 0x000e220000000800 */
[C---:B---3--:R-:W-:Y:S01]  /*1a7a0*/  F2FP.SATFINITE.E4M3.F32.PACK_AB_MERGE_C R49, R6.reuse, R49, RZ ;  /* 0x000000310631723e */ /* 0x048fe200048070ff */
[----:B------:R-:W-:-:S03]  /*1a7b0*/  FADD.FTZ R6, R6, R13 ;  /* 0x0000000d06067221 */ /* 0x000fc60000010000 */
[----:B------:R-:W-:Y:S01]  /*1a7c0*/  F2FP.SATFINITE.E4M3.F32.PACK_AB_MERGE_C R191, R78, R25, R49 ;  /* 0x000000194ebf723e */ /* 0x000fe20004807031 */
[--C-:B------:R-:W-:Y:S02]  /*1a7d0*/  IMAD.MOV.U32 R78, RZ, RZ, R87.reuse ;  /* 0x000000ffff4e7224 */ /* 0x100fe400078e0057 */
[----:B------:R-:W1:Y:S01]  /*1a7e0*/  MUFU.EX2 R52, R52 ;  /* 0x0000003400347308 */ /* 0x000e620000000800 */
[--C-:B------:R-:W-:Y:S02]  /*1a7f0*/  IMAD.MOV.U32 R49, RZ, RZ, R87.reuse ;  /* 0x000000ffff317224 */ /* 0x100fe400078e0057 */
[----:B------:R-:W-:-:S05]  /*1a800*/  IMAD.MOV.U32 R25, RZ, RZ, R87 ;  /* 0x000000ffff197224 */ /* 0x000fca00078e0057 */
[----:B------:R-:W2:Y:S01]  /*1a810*/  MUFU.EX2 R29, R29 ;  /* 0x0000001d001d7308 */ /* 0x000ea20000000800 */
[----:B0-----:R-:W-:-:S07]  /*1a820*/  F2FP.SATFINITE.E4M3.F32.PACK_AB_MERGE_C R13, R129, R42, RZ ;  /* 0x0000002a810d723e */ /* 0x001fce00048070ff */
[----:B------:R-:W0:Y:S01]  /*1a830*/  MUFU.EX2 R127, R127 ;  /* 0x0000007f007f7308 */ /* 0x000e220000000800 */
[----:B-1----:R-:W-:-:S07]  /*1a840*/  FADD.FTZ R14, R52, R125 ;  /* 0x0000007d340e7221 */ /* 0x002fce0000010000 */
[----:B------:R1:W3:Y:S01]  /*1a850*/  MUFU.EX2 R12, R27 ;  /* 0x0000001b000c7308 */ /* 0x0002e20000000800 */
[----:B--2---:R-:W-:-:S07]  /*1a860*/  FADD.FTZ R3, R29, R6 ;  /* 0x000000061d037221 */ /* 0x004fce0000010000 */
[----:B------:R-:W2:Y:S01]  /*1a870*/  MUFU.EX2 R37, R37 ;  /* 0x0000002500257308 */ /* 0x000ea20000000800 */
[C---:B0-----:R-:W-:Y:S01]  /*1a880*/  F2FP.SATFINITE.E4M3.F32.PACK_AB_MERGE_C R192, R127.reuse, R52, R13 ;  /* 0x000000347fc0723e */ /* 0x041fe2000480700d */
[----:B------:R-:W-:Y:S01]  /*1a890*/  FADD.FTZ R127, R127, R14 ;  /* 0x0000000e7f7f7221 */ /* 0x000fe20000010000 */
[----:B------:R-:W-:Y:S01]  /*1a8a0*/  IMAD.MOV.U32 R52, RZ, RZ, R87 ;  /* 0x000000ffff347224 */ /* 0x000fe200078e0057 */
[----:B-1----:R-:W-:Y:S02]  /*1a8b0*/  MOV R27, R87 ;  /* 0x00000057001b7202 */ /* 0x002fe40000000f00 */
[----:B------:R-:W-:-:S02]  /*1a8c0*/  FADD.FTZ R42, R42, R127 ;  /* 0x0000007f2a2a7221 */ /* 0x000fc40000010000 */
[----:B------:R-:W0:Y:S01]  /*1a8d0*/  MUFU.EX2 R4, R105 ;  /* 0x0000006900047308 */ /* 0x000e220000000800 */
[----:B---3--:R-:W-:-:S01]  /*1a8e0*/  FADD.FTZ R14, R12, R3 ;  /* 0x000000030c0e7221 */ /* 0x008fc20000010000 */
[----:B------:R-:W-:Y:S01]  /*1a8f0*/  FADD.FTZ R129, R129, R42 ;  /* 0x0000002a81817221 */ /* 0x000fe20000010000 */
[----:B------:R-:W-:-:S05]  /*1a900*/  IMAD.MOV.U32 R42, RZ, RZ, R87 ;  /* 0x000000ffff2a7224 */ /* 0x000fca00078e0057 */
[----:B------:R-:W-:Y:S01]  /*1a910*/  MUFU.EX2 R28, R28 ;  /* 0x0000001c001c7308 */ /* 0x000fe20000000800 */
[----:B--2---:R-:W-:-:S07]  /*1a920*/  FADD.FTZ R3, R37, R14 ;  /* 0x0000000e25037221 */ /* 0x004fce0000010000 */
[----:B------:R-:W1:Y:S01]  /*1a930*/  MUFU.EX2 R133, R133 ;  /* 0x0000008500857308 */ /* 0x000e620000000800 */
[C---:B0-----:R-:W-:Y:S01]  /*1a940*/  F2FP.SATFINITE.E4M3.F32.PACK_AB_MERGE_C R37, R4.reuse, R37, RZ ;  /* 0x000000250425723e */ /* 0x041fe200048070ff */
[----:B------:R-:W-:-:S03]  /*1a950*/  FADD.FTZ R4, R4, R3 ;  /* 0x0000000304047221 */ /* 0x000fc60000010000 */
[----:B------:R-:W-:Y:S01]  /*1a960*/  F2FP.SATFINITE.E4M3.F32.PACK_AB_MERGE_C R193, R12, R29, R37 ;  /* 0x0000001d0cc1723e */ /* 0x000fe20004807025 */
[--C-:B------:R-:W-:Y:S02]  /*1a970*/  IMAD.MOV.U32 R37, RZ, RZ, R87.reuse ;  /* 0x000000ffff257224 */ /* 0x100fe400078e0057 */
[----:B------:R-:W0:Y:S01]  /*1a980*/  MUFU.EX2 R32, R32 ;  /* 0x0000002000207308 */ /* 0x000e220000000800 */
[----:B------:R-:W-:-:S07]  /*1a990*/  IMAD.MOV.U32 R29, RZ, RZ, R87 ;  /* 0x000000ffff1d7224 */ /* 0x000fce00078e0057 */
[----:B------:R-:W2:Y:S01]  /*1a9a0*/  MUFU.EX2 R109, R109 ;  /* 0x0000006d006d7308 */ /* 0x000ea20000000800 */
[----:B-1----:R-:W-:-:S07]  /*1a9b0*/  F2FP.SATFINITE.E4M3.F32.PACK_AB_MERGE_C R5, R133, R28, RZ ;  /* 0x0000001c8505723e */ /* 0x002fce00048070ff */
[----:B------:R-:W1:Y:S01]  /*1a9c0*/  MUFU.EX2 R131, R131 ;  /* 0x0000008300837308 */ /* 0x000e620000000800 */
[----:B0-----:R-:W-:-:S07]  /*1a9d0*/  FADD.FTZ R14, R32, R129 ;  /* 0x00000081200e7221 */ /* 0x001fce0000010000 */
[----:B------:R-:W0:Y:S01]  /*1a9e0*/  MUFU.EX2 R8, R113 ;  /* 0x0000007100087308 */ /* 0x000e220000000800 */
[----:B--2---:R-:W-:-:S07]  /*1a9f0*/  FADD.FTZ R3, R109, R4 ;  /* 0x000000046d037221 */ /* 0x004fce0000010000 */
[----:B------:R-:W2:Y:S01]  /*1aa00*/  MUFU.EX2 R117, R117 ;  /* 0x0000007500757308 */ /* 0x000ea20000000800 */
[C---:B-1----:R-:W-:Y:S01]  /*1aa10*/  F2FP.SATFINITE.E4M3.F32.PACK_AB_MERGE_C R194, R131.reuse, R32, R5 ;  /* 0x0000002083c2723e */ /* 0x042fe20004807005 */
[----:B------:R-:W-:Y:S01]  /*1aa20*/  FADD.FTZ R131, R131, R14 ;  /* 0x0000000e83837221 */ /* 0x000fe20000010000 */
[----:B------:R-:W-:-:S03]  /*1aa30*/  IMAD.MOV.U32 R32, RZ, RZ, R87 ;  /* 0x000000ffff207224 */ /* 0x000fc600078e0057 */
[----:B------:R-:W-:Y:S02]  /*1aa40*/  FADD.FTZ R28, R28, R131 ;  /* 0x000000831c1c7221 */ /* 0x000fe40000010000 */
[----:B------:R1:W3:Y:S01]  /*1aa50*/  MUFU.EX2 R6, R39 ;  /* 0x0000002700067308 */ /* 0x0002e20000000800 */
[----:B0-----:R-:W-:-:S04]  /*1aa60*/  FADD.FTZ R0, R8, R3 ;  /* 0x0000000308007221 */ /* 0x001fc80000010000 */
[----:B--2---:R-:W-:Y:S01]  /*1aa70*/  FADD.FTZ R3, R117, R0 ;  /* 0x0000000075037221 */ /* 0x004fe20000010000 */
[----:B------:R-:W-:-:S01]  /*1aa80*/  FADD.FTZ R0, R133, R28 ;  /* 0x0000001c85007221 */ /* 0x000fc20000010000 */
[----:B-1----:R-:W-:Y:S01]  /*1aa90*/  MOV R39, R87 ;  /* 0x0000005700277202 */ /* 0x002fe20000000f00 */
[----:B------:R-:W-:Y:S01]  /*1aaa0*/  IMAD.MOV.U32 R28, RZ, RZ, R87 ;  /* 0x000000ffff1c7224 */ /* 0x000fe200078e0057 */
[C---:B---3--:R-:W-:Y:S01]  /*1aab0*/  F2FP.SATFINITE.E4M3.F32.PACK_AB_MERGE_C R4, R6.reuse, R117, RZ ;  /* 0x000000750604723e */ /* 0x048fe200048070ff */
[----:B------:R-:W-:-:S03]  /*1aac0*/  FADD.FTZ R3, R6, R3 ;  /* 0x0000000306037221 */ /* 0x000fc60000010000 */
[----:B------:R-:W-:Y:S01]  /*1aad0*/  F2FP.SATFINITE.E4M3.F32.PACK_AB_MERGE_C R195, R8, R109, R4 ;  /* 0x0000006d08c3723e */ /* 0x000fe20004807004 */
[----:B------:R-:W-:Y:S06]  /*1aae0*/  @!P1 BRA `(.L_x_588) ;  /* 0x0000003400189947 */ /* 0x000fec0003800000 */
[----:B------:R-:W-:Y:S01]  /*1aaf0*/  IADD3 R4, R154, -0x2, RZ ;  /* 0xfffffffe9a047810 */ /* 0x000fe20007ffe0ff */
[----:B------:R-:W-:Y:S01]  /*1ab00*/  IMAD.MOV.U32 R5, RZ, RZ, R11 ;  /* 0x000000ffff057224 */ /* 0x000fe200078e000b */
[----:B------:R-:W-:Y:S01]  /*1ab10*/  MOV R8, R205 ;  /* 0x000000cd00087202 */ /* 0x000fe20000000f00 */
[----:B------:R-:W-:Y:S01]  /*1ab20*/  IMAD.MOV.U32 R6, RZ, RZ, R10 ;  /* 0x000000ffff067224 */ /* 0x000fe200078e000a */
[----:B------:R-:W-:Y:S01]  /*1ab30*/  CS2R R86, SRZ ;  /* 0x0000000000567805 */ /* 0x000fe2000001ff00 */
[----:B------:R-:W-:Y:S01]  /*1ab40*/  IMAD.MOV.U32 R7, RZ, RZ, R211 ;  /* 0x000000ffff077224 */ /* 0x000fe200078e00d3 */
        /* <DEDUP_REMOVED lines=30> */
[----:B------:R-:W-:-:S07]  /*1ad30*/  CS2R R24, SRZ ;  /* 0x0000000000187805 */ /* 0x000fce000001ff00 */
.L_x_600:
[----:B------:R-:W-:Y:S01]  /*1ad40*/  ISETP.NE.AND P1, PT, R8, 0x1, PT ;  /* 0x000000010800780c */ /* 0x000fe20003f25270 */
[----:B------:R-:W-:Y:S05]  /*1ad50*/  YIELD ;  /* 0x0000000000007946 */ /* 0x000fea0003800000 */
[----:B------:R-:W-:Y:S02]  /*1ad60*/  SEL R10, RZ, 0x1, P1 ;  /* 0x00000001ff0a7807 */ /* 0x000fe40000800000 */
[----:B------:R-:W-:Y:S02]  /*1ad70*/  ISETP.NE.AND P1, PT, R168, RZ, PT ;  /* 0x000000ffa800720c */ /* 0x000fe40003f25270 */
[----:B------:R-:W-:-:S11]  /*1ad80*/  LOP3.LUT R211, R7, R10, RZ, 0x3c, !PT ;  /* 0x0000000a07d37212 */ /* 0x000fd600078e3cff */
[----:B------:R-:W-:Y:S05]  /*1ad90*/  @P1 BRA `(.L_x_589) ;  /* 0x00000000003c1947 */ /* 0x000fea0003800000 */
[----:B------:R-:W-:Y:S05]  /*1ada0*/  @!P0 BRA `(.L_x_590) ;  /* 0x0000000000048947 */ /* 0x000fea0003800000 */
[----:B------:R-:W-:Y:S01]  /*1adb0*/  BPT.TRAP 0x1 ;  /* 0x000000040000795c */ /* 0x000fe20000300000 */
.L_x_590:
[----:B------:R-:W-:-:S05]  /*1adc0*/  VIADD R10, R8, 0x1 ;  /* 0x00000001080a7836 */ /* 0x000fca0000000000 */
[----:B------:R-:W-:-:S04]  /*1add0*/  ISETP.NE.AND P2, PT, R10, 0x2, PT ;  /* 0x000000020a00780c */ /* 0x000fc80003f45270 */
[----:B------:R-:W-:Y:S02]  /*1ade0*/  SEL R11, R10, RZ, P2 ;  /* 0x000000ff0a0b7207 */ /* 0x000fe40001000000 */
[----:B------:R-:W-:-:S03]  /*1adf0*/  SHF.L.U32 R10, R211, 0x1f, RZ ;  /* 0x0000001fd30a7819 */ /* 0x000fc600000006ff */
[----:B------:R-:W-:-:S04]  /*1ae00*/  IMAD R11, R11, 0x8, R18 ;  /* 0x000000080b0b7824 */ /* 0x000fc800078e0212 */
[----:B------:R0:W1:Y:S01]  /*1ae10*/  SYNCS.PHASECHK.TRANS64.TRYWAIT P2, [R11+URZ+0x29830], R10 ;  /* 0x0298300a0b0075a7 */ /* 0x000062000804017f */
[----:B------:R-:W-:Y:S05]  /*1ae20*/  @!P0 BRA `(.L_x_591) ;  /* 0x0000000000048947 */ /* 0x000fea0003800000 */
[----:B------:R-:W-:Y:S01]  /*1ae30*/  BPT.TRAP 0x1 ;  /* 0x000000040000795c */ /* 0x000fe20000300000 */
.L_x_591:
[----:B------:R-:W-:Y:S04]  /*1ae40*/  BSSY B0, `(.L_x_589) ;  /* 0x0000004000007945 */ /* 0x000fe80003800000 */
[----:B-1----:R-:W-:Y:S05]  /*1ae50*/  @P2 BRA `(.L_x_592) ;  /* 0x0000000000082947 */ /* 0x002fea0003800000 */
[----:B------:R-:W1:Y:S02]  /*1ae60*/  SYNCS.PHASECHK.TRANS64.TRYWAIT P2, [R11+URZ+0x29830], R10 ;  /* 0x0298300a0b0075a7 */ /* 0x000e64000804017f */
[----:B-1----:R-:W-:Y:S05]  /*1ae70*/  @!P2 BRA `(.L_x_593) ;  /* 0x000000e800e0a947 */ /* 0x002fea0003800000 */
.L_x_592:
[----:B------:R-:W-:Y:S05]  /*1ae80*/  BSYNC B0 ;  /* 0x0000000000007941 */ /* 0x000fea0003800000 */
.L_x_589:
[----:B01----:R-:W0:Y:S01]  /*1ae90*/  S2R R10, SR_TID.X ;  /* 0x00000000000a7919 */ /* 0x003e220000002100 */
[----:B------:R-:W-:Y:S01]  /*1aea0*/  VIADD R205, R8, 0x1 ;  /* 0x0000000108cd7836 */ /* 0x000fe20000000000 */
[----:B------:R-:W-:Y:S05]  /*1aeb0*/  WARPSYNC.ALL ;  /* 0x0000000000007948 */ /* 0x000fea0003800000 */
[C---:B------:R-:W-:Y:S01]  /*1aec0*/  ISETP.NE.AND P2, PT, R205.reuse, 0x2, PT ;  /* 0x00000002cd00780c */ /* 0x040fe20003f45270 */
[----:B------:R-:W-:Y:S01]  /*1aed0*/  IMAD.MOV.U32 R11, RZ, RZ, -0x7fffffe0 ;  /* 0x80000020ff0b7424 */ /* 0x000fe200078e00ff */
[----:B------:R-:W-:Y:S01]  /*1aee0*/  UMOV UR20, UR28 ;  /* 0x0000001c00147c82 */ /* 0x000fe20008000000 */
[----:B------:R-:W-:Y:S01]  /*1aef0*/  UMOV UR21, UR29 ;  /* 0x0000001d00157c82 */ /* 0x000fe20008000000 */
[----:B------:R-:W-:Y:S01]  /*1af00*/  SEL R205, R205, RZ, P2 ;  /* 0x000000ffcdcd7207 */ /* 0x000fe20001000000 */
[----:B------:R-:W-:Y:S01]  /*1af10*/  UMOV UR24, UR28 ;  /* 0x0000001c00187c82 */ /* 0x000fe20008000000 */
[----:B------:R-:W-:Y:S01]  /*1af20*/  R2UR UR23, R11 ;  /* 0x000000000b1772ca */ /* 0x000fe200000e0000 */
[----:B------:R-:W-:Y:S01]  /*1af30*/  UMOV UR25, UR29 ;  /* 0x0000001d00197c82 */ /* 0x000fe20008000000 */
[----:B------:R-:W-:Y:S01]  /*1af40*/  MOV R13, 0x80000020 ;  /* 0x80000020000d7802 */ /* 0x000fe20000000f00 */
[----:B------:R-:W-:Y:S01]  /*1af50*/  IMAD.MOV.U32 R21, RZ, RZ, -0x7fffffe0 ;  /* 0x80000020ff157424 */ /* 0x000fe200078e00ff */
[----:B------:R-:W-:Y:S01]  /*1af60*/  UMOV UR32, UR28 ;  /* 0x0000001c00207c82 */ /* 0x000fe20008000000 */
[----:B------:R-:W-:Y:S01]  /*1af70*/  IMAD.MOV.U32 R15, RZ, RZ, -0x7fffffe0 ;  /* 0x80000020ff0f7424 */ /* 0x000fe200078e00ff */
[----:B------:R-:W-:Y:S01]  /*1af80*/  R2UR UR27, R13 ;  /* 0x000000000d1b72ca */ /* 0x000fe200000e0000 */
[----:B------:R-:W-:Y:S01]  /*1af90*/  UMOV UR33, UR29 ;  /* 0x0000001d00217c82 */ /* 0x000fe20008000000 */
[----:B------:R-:W-:Y:S01]  /*1afa0*/  R2UR UR31, R21 ;  /* 0x00000000151f72ca */ /* 0x000fe200000e0000 */
[----:B------:R-:W-:Y:S01]  /*1afb0*/  UMOV UR40, UR28 ;  /* 0x0000001c00287c82 */ /* 0x000fe20008000000 */
[----:B------:R-:W-:Y:S01]  /*1afc0*/  R2UR UR35, R15 ;  /* 0x000000000f2372ca */ /* 0x000fe200000e0000 */
[----:B------:R-:W-:Y:S01]  /*1afd0*/  UMOV UR41, UR29 ;  /* 0x0000001d00297c82 */ /* 0x000fe20008000000 */
[----:B------:R-:W-:Y:S01]  /*1afe0*/  R2UR UR43, R13 ;  /* 0x000000000d2b72ca */ /* 0x000fe200000e0000 */
[----:B------:R-:W-:Y:S01]  /*1aff0*/  IMAD.MOV.U32 R13, RZ, RZ, -0x7fffffe0 ;  /* 0x80000020ff0d7424 */ /* 0x000fe200078e00ff */
[----:B------:R-:W-:Y:S01]  /*1b000*/  R2UR UR47, R21 ;  /* 0x00000000152f72ca */ /* 0x000fe200000e0000 */
[----:B------:R-:W-:Y:S01]  /*1b010*/  IMAD.MOV.U32 R11, RZ, RZ, -0x7fffffe0 ;  /* 0x80000020ff0b7424 */ /* 0x000fe200078e00ff */
[----:B------:R-:W-:-:S02]  /*1b020*/  MOV R15, 0x80000020 ;  /* 0x80000020000f7802 */ /* 0x000fc40000000f00 */
[----:B0-----:R-:W-:-:S04]  /*1b030*/  SHF.R.U32.HI R10, RZ, 0x7, R10 ;  /* 0x00000007ff0a7819 */ /* 0x001fc8000001160a */
[----:B------:R-:W-:Y:S01]  /*1b040*/  IADD3 R88, R10, 0x8, RZ ;  /* 0x000000080a587810 */ /* 0x000fe20007ffe0ff */
[----:B------:R-:W-:-:S04]  /*1b050*/  IMAD R10, R205, 0x780, R9 ;  /* 0x00000780cd0a7824 */ /* 0x000fc800078e0209 */
[----:B------:R0:W-:Y:S01]  /*1b060*/  BAR.SYNC.DEFER_BLOCKING R88, 0x100 ;  /* 0x000400580000751d */ /* 0x0001e20000010000 */
[C---:B------:R-:W-:Y:S01]  /*1b070*/  R2UR UR22, R10.reuse ;  /* 0x000000000a1672ca */ /* 0x040fe200000e0000 */
[C---:B------:R-:W-:Y:S02]  /*1b080*/  VIADD R12, R10.reuse, 0x80 ;  /* 0x000000800a0c7836 */ /* 0x040fe40000000000 */
[C---:B------:R-:W-:Y:S02]  /*1b090*/  VIADD R20, R10.reuse, 0x100 ;  /* 0x000001000a147836 */ /* 0x040fe40000000000 */
[----:B------:R-:W-:Y:S01]  /*1b0a0*/  VIADD R14, R10, 0x180 ;  /* 0x000001800a0e7836 */ /* 0x000fe20000000000 */
[----:B------:R-:W-:Y:S01]  /*1b0b0*/  R2UR UR26, R12 ;  /* 0x000000000c1a72ca */ /* 0x000fe200000e0000 */
[----:B------:R-:W-:Y:S01]  /*1b0c0*/  VIADD R12, R10, 0x200 ;  /* 0x000002000a0c7836 */ /* 0x000fe20000000000 */
[----:B------:R-:W-:Y:S02]  /*1b0d0*/  R2UR UR30, R20 ;  /* 0x00000000141e72ca */ /* 0x000fe400000e0000 */
[----:B------:R-:W-:Y:S01]  /*1b0e0*/  R2UR UR34, R14 ;  /* 0x000000000e2272ca */ /* 0x000fe200000e0000 */
[----:B------:R-:W-:Y:S01]  /*1b0f0*/  VIADD R14, R10, 0x82 ;  /* 0x000000820a0e7836 */ /* 0x000fe20000000000 */
[----:B------:R-:W-:Y:S01]  /*1b100*/  R2UR UR42, R12 ;  /* 0x000000000c2a72ca */ /* 0x000fe200000e0000 */
[C---:B------:R-:W-:Y:S01]  /*1b110*/  VIADD R12, R10.reuse, 0x102 ;  /* 0x000001020a0c7836 */ /* 0x040fe20000000000 */
[----:B------:R-:W-:-:S04]  /*1b120*/  IADD3 R20, R10, 0x2, RZ ;  /* 0x000000020a147810 */ /* 0x000fc80007ffe0ff */
[----:B------:R-:W-:Y:S01]  /*1b130*/  R2UR UR46, R20 ;  /* 0x00000000142e72ca */ /* 0x000fe200000e0000 */
[----:B------:R-:W-:-:S06]  /*1b140*/  WARPGROUP.ARRIVE ;  /* 0x00000000000079c5 */ /* 0x000fcc0000000000 */
[----:B------:R-:W-:Y:S01]  /*1b150*/  QGMMA.64x32x32.F32.E4M3.E4M3 R152, gdesc[UR20], RZ, !UPT, gsb0 ;  /* 0x00600000149879f3 */ /* 0x000fe2000c0008ff */
[----:B------:R-:W-:Y:S01]  /*1b160*/  R2UR UR22, R14 ;  /* 0x000000000e1672ca */ /* 0x000fe200000e0000 */
[----:B------:R-:W-:Y:S01]  /*1b170*/  UMOV UR20, UR44 ;  /* 0x0000002c00147c82 */ /* 0x000fe20008000000 */
[----:B------:R-:W-:Y:S01]  /*1b180*/  R2UR UR23, R15 ;  /* 0x000000000f1772ca */ /* 0x000fe200000e0000 */
[----:B------:R-:W-:Y:S01]  /*1b190*/  UMOV UR21, UR45 ;  /* 0x0000002d00157c82 */ /* 0x000fe20008000000 */
        /* <DEDUP_REMOVED lines=11> */
[----:B------:R-:W-:Y:S03]  /*1b250*/  QGMMA.64x32x32.F32.E4M3.E4M3 R120, gdesc[UR28], RZ, !UPT, gsb0 ;  /* 0x006000001c7879f3 */ /* 0x000fe6000c0008ff */
[----:B------:R-:W-:Y:S02]  /*1b260*/  WARPGROUP.DEPBAR.LE gsb0, 0x0 ;  /* 0x00008000000079c5 */ /* 0x000fe40000010000 */
[----:B------:R-:W-:-:S06]  /*1b270*/  WARPGROUP.ARRIVE ;  /* 0x00000000000079c5 */ /* 0x000fcc0000000000 */
[----:B------:R-:W-:Y:S01]  /*1b280*/  QGMMA.64x32x32.F32.E4M3.E4M3 R104, gdesc[UR32], RZ, !UPT, gsb0 ;  /* 0x00600000206879f3 */ /* 0x000fe2000c0008ff */
[----:B------:R-:W-:Y:S01]  /*1b290*/  R2UR UR34, R12 ;  /* 0x000000000c2272ca */ /* 0x000fe200000e0000 */
[----:B------:R-:W-:Y:S01]  /*1b2a0*/  UMOV UR32, UR44 ;  /* 0x0000002c00207c82 */ /* 0x000fe20008000000 */
[----:B------:R-:W-:Y:S01]  /*1b2b0*/  R2UR UR35, R13 ;  /* 0x000000000d2372ca */ /* 0x000fe200000e0000 */
[----:B------:R-:W-:Y:S01]  /*1b2c0*/  UMOV UR33, UR45 ;  /* 0x0000002d00217c82 */ /* 0x000fe20008000000 */
[----:B------:R-:W-:Y:S01]  /*1b2d0*/  IMAD.MOV.U32 R13, RZ, RZ, -0x7fffffe0 ;  /* 0x80000020ff0d7424 */ /* 0x000fe200078e00ff */
[----:B------:R-:W-:Y:S01]  /*1b2e0*/  IADD3 R12, R10, 0x202, RZ ;  /* 0x000002020a0c7810 */ /* 0x000fe20007ffe0ff */
[----:B------:R-:W-:Y:S02]  /*1b2f0*/  WARPGROUP.DEPBAR.LE gsb0, 0x0 ;  /* 0x00008000000079c5 */ /* 0x000fe40000010000 */
[----:B0-----:R-:W-:-:S06]  /*1b300*/  WARPGROUP.ARRIVE ;  /* 0x00000000000079c5 */ /* 0x001fcc0000000000 */
[----:B------:R-:W-:Y:S01]  /*1b310*/  QGMMA.64x32x32.F32.E4M3.E4M3 R88, gdesc[UR40], RZ, !UPT, gsb0 ;  /* 0x00600000285879f3 */ /* 0x000fe2000c0008ff */
[----:B------:R-:W-:Y:S01]  /*1b320*/  R2UR UR42, R12 ;  /* 0x000000000c2a72ca */ /* 0x000fe200000e0000 */
[----:B------:R-:W-:Y:S01]  /*1b330*/  UMOV UR40, UR44 ;  /* 0x0000002c00287c82 */ /* 0x000fe20008000000 */
[----:B------:R-:W-:Y:S01]  /*1b340*/  R2UR UR43, R13 ;  /* 0x000000000d2b72ca */ /* 0x000fe200000e0000 */
[----:B------:R-:W-:Y:S01]  /*1b350*/  UMOV UR41, UR45 ;  /* 0x0000002d00297c82 */ /* 0x000fe20008000000 */
[----:B------:R-:W-:Y:S02]  /*1b360*/  VIADD R12, R10, 0x280 ;  /* 0x000002800a0c7836 */ /* 0x000fe40000000000 */
[----:B------:R-:W-:-:S03]  /*1b370*/  IMAD.MOV.U32 R13, RZ, RZ, -0x7fffffe0 ;  /* 0x80000020ff0d7424 */ /* 0x000fc600078e00ff */
[----:B------:R-:W-:Y:S02]  /*1b380*/  R2UR UR6, R12 ;  /* 0x000000000c0672ca */ /* 0x000fe400000e0000 */
[----:B------:R-:W-:Y:S01]  /*1b390*/  R2UR UR7, R13 ;  /* 0x000000000d0772ca */ /* 0x000fe200000e0000 */
        /* <DEDUP_REMOVED lines=40> */
[----:B------:R-:W-:-:S04]  /*1b620*/  IADD3 R12, R10, 0x282, RZ ;  /* 0x000002820a0c7810 */ /* 0x000fc80007ffe0ff */
[----:B------:R-:W-:Y:S01]  /*1b630*/  R2UR UR10, R12 ;  /* 0x000000000c0a72ca */ /* 0x000fe200000e0000 */
[----:B------:R-:W-:Y:S01]  /*1b640*/  VIADD R12, R10, 0x302 ;  /* 0x000003020a0c7836 */ /* 0x000fe20000000000 */
[----:B------:R-:W-:Y:S01]  /*1b650*/  R2UR UR11, R13 ;  /* 0x000000000d0b72ca */ /* 0x000fe200000e0000 */
        /* <DEDUP_REMOVED lines=106> */
[C---:B------:R-:W-:Y:S01]  /*1bd00*/  VIADD R12, R10.reuse, 0x682 ;  /* 0x000006820a0c7836 */ /* 0x040fe20000000000 */
[----:B------:R-:W-:Y:S01]  /*1bd10*/  IADD3 R10, R10, 0x702, RZ ;  /* 0x000007020a0a7810 */ /* 0x000fe20007ffe0ff */
        /* <DEDUP_REMOVED lines=31> */
[----:B------:R-:W-:Y:S05]  /*1bf10*/  @P1 BRA `(.L_x_594) ;  /* 0x0000000000281947 */ /* 0x000fea0003800000 */
[----:B------:R-:W-:Y:S05]  /*1bf20*/  @!P0 BRA `(.L_x_595) ;  /* 0x0000000000048947 */ /* 0x000fea0003800000 */
[----:B------:R-:W-:Y:S01]  /*1bf30*/  BPT.TRAP 0x1 ;  /* 0x000000040000795c */ /* 0x000fe20000300000 */
.L_x_595:
[----:B------:R-:W-:Y:S01]  /*1bf40*/  SHF.L.U32 R7, R7, 0x1f, RZ ;  /* 0x0000001f07077819 */ /* 0x000fe200000006ff */
[----:B------:R-:W-:-:S04]  /*1bf50*/  IMAD R10, R8, 0x8, R18 ;  /* 0x00000008080a7824 */ /* 0x000fc800078e0212 */
[----:B------:R0:W1:Y:S01]  /*1bf60*/  SYNCS.PHASECHK.TRANS64.TRYWAIT P1, [R10+URZ+0x29850], R7 ;  /* 0x029850070a0075a7 */ /* 0x000062000802017f */
[----:B------:R-:W-:Y:S05]  /*1bf70*/  @!P0 BRA `(.L_x_596) ;  /* 0x0000000000048947 */ /* 0x000fea0003800000 */
[----:B------:R-:W-:Y:S01]  /*1bf80*/  BPT.TRAP 0x1 ;  /* 0x000000040000795c */ /* 0x000fe20000300000 */
.L_x_596:
[----:B-1----:R-:W-:Y:S05]  /*1bf90*/  @P1 BRA `(.L_x_594) ;  /* 0x0000000000081947 */ /* 0x002fea0003800000 */
[----:B------:R-:W1:Y:S02]  /*1bfa0*/  SYNCS.PHASECHK.TRANS64.TRYWAIT P1, [R10+URZ+0x29850], R7 ;  /* 0x029850070a0075a7 */ /* 0x000e64000802017f */
[----:B-1----:R-:W-:Y:S05]  /*1bfb0*/  @!P1 BRA `(.L_x_597) ;  /* 0x000000d800a49947 */ /* 0x002fea0003800000 */
.L_x_594:
[----:B01----:R-:W-:Y:S01]  /*1bfc0*/  VIADD R7, R18, 0x400 ;  /* 0x0000040012077836 */ /* 0x003fe20000000000 */
[----:B------:R-:W-:Y:S01]  /*1bfd0*/  MOV R11, 0xc0000010 ;  /* 0xc0000010000b7802 */ /* 0x000fe20000000f00 */
[----:B------:R-:W-:Y:S05]  /*1bfe0*/  WARPSYNC.ALL ;  /* 0x0000000000007948 */ /* 0x000fea0003800000 */
[----:B------:R-:W-:Y:S01]  /*1bff0*/  SHF.R.U32.HI R7, RZ, 0x4, R7 ;  /* 0x00000004ff077819 */ /* 0x000fe20000011607 */
[----:B------:R-:W-:Y:S01]  /*1c000*/  WARPGROUP.ARRIVE ;  /* 0x00000000000079c5 */ /* 0x000fe20000000000 */
[----:B------:R-:W-:Y:S01]  /*1c010*/  R2UR UR7, R11 ;  /* 0x000000000b0772ca */ /* 0x000fe200000e0000 */
[----:B------:R-:W-:Y:S01]  /*1c020*/  IMAD.MOV.U32 R13, RZ, RZ, -0x3ffffff0 ;  /* 0xc0000010ff0d7424 */ /* 0x000fe200078e00ff */
[----:B------:R-:W-:-:S03]  /*1c030*/  LOP3.LUT R7, R7, 0x3fff, RZ, 0xc0, !PT ;  /* 0x00003fff07077812 */ /* 0x000fc600078ec0ff */
[----:B------:R-:W0:Y:S01]  /*1c040*/  S2R R14, SR_TID.X ;  /* 0x00000000000e7919 */ /* 0x000e220000002100 */
[----:B------:R-:W-:Y:S02]  /*1c050*/  MOV R11, 0xc0000010 ;  /* 0xc0000010000b7802 */ /* 0x000fe40000000f00 */
[----:B------:R-:W-:-:S05]  /*1c060*/  LOP3.LUT R7, R7, 0x10000, RZ, 0xfc, !PT ;  /* 0x0001000007077812 */ /* 0x000fca00078efcff */
[----:B------:R-:W-:-:S04]  /*1c070*/  IMAD R10, R8, 0x500, R7 ;  /* 0x00000500080a7824 */ /* 0x000fc800078e0207 */
[C---:B------:R-:W-:Y:S01]  /*1c080*/  VIADD R12, R10.reuse, 0x100 ;  /* 0x000001000a0c7836 */ /* 0x040fe20000000000 */
[----:B------:R-:W-:-:S13]  /*1c090*/  R2UR UR6, R10 ;  /* 0x000000000a0672ca */ /* 0x000fda00000e0000 */
[----:B------:R-:W-:Y:S01]  /*1c0a0*/  QGMMA.64x128x32.F32.E4M3.E4M3 R24, R176, gdesc[UR4], R24, gsb0 ;  /* 0x01e00004b0187df3 */ /* 0x000fe20008000818 */
[----:B------:R-:W-:Y:S01]  /*1c0b0*/  R2UR UR6, R12 ;  /* 0x000000000c0672ca */ /* 0x000fe200000e0000 */
[----:B------:R-:W-:Y:S01]  /*1c0c0*/  VIADD R12, R10, 0x200 ;  /* 0x000002000a0c7836 */ /* 0x000fe20000000000 */
[----:B------:R-:W-:Y:S02]  /*1c0d0*/  R2UR UR7, R13 ;  /* 0x000000000d0772ca */ /* 0x000fe400000e0000 */
[----:B------:R-:W-:Y:S02]  /*1c0e0*/  MOV R13, 0xc0000010 ;  /* 0xc0000010000d7802 */ /* 0x000fe40000000f00 */
[----:B0-----:R-:W-:-:S04]  /*1c0f0*/  SHF.R.U32.HI R14, RZ, 0x7, R14 ;  /* 0x00000007ff0e7819 */ /* 0x001fc8000001160e */
[----:B------:R-:W-:Y:S01]  /*1c100*/  IADD3 R7, -R14, 0xb, RZ ;  /* 0x0000000b0e077810 */ /* 0x000fe20007ffe1ff */
[----:B------:R-:W-:Y:S02]  /*1c110*/  WARPGROUP.DEPBAR.LE gsb0, 0x0 ;  /* 0x00008000000079c5 */ /* 0x000fe40000010000 */
[----:B------:R-:W-:-:S06]  /*1c120*/  WARPGROUP.ARRIVE ;  /* 0x00000000000079c5 */ /* 0x000fcc0000000000 */
[----:B------:R-:W-:Y:S01]  /*1c130*/  QGMMA.64x128x32.F32.E4M3.E4M3 R24, R180, gdesc[UR4], R24, gsb0 ;  /* 0x01e00004b4187df3 */ /* 0x000fe20008000818 */
[----:B------:R-:W-:Y:S01]  /*1c140*/  R2UR UR6, R12 ;  /* 0x000000000c0672ca */ /* 0x000fe200000e0000 */
[C---:B------:R-:W-:Y:S01]  /*1c150*/  VIADD R12, R10.reuse, 0x300 ;  /* 0x000003000a0c7836 */ /* 0x040fe20000000000 */
[----:B------:R-:W-:Y:S01]  /*1c160*/  R2UR UR7, R13 ;  /* 0x000000000d0772ca */ /* 0x000fe200000e0000 */
[----:B------:R-:W-:Y:S02]  /*1c170*/  IMAD.MOV.U32 R13, RZ, RZ, -0x3ffffff0 ;  /* 0xc0000010ff0d7424 */ /* 0x000fe400078e00ff */
[----:B------:R-:W-:Y:S01]  /*1c180*/  VIADD R10, R10, 0x400 ;  /* 0x000004000a0a7836 */ /* 0x000fe20000000000 */
[----:B------:R-:W-:Y:S02]  /*1c190*/  WARPGROUP.DEPBAR.LE gsb0, 0x0 ;  /* 0x00008000000079c5 */ /* 0x000fe40000010000 */
[----:B------:R-:W-:-:S07]  /*1c1a0*/  WARPGROUP.ARRIVE ;  /* 0x00000000000079c5 */ /* 0x000fce0000000000 */
[----:B------:R-:W-:Y:S01]  /*1c1b0*/  QGMMA.64x128x32.F32.E4M3.E4M3 R24, R184, gdesc[UR4], R24, gsb0 ;  /* 0x01e00004b8187df3 */ /* 0x000fe20008000818 */
[----:B------:R-:W-:Y:S02]  /*1c1c0*/  R2UR UR6, R12 ;  /* 0x000000000c0672ca */ /* 0x000fe400000e0000 */
[----:B------:R-:W-:Y:S01]  /*1c1d0*/  R2UR UR7, R13 ;  /* 0x000000000d0772ca */ /* 0x000fe200000e0000 */
[----:B------:R-:W-:Y:S02]  /*1c1e0*/  WARPGROUP.DEPBAR.LE gsb0, 0x0 ;  /* 0x00008000000079c5 */ /* 0x000fe40000010000 */
[----:B------:R-:W-:-:S10]  /*1c1f0*/  WARPGROUP.ARRIVE ;  /* 0x00000000000079c5 */ /* 0x000fd40000000000 */
[----:B------:R-:W-:Y:S01]  /*1c200*/  QGMMA.64x128x32.F32.E4M3.E4M3 R24, R188, gdesc[UR4], R24, gsb0 ;  /* 0x01e00004bc187df3 */ /* 0x000fe20008000818 */
[----:B------:R-:W-:Y:S02]  /*1c210*/  R2UR UR6, R10 ;  /* 0x000000000a0672ca */ /* 0x000fe400000e0000 */
[----:B------:R-:W-:Y:S01]  /*1c220*/  R2UR UR7, R11 ;  /* 0x000000000b0772ca */ /* 0x000fe200000e0000 */
[----:B------:R-:W-:Y:S02]  /*1c230*/  WARPGROUP.DEPBAR.LE gsb0, 0x0 ;  /* 0x00008000000079c5 */ /* 0x000fe40000010000 */
[----:B------:R-:W-:-:S10]  /*1c240*/  WARPGROUP.ARRIVE ;  /* 0x00000000000079c5 */ /* 0x000fd40000000000 */
[----:B------:R-:W-:Y:S03]  /*1c250*/  QGMMA.64x128x32.F32.E4M3.E4M3 R24, R192, gdesc[UR4], R24, gsb0 ;  /* 0x01e00004c0187df3 */ /* 0x000fe60008000818 */
[----:B------:R-:W-:Y:S02]  /*1c260*/  WARPGROUP.DEPBAR.LE gsb0, 0x0 ;  /* 0x00008000000079c5 */ /* 0x000fe40000010000 */
[----:B------:R0:W-:Y:S06]  /*1c270*/  BAR.ARV R7, 0x100 ;  /* 0x000400070000751d */ /* 0x0001ec0000002000 */
[----:B------:R-:W-:Y:S05]  /*1c280*/  @!P0 BRA `(.L_x_598) ;  /* 0x0000000000048947 */ /* 0x000fea0003800000 */
[----:B------:R-:W-:Y:S01]  /*1c290*/  BPT.TRAP 0x1 ;  /* 0x000000040000795c */ /* 0x000fe20000300000 */
.L_x_598:
[----:B------:R-:W-:-:S04]  /*1c2a0*/  FMNMX.FTZ R10, R152, R6, !PT ;  /* 0x00000006980a7209 */ /* 0x000fc80007810000 */
[----:B0-----:R-:W-:Y:S02]  /*1c2b0*/  FMNMX.FTZ R7, R153, R10, !PT ;  /* 0x0000000a99077209 */ /* 0x001fe40007810000 */
[----:B------:R-:W-:-:S04]  /*1c2c0*/  FMNMX.FTZ R10, R154, R5, !PT ;  /* 0x000000059a0a7209 */ /* 0x000fc80007810000 */
        /* <DEDUP_REMOVED lines=85> */
[----:B------:R-:W-:Y:S01]  /*1c820*/  FADD.FTZ R15, -R10, R6 ;  /* 0x000000060a0f7221 */ /* 0x000fe20000010100 */
[----:B------:R-:W-:-:S01]  /*1c830*/  FFMA.FTZ R7, R2, R10, -8 ;  /* 0xc100000002077423 */ /* 0x000fc2000001000a */
[----:B------:R-:W-:Y:S02]  /*1c840*/  FADD.FTZ R21, -R11, R5 ;  /* 0x000000050b157221 */ /* 0x000fe40000010100 */
[C---:B------:R-:W-:Y:S01]  /*1c850*/  FMUL.FTZ R15, R2.reuse, R15 ;  /* 0x0000000f020f7220 */ /* 0x040fe20000410000 */
[C-C-:B------:R-:W-:Y:S01]  /*1c860*/  FFMA.FTZ R12, R2.reuse, R152, -R7.reuse ;  /* 0x00000098020c7223 */ /* 0x140fe20000010807 */
[----:B------:R-:W-:-:S01]  /*1c870*/  FFMA.FTZ R13, R2, R153, -R7 ;  /* 0x00000099020d7223 */ /* 0x000fc20000010807 */
[C---:B------:R-:W-:Y:S01]  /*1c880*/  FMUL.FTZ R6, R2.reuse, R21 ;  /* 0x0000001502067220 */ /* 0x040fe20000410000 */
[----:B------:R-:W-:-:S01]  /*1c890*/  FFMA.FTZ R14, R2, R156, -R7 ;  /* 0x0000009c020e7223 */ /* 0x000fc20000010807 */
[C-C-:B------:R-:W-:Y:S01]  /*1c8a0*/  FFMA.FTZ R157, R2.reuse, R157, -R7.reuse ;  /* 0x0000009d029d7223 */ /* 0x140fe20000010807 */
        /* <DEDUP_REMOVED lines=35> */
[C---:B------:R-:W-:Y:S01]  /*1cae0*/  FFMA.FTZ R7, R2.reuse, R101, -R7 ;  /* 0x0000006502077223 */ /* 0x040fe20000010807 */
[----:B------:R-:W-:-:S01]  /*1caf0*/  FFMA.FTZ R101, R2, R11, -8 ;  /* 0xc100000002657423 */ /* 0x000fc2000001000b */
[----:B------:R-:W-:Y:S03]  /*1cb00*/  MUFU.EX2 R5, R15 ;  /* 0x0000000f00057308 */ /* 0x000fe60000000800 */
[----:B------:R-:W-:-:S01]  /*1cb10*/  FFMA.FTZ R156, R2, R159, -R101 ;  /* 0x0000009f029c7223 */ /* 0x000fc20000010865 */
[----:B------:R-:W-:Y:S01]  /*1cb20*/  FFMA.FTZ R159, R2, R163, -R101 ;  /* 0x000000a3029f7223 */ /* 0x000fe20000010865 */
[----:B------:R-:W-:-:S02]  /*1cb30*/  IMAD.U32 R163, RZ, RZ, UR38 ;  /* 0x00000026ffa37e24 */ /* 0x000fc4000f8e00ff */
[C-C-:B------:R-:W-:Y:S01]  /*1cb40*/  FFMA.FTZ R160, R2.reuse, R166, -R101.reuse ;  /* 0x000000a602a07223 */ /* 0x140fe20000010865 */
[----:B------:R-:W-:-:S01]  /*1cb50*/  FFMA.FTZ R161, R2, R167, -R101 ;  /* 0x000000a702a17223 */ /* 0x000fc20000010865 */
[----:B------:R0:W-:Y:S01]  /*1cb60*/  MUFU.EX2 R15, R157 ;  /* 0x0000009d000f7308 */ /* 0x0001e20000000800 */
[----:B------:R-:W-:-:S01]  /*1cb70*/  FFMA.FTZ R138, R2, R138, -R101 ;  /* 0x0000008a028a7223 */ /* 0x000fc20000010865 */
[C-C-:B------:R-:W-:Y:S01]  /*1cb80*/  FFMA.FTZ R139, R2.reuse, R139, -R101.reuse ;  /* 0x0000008b028b7223 */ /* 0x140fe20000010865 */
[----:B------:R-:W-:-:S01]  /*1cb90*/  FFMA.FTZ R142, R2, R142, -R101 ;  /* 0x0000008e028e7223 */ /* 0x000fc20000010865 */
[C-C-:B------:R-:W-:Y:S01]  /*1cba0*/  FFMA.FTZ R143, R2.reuse, R143, -R101.reuse ;  /* 0x0000008f028f7223 */ /* 0x140fe20000010865 */
[----:B------:R-:W-:-:S01]  /*1cbb0*/  FFMA.FTZ R146, R2, R146, -R101 ;  /* 0x0000009202927223 */ /* 0x000fc20000010865 */
[C-C-:B------:R-:W-:Y:S01]  /*1cbc0*/  FFMA.FTZ R147, R2.reuse, R147, -R101.reuse ;  /* 0x0000009302937223 */ /* 0x140fe20000010865 */
[----:B------:R-:W-:-:S01]  /*1cbd0*/  FFMA.FTZ R150, R2, R150, -R101 ;  /* 0x0000009602967223 */ /* 0x000fc20000010865 */
[----:B------:R-:W1:Y:S01]  /*1cbe0*/  MUFU.EX2 R12, R12 ;  /* 0x0000000c000c7308 */ /* 0x000e620000000800 */
[----:B0-----:R-:W-:-:S01]  /*1cbf0*/  FFMA.FTZ R157, R2, R154, -R101 ;  /* 0x0000009a029d7223 */ /* 0x001fc20000010865 */
[C-C-:B------:R-:W-:Y:S01]  /*1cc00*/  FFMA.FTZ R154, R2.reuse, R155, -R101.reuse ;  /* 0x0000009b029a7223 */ /* 0x140fe20000010865 */
[----:B------:R-:W-:-:S01]  /*1cc10*/  FFMA.FTZ R155, R2, R158, -R101 ;  /* 0x0000009e029b7223 */ /* 0x000fc20000010865 */
[----:B------:R-:W-:Y:S01]  /*1cc20*/  FFMA.FTZ R158, R2, R162, -R101 ;  /* 0x000000a2029e7223 */ /* 0x000fe20000010865 */
[----:B------:R-:W-:-:S02]  /*1cc30*/  IMAD R162, R205, 0x8, R18 ;  /* 0x00000008cda27824 */ /* 0x000fc400078e0212 */
[C-C-:B------:R-:W-:Y:S01]  /*1cc40*/  FFMA.FTZ R151, R2.reuse, R151, -R101.reuse ;  /* 0x0000009702977223 */ /* 0x140fe20000010865 */
[----:B------:R-:W-:-:S01]  /*1cc50*/  FFMA.FTZ R122, R2, R122, -R101 ;  /* 0x0000007a027a7223 */ /* 0x000fc20000010865 */
[----:B------:R-:W-:Y:S01]  /*1cc60*/  MUFU.EX2 R6, R6 ;  /* 0x0000000600067308 */ /* 0x000fe20000000800 */
[----:B------:R-:W-:Y:S02]  /*1cc70*/  VIADD R162, R162, 0x29840 ;  /* 0x00029840a2a27836 */ /* 0x000fe40000000000 */
[C-C-:B------:R-:W-:Y:S01]  /*1cc80*/  FFMA.FTZ R123, R2.reuse, R123, -R101.reuse ;  /* 0x0000007b027b7223 */ /* 0x140fe20000010865 */
[----:B------:R-:W-:-:S01]  /*1cc90*/  FFMA.FTZ R126, R2, R126, -R101 ;  /* 0x0000007e027e7223 */ /* 0x000fc20000010865 */
[C-C-:B------:R-:W-:Y:S01]  /*1cca0*/  FFMA.FTZ R127, R2.reuse, R127, -R101.reuse ;  /* 0x0000007f027f7223 */ /* 0x140fe20000010865 */
[----:B------:R-:W-:-:S01]  /*1ccb0*/  FFMA.FTZ R130, R2, R130, -R101 ;  /* 0x0000008202827223 */ /* 0x000fc20000010865 */
[C-C-:B------:R-:W-:Y:S01]  /*1ccc0*/  FFMA.FTZ R131, R2.reuse, R131, -R101.reuse ;  /* 0x0000008302837223 */ /* 0x140fe20000010865 */
[----:B------:R-:W-:-:S01]  /*1ccd0*/  FFMA.FTZ R134, R2, R134, -R101 ;  /* 0x0000008602867223 */ /* 0x000fc20000010865 */
[----:B------:R-:W0:Y:S01]  /*1cce0*/  MUFU.EX2 R157, R157 ;  /* 0x0000009d009d7308 */ /* 0x000e220000000800 */
[----:B-1----:R-:W-:-:S01]  /*1ccf0*/  FFMA.FTZ R0, R5, R0, R12 ;  /* 0x0000000005007223 */ /* 0x002fc2000001000c */
[C-C-:B------:R-:W-:Y:S01]  /*1cd00*/  FFMA.FTZ R135, R2.reuse, R135, -R101.reuse ;  /* 0x0000008702877223 */ /* 0x140fe20000010865 */
[----:B------:R-:W-:-:S01]  /*1cd10*/  FFMA.FTZ R106, R2, R106, -R101 ;  /* 0x0000006a026a7223 */ /* 0x000fc20000010865 */
[C-C-:B------:R-:W-:Y:S01]  /*1cd20*/  FFMA.FTZ R107, R2.reuse, R107, -R101.reuse ;  /* 0x0000006b026b7223 */ /* 0x140fe20000010865 */
[----:B------:R-:W-:-:S01]  /*1cd30*/  FFMA.FTZ R110, R2, R110, -R101 ;  /* 0x0000006e026e7223 */ /* 0x000fc20000010865 */
[C-C-:B------:R-:W-:Y:S01]  /*1cd40*/  FFMA.FTZ R111, R2.reuse, R111, -R101.reuse ;  /* 0x0000006f026f7223 */ /* 0x140fe20000010865 */
[----:B------:R-:W-:-:S01]  /*1cd50*/  FFMA.FTZ R114, R2, R114, -R101 ;  /* 0x0000007202727223 */ /* 0x000fc20000010865 */
[----:B------:R-:W1:Y:S01]  /*1cd60*/  MUFU.EX2 R13, R13 ;  /* 0x0000000d000d7308 */ /* 0x000e620000000800 */
[----:B------:R-:W-:-:S01]  /*1cd70*/  FFMA.FTZ R115, R2, R115, -R101 ;  /* 0x0000007302737223 */ /* 0x000fc20000010865 */
[C-C-:B------:R-:W-:Y:S01]  /*1cd80*/  FFMA.FTZ R118, R2.reuse, R118, -R101.reuse ;  /* 0x0000007602767223 */ /* 0x140fe20000010865 */
[----:B------:R-:W-:-:S01]  /*1cd90*/  FFMA.FTZ R119, R2, R119, -R101 ;  /* 0x0000007702777223 */ /* 0x000fc20000010865 */
[C-C-:B------:R-:W-:Y:S01]  /*1cda0*/  FFMA.FTZ R90, R2.reuse, R90, -R101.reuse ;  /* 0x0000005a025a7223 */ /* 0x140fe20000010865 */
[----:B------:R-:W-:-:S01]  /*1cdb0*/  FFMA.FTZ R91, R2, R91, -R101 ;  /* 0x0000005b025b7223 */ /* 0x000fc20000010865 */
[C-C-:B------:R-:W-:Y:S01]  /*1cdc0*/  FFMA.FTZ R94, R2.reuse, R94, -R101.reuse ;  /* 0x0000005e025e7223 */ /* 0x140fe20000010865 */
[----:B------:R-:W-:-:S01]  /*1cdd0*/  FFMA.FTZ R95, R2, R95, -R101 ;  /* 0x0000005f025f7223 */ /* 0x000fc20000010865 */
[----:B------:R-:W2:Y:S01]  /*1cde0*/  MUFU.EX2 R154, R154 ;  /* 0x0000009a009a7308 */ /* 0x000ea20000000800 */
[----:B0-----:R-:W-:-:S01]  /*1cdf0*/  FFMA.FTZ R3, R6, R3, R157 ;  /* 0x0000000306037223 */ /* 0x001fc2000001009d */
[C-C-:B------:R-:W-:Y:S01]  /*1ce00*/  FFMA.FTZ R98, R2.reuse, R98, -R101.reuse ;  /* 0x0000006202627223 */ /* 0x140fe20000010865 */
[----:B------:R-:W-:-:S01]  /*1ce10*/  FFMA.FTZ R99, R2, R99, -R101 ;  /* 0x0000006302637223 */ /* 0x000fc20000010865 */
[C-C-:B------:R-:W-:Y:S01]  /*1ce20*/  FFMA.FTZ R102, R2.reuse, R102, -R101.reuse ;  /* 0x0000006602667223 */ /* 0x140fe20000010865 */
[----:B------:R-:W-:-:S01]  /*1ce30*/  FFMA.FTZ R101, R2, R103, -R101 ;  /* 0x0000006702657223 */ /* 0x000fc20000010865 */
[----:B------:R-:W-:-:S02]  /*1ce40*/  PRMT R162, R163, 0x654, R162 ;  /* 0x00000654a3a27816 */ /* 0x000fc400000000a2 */
[----:B------:R-:W0:Y:S01]  /*1ce50*/  MUFU.EX2 R14, R14 ;  /* 0x0000000e000e7308 */ /* 0x000e220000000800 */
[----:B-1----:R-:W-:-:S01]  /*1ce60*/  FADD.FTZ R103, R13, R0 ;  /* 0x000000000d677221 */ /* 0x002fc20000010000 */
[----:B------:R0:W-:Y:S06]  /*1ce70*/  SYNCS.ARRIVE.TRANS64.RED.A1T0 RZ, [R162+URZ], RZ ;  /* 0x000000ffa2ff79a7 */ /* 0x0001ec000810043f */
[----:B------:R-:W1:Y:S01]  /*1ce80*/  MUFU.EX2 R155, R155 ;  /* 0x0000009b009b7308 */ /* 0x000e620000000800 */
[----:B--2---:R-:W-:-:S07]  /*1ce90*/  FADD.FTZ R0, R154, R3 ;  /* 0x000000039a007221 */ /* 0x004fce0000010000 */
[----:B------:R-:W2:Y:S01]  /*1cea0*/  MUFU.EX2 R156, R156 ;  /* 0x0000009c009c7308 */ /* 0x000ea20000000800 */
[----:B0-----:R-:W-:-:S04]  /*1ceb0*/  FADD.FTZ R162, R14, R103 ;  /* 0x000000670ea27221 */ /* 0x001fc80000010000 */
[----:B------:R-:W-:-:S03]  /*1cec0*/  FADD.FTZ R103, R15, R162 ;  /* 0x000000a20f677221 */ /* 0x000fc60000010000 */
        /* <DEDUP_REMOVED lines=143> */
[----:B0-----:R-:W-:-:S01]  /*1d7c0*/  FADD.FTZ R162, R102, R103 ;  /* 0x0000006766a27221 */ /* 0x001fc20000010000 */
[----:B-1----:R-:W-:-:S03]  /*1d7d0*/  FADD.FTZ R0, R7, R0 ;  /* 0x0000000007007221 */ /* 0x002fc60000010000 */
[----:B--2---:R-:W-:Y:S01]  /*1d7e0*/  FADD.FTZ R3, R101, R162 ;  /* 0x000000a265037221 */ /* 0x004fe20000010000 */
[----:B------:R-:W-:Y:S06]  /*1d7f0*/  @!P0 BRA `(.L_x_599) ;  /* 0x0000000000048947 */ /* 0x000fec0003800000 */
[----:B------:R-:W-:Y:S01]  /*1d800*/  BPT.TRAP 0x1 ;  /* 0x000000040000795c */ /* 0x000fe20000300000 */
.L_x_599:
[----:B------:R-:W-:Y:S01]  /*1d810*/  F2FP.SATFINITE.E4M3.F32.PACK_AB_MERGE_C R100, R7, R100, RZ ;  /* 0x000000640764723e */ /* 0x000fe200048070ff */
[-C--:B------:R-:W-:Y:S01]  /*1d820*/  FMUL.FTZ R24, R24, R5.reuse ;  /* 0x0000000518187220 */ /* 0x080fe20000410000 */
[----:B------:R-:W-:Y:S01]  /*1d830*/  LEA R7, R8, R18, 0x3 ;  /* 0x0000001208077211 */ /* 0x000fe200078e18ff */
[----:B------:R-:W-:Y:S01]  /*1d840*/  IMAD.U32 R8, RZ, RZ, UR38 ;  /* 0x00000026ff087e24 */ /* 0x000fe2000f8e00ff */
[----:B------:R-:W-:Y:S01]  /*1d850*/  ISETP.GT.AND P1, PT, R4, RZ, PT ;  /* 0x000000ff0400720c */ /* 0x000fe20003f24270 */
[----:B------:R-:W-:Y:S01]  /*1d860*/  FMUL.FTZ R25, R25, R5 ;  /* 0x0000000519197220 */ /* 0x000fe20000410000 */
[----:B------:R-:W-:Y:S01]  /*1d870*/  F2FP.SATFINITE.E4M3.F32.PACK_AB_MERGE_C R14, R15, R14, RZ ;  /* 0x0000000e0f0e723e */ /* 0x000fe200048070ff */
[----:B------:R-:W-:Y:S01]  /*1d880*/  VIADD R7, R7, 0x29860 ;  /* 0x0002986007077836 */ /* 0x000fe20000000000 */
[----:B------:R-:W-:Y:S01]  /*1d890*/  F2FP.SATFINITE.E4M3.F32.PACK_AB_MERGE_C R155, R156, R155, RZ ;  /* 0x0000009b9c9b723e */ /* 0x000fe200048070ff */
[-C--:B------:R-:W-:Y:S01]  /*1d8a0*/  FMUL.FTZ R28, R28, R5.reuse ;  /* 0x000000051c1c7220 */ /* 0x080fe20000410000 */
[----:B------:R-:W-:Y:S01]  /*1d8b0*/  F2FP.SATFINITE.E4M3.F32.PACK_AB_MERGE_C R152, R153, R152, RZ ;  /* 0x000000989998723e */ /* 0x000fe200048070ff */
[-C--:B------:R-:W-:Y:S01]  /*1d8c0*/  FMUL.FTZ R29, R29, R5.reuse ;  /* 0x000000051d1d7220 */ /* 0x080fe20000410000 */
[----:B------:R-:W-:Y:S01]  /*1d8d0*/  PRMT R7, R8, 0x654, R7 ;  /* 0x0000065408077816 */ /* 0x000fe20000000007 */
[-C--:B------:R-:W-:Y:S01]  /*1d8e0*/  FMUL.FTZ R32, R32, R5.reuse ;  /* 0x0000000520207220 */ /* 0x080fe20000410000 */
[----:B------:R-:W-:Y:S01]  /*1d8f0*/  F2FP.SATFINITE.E4M3.F32.PACK_AB_MERGE_C R160, R161, R160, RZ ;  /* 0x000000a0a1a0723e */ /* 0x000fe200048070ff */
[-C--:B------:R-:W-:Y:S01]  /*1d900*/  FMUL.FTZ R33, R33, R5.reuse ;  /* 0x0000000521217220 */ /* 0x080fe20000410000 */
[----:B------:R-:W-:Y:S01]  /*1d910*/  F2FP.SATFINITE.E4M3.F32.PACK_AB_MERGE_C R140, R141, R140, RZ ;  /* 0x0000008c8d8c723e */ /* 0x000fe200048070ff */
[----:B------:R0:W-:Y:S01]  /*1d920*/  SYNCS.ARRIVE.TRANS64.RED.A1T0 RZ, [R7+URZ], RZ ;  /* 0x000000ff07ff79a7 */ /* 0x0001e2000810043f */
        /* <DEDUP_REMOVED lines=73> */
[----:B------:R-:W-:Y:S01]  /*1ddc0*/  VIADD R4, R4, 0xffffffff ;  /* 0xffffffff04047836 */ /* 0x000fe20000000000 */
[----:B------:R-:W-:Y:S01]  /*1ddd0*/  F2FP.SATFINITE.E4M3.F32.PACK_AB_MERGE_C R177, R154, R157, R155 ;  /* 0x0000009d9ab1723e */ /* 0x000fe2000480709b */
[----:B------:R-:W-:Y:S01]  /*1dde0*/  IMAD.MOV.U32 R6, RZ, RZ, R10 ;  /* 0x000000ffff067224 */ /* 0x000fe200078e000a */
[----:B------:R-:W-:Y:S01]  /*1ddf0*/  F2FP.SATFINITE.E4M3.F32.PACK_AB_MERGE_C R178, R21, R20, R152 ;  /* 0x0000001415b2723e */ /* 0x000fe20004807098 */
[----:B0-----:R-:W-:Y:S01]  /*1de00*/  IMAD.MOV.U32 R7, RZ, RZ, R211 ;  /* 0x000000ffff077224 */ /* 0x001fe200078e00d3 */
        /* <DEDUP_REMOVED lines=18> */
[----:B------:R-:W-:Y:S01]  /*1df30*/  MOV R5, R11 ;  /* 0x0000000b00057202 */ /* 0x000fe20000000f00 */
[----:B------:R-:W-:Y:S06]  /*1df40*/  @P1 BRA `(.L_x_600) ;  /* 0xffffffcc007c1947 */ /* 0x000fec000383ffff */
.L_x_588:
[----:B------:R-:W-:Y:S05]  /*1df50*/  WARPSYNC.ALL ;  /* 0x0000000000007948 */ /* 0x000fea0003800000 */
[----:B------:R-:W-:Y:S06]  /*1df60*/  BAR.ARV 0x8, 0x180 ;  /* 0x0206000000007b1d */ /* 0x000fec0000002000 */
[----:B------:R-:W-:Y:S05]  /*1df70*/  @!P0 BRA `(.L_x_601) ;  /* 0x0000000000048947 */ /* 0x000fea0003800000 */
[----:B------:R-:W-:Y:S01]  /*1df80*/  BPT.TRAP 0x1 ;  /* 0x000000040000795c */ /* 0x000fe20000300000 */
.L_x_601:
[----:B------:R-:W-:Y:S02]  /*1df90*/  LEA R13, R205, R18, 0x3 ;  /* 0x00000012cd0d7211 */ /* 0x000fe400078e18ff */
[----:B------:R-:W-:-:S04]  /*1dfa0*/  SHF.L.U32 R4, R211, 0x1f, RZ ;  /* 0x0000001fd3047819 */ /* 0x000fc800000006ff */
[----:B------:R0:W1:Y:S01]  /*1dfb0*/  SYNCS.PHASECHK.TRANS64.TRYWAIT P1, [R13+URZ+0x29850], R4 ;  /* 0x029850040d0075a7 */ /* 0x000062000802017f */
[----:B------:R-:W-:Y:S05]  /*1dfc0*/  @!P0 BRA `(.L_x_602) ;  /* 0x0000000000048947 */ /* 0x000fea0003800000 */
[----:B------:R-:W-:Y:S01]  /*1dfd0*/  BPT.TRAP 0x1 ;  /* 0x000000040000795c */ /* 0x000fe20000300000 */
.L_x_602:
[----:B------:R-:W-:-:S05]  /*1dfe0*/  VIADD R18, R18, 0x400 ;  /* 0x0000040012127836 */ /* 0x000fca0000000000 */
[----:B------:R-:W-:-:S04]  /*1dff0*/  SHF.R.U32.HI R18, RZ, 0x4, R18 ;  /* 0x00000004ff127819 */ /* 0x000fc80000011612 */
[----:B------:R-:W-:-:S04]  /*1e000*/  LOP3.LUT R18, R18, 0x3fff, RZ, 0xc0, !PT ;  /* 0x00003fff12127812 */ /* 0x000fc800078ec0ff */
[----:B------:R-:W-:Y:S01]  /*1e010*/  LOP3.LUT R18, R18, 0x10000, RZ, 0xfc, !PT ;  /* 0x0001000012127812 */ /* 0x000fe200078efcff */
[----:B-1----:R-:W-:Y:S06]  /*1e020*/  @P1 BRA `(.L_x_603) ;  /* 0x0000000000081947 */ /* 0x002fec0003800000 */
[----:B------:R-:W1:Y:S02]  /*1e030*/  SYNCS.PHASECHK.TRANS64.TRYWAIT P1, [R13+URZ+0x29850], R4 ;  /* 0x029850040d0075a7 */ /* 0x000e64000802017f */
[----:B-1----:R-:W-:Y:S05]  /*1e040*/  @!P1 BRA `(.L_x_604) ;  /* 0x000000b800949947 */ /* 0x002fea0003800000 */
.L_x_603:
[----:B01----:R-:W-:Y:S01]  /*1e050*/  IMAD R4, R205, 0x500, R18 ;  /* 0x00000500cd047824 */ /* 0x003fe200078e0212 */
[----:B------:R-:W-:Y:S05]  /*1e060*/  WARPSYNC.ALL ;  /* 0x0000000000007948 */ /* 0x000fea0003800000 */
[----:B------:R-:W-:Y:S01]  /*1e070*/  IMAD.MOV.U32 R5, RZ, RZ, -0x3ffffff0 ;  /* 0xc0000010ff057424 */ /* 0x000fe200078e00ff */
[C---:B------:R-:W-:Y:S01]  /*1e080*/  R2UR UR6, R4.reuse ;  /* 0x00000000040672ca */ /* 0x040fe200000e0000 */
[----:B------:R-:W-:Y:S01]  /*1e090*/  WARPGROUP.ARRIVE ;  /* 0x00000000000079c5 */ /* 0x000fe20000000000 */
[C---:B------:R-:W-:Y:S01]  /*1e0a0*/  VIADD R6, R4.reuse, 0x100 ;  /* 0x0000010004067836 */ /* 0x040fe20000000000 */
[----:B------:R-:W-:Y:S01]  /*1e0b0*/  MOV R7, 0xc0000010 ;  /* 0xc000001000077802 */ /* 0x000fe20000000f00 */
[----:B------:R-:W-:Y:S01]  /*1e0c0*/  ULDC.64 UR4, c[0x0][0x9a0] ;  /* 0x0002680000047ab9 */ /* 0x000fe20000000a00 */
[----:B------:R-:W-:Y:S01]  /*1e0d0*/  R2UR UR7, R5 ;  /* 0x00000000050772ca */ /* 0x000fe200000e0000 */
[----:B------:R-:W-:Y:S01]  /*1e0e0*/  VIADD R14, R4, 0x200 ;  /* 0x00000200040e7836 */ /* 0x000fe20000000000 */
[----:B------:R-:W-:-:S04]  /*1e0f0*/  ISETP.NE.U32.AND P1, PT, RZ, UR4, PT ;  /* 0x00000004ff007c0c */ /* 0x000fc8000bf25070 */
[----:B------:R-:W-:-:S07]  /*1e100*/  ISETP.NE.AND.EX P1, PT, RZ, UR5, PT, P1 ;  /* 0x00000005ff007c0c */ /* 0x000fce000bf25310 */
[----:B------:R-:W-:Y:S01]  /*1e110*/  QGMMA.64x128x32.F32.E4M3.E4M3 R24, R176, gdesc[UR4], R24, gsb0 ;  /* 0x01e00004b0187df3 */ /* 0x000fe20008000818 */
[----:B------:R-:W-:Y:S02]  /*1e120*/  R2UR UR6, R6 ;  /* 0x00000000060672ca */ /* 0x000fe400000e0000 */
[----:B------:R-:W-:-:S03]  /*1e130*/  R2UR UR7, R7 ;  /* 0x00000000070772ca */ /* 0x000fc600000e0000 */
[----:B------:R-:W0:Y:S01]  /*1e140*/  @P1 LDC.64 R6, c[0x0][0x9d0] ;  /* 0x00027400ff061b82 */ /* 0x000e220000000a00 */
[----:B------:R-:W-:-:S07]  /*1e150*/  @P1 SHF.R.S32.HI R15, RZ, 0x1f, R170 ;  /* 0x0000001fff0f1819 */ /* 0x000fce00000114aa */
[----:B------:R-:W1:Y:S01]  /*1e160*/  @P1 LDC.64 R8, c[0x0][0x9c8] ;  /* 0x00027200ff081b82 */ /* 0x000e620000000a00 */
[----:B0-----:R-:W-:Y:S02]  /*1e170*/  @P1 IMAD R12, R15, R6, RZ ;  /* 0x000000060f0c1224 */ /* 0x001fe400078e02ff */
[----:B------:R-:W-:Y:S02]  /*1e180*/  IMAD.MOV.U32 R15, RZ, RZ, -0x3ffffff0 ;  /* 0xc0000010ff0f7424 */ /* 0x000fe400078e00ff */
[----:B-1----:R-:W-:-:S04]  /*1e190*/  @P1 IMAD R5, R224, R8, RZ ;  /* 0x00000008e0051224 */ /* 0x002fc800078e02ff */
[C---:B------:R-:W-:Y:S02]  /*1e1a0*/  @P1 IMAD R5, R218.reuse, R9, R5 ;  /* 0x00000009da051224 */ /* 0x040fe400078e0205 */
[----:B------:R-:W-:-:S04]  /*1e1b0*/  @P1 IMAD.WIDE.U32 R8, R218, R8, RZ ;  /* 0x00000008da081225 */ /* 0x000fc800078e00ff */
[----:B------:R-:W-:Y:S02]  /*1e1c0*/  @P1 IMAD.IADD R9, R9, 0x1, R5 ;  /* 0x0000000109091824 */ /* 0x000fe400078e0205 */
[C---:B------:R-:W-:Y:S01]  /*1e1d0*/  @P1 IMAD R5, R170.reuse, R7, R12 ;  /* 0x00000007aa051224 */ /* 0x040fe200078e020c */
[----:B------:R-:W-:Y:S01]  /*1e1e0*/  MOV R12, 0x3f800000 ;  /* 0x3f800000000c7802 */ /* 0x000fe20000000f00 */
[----:B------:R-:W-:-:S04]  /*1e1f0*/  @P1 IMAD.WIDE.U32 R6, R170, R6, R8 ;  /* 0x00000006aa061225 */ /* 0x000fc800078e0008 */
[----:B------:R-:W-:Y:S01]  /*1e200*/  @P1 IMAD.IADD R5, R7, 0x1, R5 ;  /* 0x0000000107051824 */ /* 0x000fe200078e0205 */
[----:B------:R-:W-:-:S04]  /*1e210*/  @P1 LEA R8, P2, R6, UR4, 0x2 ;  /* 0x0000000406081c11 */ /* 0x000fc8000f8410ff */
[----:B------:R-:W-:-:S05]  /*1e220*/  @P1 LEA.HI.X R9, R6, UR5, R5, 0x2, P2 ;  /* 0x0000000506091c11 */ /* 0x000fca00090f1405 */
[----:B------:R0:W2:Y:S01]  /*1e230*/  @P1 LDG.E R12, desc[UR50][R8.64] ;  /* 0x00000032080c1981 */ /* 0x0000a2000c1e1900 */
[----:B------:R-:W-:Y:S02]  /*1e240*/  WARPGROUP.DEPBAR.LE gsb0, 0x0 ;  /* 0x00008000000079c5 */ /* 0x000fe40000010000 */
[----:B------:R-:W-:-:S06]  /*1e250*/  WARPGROUP.ARRIVE ;  /* 0x00000000000079c5 */ /* 0x000fcc0000000000 */
[----:B------:R-:W-:Y:S01]  /*1e260*/  QGMMA.64x128x32.F32.E4M3.E4M3 R24, R180, gdesc[UR4], R24, gsb0 ;  /* 0x01e00004b4187df3 */ /* 0x000fe20008000818 */
[----:B------:R-:W-:Y:S02]  /*1e270*/  R2UR UR6, R14 ;  /* 0x000000000e0672ca */ /* 0x000fe400000e0000 */
[----:B------:R-:W-:Y:S01]  /*1e280*/  R2UR UR7, R15 ;  /* 0x000000000f0772ca */ /* 0x000fe200000e0000 */
[----:B------:R-:W-:Y:S02]  /*1e290*/  VIADD R6, R4, 0x300 ;  /* 0x0000030004067836 */ /* 0x000fe40000000000 */
[----:B------:R-:W-:Y:S01]  /*1e2a0*/  IMAD.MOV.U32 R7, RZ, RZ, -0x3ffffff0 ;  /* 0xc0000010ff077424 */ /* 0x000fe200078e00ff */
[----:B------:R-:W-:Y:S02]  /*1e2b0*/  WARPGROUP.DEPBAR.LE gsb0, 0x0 ;  /* 0x00008000000079c5 */ /* 0x000fe40000010000 */
[----:B------:R-:W-:-:S07]  /*1e2c0*/  WARPGROUP.ARRIVE ;  /* 0x00000000000079c5 */ /* 0x000fce0000000000 */
[----:B------:R-:W-:Y:S01]  /*1e2d0*/  QGMMA.64x128x32.F32.E4M3.E4M3 R24, R184, gdesc[UR4], R24, gsb0 ;  /* 0x01e00004b8187df3 */ /* 0x000fe20008000818 */
[----:B------:R-:W-:Y:S02]  /*1e2e0*/  R2UR UR6, R6 ;  /* 0x00000000060672ca */ /* 0x000fe400000e0000 */
[----:B------:R-:W-:Y:S01]  /*1e2f0*/  R2UR UR7, R7 ;  /* 0x00000000070772ca */ /* 0x000fe200000e0000 */
[----:B------:R-:W-:Y:S01]  /*1e300*/  IMAD.MOV.U32 R5, RZ, RZ, -0x3ffffff0 ;  /* 0xc0000010ff057424 */ /* 0x000fe200078e00ff */
[----:B------:R-:W-:Y:S01]  /*1e310*/  IADD3 R4, R4, 0x400, RZ ;  /* 0x0000040004047810 */ /* 0x000fe20007ffe0ff */
[----:B------:R-:W1:Y:S04]  /*1e320*/  SHFL.BFLY PT, R7, R0, 0x2, 0x1f ;  /* 0x0c401f0000077f89 */ /* 0x000e6800000e0000 */
[----:B------:R-:W3:Y:S01]  /*1e330*/  SHFL.BFLY PT, R6, R3, 0x2, 0x1f ;  /* 0x0c401f0003067f89 */ /* 0x000ee200000e0000 */
[----:B------:R-:W-:-:S02]  /*1e340*/  WARPGROUP.DEPBAR.LE gsb0, 0x0 ;  /* 0x00008000000079c5 */ /* 0x000fc40000010000 */
[----:B------:R-:W-:-:S06]  /*1e350*/  WARPGROUP.ARRIVE ;  /* 0x00000000000079c5 */ /* 0x000fcc0000000000 */
[----:B------:R-:W-:Y:S01]  /*1e360*/  QGMMA.64x128x32.F32.E4M3.E4M3 R24, R188, gdesc[UR4], R24, gsb0 ;  /* 0x01e00004bc187df3 */ /* 0x000fe20008000818 */
[----:B------:R-:W-:Y:S02]  /*1e370*/  R2UR UR6, R4 ;  /* 0x00000000040672ca */ /* 0x000fe400000e0000 */
[----:B------:R-:W-:Y:S01]  /*1e380*/  R2UR UR7, R5 ;  /* 0x00000000050772ca */ /* 0x000fe200000e0000 */
[----:B-1----:R-:W-:-:S01]  /*1e390*/  FADD.FTZ R7, R7, R0 ;  /* 0x0000000007077221 */ /* 0x002fc20000010000 */
[----:B---3--:R-:W-:-:S04]  /*1e3a0*/  FADD.FTZ R6, R6, R3 ;  /* 0x0000000306067221 */ /* 0x008fc80000010000 */
[----:B------:R-:W0:Y:S04]  /*1e3b0*/  SHFL.BFLY PT, R4, R7, 0x1, 0x1f ;  /* 0x0c201f0007047f89 */ /* 0x000e2800000e0000 */
[----:B------:R-:W1:Y:S01]  /*1e3c0*/  SHFL.BFLY PT, R5, R6, 0x1, 0x1f ;  /* 0x0c201f0006057f89 */ /* 0x000e6200000e0000 */
[----:B------:R-:W-:Y:S02]  /*1e3d0*/  IMAD.MOV.U32 R3, RZ, RZ, RZ ;  /* 0x000000ffff037224 */ /* 0x000fe400078e00ff */
[----:B0-----:R-:W-:Y:S01]  /*1e3e0*/  FADD.FTZ R8, R7, R4 ;  /* 0x0000000407087221 */ /* 0x001fe20000010000 */
[----:B-1----:R-:W-:-:S04]  /*1e3f0*/  FADD.FTZ R9, R6, R5 ;  /* 0x0000000506097221 */ /* 0x002fc80000010000 */
[C---:B------:R-:W-:Y:S01]  /*1e400*/  FSETP.NE.FTZ.AND P1, PT, R8.reuse, RZ, PT ;  /* 0x000000ff0800720b */ /* 0x040fe20003f35000 */
[----:B------:R-:W-:Y:S01]  /*1e410*/  FMUL.FTZ R14, R8, 0.00390625 ;  /* 0x3b800000080e7820 */ /* 0x000fe20000410000 */
[----:B------:R-:W-:-:S04]  /*1e420*/  FMUL.FTZ R15, R9, 0.00390625 ;  /* 0x3b800000090f7820 */ /* 0x000fc80000410000 */
        /* <DEDUP_REMOVED lines=10> */
[----:B------:R-:W3:Y:S01]  /*1e4d0*/  @P1 MUFU.RCP R7, R9 ;  /* 0x0000000900071308 */ /* 0x000ee20000001000 */
[C---:B------:R-:W-:Y:S01]  /*1e4e0*/  @P2 FMUL.FTZ R5, R2.reuse, 0.69314718246459960938 ;  /* 0x3f31721802052820 */ /* 0x040fe20000410000 */
[----:B------:R-:W-:Y:S01]  /*1e4f0*/  @P3 FMUL.FTZ R21, R2, 0.69314718246459960938 ;  /* 0x3f31721802153820 */ /* 0x000fe20000410000 */
[----:B0-----:R-:W-:Y:S01]  /*1e500*/  @P2 FMUL.FTZ R0, R0, 0.69314718246459960938 ;  /* 0x3f31721800002820 */ /* 0x001fe20000410000 */
[----:B------:R-:W-:Y:S01]  /*1e510*/  MOV R88, 0xff800000 ;  /* 0xff80000000587802 */ /* 0x000fe20000000f00 */
[----:B------:R-:W-:-:S02]  /*1e520*/  IMAD.MOV.U32 R89, RZ, RZ, -0x800000 ;  /* 0xff800000ff597424 */ /* 0x000fc400078e00ff */
[----:B-1----:R-:W-:Y:S01]  /*1e530*/  @P3 FMUL.FTZ R4, R4, 0.69314718246459960938 ;  /* 0x3f31721804043820 */ /* 0x002fe20000410000 */
[----:B------:R-:W-:-:S01]  /*1e540*/  @P2 FFMA.FTZ R88, R5, R10, R0 ;  /* 0x0000000a05582223 */ /* 0x000fc20000010000 */
[----:B--2---:R-:W-:Y:S02]  /*1e550*/  FMUL.FTZ R3, R3, R12 ;  /* 0x0000000c03037220 */ /* 0x004fe40000410000 */
[----:B------:R-:W-:-:S01]  /*1e560*/  @P3 FFMA.FTZ R89, R21, R11, R4 ;  /* 0x0000000b15593223 */ /* 0x000fc20000010004 */
[----:B---3--:R-:W-:Y:S01]  /*1e570*/  FMUL.FTZ R2, R7, R12 ;  /* 0x0000000c07027220 */ /* 0x008fe20000410000 */
[----:B------:R-:W-:Y:S02]  /*1e580*/  WARPGROUP.DEPBAR.LE gsb0, 0x0 ;  /* 0x00008000000079c5 */ /* 0x000fe40000010000 */
[----:B------:R-:W-:Y:S05]  /*1e590*/  @!P0 BRA `(.L_x_605) ;  /* 0x0000000000048947 */ /* 0x000fea0003800000 */
[----:B------:R-:W-:Y:S01]  /*1e5a0*/  BPT.TRAP 0x1 ;  /* 0x000000040000795c */ /* 0x000fe20000300000 */
.L_x_605:
[----:B------:R-:W-:Y:S01]  /*1e5b0*/  VIADD R0, R13, 0x29860 ;  /* 0x000298600d007836 */ /* 0x000fe20000000000 */
[----:B------:R-:W-:Y:S01]  /*1e5c0*/  IADD3 R205, R205, 0x1, RZ ;  /* 0x00000001cdcd7810 */ /* 0x000fe20007ffe0ff */
[----:B------:R-:W-:Y:S02]  /*1e5d0*/  IMAD.U32 R5, RZ, RZ, UR38 ;  /* 0x00000026ff057e24 */ /* 0x000fe4000f8e00ff */
[-C--:B------:R-:W-:Y:S01]  /*1e5e0*/  FMUL.FTZ R91, R48, R3.reuse ;  /* 0x00000003305b7220 */ /* 0x080fe20000410000 */
[-C--:B------:R-:W-:Y:S01]  /*1e5f0*/  FMUL.FTZ R99, R32, R3.reuse ;  /* 0x0000000320637220 */ /* 0x080fe20000410000 */
[----:B------:R-:W-:Y:S01]  /*1e600*/  ISETP.NE.AND P1, PT, R205, 0x2, PT ;  /* 0x00000002cd00780c */ /* 0x000fe20003f25270 */
[-C--:B------:R-:W-:Y:S01]  /*1e610*/  FMUL.FTZ R97, R33, R3.reuse ;  /* 0x0000000321617220 */ /* 0x080fe20000410000 */
[----:B------:R-:W-:Y:S01]  /*1e620*/  PRMT R0, R5, 0x654, R0 ;  /* 0x0000065405007816 */ /* 0x000fe20000000000 */
[-C--:B------:R-:W-:Y:S01]  /*1e630*/  FMUL.FTZ R96, R36, R3.reuse ;  /* 0x0000000324607220 */ /* 0x080fe20000410000 */
[-C--:B------:R-:W-:Y:S01]  /*1e640*/  FMUL.FTZ R94, R37, R3.reuse ;  /* 0x00000003255e7220 */ /* 0x080fe20000410000 */
[-C--:B------:R-:W-:Y:S01]  /*1e650*/  FMUL.FTZ R95, R40, R3.reuse ;  /* 0x00000003285f7220 */ /* 0x080fe20000410000 */
[----:B------:R0:W-:Y:S01]  /*1e660*/  SYNCS.ARRIVE.TRANS64.RED.A1T0 RZ, [R0+URZ], RZ ;  /* 0x000000ff00ff79a7 */ /* 0x0001e2000810043f */
[-C--:B------:R-:W-:Y:S01]  /*1e670*/  FMUL.FTZ R93, R41, R3.reuse ;  /* 0x00000003295d7220 */ /* 0x080fe20000410000 */
[-C--:B------:R-:W-:Y:S01]  /*1e680*/  FMUL.FTZ R92, R44, R3.reuse ;  /* 0x000000032c5c7220 */ /* 0x080fe20000410000 */
[-C--:B------:R-:W-:Y:S01]  /*1e690*/  FMUL.FTZ R90, R45, R3.reuse ;  /* 0x000000032d5a7220 */ /* 0x080fe20000410000 */
[-C--:B------:R-:W-:Y:S01]  /*1e6a0*/  FMUL.FTZ R48, R49, R3.reuse ;  /* 0x0000000331307220 */ /* 0x080fe20000410000 */
[-C--:B------:R-:W-:Y:S01]  /*1e6b0*/  FMUL.FTZ R100, R28, R3.reuse ;  /* 0x000000031c647220 */ /* 0x080fe20000410000 */
[-C--:B------:R-:W-:Y:S01]  /*1e6c0*/  FMUL.FTZ R45, R53, R3.reuse ;  /* 0x00000003352d7220 */ /* 0x080fe20000410000 */
[-C--:B------:R-:W-:Y:S01]  /*1e6d0*/  FMUL.FTZ R44, R56, R3.reuse ;  /* 0x00000003382c7220 */ /* 0x080fe20000410000 */
[----:B0-----:R-:W-:Y:S01]  /*1e6e0*/  SEL R0, RZ, 0x1, P1 ;  /* 0x00000001ff007807 */ /* 0x001fe20000800000 */
        /* <DEDUP_REMOVED lines=51> */
[----:B------:R-:W-:Y:S01]  /*1ea20*/  FMUL.FTZ R87, R87, R2 ;  /* 0x0000000257577220 */ /* 0x000fe20000410000 */
[----:B------:R-:W-:Y:S01]  /*1ea30*/  LOP3.LUT R211, R211, R0, RZ, 0x3c, !PT ;  /* 0x00000000d3d37212 */ /* 0x000fe200078e3cff */
[----:B------:R-:W-:Y:S01]  /*1ea40*/  UIADD3 UR37, UR37, 0x1, URZ ;  /* 0x0000000125257890 */ /* 0x000fe2000fffe03f */
[----:B------:R-:W-:-:S11]  /*1ea50*/  SEL R205, R205, RZ, P1 ;  /* 0x000000ffcdcd7207 */ /* 0x000fd60000800000 */
.L_x_547:
[----:B------:R-:W-:Y:S05]  /*1ea60*/  WARPSYNC.ALL ;  /* 0x0000000000007948 */ /* 0x000fea0003800000 */
[----:B------:R-:W0:Y:S08]  /*1ea70*/  S2UR UR38, SR_CgaCtaId ;  /* 0x00000000002679c3 */ /* 0x000e300000008800 */
[----:B------:R-:W-:Y:S06]  /*1ea80*/  BAR.SYNC.DEFER_BLOCKING 0x5, 0x180 ;  /* 0x0146000000007b1d */ /* 0x000fec0000010000 */
[----:B------:R-:W-:Y:S01]  /*1ea90*/  UMOV UR4, 0x400 ;  /* 0x0000040000047882 */ /* 0x000fe20000000000 */
[----:B------:R-:W-:Y:S01]  /*1eaa0*/  BSSY B0, `(.L_x_606) ;  /* 0x0000275000007945 */ /* 0x000fe20003800000 */
[----:B0-----:R-:W-:-:S06]  /*1eab0*/  ULEA UR4, UR38, UR4, 0x18 ;  /* 0x0000000426047291 */ /* 0x001fcc000f8ec03f */
[----:B------:R-:W-:-:S05]  /*1eac0*/  IMAD.U32 R18, RZ, RZ, UR4 ;  /* 0x00000004ff127e24 */ /* 0x000fca000f8e00ff */
[----:B------:R0:W1:Y:S01]  /*1ead0*/  LDS.128 R168, [R18+0x298d0] ;  /* 0x0298d00012a87984 */ /* 0x0000620000000c00 */
[----:B------:R-:W-:Y:S06]  /*1eae0*/  BAR.ARV 0x4, 0x180 ;  /* 0x0106000000007b1d */ /* 0x000fec0000002000 */
[----:B------:R-:W-:Y:S05]  /*1eaf0*/  @P0 BRA `(.L_x_607) ;  /* 0x0000001800c40947 */ /* 0x000fea0003800000 */
[----:B------:R-:W2:Y:S01]  /*1eb00*/  S2R R55, SR_TID.X ;  /* 0x0000000000377919 */ /* 0x000ea20000002100 */
[----:B------:R-:W-:Y:S01]  /*1eb10*/  ULDC.64 UR4, c[0x4][0x40] ;  /* 0x0100100000047ab9 */ /* 0x000fe20000000a00 */
[----:B------:R-:W3:Y:S01]  /*1eb20*/  LDL R54, [R1+0x40] ;  /* 0x0000400001367983 */ /* 0x000ee20000100800 */
[----:B--2---:R-:W-:-:S05]  /*1eb30*/  IMAD.SHL.U32 R0, R55, 0x4, RZ ;  /* 0x0000000437007824 */ /* 0x004fca00078e00ff */
[----:B------:R-:W-:-:S04]  /*1eb40*/  LOP3.LUT R0, R0, 0xc, RZ, 0xc0, !PT ;  /* 0x0000000c00007812 */ /* 0x000fc800078ec0ff */
[----:B------:R-:W-:-:S05]  /*1eb50*/  IADD3 R2, P0, R0, UR4, RZ ;  /* 0x0000000400027c10 */ /* 0x000fca000ff1e0ff */
[----:B------:R-:W-:-:S05]  /*1eb60*/  IMAD.X R3, RZ, RZ, UR5, P0 ;  /* 0x00000005ff037e24 */ /* 0x000fca00080e06ff */
[----:B------:R2:W4:Y:S01]  /*1eb70*/  LDG.E.CONSTANT R0, desc[UR50][R2.64] ;  /* 0x0000003202007981 */ /* 0x000522000c1e9900 */
[----:B------:R-:W-:Y:S01]  /*1eb80*/  F2FP.BF16.F32.PACK_AB R50, R43, R50 ;  /* 0x000000322b32723e */ /* 0x000fe200000010ff */
[----:B------:R-:W-:Y:S01]  /*1eb90*/  UMOV UR4, 0xffffffff ;  /* 0xffffffff00047882 */ /* 0x000fe20000000000 */
[----:B------:R-:W-:Y:S01]  /*1eba0*/  F2FP.BF16.F32.PACK_AB R43, R45, R48 ;  /* 0x000000302d2b723e */ /* 0x000fe200000010ff */
[----:B------:R-:W0:Y:S01]  /*1ebb0*/  S2R R51, SR_SWINHI ;  /* 0x0000000000337919 */ /* 0x000e220000002f00 */
[----:B------:R-:W-:Y:S02]  /*1ebc0*/  F2FP.BF16.F32.PACK_AB R41, R41, R44 ;  /* 0x0000002c2929723e */ /* 0x000fe400000010ff */
[----:B------:R-:W-:Y:S02]  /*1ebd0*/  F2FP.BF16.F32.PACK_AB R30, R30, R61 ;  /* 0x0000003d1e1e723e */ /* 0x000fe400000010ff */
[----:B------:R-:W-:Y:S02]  /*1ebe0*/  F2FP.BF16.F32.PACK_AB R61, R39, R46 ;  /* 0x0000002e273d723e */ /* 0x000fe400000010ff */
[----:B------:R-:W-:-:S02]  /*1ebf0*/  F2FP.BF16.F32.PACK_AB R46, R4, R5 ;  /* 0x00000005042e723e */ /* 0x000fc400000010ff */
[----:B------:R-:W-:Y:S02]  /*1ec00*/  F2FP.BF16.F32.PACK_AB R69, R25, R26 ;  /* 0x0000001a1945723e */ /* 0x000fe400000010ff */
[----:B------:R-:W-:Y:S02]  /*1ec10*/  F2FP.BF16.F32.PACK_AB R34, R27, R34 ;  /* 0x000000221b22723e */ /* 0x000fe400000010ff */
        /* <DEDUP_REMOVED lines=10> */
[----:B------:R-:W-:Y:S02]  /*1ecc0*/  MOV R44, R18 ;  /* 0x00000012002c7202 */ /* 0x000fe40000000f00 */
[----:B0-----:R-:W-:Y:S02]  /*1ecd0*/  MOV R45, R51 ;  /* 0x00000033002d7202 */ /* 0x001fe40000000f00 */
[----:B------:R-:W-:Y:S02]  /*1ece0*/  F2FP.BF16.F32.PACK_AB R38, R11, R12 ;  /* 0x0000000c0b26723e */ /* 0x000fe400000010ff */
[----:B------:R-:W-:Y:S02]  /*1ecf0*/  F2FP.BF16.F32.PACK_AB R48, R87, R6 ;  /* 0x000000065730723e */ /* 0x000fe400000010ff */
[----:B--2---:R-:W-:Y:S02]  /*1ed00*/  LOP3.LUT P0, R2, R55, 0x3, RZ, 0xc0, !PT ;  /* 0x0000000337027812 */ /* 0x004fe4000780c0ff */
[----:B------:R-:W-:-:S02]  /*1ed10*/  F2FP.BF16.F32.PACK_AB R100, R100, R103 ;  /* 0x000000676464723e */ /* 0x000fc400000010ff */
[----:B------:R-:W-:Y:S02]  /*1ed20*/  F2FP.BF16.F32.PACK_AB R101, R98, R101 ;  /* 0x000000656265723e */ /* 0x000fe400000010ff */
[----:B------:R-:W-:Y:S02]  /*1ed30*/  ISETP.EQ.OR P0, PT, R2, 0x3, !P0 ;  /* 0x000000030200780c */ /* 0x000fe40004702670 */
        /* <DEDUP_REMOVED lines=10> */
[----:B------:R-:W-:Y:S02]  /*1ede0*/  SEL R13, R100, R101, P0 ;  /* 0x00000065640d7207 */ /* 0x000fe40000000000 */
[----:B------:R-:W-:Y:S01]  /*1edf0*/  SEL R3, R101, R100, P0 ;  /* 0x0000006465037207 */ /* 0x000fe20000000000 */
[----:B---3--:R-:W-:-:S03]  /*1ee00*/  IMAD.WIDE R4, R54, 0x2, R44 ;  /* 0x0000000236047825 */ /* 0x008fc600078e022c */
[C---:B------:R-:W-:Y:S02]  /*1ee10*/  IADD3 R25, P1, R4.reuse, 0x4040, RZ ;  /* 0x0000404004197810 */ /* 0x040fe40007f3e0ff */
[C---:B------:R-:W-:Y:S02]  /*1ee20*/  IADD3 R27, P5, R4.reuse, 0x4060, RZ ;  /* 0x00004060041b7810 */ /* 0x040fe40007fbe0ff */
[----:B------:R-:W-:Y:S02]  /*1ee30*/  LOP3.LUT R24, R25, 0x380, RZ, 0xc0, !PT ;  /* 0x0000038019187812 */ /* 0x000fe400078ec0ff */
[----:B------:R-:W-:Y:S02]  /*1ee40*/  LOP3.LUT R26, R27, 0x380, RZ, 0xc0, !PT ;  /* 0x000003801b1a7812 */ /* 0x000fe400078ec0ff */
[----:B------:R-:W-:Y:S02]  /*1ee50*/  IADD3 R7, P3, R4, 0x4000, RZ ;  /* 0x0000400004077810 */ /* 0x000fe40007f7e0ff */
[----:B------:R-:W-:-:S02]  /*1ee60*/  SHF.R.U64 R24, R24, 0x3, RZ ;  /* 0x0000000318187819 */ /* 0x000fc400000012ff */
[----:B------:R-:W-:Y:S02]  /*1ee70*/  SHF.R.U64 R26, R26, 0x3, RZ ;  /* 0x000000031a1a7819 */ /* 0x000fe400000012ff */
[----:B------:R-:W-:Y:S02]  /*1ee80*/  LOP3.LUT R14, R7, 0x380, RZ, 0xc0, !PT ;  /* 0x00000380070e7812 */ /* 0x000fe400078ec0ff */
[----:B------:R-:W-:Y:S01]  /*1ee90*/  LOP3.LUT R24, R24, R25, RZ, 0x3c, !PT ;  /* 0x0000001918187212 */ /* 0x000fe200078e3cff */
[----:B------:R-:W-:Y:S01]  /*1eea0*/  IMAD.X R25, RZ, RZ, R5, P1 ;  /* 0x000000ffff197224 */ /* 0x000fe200008e0605 */
[----:B------:R-:W-:Y:S02]  /*1eeb0*/  LOP3.LUT R26, R26, R27, RZ, 0x3c, !PT ;  /* 0x0000001b1a1a7212 */ /* 0x000fe400078e3cff */
[----:B------:R-:W-:Y:S02]  /*1eec0*/  SHF.R.U64 R14, R14, 0x3, RZ ;  /* 0x000000030e0e7819 */ /* 0x000fe400000012ff */
[----:B------:R-:W-:-:S02]  /*1eed0*/  IADD3 R21, P2, R4, 0x4020, RZ ;  /* 0x0000402004157810 */ /* 0x000fc40007f5e0ff */
[C---:B------:R-:W-:Y:S02]  /*1eee0*/  IADD3 R15, P4, R4.reuse, 0x60, RZ ;  /* 0x00000060040f7810 */ /* 0x040fe40007f9e0ff */
[----:B------:R-:W-:Y:S02]  /*1eef0*/  IADD3.X R27, RZ, R5, RZ, P5, !PT ;  /* 0x00000005ff1b7210 */ /* 0x000fe40002ffe4ff */
[C---:B------:R-:W-:Y:S02]  /*1ef00*/  IADD3 R9, P1, R4.reuse, 0x20, RZ ;  /* 0x0000002004097810 */ /* 0x040fe40007f3e0ff */
[----:B------:R-:W-:Y:S02]  /*1ef10*/  IADD3 R11, P5, R4, 0x40, RZ ;  /* 0x00000040040b7810 */ /* 0x000fe40007fbe0ff */
[----:B------:R-:W-:Y:S02]  /*1ef20*/  LOP3.LUT R14, R14, R7, RZ, 0x3c, !PT ;  /* 0x000000070e0e7212 */ /* 0x000fe400078e3cff */
[----:B------:R-:W-:-:S02]  /*1ef30*/  LOP3.LUT R20, R21, 0x380, RZ, 0xc0, !PT ;  /* 0x0000038015147812 */ /* 0x000fc400078ec0ff */
[----:B------:R-:W-:Y:S02]  /*1ef40*/  LOP3.LUT R10, R15, 0x380, RZ, 0xc0, !PT ;  /* 0x000003800f0a7812 */ /* 0x000fe400078ec0ff */
[----:B------:R-:W-:Y:S02]  /*1ef50*/  LOP3.LUT R8, R9, 0x380, RZ, 0xc0, !PT ;  /* 0x0000038009087812 */ /* 0x000fe400078ec0ff */
[----:B------:R-:W-:Y:S02]  /*1ef60*/  LOP3.LUT R7, R4, 0x380, RZ, 0xc0, !PT ;  /* 0x0000038004077812 */ /* 0x000fe400078ec0ff */
[----:B------:R-:W-:Y:S02]  /*1ef70*/  LOP3.LUT R6, R11, 0x380, RZ, 0xc0, !PT ;  /* 0x000003800b067812 */ /* 0x000fe400078ec0ff */
[----:B------:R-:W-:Y:S02]  /*1ef80*/  SHF.R.U64 R20, R20, 0x3, RZ ;  /* 0x0000000314147819 */ /* 0x000fe400000012ff */
[----:B------:R-:W-:-:S02]  /*1ef90*/  SHF.R.U64 R10, R10, 0x3, RZ ;  /* 0x000000030a0a7819 */ /* 0x000fc400000012ff */
[----:B------:R-:W-:Y:S02]  /*1efa0*/  SHF.R.U64 R8, R8, 0x3, RZ ;  /* 0x0000000308087819 */ /* 0x000fe400000012ff */
[----:B------:R-:W-:Y:S02]  /*1efb0*/  SHF.R.U64 R7, R7, 0x3, RZ ;  /* 0x0000000307077819 */ /* 0x000fe400000012ff */
[----:B------:R-:W-:Y:S02]  /*1efc0*/  SHF.R.U64 R6, R6, 0x3, RZ ;  /* 0x0000000306067819 */ /* 0x000fe400000012ff */
[----:B------:R-:W-:Y:S01]  /*1efd0*/  LOP3.LUT R20, R20, R21, RZ, 0x3c, !PT ;  /* 0x0000001514147212 */ /* 0x000fe200078e3cff */
[--C-:B------:R-:W-:Y:S01]  /*1efe0*/  IMAD.X R21, RZ, RZ, R5.reuse, P2 ;  /* 0x000000ffff157224 */ /* 0x100fe200010e0605 */
[----:B------:R-:W-:Y:S01]  /*1eff0*/  LOP3.LUT R10, R10, R15, RZ, 0x3c, !PT ;  /* 0x0000000f0a0a7212 */ /* 0x000fe200078e3cff */
[--C-:B------:R-:W-:Y:S01]  /*1f000*/  IMAD.X R15, RZ, RZ, R5.reuse, P3 ;  /* 0x000000ffff0f7224 */ /* 0x100fe200018e0605 */
[----:B------:R-:W-:Y:S01]  /*1f010*/  LOP3.LUT R8, R8, R9, RZ, 0x3c, !PT ;  /* 0x0000000908087212 */ /* 0x000fe200078e3cff */
[--C-:B------:R-:W-:Y:S01]  /*1f020*/  IMAD.X R9, RZ, RZ, R5.reuse, P1 ;  /* 0x000000ffff097224 */ /* 0x100fe200008e0605 */
[----:B------:R-:W-:Y:S01]  /*1f030*/  LOP3.LUT R4, R7, R4, RZ, 0x3c, !PT ;  /* 0x0000000407047212 */ /* 0x000fe200078e3cff */
[----:B------:R-:W-:Y:S01]  /*1f040*/  IMAD.X R7, RZ, RZ, R5, P5 ;  /* 0x000000ffff077224 */ /* 0x000fe200028e0605 */
[----:B------:R-:W-:-:S02]  /*1f050*/  LOP3.LUT R6, R6, R11, RZ, 0x3c, !PT ;  /* 0x0000000b06067212 */ /* 0x000fc400078e3cff */
[-C--:B------:R-:W-:Y:S02]  /*1f060*/  IADD3.X R11, RZ, R5.reuse, RZ, P4, !PT ;  /* 0x00000005ff0b7210 */ /* 0x080fe400027fe4ff */
[----:B------:R-:W-:Y:S02]  /*1f070*/  MOV R76, R4 ;  /* 0x00000004004c7202 */ /* 0x000fe40000000f00 */
[----:B------:R-:W-:Y:S02]  /*1f080*/  MOV R62, R26 ;  /* 0x0000001a003e7202 */ /* 0x000fe40000000f00 */
[----:B------:R-:W-:Y:S02]  /*1f090*/  MOV R64, R24 ;  /* 0x0000001800407202 */ /* 0x000fe40000000f00 */
[----:B------:R-:W-:Y:S02]  /*1f0a0*/  MOV R66, R20 ;  /* 0x0000001400427202 */ /* 0x000fe40000000f00 */
[----:B------:R-:W-:-:S02]  /*1f0b0*/  MOV R68, R14 ;  /* 0x0000000e00447202 */ /* 0x000fc40000000f00 */
[----:B------:R-:W-:Y:S02]  /*1f0c0*/  MOV R70, R10 ;  /* 0x0000000a00467202 */ /* 0x000fe40000000f00 */
[----:B------:R-:W-:Y:S02]  /*1f0d0*/  MOV R72, R6 ;  /* 0x0000000600487202 */ /* 0x000fe40000000f00 */
[----:B------:R-:W-:Y:S02]  /*1f0e0*/  MOV R74, R8 ;  /* 0x00000008004a7202 */ /* 0x000fe40000000f00 */
[----:B----4-:R-:W-:Y:S01]  /*1f0f0*/  LOP3.LUT R2, R0, 0x2, RZ, 0x3c, !PT ;  /* 0x0000000200027812 */ /* 0x010fe200078e3cff */
[----:B------:R-:W-:Y:S06]  /*1f100*/  BRA.DIV UR4, `(.L_x_608) ;  /* 0x000000aa04787947 */ /* 0x000fec000b800000 */
[----:B------:R-:W-:Y:S01]  /*1f110*/  SEL R33, R35, R32, P0 ;  /* 0x0000002023217207 */ /* 0x000fe20000000000 */
[----:B------:R-:W-:Y:S01]  /*1f120*/  SHFL.IDX PT, R6, R13, R0, 0x1c1f ;  /* 0x001c1f000d067589 */ /* 0x000fe200000e0000 */
[----:B------:R-:W-:Y:S02]  /*1f130*/  SEL R37, R39, R36, P0 ;  /* 0x0000002427257207 */ /* 0x000fe40000000000 */
[----:B------:R-:W-:Y:S01]  /*1f140*/  SEL R7, R97, R96, P0 ;  /* 0x0000006061077207 */ /* 0x000fe20000000000 */
[----:B------:R-:W-:Y:S01]  /*1f150*/  SHFL.IDX PT, R3, R3, R2, 0x1c1f ;  /* 0x001c1f0203037589 */ /* 0x000fe200000e0000 */
[----:B------:R-:W-:Y:S02]  /*1f160*/  SEL R25, R52, R43, P0 ;  /* 0x0000002b34197207 */ /* 0x000fe40000000000 */
[----:B------:R-:W-:Y:S02]  /*1f170*/  SEL R27, R43, R52, P0 ;  /* 0x000000342b1b7207 */ /* 0x000fe40000000000 */
[----:B------:R-:W-:Y:S01]  /*1f180*/  SEL R29, R41, R40, P0 ;  /* 0x00000028291d7207 */ /* 0x000fe20000000000 */
[----:B------:R-:W-:Y:S01]  /*1f190*/  SHFL.IDX PT, R7, R7, R2, 0x1c1f ;  /* 0x001c1f0207077589 */ /* 0x000fe200000e0000 */
[----:B------:R-:W-:-:S02]  /*1f1a0*/  SEL R31, R40, R41, P0 ;  /* 0x00000029281f7207 */ /* 0x000fc40000000000 */
[----:B------:R-:W-:Y:S01]  /*1f1b0*/  SEL R35, R32, R35, P0 ;  /* 0x0000002320237207 */ /* 0x000fe20000000000 */
[----:B------:R-:W-:Y:S01]  /*1f1c0*/  SHFL.IDX PT, R26, R25, R0, 0x1c1f ;  /* 0x001c1f00191a7589 */ /* 0x000fe200000e0000 */
[----:B------:R-:W-:Y:S02]  /*1f1d0*/  SEL R39, R36, R39, P0 ;  /* 0x0000002724277207 */ /* 0x000fe40000000000 */
[----:B------:R-:W-:Y:S01]  /*1f1e0*/  SEL R5, R96, R97, P0 ;  /* 0x0000006160057207 */ /* 0x000fe20000000000 */
[----:B------:R-:W-:Y:S01]  /*1f1f0*/  SHFL.IDX PT, R27, R27, R2, 0x1c1f ;  /* 0x001c1f021b1b7589 */ /* 0x000fe200000e0000 */
[----:B------:R-:W-:Y:S02]  /*1f200*/  SEL R9, R92, R93, P0 ;  /* 0x0000005d5c097207 */ /* 0x000fe40000000000 */
[----:B------:R-:W-:Y:S01]  /*1f210*/  SEL R41, R46, R47, P0 ;  /* 0x0000002f2e297207 */ /* 0x000fe20000000000 */
[----:B------:R-:W0:Y:S01]  /*1f220*/  SHFL.IDX PT, R10, R5, R0, 0x1c1f ;  /* 0x001c1f00050a7589 */ /* 0x000e2200000e0000 */
        /* <DEDUP_REMOVED lines=14> */
[----:B------:R-:W2:Y:S01]  /*1f310*/  SHFL.IDX PT, R20, R21, R2, 0x1c1f ;  /* 0x001c1f0215147589 */ /* 0x000ea200000e0000 */
[----:B------:R-:W-:Y:S02]  /*1f320*/  SEL R53, R30, R53, P0 ;  /* 0x000000351e357207 */ /* 0x000fe40000000000 */
[----:B------:R-:W-:Y:S01]  /*1f330*/  SEL R57, R56, R57, P0 ;  /* 0x0000003938397207 */ /* 0x000fe20000000000 */
[----:B------:R-:W3:Y:S01]  /*1f340*/  SHFL.IDX PT, R30, R29, R0, 0x1c1f ;  /* 0x001c1f001d1e7589 */ /* 0x000ee200000e0000 */
[----:B------:R-:W-:-:S02]  /*1f350*/  SEL R61, R61, R50, P0 ;  /* 0x000000323d3d7207 */ /* 0x000fc40000000000 */
[----:B------:R-:W-:Y:S01]  /*1f360*/  SEL R65, R65, R42, P0 ;  /* 0x0000002a41417207 */ /* 0x000fe20000000000 */
[----:B------:R-:W-:Y:S01]  /*1f370*/  SHFL.IDX PT, R43, R43, R2, 0x1c1f ;  /* 0x001c1f022b2b7589 */ /* 0x000fe200000e0000 */
[----:B------:R-:W-:Y:S02]  /*1f380*/  SEL R69, R69, R34, P0 ;  /* 0x0000002245457207 */ /* 0x000fe40000000000 */
[----:B------:R-:W-:Y:S01]  /*1f390*/  SEL R73, R38, R73, P0 ;  /* 0x0000004926497207 */ /* 0x000fe20000000000 */
[----:B------:R-:W4:Y:S01]  /*1f3a0*/  SHFL.IDX PT, R34, R33, R0, 0x1c1f ;  /* 0x001c1f0021227589 */ /* 0x000f2200000e0000 */
[----:B------:R-:W-:Y:S02]  /*1f3b0*/  SEL R75, R77, R48, P0 ;  /* 0x000000304d4b7207 */ /* 0x000fe40000000000 */
[----:B------:R-:W-:Y:S01]  /*1f3c0*/  SEL R77, R48, R77, P0 ;  /* 0x0000004d304d7207 */ /* 0x000fe20000000000 */
[----:B------:R-:W1:Y:S01]  /*1f3d0*/  SHFL.IDX PT, R38, R37, R0, 0x1c1f ;  /* 0x001c1f0025267589 */ /* 0x000e6200000e0000 */
[----:B0-----:R-:W-:-:S02]  /*1f3e0*/  SEL R8, R10, R7, P0 ;  /* 0x000000070a087207 */ /* 0x001fc40000000000 */
[----:B------:R-:W-:Y:S01]  /*1f3f0*/  SEL R24, R26, R27, P0 ;  /* 0x0000001b1a187207 */ /* 0x000fe20000000000 */
[----:B------:R-:W0:Y:S01]  /*1f400*/  SHFL.IDX PT, R42, R41, R0, 0x1c1f ;  /* 0x001c1f00292a7589 */ /* 0x000e2200000e0000 */
[----:B------:R-:W-:Y:S02]  /*1f410*/  SEL R4, R6, R3, P0 ;  /* 0x0000000306047207 */ /* 0x000fe40000000000 */
[----:B------:R-:W-:Y:S01]  /*1f420*/  SEL R10, R7, R10, P0 ;  /* 0x0000000a070a7207 */ /* 0x000fe20000000000 */
[----:B------:R-:W-:Y:S01]  /*1f430*/  SHFL.IDX PT, R47, R47, R0, 0x1c1f ;  /* 0x001c1f002f2f7589 */ /* 0x000fe200000e0000 */
[----:B--2---:R-:W-:Y:S02]  /*1f440*/  SEL R12, R9, R20, P0 ;  /* 0x00000014090c7207 */ /* 0x004fe40000000000 */
[----:B------:R-:W-:Y:S01]  /*1f450*/  SEL R14, R20, R9, P0 ;  /* 0x00000009140e7207 */ /* 0x000fe20000000000 */
[----:B------:R-:W-:Y:S01]  /*1f460*/  SHFL.IDX PT, R51, R51, R0, 0x1c1f ;  /* 0x001c1f0033337589 */ /* 0x000fe200000e0000 */
[----:B---3--:R-:W-:-:S02]  /*1f470*/  SEL R28, R30, R31, P0 ;  /* 0x0000001f1e1c7207 */ /* 0x008fc40000000000 */
[----:B------:R-:W-:Y:S01]  /*1f480*/  SEL R26, R27, R26, P0 ;  /* 0x0000001a1b1a7207 */ /* 0x000fe20000000000 */
[----:B------:R-:W-:Y:S01]  /*1f490*/  SHFL.IDX PT, R55, R55, R0, 0x1c1f ;  /* 0x001c1f0037377589 */ /* 0x000fe200000e0000 */
[----:B------:R-:W-:Y:S02]  /*1f4a0*/  SEL R30, R31, R30, P0 ;  /* 0x0000001e1f1e7207 */ /* 0x000fe40000000000 */
[----:B------:R-:W-:Y:S01]  /*1f4b0*/  SEL R6, R3, R6, P0 ;  /* 0x0000000603067207 */ /* 0x000fe20000000000 */
[----:B------:R-:W-:Y:S01]  /*1f4c0*/  SHFL.IDX PT, R59, R59, R0, 0x1c1f ;  /* 0x001c1f003b3b7589 */ /* 0x000fe200000e0000 */
[----:B----4-:R-:W-:Y:S02]  /*1f4d0*/  SEL R32, R34, R35, P0 ;  /* 0x0000002322207207 */ /* 0x010fe40000000000 */
[----:B------:R-:W-:Y:S01]  /*1f4e0*/  SEL R34, R35, R34, P0 ;  /* 0x0000002223227207 */ /* 0x000fe20000000000 */
[----:B------:R-:W-:Y:S01]  /*1f4f0*/  SHFL.IDX PT, R63, R63, R0, 0x1c1f ;  /* 0x001c1f003f3f7589 */ /* 0x000fe200000e0000 */
[----:B-1----:R-:W-:-:S02]  /*1f500*/  SEL R36, R38, R39, P0 ;  /* 0x0000002726247207 */ /* 0x002fc40000000000 */
[----:B------:R-:W-:Y:S01]  /*1f510*/  SEL R38, R39, R38, P0 ;  /* 0x0000002627267207 */ /* 0x000fe20000000000 */
[----:B------:R-:W-:Y:S01]  /*1f520*/  SHFL.IDX PT, R67, R67, R0, 0x1c1f ;  /* 0x001c1f0043437589 */ /* 0x000fe200000e0000 */
[----:B0-----:R-:W-:Y:S02]  /*1f530*/  SEL R40, R42, R43, P0 ;  /* 0x0000002b2a287207 */ /* 0x001fe40000000000 */
[----:B------:R-:W-:Y:S01]  /*1f540*/  SEL R42, R43, R42, P0 ;  /* 0x0000002a2b2a7207 */ /* 0x000fe20000000000 */
[----:B------:R-:W-:Y:S04]  /*1f550*/  SHFL.IDX PT, R71, R71, R0, 0x1c1f ;  /* 0x001c1f0047477589 */ /* 0x000fe800000e0000 */
[----:B------:R-:W0:Y:S04]  /*1f560*/  SHFL.IDX PT, R46, R49, R2, 0x1c1f ;  /* 0x001c1f02312e7589 */ /* 0x000e2800000e0000 */
[----:B------:R-:W1:Y:S04]  /*1f570*/  SHFL.IDX PT, R48, R53, R2, 0x1c1f ;  /* 0x001c1f0235307589 */ /* 0x000e6800000e0000 */
[----:B------:R-:W2:Y:S04]  /*1f580*/  SHFL.IDX PT, R50, R57, R2, 0x1c1f ;  /* 0x001c1f0239327589 */ /* 0x000ea800000e0000 */
[----:B------:R-:W3:Y:S04]  /*1f590*/  SHFL.IDX PT, R52, R61, R2, 0x1c1f ;  /* 0x001c1f023d347589 */ /* 0x000ee800000e0000 */
[----:B------:R-:W4:Y:S04]  /*1f5a0*/  SHFL.IDX PT, R54, R65, R2, 0x1c1f ;  /* 0x001c1f0241367589 */ /* 0x000f2800000e0000 */
[----:B------:R-:W4:Y:S04]  /*1f5b0*/  SHFL.IDX PT, R56, R69, R2, 0x1c1f ;  /* 0x001c1f0245387589 */ /* 0x000f2800000e0000 */
[----:B------:R-:W4:Y:S01]  /*1f5c0*/  SHFL.IDX PT, R58, R73, R2, 0x1c1f ;  /* 0x001c1f02493a7589 */ /* 0x000f2200000e0000 */
[----:B0-----:R-:W-:-:S02]  /*1f5d0*/  SEL R5, R47, R46, P0 ;  /* 0x0000002e2f057207 */ /* 0x001fc40000000000 */
[----:B------:R-:W-:Y:S01]  /*1f5e0*/  SEL R7, R46, R47, P0 ;  /* 0x0000002f2e077207 */ /* 0x000fe20000000000 */
[----:B------:R-:W0:Y:S01]  /*1f5f0*/  SHFL.IDX PT, R75, R75, R0, 0x1c1f ;  /* 0x001c1f004b4b7589 */ /* 0x000e2200000e0000 */
[----:B-1----:R-:W-:Y:S02]  /*1f600*/  SEL R9, R51, R48, P0 ;  /* 0x0000003033097207 */ /* 0x002fe40000000000 */
[----:B------:R-:W-:Y:S01]  /*1f610*/  SEL R11, R48, R51, P0 ;  /* 0x00000033300b7207 */ /* 0x000fe20000000000 */
[----:B------:R1:W0:Y:S01]  /*1f620*/  SHFL.IDX PT, R60, R77, R2, 0x1c1f ;  /* 0x001c1f024d3c7589 */ /* 0x00022200000e0000 */
[----:B--2---:R-:W-:Y:S02]  /*1f630*/  SEL R13, R55, R50, P0 ;  /* 0x00000032370d7207 */ /* 0x004fe40000000000 */
[----:B------:R-:W-:Y:S02]  /*1f640*/  SEL R15, R50, R55, P0 ;  /* 0x00000037320f7207 */ /* 0x000fe40000000000 */
[----:B---3--:R-:W-:-:S02]  /*1f650*/  SEL R25, R59, R52, P0 ;  /* 0x000000343b197207 */ /* 0x008fc40000000000 */
[----:B------:R-:W-:Y:S02]  /*1f660*/  SEL R27, R52, R59, P0 ;  /* 0x0000003b341b7207 */ /* 0x000fe40000000000 */
[----:B----4-:R-:W-:Y:S01]  /*1f670*/  SEL R29, R63, R54, P0 ;  /* 0x000000363f1d7207 */ /* 0x010fe20000000000 */
[----:B-1----:R-:W-:Y:S01]  /*1f680*/  IMAD.MOV.U32 R2, RZ, RZ, RZ ;  /* 0x000000ffff027224 */ /* 0x002fe200078e00ff */
[----:B------:R-:W-:Y:S02]  /*1f690*/  SEL R31, R54, R63, P0 ;  /* 0x0000003f361f7207 */ /* 0x000fe40000000000 */
[----:B------:R-:W-:Y:S02]  /*1f6a0*/  SEL R33, R67, R56, P0 ;  /* 0x0000003843217207 */ /* 0x000fe40000000000 */
[----:B------:R-:W-:Y:S02]  /*1f6b0*/  SEL R35, R56, R67, P0 ;  /* 0x0000004338237207 */ /* 0x000fe40000000000 */
[----:B------:R-:W-:-:S02]  /*1f6c0*/  SEL R37, R71, R58, P0 ;  /* 0x0000003a47257207 */ /* 0x000fc40000000000 */
[----:B------:R-:W-:-:S07]  /*1f6d0*/  SEL R39, R58, R71, P0 ;  /* 0x000000473a277207 */ /* 0x000fce0000000000 */
.L_x_848:
[----:B------:R-:W-:Y:S05]  /*1f6e0*/  WARPSYNC.ALL ;  /* 0x0000000000007948 */ /* 0x000fea0003800000 */
[----:B------:R-:W-:Y:S01]  /*1f6f0*/  BAR.SYNC.DEFER_BLOCKING 0x1, 0x100 ;  /* 0x0044000000007b1d */ /* 0x000fe20000010000 */
[----:B0-----:R-:W-:-:S05]  /*1f700*/  SEL R41, R75, R60, P0 ;  /* 0x0000003c4b297207 */ /* 0x001fca0000000000 */
[----:B------:R-:W-:Y:S01]  /*1f710*/  ULDC.64 UR4, c[0x0][0xc00] ;  /* 0x0003000000047ab9 */ /* 0x000fe20000000a00 */
[----:B------:R-:W-:Y:S01]  /*1f720*/  SEL R43, R60, R75, P0 ;  /* 0x0000004b3c2b7207 */ /* 0x000fe20000000000 */
[----:B------:R-:W2:Y:S01]  /*1f730*/  LDL R3, [R1+0x3c] ;  /* 0x00003c0001037983 */ /* 0x000ea20000100800 */
[----:B------:R-:W-:Y:S01]  /*1f740*/  ISETP.NE.U32.AND P1, PT, RZ, UR4, PT ;  /* 0x00000004ff007c0c */ /* 0x000fe2000bf25070 */
[----:B------:R-:W0:Y:S01]  /*1f750*/  LDC R49, c[0x0][0xbe8] ;  /* 0x0002fa00ff317b82 */ /* 0x000e220000000800 */
[----:B------:R-:W-:Y:S02]  /*1f760*/  IADD3 R20, P2, R222, UR4, RZ ;  /* 0x00000004de147c10 */ /* 0x000fe4000ff5e0ff */
[----:B------:R-:W-:Y:S02]  /*1f770*/  ISETP.NE.AND.EX P1, PT, RZ, UR5, PT, P1 ;  /* 0x00000005ff007c0c */ /* 0x000fe4000bf25310 */
[----:B------:R-:W-:Y:S01]  /*1f780*/  IADD3.X R21, R223, UR5, RZ, P2, !PT ;  /* 0x00000005df157c10 */ /* 0x000fe200097fe4ff */
[----:B------:R-:W-:-:S02]  /*1f790*/  ULDC.64 UR4, c[0x0][0xc08] ;  /* 0x0003020000047ab9 */ /* 0x000fc40000000a00 */
[----:B------:R-:W-:Y:S01]  /*1f7a0*/  ISETP.NE.U32.AND P0, PT, RZ, UR4, PT ;  /* 0x00000004ff007c0c */ /* 0x000fe2000bf05070 */
[----:B------:R1:W-:Y:S04]  /*1f7b0*/  STSM.16.M88.4 [R76], R4 ;  /* 0x000000044c007844 */ /* 0x0003e80000000200 */
[----:B------:R-:W-:Y:S04]  /*1f7c0*/  STSM.16.M88.4 [R74], R8 ;  /* 0x000000084a007844 */ /* 0x000fe80000000200 */
[----:B------:R2:W-:Y:S04]  /*1f7d0*/  STSM.16.M88.4 [R72], R12 ;  /* 0x0000000c48007844 */ /* 0x0005e80000000200 */
[----:B------:R3:W-:Y:S04]  /*1f7e0*/  STSM.16.M88.4 [R70], R24 ;  /* 0x0000001846007844 */ /* 0x0007e80000000200 */
[----:B------:R3:W-:Y:S04]  /*1f7f0*/  STSM.16.M88.4 [R68], R28 ;  /* 0x0000001c44007844 */ /* 0x0007e80000000200 */
[----:B------:R3:W-:Y:S04]  /*1f800*/  STSM.16.M88.4 [R66], R32 ;  /* 0x0000002042007844 */ /* 0x0007e80000000200 */
[----:B------:R3:W-:Y:S01]  /*1f810*/  STSM.16.M88.4 [R64], R36 ;  /* 0x0000002440007844 */ /* 0x0007e20000000200 */
[----:B------:R-:W-:-:S03]  /*1f820*/  ISETP.NE.AND.EX P0, PT, RZ, UR5, PT, P0 ;  /* 0x00000005ff007c0c */ /* 0x000fc6000bf05300 */
[----:B------:R3:W-:Y:S01]  /*1f830*/  STSM.16.M88.4 [R62], R40 ;  /* 0x000000283e007844 */ /* 0x0007e20000000200 */
[----:B------:R-:W-:Y:S09]  /*1f840*/  BAR.SYNC.DEFER_BLOCKING 0x1, 0x100 ;  /* 0x0044000000007b1d */ /* 0x000ff20000010000 */
[----:B------:R-:W-:Y:S01]  /*1f850*/  @P0 IADD3 R222, P3, R222, UR4, RZ ;  /* 0x00000004dede0c10 */ /* 0x000fe2000ff7e0ff */
[----:B------:R-:W-:-:S02]  /*1f860*/  ULDC UR4, c[0x0][0xa88] ;  /* 0x0002a20000047ab9 */ /* 0x000fc40000000800 */
[----:B------:R-:W-:Y:S02]  /*1f870*/  MOV R0, UR4 ;  /* 0x0000000400007c02 */ /* 0x000fe40008000f00 */
[----:B------:R-:W-:Y:S01]  /*1f880*/  @P0 IADD3.X R223, R223, UR5, RZ, P3, !PT ;  /* 0x00000005dfdf0c10 */ /* 0x000fe20009ffe4ff */
[----:B------:R3:W5:Y:S01]  /*1f890*/  @P1 LDG.E R2, desc[UR50][R20.64] ;  /* 0x0000003214021981 */ /* 0x000762000c1e1900 */
[----:B0-----:R-:W-:-:S03]  /*1f8a0*/  ISETP.NE.AND P2, PT, R49, 0x1, PT ;  /* 0x000000013100780c */ /* 0x001fc60003f45270 */
[----:B------:R3:W5:Y:S10]  /*1f8b0*/  @P0 LDG.E R0, desc[UR50][R222.64] ;  /* 0x00000032de000981 */ /* 0x000774000c1e1900 */
[----:B-1----:R-:W0:Y:S08]  /*1f8c0*/  @P2 LDC R4, c[0x0][0xbec] ;  /* 0x0002fb00ff042b82 */ /* 0x002e300000000800 */
[----:B------:R-:W1:Y:S01]  /*1f8d0*/  @P2 LDC R5, c[0x0][0xbf0] ;  /* 0x0002fc00ff052b82 */ /* 0x000e620000000800 */
[----:B--2---:R-:W-:Y:S01]  /*1f8e0*/  IMAD R13, R225, 0x80, R3 ;  /* 0x00000080e10d7824 */ /* 0x004fe200078e0203 */
[----:B01-3--:R-:W-:Y:S06]  /*1f8f0*/  @P0 BRA `(.L_x_609) ;  /* 0x0000000000100947 */ /* 0x00bfec0003800000 */
[----:B------:R-:W-:Y:S05]  /*1f900*/  @!P1 BRA `(.L_x_609) ;  /* 0x00000000000c9947 */ /* 0x000fea0003800000 */
[----:B------:R-:W2:Y:S04]  /*1f910*/  LDG.E R3, desc[UR50][R20.64] ;  /* 0x0000003214037981 */ /* 0x000ea8000c1e1900 */
[----:B-----5:R-:W2:Y:S02]  /*1f920*/  LDG.E R0, desc[UR50][R20.64+0x4] ;  /* 0x0000043214007981 */ /* 0x020ea4000c1e1900 */
[----:B--2---:R-:W-:-:S07]  /*1f930*/  IMAD.IADD R0, R0, 0x1, -R3 ;  /* 0x0000000100007824 */ /* 0x004fce00078e0a03 */
.L_x_609:
[----:B------:R-:W2:Y:S01]  /*1f940*/  LDL R10, [R1+0x30] ;  /* 0x00003000010a7983 */ /* 0x000ea20000100800 */
[----:B------:R-:W-:Y:S01]  /*1f950*/  SHF.R.S32.HI R48, RZ, 0x1f, R221 ;  /* 0x0000001fff307819 */ /* 0x000fe200000114dd */
[----:B------:R-:W-:Y:S01]  /*1f960*/  @P2 IMAD.HI.U32 R4, R13, R4, RZ ;  /* 0x000000040d042227 */ /* 0x000fe200078e00ff */
[----:B------:R-:W-:Y:S01]  /*1f970*/  ULDC.64 UR4, c[0x0][0xb90] ;  /* 0x0002e40000047ab9 */ /* 0x000fe20000000a00 */
[----:B-----5:R-:W-:Y:S01]  /*1f980*/  SHF.R.S32.HI R3, RZ, 0x1f, R2 ;  /* 0x0000001fff037819 */ /* 0x020fe20000011402 */
[----:B------:R-:W0:Y:S01]  /*1f990*/  @P2 LDC R55, c[0x0][0xbec] ;  /* 0x0002fb00ff372b82 */ /* 0x000e220000000800 */
[----:B------:R-:W-:Y:S01]  /*1f9a0*/  IMAD R6, R48, UR4, RZ ;  /* 0x0000000430067c24 */ /* 0x000fe2000f8e02ff */
[----:B------:R-:W-:Y:S01]  /*1f9b0*/  SEL R224, R224, RZ, !P1 ;  /* 0x000000ffe0e07207 */ /* 0x000fe20004800000 */
[----:B------:R-:W-:Y:S01]  /*1f9c0*/  IMAD.MOV.U32 R7, RZ, RZ, R13 ;  /* 0x000000ffff077224 */ /* 0x000fe200078e000d */
[----:B------:R-:W-:Y:S01]  /*1f9d0*/  @P2 SHF.R.U32.HI R7, RZ, R5, R4 ;  /* 0x00000005ff072219 */ /* 0x000fe20000011604 */
[----:B------:R-:W-:Y:S01]  /*1f9e0*/  IMAD.WIDE.U32 R4, R221, UR4, R2 ;  /* 0x00000004dd047c25 */ /* 0x000fe2000f8e0002 */
[----:B------:R-:W-:-:S02]  /*1f9f0*/  SEL R51, R218, RZ, !P1 ;  /* 0x000000ffda337207 */ /* 0x000fc40004800000 */
[----:B------:R-:W-:Y:S01]  /*1fa00*/  LEA R11, R227, R214, 0x6 ;  /* 0x000000d6e30b7211 */ /* 0x000fe200078e30ff */
[----:B------:R-:W-:Y:S01]  /*1fa10*/  IMAD R9, R221, UR5, R6 ;  /* 0x00000005dd097c24 */ /* 0x000fe2000f8e0206 */
[----:B------:R-:W-:Y:S01]  /*1fa20*/  ULDC.64 UR4, c[0x0][0xb98] ;  /* 0x0002e60000047ab9 */ /* 0x000fe20000000a00 */
[----:B------:R-:W-:Y:S02]  /*1fa30*/  IMAD.MOV R6, RZ, RZ, -R7 ;  /* 0x000000ffff067224 */ /* 0x000fe400078e0a07 */
[----:B------:R-:W-:Y:S02]  /*1fa40*/  IMAD.IADD R5, R5, 0x1, R9 ;  /* 0x0000000105057824 */ /* 0x000fe400078e0209 */
[----:B------:R-:W-:Y:S02]  /*1fa50*/  IMAD R9, R49, R6, R13 ;  /* 0x0000000631097224 */ /* 0x000fe400078e020d */
[----:B------:R-:W-:Y:S02]  /*1fa60*/  IMAD R6, R224, UR4, RZ ;  /* 0x00000004e0067c24 */ /* 0x000fe4000f8e02ff */
[----:B------:R-:W-:-:S04]  /*1fa70*/  IMAD.WIDE.U32 R4, R51, UR4, R4 ;  /* 0x0000000433047c25 */ /* 0x000fc8000f8e0004 */
[----:B------:R-:W-:Y:S01]  /*1fa80*/  IMAD.WIDE R44, R11, 0x2, R44 ;  /* 0x000000020b2c7825 */ /* 0x000fe200078e022c */
[----:B------:R-:W-:Y:S02]  /*1fa90*/  SHF.R.S32.HI R11, RZ, 0x1f, R7 ;  /* 0x0000001fff0b7819 */ /* 0x000fe40000011407 */
[----:B------:R-:W-:Y:S01]  /*1faa0*/  IADD3 R4, P1, R7, R4, RZ ;  /* 0x0000000407047210 */ /* 0x000fe20007f3e0ff */
[----:B------:R-:W-:Y:S01]  /*1fab0*/  IMAD R8, R51, UR5, R6 ;  /* 0x0000000533087c24 */ /* 0x000fe2000f8e0206 */
[----:B------:R-:W-:Y:S01]  /*1fac0*/  SHF.R.S32.HI R6, RZ, 0x1f, R9 ;  /* 0x0000001fff067819 */ /* 0x000fe20000011409 */
[----:B------:R-:W-:Y:S01]  /*1fad0*/  ULDC.64 UR4, c[0x0][0xb88] ;  /* 0x0002e20000047ab9 */ /* 0x000fe20000000a00 */
[----:B------:R-:W-:Y:S01]  /*1fae0*/  IADD3 R13, P4, R44, 0x2000, RZ ;  /* 0x000020002c0d7810 */ /* 0x000fe20007f9e0ff */
[----:B------:R-:W-:Y:S01]  /*1faf0*/  IMAD R53, R0, R49, RZ ;  /* 0x0000003100357224 */ /* 0x000fe200078e02ff */
[----:B------:R-:W-:Y:S01]  /*1fb00*/  IADD3.X R5, R11, R5, R8, P1, !PT ;  /* 0x000000050b057210 */ /* 0x000fe20000ffe408 */
[----:B------:R-:W-:Y:S01]  /*1fb10*/  IMAD R6, R6, UR4, RZ ;  /* 0x0000000406067c24 */ /* 0x000fe2000f8e02ff */
[----:B------:R-:W-:-:S02]  /*1fb20*/  IADD3 R29, P3, R44, 0x4000, RZ ;  /* 0x000040002c1d7810 */ /* 0x000fc40007f7e0ff */
[----:B------:R-:W-:Y:S01]  /*1fb30*/  IADD3 R7, P0, R44, 0x1000, RZ ;  /* 0x000010002c077810 */ /* 0x000fe20007f1e0ff */
[----:B------:R-:W-:Y:S01]  /*1fb40*/  IMAD R11, R9, UR5, R6 ;  /* 0x00000005090b7c24 */ /* 0x000fe2000f8e0206 */
[----:B------:R-:W-:Y:S01]  /*1fb50*/  LOP3.LUT R12, R13, 0x380, RZ, 0xc0, !PT ;  /* 0x000003800d0c7812 */ /* 0x000fe200078ec0ff */
[----:B------:R-:W-:Y:S01]  /*1fb60*/  IMAD.WIDE.U32 R4, R9, UR4, R4 ;  /* 0x0000000409047c25 */ /* 0x000fe2000f8e0004 */
[----:B------:R-:W-:Y:S01]  /*1fb70*/  ULDC.64 UR4, c[0x0][0xb50] ;  /* 0x0002d40000047ab9 */ /* 0x000fe20000000a00 */
[----:B------:R-:W-:Y:S02]  /*1fb80*/  LOP3.LUT R28, R29, 0x380, RZ, 0xc0, !PT ;  /* 0x000003801d1c7812 */ /* 0x000fe400078ec0ff */
[----:B------:R-:W-:Y:S01]  /*1fb90*/  IMAD.IADD R5, R5, 0x1, R11 ;  /* 0x0000000105057824 */ /* 0x000fe200078e020b */
[----:B------:R-:W-:Y:S02]  /*1fba0*/  LEA R6, P1, R4, UR4, 0x2 ;  /* 0x0000000404067c11 */ /* 0x000fe4000f8210ff */
[----:B------:R-:W-:-:S02]  /*1fbb0*/  LOP3.LUT R8, R7, 0x380, RZ, 0xc0, !PT ;  /* 0x0000038007087812 */ /* 0x000fc400078ec0ff */
[----:B------:R-:W-:Y:S01]  /*1fbc0*/  LEA.HI.X R4, R4, UR5, R5, 0x2, P1 ;  /* 0x0000000504047c11 */ /* 0x000fe200088f1405 */
[----:B------:R-:W-:Y:S01]  /*1fbd0*/  SHFL.IDX PT, R20, R6, RZ, 0x1c1f ;  /* 0x001c1fff06147589 */ /* 0x000fe200000e0000 */
[----:B------:R-:W-:Y:S01]  /*1fbe0*/  IADD3 R25, P1, R44, 0x3000, RZ ;  /* 0x000030002c197810 */ /* 0x000fe20007f3e0ff */
[----:B------:R-:W-:Y:S01]  /*1fbf0*/  ULDC.64 UR4, c[0x0][0xaa0] ;  /* 0x0002a80000047ab9 */ /* 0x000fe20000000a00 */
[----:B------:R-:W-:Y:S01]  /*1fc00*/  IADD3.X R9, RZ, R45, RZ, P0, !PT ;  /* 0x0000002dff097210 */ /* 0x000fe200007fe4ff */
[----:B------:R-:W1:Y:S01]  /*1fc10*/  SHFL.IDX PT, R21, R4, RZ, 0x1c1f ;  /* 0x001c1fff04157589 */ /* 0x000e6200000e0000 */
[----:B------:R-:W-:Y:S02]  /*1fc20*/  LOP3.LUT R24, R25, 0x380, RZ, 0xc0, !PT ;  /* 0x0000038019187812 */ /* 0x000fe400078ec0ff */
[----:B------:R-:W-:Y:S01]  /*1fc30*/  SHF.R.U64 R12, R12, 0x3, RZ ;  /* 0x000000030c0c7819 */ /* 0x000fe200000012ff */
[----:B------:R-:W-:Y:S01]  /*1fc40*/  SHFL.IDX PT, R46, R6, 0x1, 0x1c1f ;  /* 0x003c1f00062e7f89 */ /* 0x000fe200000e0000 */
[----:B------:R-:W-:-:S02]  /*1fc50*/  SHF.R.U64 R24, R24, 0x3, RZ ;  /* 0x0000000318187819 */ /* 0x000fc400000012ff */
[----:B------:R-:W-:Y:S01]  /*1fc60*/  SHF.R.U64 R28, R28, 0x3, RZ ;  /* 0x000000031c1c7819 */ /* 0x000fe200000012ff */
[----:B------:R-:W3:Y:S01]  /*1fc70*/  SHFL.IDX PT, R47, R4, 0x1, 0x1c1f ;  /* 0x003c1f00042f7f89 */ /* 0x000ee200000e0000 */
[----:B------:R-:W-:Y:S02]  /*1fc80*/  LOP3.LUT P0, RZ, R229, 0x3, RZ, 0xc0, !PT ;  /* 0x00000003e5ff7812 */ /* 0x000fe4000780c0ff */
[----:B------:R-:W-:Y:S02]  /*1fc90*/  SHF.R.U64 R8, R8, 0x3, RZ ;  /* 0x0000000308087819 */ /* 0x000fe400000012ff */
[----:B------:R-:W-:Y:S01]  /*1fca0*/  LOP3.LUT R24, R24, R25, RZ, 0x3c, !PT ;  /* 0x0000001918187212 */ /* 0x000fe200078e3cff */
[--C-:B------:R-:W-:Y:S01]  /*1fcb0*/  IMAD.X R25, RZ, RZ, R45.reuse, P1 ;  /* 0x000000ffff197224 */ /* 0x100fe200008e062d */
[----:B------:R-:W-:Y:S01]  /*1fcc0*/  LOP3.LUT R12, R12, R13, RZ, 0x3c, !PT ;  /* 0x0000000d0c0c7212 */ /* 0x000fe200078e3cff */
[--C-:B------:R-:W-:Y:S01]  /*1fcd0*/  IMAD.X R13, RZ, RZ, R45.reuse, P4 ;  /* 0x000000ffff0d7224 */ /* 0x100fe200020e062d */
[----:B------:R-:W-:Y:S01]  /*1fce0*/  LOP3.LUT R28, R28, R29, RZ, 0x3c, !PT ;  /* 0x0000001d1c1c7212 */ /* 0x000fe200078e3cff */
[----:B------:R-:W-:Y:S01]  /*1fcf0*/  IMAD.X R29, RZ, RZ, R45, P3 ;  /* 0x000000ffff1d7224 */ /* 0x000fe200018e062d */
[----:B------:R-:W-:-:S02]  /*1fd00*/  LOP3.LUT R8, R8, R7, RZ, 0x3c, !PT ;  /* 0x0000000708087212 */ /* 0x000fc400078e3cff */
[C---:B------:R-:W-:Y:S02]  /*1fd10*/  IADD3 R33, P5, R44.reuse, 0x5000, RZ ;  /* 0x000050002c217810 */ /* 0x040fe40007fbe0ff */
[C---:B------:R-:W-:Y:S02]  /*1fd20*/  IADD3 R37, P4, R44.reuse, 0x6000, RZ ;  /* 0x000060002c257810 */ /* 0x040fe40007f9e0ff */
[C---:B------:R-:W-:Y:S02]  /*1fd30*/  LOP3.LUT R7, R44.reuse, 0x380, RZ, 0xc0, !PT ;  /* 0x000003802c077812 */ /* 0x040fe400078ec0ff */
[----:B------:R-:W-:Y:S02]  /*1fd40*/  IADD3 R5, P3, R44, 0x7000, RZ ;  /* 0x000070002c057810 */ /* 0x000fe40007f7e0ff */
[----:B------:R-:W-:Y:S02]  /*1fd50*/  LOP3.LUT R32, R33, 0x380, RZ, 0xc0, !PT ;  /* 0x0000038021207812 */ /* 0x000fe400078ec0ff */
[----:B------:R-:W-:-:S02]  /*1fd60*/  LOP3.LUT R36, R37, 0x380, RZ, 0xc0, !PT ;  /* 0x0000038025247812 */ /* 0x000fc400078ec0ff */
[----:B------:R-:W-:Y:S02]  /*1fd70*/  SHF.R.U64 R7, R7, 0x3, RZ ;  /* 0x0000000307077819 */ /* 0x000fe400000012ff */
[----:B------:R-:W-:Y:S02]  /*1fd80*/  SHF.R.U64 R32, R32, 0x3, RZ ;  /* 0x0000000320207819 */ /* 0x000fe400000012ff */
[----:B------:R-:W-:Y:S02]  /*1fd90*/  SHF.R.U64 R36, R36, 0x3, RZ ;  /* 0x0000000324247819 */ /* 0x000fe400000012ff */
[----:B------:R-:W-:Y:S02]  /*1fda0*/  LOP3.LUT R44, R7, R44, RZ, 0x3c, !PT ;  /* 0x0000002c072c7212 */ /* 0x000fe400078e3cff */
[----:B------:R-:W-:Y:S01]  /*1fdb0*/  LOP3.LUT R32, R32, R33, RZ, 0x3c, !PT ;  /* 0x0000002120207212 */ /* 0x000fe200078e3cff */
[--C-:B------:R-:W-:Y:S01]  /*1fdc0*/  IMAD.X R33, RZ, RZ, R45.reuse, P5 ;  /* 0x000000ffff217224 */ /* 0x100fe200028e062d */
[----:B------:R-:W-:Y:S01]  /*1fdd0*/  LOP3.LUT R36, R36, R37, RZ, 0x3c, !PT ;  /* 0x0000002524247212 */ /* 0x000fe200078e3cff */
[----:B------:R-:W-:Y:S01]  /*1fde0*/  IMAD.X R37, RZ, RZ, R45, P4 ;  /* 0x000000ffff257224 */ /* 0x000fe200020e062d */
[----:B------:R-:W-:Y:S01]  /*1fdf0*/  IADD3.X R41, RZ, R45, RZ, P3, !PT ;  /* 0x0000002dff297210 */ /* 0x000fe20001ffe4ff */
[----:B------:R-:W-:Y:S01]  /*1fe00*/  IMAD R3, R3, UR4, RZ ;  /* 0x0000000403037c24 */ /* 0x000fe2000f8e02ff */
[----:B------:R-:W-:Y:S01]  /*1fe10*/  BSSY B1, `(.L_x_610) ;  /* 0x0000053000017945 */ /* 0x000fe20003800000 */
[----:B------:R-:W-:-:S02]  /*1fe20*/  SHF.R.S32.HI R50, RZ, 0x1f, R219 ;  /* 0x0000001fff327819 */ /* 0x000fc400000114db */
[----:B------:R-:W-:Y:S01]  /*1fe30*/  SHF.R.S32.HI R52, RZ, 0x1f, R214 ;  /* 0x0000001fff347819 */ /* 0x000fe200000114d6 */
[----:B--2---:R-:W-:-:S05]  /*1fe40*/  IMAD R10, R225, 0x80, R10 ;  /* 0x00000080e10a7824 */ /* 0x004fca00078e020a */
[C---:B------:R-:W-:Y:S02]  /*1fe50*/  IADD3 R0, R10.reuse, 0x8, RZ ;  /* 0x000000080a007810 */ /* 0x040fe40007ffe0ff */
[-C--:B------:R-:W-:Y:S02]  /*1fe60*/  ISETP.GE.OR P1, PT, R10, R53.reuse, P0 ;  /* 0x000000350a00720c */ /* 0x080fe40000726670 */
[----:B------:R-:W-:Y:S02]  /*1fe70*/  ISETP.GE.OR P0, PT, R0, R53, P0 ;  /* 0x000000350000720c */ /* 0x000fe40000706670 */
[----:B------:R-:W-:-:S04]  /*1fe80*/  LOP3.LUT R0, R5, 0x380, RZ, 0xc0, !PT ;  /* 0x0000038005007812 */ /* 0x000fc800078ec0ff */
[----:B------:R-:W-:-:S04]  /*1fe90*/  SHF.R.U64 R0, R0, 0x3, RZ ;  /* 0x0000000300007819 */ /* 0x000fc800000012ff */
[----:B------:R-:W-:Y:S01]  /*1fea0*/  LOP3.LUT R40, R0, R5, RZ, 0x3c, !PT ;  /* 0x0000000500287212 */ /* 0x000fe200078e3cff */
[----:B-1----:R1:W-:Y:S04]  /*1feb0*/  @!P1 ST.E desc[UR50][R20.64], R88 ;  /* 0x0000005814009985 */ /* 0x0023e8000c101932 */
[----:B---3--:R2:W-:Y:S04]  /*1fec0*/  @!P0 ST.E desc[UR50][R46.64], R89 ;  /* 0x000000592e008985 */ /* 0x0085e8000c101932 */
[----:B------:R3:W5:Y:S01]  /*1fed0*/  LD.E.128 R4, desc[UR50][R44.64] ;  /* 0x000000322c047980 */ /* 0x000762000c101d00 */
[----:B------:R-:W-:-:S02]  /*1fee0*/  IMAD R0, R220, 0x20, R227 ;  /* 0x00000020dc007824 */ /* 0x000fc400078e02e3 */
[C---:B-1----:R-:W-:Y:S01]  /*1fef0*/  IMAD R21, R2.reuse, UR5, R3 ;  /* 0x0000000502157c24 */ /* 0x042fe2000f8e0203 */
[----:B------:R-:W5:Y:S04]  /*1ff00*/  LD.E.128 R8, desc[UR50][R8.64] ;  /* 0x0000003208087980 */ /* 0x000f68000c101d00 */
[----:B------:R-:W5:Y:S01]  /*1ff10*/  LD.E.128 R12, desc[UR50][R12.64] ;  /* 0x000000320c0c7980 */ /* 0x000f62000c101d00 */
[----:B---3--:R-:W1:Y:S01]  /*1ff20*/  @P2 LDC R45, c[0x0][0xbf0] ;  /* 0x0002fc00ff2d2b82 */ /* 0x008e620000000800 */
[----:B------:R-:W-:Y:S01]  /*1ff30*/  IMAD.WIDE.U32 R2, R2, UR4, RZ ;  /* 0x0000000402027c25 */ /* 0x000fe2000f8e00ff */
[----:B------:R-:W-:Y:S01]  /*1ff40*/  ULDC.64 UR4, c[0x0][0xae8] ;  /* 0x0002ba0000047ab9 */ /* 0x000fe20000000a00 */
[----:B------:R-:W5:Y:S02]  /*1ff50*/  LD.E.128 R24, desc[UR50][R24.64] ;  /* 0x0000003218187980 */ /* 0x000f64000c101d00 */
[----:B------:R-:W-:-:S02]  /*1ff60*/  IMAD.IADD R3, R3, 0x1, R21 ;  /* 0x0000000103037824 */ /* 0x000fc400078e0215 */
[----:B------:R-:W-:Y:S01]  /*1ff70*/  IMAD R20, R48, UR4, RZ ;  /* 0x0000000430147c24 */ /* 0x000fe2000f8e02ff */
[----:B------:R-:W5:Y:S01]  /*1ff80*/  LD.E.128 R28, desc[UR50][R28.64] ;  /* 0x000000321c1c7980 */ /* 0x000f62000c101d00 */
[----:B------:R-:W-:Y:S02]  /*1ff90*/  IMAD R44, R225, 0x80, R0 ;  /* 0x00000080e12c7824 */ /* 0x000fe400078e0200 */
[C---:B------:R-:W-:Y:S01]  /*1ffa0*/  IMAD R21, R221.reuse, UR5, R20 ;  /* 0x00000005dd157c24 */ /* 0x040fe2000f8e0214 */
[----:B------:R-:W5:Y:S01]  /*1ffb0*/  LD.E.128 R32, desc[UR50][R32.64] ;  /* 0x0000003220207980 */ /* 0x000f62000c101d00 */
[----:B------:R-:W-:Y:S01]  /*1ffc0*/  IMAD.WIDE.U32 R2, R221, UR4, R2 ;  /* 0x00000004dd027c25 */ /* 0x000fe2000f8e0002 */
[----:B------:R-:W-:Y:S02]  /*1ffd0*/  ULDC.64 UR4, c[0x0][0xaf0] ;  /* 0x0002bc0000047ab9 */ /* 0x000fe40000000a00 */
[----:B------:R-:W5:Y:S01]  /*1ffe0*/  LD.E.128 R36, desc[UR50][R36.64] ;  /* 0x0000003224247980 */ /* 0x000f62000c101d00 */
[----:B0-----:R-:W-:Y:S01]  /*1fff0*/  @P2 IMAD.HI.U32 R0, R44, R55, RZ ;  /* 0x000000372c002227 */ /* 0x001fe200078e00ff */
[----:B------:R-:W-:-:S02]  /*20000*/  IADD3 R3, R3, R21, RZ ;  /* 0x0000001503037210 */ /* 0x000fc40007ffe0ff */
[----:B------:R-:W5:Y:S01]  /*20010*/  LD.E.128 R40, desc[UR50][R40.64] ;  /* 0x0000003228287980 */ /* 0x000f62000c101d00 */
[----:B------:R-:W-:Y:S01]  /*20020*/  IMAD.MOV.U32 R21, RZ, RZ, R44 ;  /* 0x000000ffff157224 */ /* 0x000fe200078e002c */
[----:B--2---:R-:W-:Y:S01]  /*20030*/  LEA R46, R225, R227, 0x7 ;  /* 0x000000e3e12e7211 */ /* 0x004fe200078e38ff */
[----:B------:R-:W-:Y:S01]  /*20040*/  IMAD R20, R224, UR4, RZ ;  /* 0x00000004e0147c24 */ /* 0x000fe2000f8e02ff */
[----:B-1----:R-:W-:Y:S01]  /*20050*/  @P2 SHF.R.U32.HI R21, RZ, R45, R0 ;  /* 0x0000002dff152219 */ /* 0x002fe20000011600 */
[C---:B------:R-:W-:Y:S01]  /*20060*/  IMAD.WIDE.U32 R2, R51.reuse, UR4, R2 ;  /* 0x0000000433027c25 */ /* 0x040fe2000f8e0002 */
[----:B------:R-:W-:Y:S01]  /*20070*/  @!PT LDS RZ, [RZ] ;  /* 0x00000000fffff984 */ /* 0x000fe20000000800 */
[----:B------:R-:W-:Y:S01]  /*20080*/  @!PT LDS RZ, [RZ] ;  /* 0x00000000fffff984 */ /* 0x000fe20000000800 */
[----:B------:R-:W-:Y:S01]  /*20090*/  @!PT LDS RZ, [RZ] ;  /* 0x00000000fffff984 */ /* 0x000fe20000000800 */
[----:B------:R-:W-:Y:S01]  /*200a0*/  @!PT LDS RZ, [RZ] ;  /* 0x00000000fffff984 */ /* 0x000fe20000000800 */
[----:B------:R0:W-:Y:S06]  /*200b0*/  MEMBAR.ALL.CTA ;  /* 0x0000000000007992 */ /* 0x0001ec0000008000 */
[----:B0-----:R-:W0:Y:S01]  /*200c0*/  FENCE.VIEW.ASYNC.S ;  /* 0x00000000000073c6 */ /* 0x001e220000000000 */
[----:B------:R-:W-:Y:S01]  /*200d0*/  ISETP.GE.AND P2, PT, R46, R53, PT ;  /* 0x000000352e00720c */ /* 0x000fe20003f46270 */
[----:B------:R-:W-:Y:S01]  /*200e0*/  IMAD R45, R51, UR5, R20 ;  /* 0x00000005332d7c24 */ /* 0x000fe2000f8e0214 */
[--C-:B------:R-:W-:Y:S01]  /*200f0*/  SHF.R.S32.HI R0, RZ, 0x1f, R21.reuse ;  /* 0x0000001fff007819 */ /* 0x100fe20000011415 */
[----:B------:R-:W-:Y:S01]  /*20100*/  IMAD.MOV R20, RZ, RZ, -R21 ;  /* 0x000000ffff147224 */ /* 0x000fe200078e0a15 */
[----:B------:R-:W-:Y:S01]  /*20110*/  ULDC.64 UR4, c[0x0][0xae0] ;  /* 0x0002b80000047ab9 */ /* 0x000fe20000000a00 */
[----:B------:R-:W-:-:S02]  /*20120*/  IMAD.IADD R3, R3, 0x1, R45 ;  /* 0x0000000103037824 */ /* 0x000fc400078e022d */
[----:B------:R-:W-:Y:S02]  /*20130*/  IMAD R0, R0, UR4, RZ ;  /* 0x0000000400007c24 */ /* 0x000fe4000f8e02ff */
[----:B------:R-:W-:Y:S02]  /*20140*/  IMAD R45, R49, R20, R44 ;  /* 0x00000014312d7224 */ /* 0x000fe400078e022c */
[C---:B------:R-:W-:Y:S02]  /*20150*/  IMAD R47, R21.reuse, UR5, R0 ;  /* 0x00000005152f7c24 */ /* 0x040fe4000f8e0200 */
[----:B------:R-:W-:Y:S01]  /*20160*/  IMAD.WIDE.U32 R2, R21, UR4, R2 ;  /* 0x0000000415027c25 */ /* 0x000fe2000f8e0002 */
[----:B------:R-:W-:Y:S01]  /*20170*/  SHF.R.S32.HI R0, RZ, 0x1f, R45 ;  /* 0x0000001fff007819 */ /* 0x000fe2000001142d */
[----:B------:R-:W-:Y:S02]  /*20180*/  ULDC.64 UR4, c[0x0][0xad8] ;  /* 0x0002b60000047ab9 */ /* 0x000fe40000000a00 */
[----:B------:R-:W-:-:S02]  /*20190*/  IMAD.IADD R3, R3, 0x1, R47 ;  /* 0x0000000103037824 */ /* 0x000fc400078e022f */
[----:B------:R-:W-:Y:S02]  /*201a0*/  IMAD R20, R0, UR4, RZ ;  /* 0x0000000400147c24 */ /* 0x000fe4000f8e02ff */
[C---:B------:R-:W-:Y:S02]  /*201b0*/  VIADD R0, R46.reuse, 0x20 ;  /* 0x000000202e007836 */ /* 0x040fe40000000000 */
[C---:B------:R-:W-:Y:S01]  /*201c0*/  IMAD R21, R45.reuse, UR5, R20 ;  /* 0x000000052d157c24 */ /* 0x040fe2000f8e0214 */
[----:B------:R-:W-:Y:S01]  /*201d0*/  IADD3 R20, R46, 0x40, RZ ;  /* 0x000000402e147810 */ /* 0x000fe20007ffe0ff */
[----:B------:R-:W-:Y:S01]  /*201e0*/  IMAD.WIDE.U32 R2, R45, UR4, R2 ;  /* 0x000000042d027c25 */ /* 0x000fe2000f8e0002 */
[-C--:B------:R-:W-:Y:S01]  /*201f0*/  ISETP.GE.AND P0, PT, R0, R53.reuse, PT ;  /* 0x000000350000720c */ /* 0x080fe20003f06270 */
[----:B------:R-:W-:Y:S01]  /*20200*/  ULDC.64 UR4, c[0x0][0xa80] ;  /* 0x0002a00000047ab9 */ /* 0x000fe20000000a00 */
[----:B------:R-:W-:Y:S01]  /*20210*/  ISETP.GE.AND P1, PT, R20, R53, PT ;  /* 0x000000351400720c */ /* 0x000fe20003f26270 */
[----:B------:R-:W-:Y:S01]  /*20220*/  VIADD R0, R18, 0x29820 ;  /* 0x0002982012007836 */ /* 0x000fe20000000000 */
[----:B------:R-:W-:Y:S01]  /*20230*/  LEA R44, P3, R2, UR4, 0x1 ;  /* 0x00000004022c7c11 */ /* 0x000fe2000f8608ff */
[----:B------:R-:W-:-:S03]  /*20240*/  IMAD.IADD R3, R3, 0x1, R21 ;  /* 0x0000000103037824 */ /* 0x000fc600078e0215 */
[----:B------:R-:W-:Y:S01]  /*20250*/  PRMT R0, RZ, 0x654, R0 ;  /* 0x00000654ff007816 */ /* 0x000fe20000000000 */
[----:B0-----:R0:W1:Y:S01]  /*20260*/  SHFL.IDX PT, R20, R44, RZ, 0x181f ;  /* 0x00181fff2c147589 */ /* 0x00106200000e0000 */
[----:B------:R-:W-:Y:S02]  /*20270*/  LEA.HI.X R45, R2, UR5, R3, 0x1, P3 ;  /* 0x00000005022d7c11 */ /* 0x000fe400098f0c03 */
[----:B------:R2:W-:Y:S03]  /*20280*/  SYNCS.ARRIVE.TRANS64.RED.A1T0 RZ, [R0+URZ], RZ ;  /* 0x000000ff00ff79a7 */ /* 0x0005e6000810043f */
[----:B--2---:R0:W2:Y:S01]  /*20290*/  SHFL.IDX PT, R0, R45, RZ, 0x181f ;  /* 0x00181fff2d007589 */ /* 0x0040a200000e0000 */
[----:B------:R-:W-:Y:S05]  /*202a0*/  @P2 BRA `(.L_x_611) ;  /* 0x0000000000242947 */ /* 0x000fea0003800000 */
[----:B------:R-:W-:Y:S02]  /*202b0*/  ULDC UR4, c[0x0][0xac8] ;  /* 0x0002b20000047ab9 */ /* 0x000fe40000000800 */
[----:B------:R-:W-:Y:S02]  /*202c0*/  ISETP.GE.AND P2, PT, R214, UR4, PT ;  /* 0x00000004d6007c0c */ /* 0x000fe4000bf46270 */
[----:B------:R-:W-:-:S11]  /*202d0*/  ISETP.GE.AND P3, PT, R219, UR4, PT ;  /* 0x00000004db007c0c */ /* 0x000fd6000bf66270 */
[CC--:B-1----:R-:W-:Y:S02]  /*202e0*/  @!P2 LEA R2, P4, R214.reuse, R20.reuse, 0x1 ;  /* 0x00000014d602a211 */ /* 0x0c2fe400078808ff */
[C---:B------:R-:W-:Y:S02]  /*202f0*/  @!P3 LEA R20, P5, R219.reuse, R20, 0x1 ;  /* 0x00000014db14b211 */ /* 0x040fe400078a08ff */
[-C--:B--2---:R-:W-:Y:S02]  /*20300*/  @!P2 LEA.HI.X R3, R214, R0.reuse, R52, 0x1, P4 ;  /* 0x00000000d603a211 */ /* 0x084fe400020f0c34 */
[----:B------:R-:W-:-:S03]  /*20310*/  @!P3 LEA.HI.X R21, R219, R0, R50, 0x1, P5 ;  /* 0x00000000db15b211 */ /* 0x000fc600028f0c32 */
[----:B-----5:R3:W-:Y:S04]  /*20320*/  @!P2 ST.E.128 desc[UR50][R2.64], R4 ;  /* 0x000000040200a985 */ /* 0x0207e8000c101d32 */
[----:B------:R3:W-:Y:S02]  /*20330*/  @!P3 ST.E.128 desc[UR50][R20.64], R28 ;  /* 0x0000001c1400b985 */ /* 0x0007e4000c101d32 */
.L_x_611:
[----:B------:R-:W-:Y:S05]  /*20340*/  BSYNC B1 ;  /* 0x0000000000017941 */ /* 0x000fea0003800000 */
.L_x_610:
[----:B--2---:R2:W4:Y:S01]  /*20350*/  SHFL.IDX PT, R0, R45, 0x1, 0x181f ;  /* 0x00381f002d007f89 */ /* 0x00452200000e0000 */
[----:B------:R-:W-:Y:S03]  /*20360*/  BSSY B1, `(.L_x_612) ;  /* 0x000000c000017945 */ /* 0x000fe60003800000 */
[----:B---3-5:R2:W3:Y:S01]  /*20370*/  SHFL.IDX PT, R4, R44, 0x1, 0x181f ;  /* 0x00381f002c047f89 */ /* 0x0284e200000e0000 */
[----:B------:R-:W-:Y:S05]  /*20380*/  @P0 BRA `(.L_x_613) ;  /* 0x0000000000240947 */ /* 0x000fea0003800000 */
[----:B------:R-:W-:Y:S02]  /*20390*/  ULDC UR4, c[0x0][0xac8] ;  /* 0x0002b20000047ab9 */ /* 0x000fe40000000800 */
[----:B------:R-:W-:Y:S02]  /*203a0*/  ISETP.GE.AND P3, PT, R214, UR4, PT ;  /* 0x00000004d6007c0c */ /* 0x000fe4000bf66270 */
[----:B------:R-:W-:-:S11]  /*203b0*/  ISETP.GE.AND P4, PT, R219, UR4, PT ;  /* 0x00000004db007c0c */ /* 0x000fd6000bf86270 */
[CC--:B---3--:R-:W-:Y:S02]  /*203c0*/  @!P3 LEA R2, P0, R214.reuse, R4.reuse, 0x1 ;  /* 0x00000004d602b211 */ /* 0x0c8fe400078008ff */
[C---:B------:R-:W-:Y:S02]  /*203d0*/  @!P4 LEA R4, P2, R219.reuse, R4, 0x1 ;  /* 0x00000004db04c211 */ /* 0x040fe400078408ff */
[-C--:B----4-:R-:W-:Y:S02]  /*203e0*/  @!P3 LEA.HI.X R3, R214, R0.reuse, R52, 0x1, P0 ;  /* 0x00000000d603b211 */ /* 0x090fe400000f0c34 */
[----:B------:R-:W-:-:S03]  /*203f0*/  @!P4 LEA.HI.X R5, R219, R0, R50, 0x1, P2 ;  /* 0x00000000db05c211 */ /* 0x000fc600010f0c32 */
[----:B------:R3:W-:Y:S04]  /*20400*/  @!P3 ST.E.128 desc[UR50][R2.64], R8 ;  /* 0x000000080200b985 */ /* 0x0007e8000c101d32 */
[----:B------:R3:W-:Y:S02]  /*20410*/  @!P4 ST.E.128 desc[UR50][R4.64], R32 ;  /* 0x000000200400c985 */ /* 0x0007e4000c101d32 */
.L_x_613:
[----:B------:R-:W-:Y:S05]  /*20420*/  BSYNC B1 ;  /* 0x0000000000017941 */ /* 0x000fea0003800000 */
.L_x_612:
[----:B----4-:R4:W0:Y:S01]  /*20430*/  SHFL.IDX PT, R0, R45, 0x2, 0x181f ;  /* 0x00581f002d007f89 */ /* 0x01082200000e0000 */
[----:B------:R-:W-:Y:S03]  /*20440*/  BSSY B1, `(.L_x_614) ;  /* 0x000000c000017945 */ /* 0x000fe60003800000 */
[----:B---3--:R4:W3:Y:S01]  /*20450*/  SHFL.IDX PT, R4, R44, 0x2, 0x181f ;  /* 0x00581f002c047f89 */ /* 0x0088e200000e0000 */
[----:B------:R-:W-:Y:S05]  /*20460*/  @P1 BRA `(.L_x_615) ;  /* 0x0000000000241947 */ /* 0x000fea0003800000 */
[----:B------:R-:W-:Y:S02]  /*20470*/  ULDC UR4, c[0x0][0xac8] ;  /* 0x0002b20000047ab9 */ /* 0x000fe40000000800 */
[----:B------:R-:W-:Y:S02]  /*20480*/  ISETP.GE.AND P2, PT, R214, UR4, PT ;  /* 0x00000004d6007c0c */ /* 0x000fe4000bf46270 */
[----:B------:R-:W-:-:S11]  /*20490*/  ISETP.GE.AND P3, PT, R219, UR4, PT ;  /* 0x00000004db007c0c */ /* 0x000fd6000bf66270 */
[CC--:B---3--:R-:W-:Y:S02]  /*204a0*/  @!P2 LEA R2, P0, R214.reuse, R4.reuse, 0x1 ;  /* 0x00000004d602a211 */ /* 0x0c8fe400078008ff */
[C---:B------:R-:W-:Y:S02]  /*204b0*/  @!P3 LEA R4, P1, R219.reuse, R4, 0x1 ;  /* 0x00000004db04b211 */ /* 0x040fe400078208ff */
[-C--:B0-----:R-:W-:Y:S02]  /*204c0*/  @!P2 LEA.HI.X R3, R214, R0.reuse, R52, 0x1, P0 ;  /* 0x00000000d603a211 */ /* 0x081fe400000f0c34 */
[----:B------:R-:W-:-:S03]  /*204d0*/  @!P3 LEA.HI.X R5, R219, R0, R50, 0x1, P1 ;  /* 0x00000000db05b211 */ /* 0x000fc600008f0c32 */
[----:B------:R0:W-:Y:S04]  /*204e0*/  @!P2 ST.E.128 desc[UR50][R2.64], R12 ;  /* 0x0000000c0200a985 */ /* 0x0001e8000c101d32 */
[----:B------:R0:W-:Y:S02]  /*204f0*/  @!P3 ST.E.128 desc[UR50][R4.64], R36 ;  /* 0x000000240400b985 */ /* 0x0001e4000c101d32 */
.L_x_615:
[----:B------:R-:W-:Y:S05]  /*20500*/  BSYNC B1 ;  /* 0x0000000000017941 */ /* 0x000fea0003800000 */
.L_x_614:
[----:B0-----:R-:W-:Y:S01]  /*20510*/  VIADD R0, R46, 0x60 ;  /* 0x000000602e007836 */ /* 0x001fe20000000000 */
[----:B--2-4-:R-:W0:Y:S04]  /*20520*/  SHFL.IDX PT, R45, R45, 0x3, 0x181f ;  /* 0x00781f002d2d7f89 */ /* 0x014e2800000e0000 */
[----:B------:R-:W-:Y:S01]  /*20530*/  ISETP.GE.AND P0, PT, R0, R53, PT ;  /* 0x000000350000720c */ /* 0x000fe20003f06270 */
[----:B------:R-:W2:-:S12]  /*20540*/  SHFL.IDX PT, R44, R44, 0x3, 0x181f ;  /* 0x00781f002c2c7f89 */ /* 0x000e9800000e0000 */
[----:B------:R-:W-:Y:S05]  /*20550*/  @P0 BRA `(.L_x_616) ;  /* 0x0000000c00240947 */ /* 0x000fea0003800000 */
[----:B------:R-:W-:Y:S02]  /*20560*/  ULDC UR4, c[0x0][0xac8] ;  /* 0x0002b20000047ab9 */ /* 0x000fe40000000800 */
[----:B------:R-:W-:-:S13]  /*20570*/  ISETP.GE.AND P1, PT, R214, UR4, PT ;  /* 0x00000004d6007c0c */ /* 0x000fda000bf26270 */
[----:B--2---:R-:W-:-:S04]  /*20580*/  @!P1 LEA R2, P0, R214, R44, 0x1 ;  /* 0x0000002cd6029211 */ /* 0x004fc800078008ff */
[----:B0-----:R-:W-:Y:S02]  /*20590*/  @!P1 LEA.HI.X R3, R214, R45, R52, 0x1, P0 ;  /* 0x0000002dd6039211 */ /* 0x001fe400000f0c34 */
[----:B------:R-:W-:-:S03]  /*205a0*/  ISETP.GE.AND P0, PT, R219, UR4, PT ;  /* 0x00000004db007c0c */ /* 0x000fc6000bf06270 */
[----:B------:R4:W-:Y:S10]  /*205b0*/  @!P1 ST.E.128 desc[UR50][R2.64], R24 ;  /* 0x0000001802009985 */ /* 0x0009f4000c101d32 */
[----:B------:R-:W-:Y:S05]  /*205c0*/  @P0 BRA `(.L_x_616) ;  /* 0x0000000c00080947 */ /* 0x000fea0003800000 */
[----:B----4-:R-:W-:-:S04]  /*205d0*/  LEA R2, P0, R219, R44, 0x1 ;  /* 0x0000002cdb027211 */ /* 0x010fc800078008ff */
[----:B------:R-:W-:-:S05]  /*205e0*/  LEA.HI.X R3, R219, R45, R50, 0x1, P0 ;  /* 0x0000002ddb037211 */ /* 0x000fca00000f0c32 */
[----:B------:R0:W-:Y:S01]  /*205f0*/  ST.E.128 desc[UR50][R2.64], R40 ;  /* 0x0000002802007985 */ /* 0x0001e2000c101d32 */
[----:B------:R-:W-:Y:S05]  /*20600*/  BRA `(.L_x_616) ;  /* 0x0000000800f87947 */ /* 0x000fea0003800000 */
.L_x_607:
[----:B------:R-:W-:Y:S01]  /*20610*/  ULDC.64 UR4, c[0x0][0xc00] ;  /* 0x0003000000047ab9 */ /* 0x000fe20000000a00 */
[----:B------:R-:W-:Y:S01]  /*20620*/  IMAD.MOV.U32 R0, RZ, RZ, RZ ;  /* 0x000000ffff007224 */ /* 0x000fe200078e00ff */
[----:B------:R-:W-:Y:S01]  /*20630*/  ISETP.NE.U32.AND P0, PT, RZ, UR4, PT ;  /* 0x00000004ff007c0c */ /* 0x000fe2000bf05070 */
[----:B------:R-:W2:Y:S01]  /*20640*/  LDC R21, c[0x0][0xbe8] ;  /* 0x0002fa00ff157b82 */ /* 0x000ea20000000800 */
[----:B------:R-:W-:Y:S02]  /*20650*/  IADD3 R2, P1, R222, UR4, RZ ;  /* 0x00000004de027c10 */ /* 0x000fe4000ff3e0ff */
[----:B------:R-:W-:Y:S02]  /*20660*/  ISETP.NE.AND.EX P0, PT, RZ, UR5, PT, P0 ;  /* 0x00000005ff007c0c */ /* 0x000fe4000bf05300 */
[----:B------:R-:W-:Y:S01]  /*20670*/  IADD3.X R3, R223, UR5, RZ, P1, !PT ;  /* 0x00000005df037c10 */ /* 0x000fe20008ffe4ff */
[----:B------:R-:W-:Y:S02]  /*20680*/  ULDC.64 UR4, c[0x0][0xc08] ;  /* 0x0003020000047ab9 */ /* 0x000fe40000000a00 */
[----:B------:R-:W-:-:S04]  /*20690*/  ISETP.NE.U32.AND P1, PT, RZ, UR4, PT ;  /* 0x00000004ff007c0c */ /* 0x000fc8000bf25070 */
[----:B------:R-:W-:-:S04]  /*206a0*/  ISETP.NE.AND.EX P1, PT, RZ, UR5, PT, P1 ;  /* 0x00000005ff007c0c */ /* 0x000fc8000bf25310 */
[----:B------:R3:W5:Y:S01]  /*206b0*/  @P0 LDG.E R0, desc[UR50][R2.64] ;  /* 0x0000003202000981 */ /* 0x000762000c1e1900 */
[----:B------:R-:W4:Y:S08]  /*206c0*/  S2R R4, SR_TID.X ;  /* 0x0000000000047919 */ /* 0x000f300000002100 */
[----:B------:R-:W-:Y:S01]  /*206d0*/  @P1 IADD3 R222, P2, R222, UR4, RZ ;  /* 0x00000004dede1c10 */ /* 0x000fe2000ff5e0ff */
[----:B------:R-:W-:-:S02]  /*206e0*/  ULDC UR4, c[0x0][0xa88] ;  /* 0x0002a20000047ab9 */ /* 0x000fc40000000800 */
[----:B------:R-:W-:Y:S02]  /*206f0*/  MOV R6, UR4 ;  /* 0x0000000400067c02 */ /* 0x000fe40008000f00 */
[----:B------:R-:W-:-:S05]  /*20700*/  @P1 IADD3.X R223, R223, UR5, RZ, P2, !PT ;  /* 0x00000005dfdf1c10 */ /* 0x000fca00097fe4ff */
[----:B------:R3:W5:Y:S01]  /*20710*/  @P1 LDG.E R6, desc[UR50][R222.64] ;  /* 0x00000032de061981 */ /* 0x000762000c1e1900 */
[----:B--2---:R-:W-:-:S13]  /*20720*/  ISETP.NE.AND P2, PT, R21, 0x1, PT ;  /* 0x000000011500780c */ /* 0x004fda0003f45270 */
[----:B------:R-:W2:Y:S01]  /*20730*/  @P2 LDC R14, c[0x0][0xbec] ;  /* 0x0002fb00ff0e2b82 */ /* 0x000ea20000000800 */
[----:B----4-:R-:W-:-:S07]  /*20740*/  VIADD R4, R4, 0xffffff80 ;  /* 0xffffff8004047836 */ /* 0x010fce0000000000 */
[----:B------:R-:W4:Y:S01]  /*20750*/  @P2 LDC R25, c[0x0][0xbf0] ;  /* 0x0002fc00ff192b82 */ /* 0x000f220000000800 */
[----:B------:R-:W-:Y:S01]  /*20760*/  ISETP.GE.AND P3, PT, R4, 0x80, PT ;  /* 0x000000800400780c */ /* 0x000fe20003f66270 */
[----:B---3--:R-:W-:-:S12]  /*20770*/  @P1 BRA `(.L_x_617) ;  /* 0x0000000000101947 */ /* 0x008fd80003800000 */
[----:B------:R-:W-:Y:S05]  /*20780*/  @!P0 BRA `(.L_x_617) ;  /* 0x00000000000c8947 */ /* 0x000fea0003800000 */
[----:B------:R-:W3:Y:S04]  /*20790*/  LDG.E R5, desc[UR50][R2.64] ;  /* 0x0000003202057981 */ /* 0x000ee8000c1e1900 */
[----:B-----5:R-:W3:Y:S02]  /*207a0*/  LDG.E R6, desc[UR50][R2.64+0x4] ;  /* 0x0000043202067981 */ /* 0x020ee4000c1e1900 */
[----:B---3--:R-:W-:-:S07]  /*207b0*/  IMAD.IADD R6, R6, 0x1, -R5 ;  /* 0x0000000106067824 */ /* 0x008fce00078e0a05 */
.L_x_617:
[----:B------:R-:W-:Y:S01]  /*207c0*/  BSSY B1, `(.L_x_618) ;  /* 0x000002e000017945 */ /* 0x000fe20003800000 */
[----:B------:R-:W-:Y:S02]  /*207d0*/  SHF.R.S32.HI R12, RZ, 0x1f, R221 ;  /* 0x0000001fff0c7819 */ /* 0x000fe400000114dd */
[----:B------:R-:W-:Y:S02]  /*207e0*/  SEL R13, R218, RZ, !P0 ;  /* 0x000000ffda0d7207 */ /* 0x000fe40004000000 */
[----:B------:R-:W-:Y:S02]  /*207f0*/  SEL R224, R224, RZ, !P0 ;  /* 0x000000ffe0e07207 */ /* 0x000fe40004000000 */
[----:B-----5:R-:W-:Y:S01]  /*20800*/  SHF.R.S32.HI R11, RZ, 0x1f, R0 ;  /* 0x0000001fff0b7819 */ /* 0x020fe20000011400 */
[----:B------:R-:W-:Y:S06]  /*20810*/  @P3 BRA `(.L_x_619) ;  /* 0x0000000000a03947 */ /* 0x000fec0003800000 */
[----:B------:R-:W3:Y:S01]  /*20820*/  S2R R2, SR_TID.X ;  /* 0x0000000000027919 */ /* 0x000ee20000002100 */
[----:B------:R-:W5:Y:S02]  /*20830*/  LDC R9, c[0x0][0xbe8] ;  /* 0x0002fa00ff097b82 */ /* 0x000f640000000800 */
[----:B-----5:R-:W-:Y:S02]  /*20840*/  IMAD R3, R6, R9, RZ ;  /* 0x0000000906037224 */ /* 0x020fe400078e02ff */
[----:B---3--:R-:W-:-:S05]  /*20850*/  IMAD R2, R225, 0x80, R2 ;  /* 0x00000080e1027824 */ /* 0x008fca00078e0202 */
[----:B------:R-:W-:-:S04]  /*20860*/  IADD3 R10, R2, -0x80, RZ ;  /* 0xffffff80020a7810 */ /* 0x000fc80007ffe0ff */
[----:B------:R-:W-:-:S13]  /*20870*/  ISETP.GE.AND P0, PT, R10, R3, PT ;  /* 0x000000030a00720c */ /* 0x000fda0003f06270 */
[----:B------:R-:W-:Y:S05]  /*20880*/  @P0 BRA `(.L_x_619) ;  /* 0x0000000000840947 */ /* 0x000fea0003800000 */
[----:B------:R-:W-:Y:S01]  /*20890*/  ISETP.NE.AND P0, PT, R9, 0x1, PT ;  /* 0x000000010900780c */ /* 0x000fe20003f05270 */
[----:B------:R-:W-:Y:S01]  /*208a0*/  ULDC.64 UR4, c[0x0][0xb90] ;  /* 0x0002e40000047ab9 */ /* 0x000fe20000000a00 */
[----:B------:R-:W-:Y:S02]  /*208b0*/  IMAD.MOV.U32 R2, RZ, RZ, R0 ;  /* 0x000000ffff027224 */ /* 0x000fe400078e0000 */
[----:B------:R-:W-:Y:S02]  /*208c0*/  IMAD R8, R12, UR4, RZ ;  /* 0x000000040c087c24 */ /* 0x000fe4000f8e02ff */
[----:B------:R-:W-:Y:S02]  /*208d0*/  IMAD.MOV.U32 R3, RZ, RZ, R11 ;  /* 0x000000ffff037224 */ /* 0x000fe400078e000b */
[----:B------:R-:W-:Y:S02]  /*208e0*/  IMAD.MOV.U32 R5, RZ, RZ, R10 ;  /* 0x000000ffff057224 */ /* 0x000fe400078e000a */
[----:B------:R-:W-:-:S03]  /*208f0*/  IMAD.WIDE.U32 R2, R221, UR4, R2 ;  /* 0x00000004dd027c25 */ /* 0x000fc6000f8e0002 */
[----:B------:R-:W3:Y:S08]  /*20900*/  @P0 LDC R7, c[0x0][0xbec] ;  /* 0x0002fb00ff070b82 */ /* 0x000ef00000000800 */
[----:B------:R-:W5:Y:S01]  /*20910*/  @P0 LDC R15, c[0x0][0xbf0] ;  /* 0x0002fc00ff0f0b82 */ /* 0x000f620000000800 */
[----:B---3--:R-:W-:-:S04]  /*20920*/  @P0 IMAD.HI.U32 R4, R10, R7, RZ ;  /* 0x000000070a040227 */ /* 0x008fc800078e00ff */
[----:B------:R-:W-:Y:S01]  /*20930*/  IMAD R7, R221, UR5, R8 ;  /* 0x00000005dd077c24 */ /* 0x000fe2000f8e0208 */
[----:B------:R-:W-:Y:S01]  /*20940*/  ULDC.64 UR4, c[0x0][0xb98] ;  /* 0x0002e60000047ab9 */ /* 0x000fe20000000a00 */
[----:B-----5:R-:W-:Y:S01]  /*20950*/  @P0 SHF.R.U32.HI R5, RZ, R15, R4 ;  /* 0x0000000fff050219 */ /* 0x020fe20000011604 */
[----:B------:R-:W-:Y:S02]  /*20960*/  IMAD R4, R224, UR4, RZ ;  /* 0x00000004e0047c24 */ /* 0x000fe4000f8e02ff */
[----:B------:R-:W-:Y:S02]  /*20970*/  IADD3 R3, R3, R7, RZ ;  /* 0x0000000703037210 */ /* 0x000fe40007ffe0ff */
[----:B------:R-:W-:Y:S02]  /*20980*/  IMAD.MOV R7, RZ, RZ, -R5 ;  /* 0x000000ffff077224 */ /* 0x000fe400078e0a05 */
[----:B------:R-:W-:-:S04]  /*20990*/  IMAD.WIDE.U32 R2, R13, UR4, R2 ;  /* 0x000000040d027c25 */ /* 0x000fc8000f8e0002 */
[----:B------:R-:W-:Y:S01]  /*209a0*/  IMAD R7, R9, R7, R10 ;  /* 0x0000000709077224 */ /* 0x000fe200078e020a */
[----:B------:R-:W-:Y:S01]  /*209b0*/  SHF.R.S32.HI R9, RZ, 0x1f, R5 ;  /* 0x0000001fff097819 */ /* 0x000fe20000011405 */
[----:B------:R-:W-:Y:S01]  /*209c0*/  IMAD R8, R13, UR5, R4 ;  /* 0x000000050d087c24 */ /* 0x000fe2000f8e0204 */
[----:B------:R-:W-:Y:S01]  /*209d0*/  IADD3 R2, P0, R5, R2, RZ ;  /* 0x0000000205027210 */ /* 0x000fe20007f1e0ff */
[----:B------:R-:W-:Y:S01]  /*209e0*/  ULDC.64 UR4, c[0x0][0xb88] ;  /* 0x0002e20000047ab9 */ /* 0x000fe20000000a00 */
[----:B------:R-:W-:Y:S02]  /*209f0*/  SHF.R.S32.HI R4, RZ, 0x1f, R7 ;  /* 0x0000001fff047819 */ /* 0x000fe40000011407 */
[----:B------:R-:W-:-:S03]  /*20a00*/  IADD3.X R3, R9, R3, R8, P0, !PT ;  /* 0x0000000309037210 */ /* 0x000fc600007fe408 */
[----:B------:R-:W-:Y:S02]  /*20a10*/  IMAD R4, R4, UR4, RZ ;  /* 0x0000000404047c24 */ /* 0x000fe4000f8e02ff */
[----:B------:R-:W-:-:S04]  /*20a20*/  IMAD.WIDE.U32 R2, R7, UR4, R2 ;  /* 0x0000000407027c25 */ /* 0x000fc8000f8e0002 */
[----:B------:R-:W-:Y:S01]  /*20a30*/  IMAD R5, R7, UR5, R4 ;  /* 0x0000000507057c24 */ /* 0x000fe2000f8e0204 */
[----:B------:R-:W-:Y:S02]  /*20a40*/  ULDC.64 UR4, c[0x0][0xb50] ;  /* 0x0002d40000047ab9 */ /* 0x000fe40000000a00 */
[----:B------:R-:W-:Y:S01]  /*20a50*/  LEA R4, P0, R2, UR4, 0x2 ;  /* 0x0000000402047c11 */ /* 0x000fe2000f8010ff */
[----:B------:R-:W-:-:S05]  /*20a60*/  IMAD.IADD R3, R3, 0x1, R5 ;  /* 0x0000000103037824 */ /* 0x000fca00078e0205 */
[----:B------:R-:W-:Y:S01]  /*20a70*/  LEA.HI.X R5, R2, UR5, R3, 0x2, P0 ;  /* 0x0000000502057c11 */ /* 0x000fe200080f1403 */
[----:B------:R-:W-:-:S05]  /*20a80*/  IMAD.MOV.U32 R3, RZ, RZ, -0x800000 ;  /* 0xff800000ff037424 */ /* 0x000fca00078e00ff */
[----:B------:R3:W-:Y:S02]  /*20a90*/  STG.E desc[UR50][R4.64], R3 ;  /* 0x0000000304007986 */ /* 0x0007e4000c101932 */
.L_x_619:
[----:B------:R-:W-:Y:S05]  /*20aa0*/  BSYNC B1 ;  /* 0x0000000000017941 */ /* 0x000fea0003800000 */
.L_x_618:
[----:B------:R-:W-:Y:S02]  /*20ab0*/  ULDC.64 UR4, c[0x0][0xaa0] ;  /* 0x0002a80000047ab9 */ /* 0x000fe40000000a00 */
[----:B---3--:R-:W-:-:S04]  /*20ac0*/  IMAD R3, R11, UR4, RZ ;  /* 0x000000040b037c24 */ /* 0x008fc8000f8e02ff */
[C---:B------:R-:W-:Y:S02]  /*20ad0*/  IMAD R5, R0.reuse, UR5, R3 ;  /* 0x0000000500057c24 */ /* 0x040fe4000f8e0203 */
[----:B------:R-:W-:Y:S01]  /*20ae0*/  IMAD.WIDE.U32 R2, R0, UR4, RZ ;  /* 0x0000000400027c25 */ /* 0x000fe2000f8e00ff */
[----:B------:R-:W-:Y:S01]  /*20af0*/  LEA R0, R220, R227, 0x5 ;  /* 0x000000e3dc007211 */ /* 0x000fe200078e28ff */
[----:B------:R-:W-:Y:S02]  /*20b00*/  ULDC.64 UR4, c[0x0][0xae8] ;  /* 0x0002ba0000047ab9 */ /* 0x000fe40000000a00 */
[----:B------:R-:W-:Y:S02]  /*20b10*/  IMAD.IADD R3, R3, 0x1, R5 ;  /* 0x0000000103037824 */ /* 0x000fe400078e0205 */
[----:B------:R-:W-:Y:S02]  /*20b20*/  IMAD R4, R12, UR4, RZ ;  /* 0x000000040c047c24 */ /* 0x000fe4000f8e02ff */
[----:B------:R-:W-:-:S02]  /*20b30*/  IMAD R9, R225, 0x80, R0 ;  /* 0x00000080e1097824 */ /* 0x000fc400078e0200 */
[C---:B------:R-:W-:Y:S02]  /*20b40*/  IMAD R7, R221.reuse, UR5, R4 ;  /* 0x00000005dd077c24 */ /* 0x040fe4000f8e0204 */
[----:B------:R-:W-:Y:S01]  /*20b50*/  IMAD.WIDE.U32 R2, R221, UR4, R2 ;  /* 0x00000004dd027c25 */ /* 0x000fe2000f8e0002 */
[----:B------:R-:W-:-:S03]  /*20b60*/  ULDC.64 UR4, c[0x0][0xaf0] ;  /* 0x0002bc0000047ab9 */ /* 0x000fc60000000a00 */
[----:B--2---:R-:W-:Y:S01]  /*20b70*/  @P2 IMAD.HI.U32 R0, R9, R14, RZ ;  /* 0x0000000e09002227 */ /* 0x004fe200078e00ff */
[----:B------:R-:W-:-:S03]  /*20b80*/  IADD3 R3, R3, R7, RZ ;  /* 0x0000000703037210 */ /* 0x000fc60007ffe0ff */
[----:B------:R-:W-:Y:S01]  /*20b90*/  IMAD.MOV.U32 R5, RZ, RZ, R9 ;  /* 0x000000ffff057224 */ /* 0x000fe200078e0009 */
[----:B----4-:R-:W-:Y:S01]  /*20ba0*/  @P2 SHF.R.U32.HI R5, RZ, R25, R0 ;  /* 0x00000019ff052219 */ /* 0x010fe20000011600 */
[----:B------:R-:W-:Y:S02]  /*20bb0*/  IMAD R4, R224, UR4, RZ ;  /* 0x00000004e0047c24 */ /* 0x000fe4000f8e02ff */
[----:B------:R-:W-:Y:S01]  /*20bc0*/  IMAD.WIDE.U32 R2, R13, UR4, R2 ;  /* 0x000000040d027c25 */ /* 0x000fe2000f8e0002 */
[----:B------:R-:W-:-:S03]  /*20bd0*/  SHF.R.S32.HI R0, RZ, 0x1f, R5 ;  /* 0x0000001fff007819 */ /* 0x000fc60000011405 */
[----:B------:R-:W-:Y:S01]  /*20be0*/  IMAD R7, R13, UR5, R4 ;  /* 0x000000050d077c24 */ /* 0x000fe2000f8e0204 */
[----:B------:R-:W-:Y:S01]  /*20bf0*/  ULDC.64 UR4, c[0x0][0xae0] ;  /* 0x0002b80000047ab9 */ /* 0x000fe20000000a00 */
[----:B------:R-:W-:Y:S02]  /*20c00*/  IMAD.MOV R4, RZ, RZ, -R5 ;  /* 0x000000ffff047224 */ /* 0x000fe400078e0a05 */
[----:B------:R-:W-:Y:S02]  /*20c10*/  IMAD.IADD R3, R3, 0x1, R7 ;  /* 0x0000000103037824 */ /* 0x000fe400078e0207 */
[----:B------:R-:W-:Y:S02]  /*20c20*/  IMAD R0, R0, UR4, RZ ;  /* 0x0000000400007c24 */ /* 0x000fe4000f8e02ff */
[----:B------:R-:W-:Y:S02]  /*20c30*/  IMAD R7, R21, R4, R9 ;  /* 0x0000000415077224 */ /* 0x000fe400078e0209 */
[----:B------:R-:W-:-:S02]  /*20c40*/  IMAD R9, R5, UR5, R0 ;  /* 0x0000000505097c24 */ /* 0x000fc4000f8e0200 */
[----:B------:R-:W-:Y:S01]  /*20c50*/  IMAD.WIDE.U32 R2, R5, UR4, R2 ;  /* 0x0000000405027c25 */ /* 0x000fe2000f8e0002 */
[----:B------:R-:W-:Y:S01]  /*20c60*/  SHF.R.S32.HI R0, RZ, 0x1f, R7 ;  /* 0x0000001fff007819 */ /* 0x000fe20000011407 */
[----:B------:R-:W-:Y:S02]  /*20c70*/  ULDC.64 UR4, c[0x0][0xad8] ;  /* 0x0002b60000047ab9 */ /* 0x000fe40000000a00 */
[----:B------:R-:W-:Y:S02]  /*20c80*/  IMAD.IADD R3, R3, 0x1, R9 ;  /* 0x0000000103037824 */ /* 0x000fe400078e0209 */
[----:B------:R-:W-:Y:S02]  /*20c90*/  IMAD R0, R0, UR4, RZ ;  /* 0x0000000400007c24 */ /* 0x000fe4000f8e02ff */
[----:B------:R-:W-:-:S04]  /*20ca0*/  IMAD.WIDE.U32 R4, R7, UR4, R2 ;  /* 0x0000000407047c25 */ /* 0x000fc8000f8e0002 */
[----:B------:R-:W-:Y:S01]  /*20cb0*/  IMAD R3, R7, UR5, R0 ;  /* 0x0000000507037c24 */ /* 0x000fe2000f8e0200 */
[----:B------:R-:W-:Y:S02]  /*20cc0*/  ULDC.64 UR4, c[0x0][0xa80] ;  /* 0x0002a00000047ab9 */ /* 0x000fe40000000a00 */
[----:B------:R-:W-:Y:S01]  /*20cd0*/  LEA R2, P0, R4, UR4, 0x1 ;  /* 0x0000000404027c11 */ /* 0x000fe2000f8008ff */
[----:B------:R-:W-:Y:S01]  /*20ce0*/  UMOV UR4, 0xffffffff ;  /* 0xffffffff00047882 */ /* 0x000fe20000000000 */
[----:B------:R-:W-:-:S04]  /*20cf0*/  IADD3 R3, R5, R3, RZ ;  /* 0x0000000305037210 */ /* 0x000fc80007ffe0ff */
[----:B------:R-:W-:Y:S01]  /*20d00*/  LEA.HI.X R3, R4, UR5, R3, 0x1, P0 ;  /* 0x0000000504037c11 */ /* 0x000fe200080f0c03 */
[----:B------:R-:W-:Y:S06]  /*20d10*/  BRA.DIV UR4, `(.L_x_620) ;  /* 0x0000009e04707947 */ /* 0x000fec000b800000 */
[----:B------:R2:W3:Y:S04]  /*20d20*/  SHFL.IDX PT, R0, R3, RZ, 0x181f ;  /* 0x00181fff03007589 */ /* 0x0004e800000e0000 */
[----:B------:R2:W4:Y:S02]  /*20d30*/  SHFL.IDX PT, R14, R2, RZ, 0x181f ;  /* 0x00181fff020e7589 */ /* 0x00052400000e0000 */
.L_x_851:
[----:B------:R-:W-:Y:S01]  /*20d40*/  IMAD R21, R6, R21, RZ ;  /* 0x0000001506157224 */ /* 0x000fe200078e02ff */
[----:B------:R-:W-:Y:S01]  /*20d50*/  BSSY B1, `(.L_x_621) ;  /* 0x000000f000017945 */ /* 0x000fe20003800000 */
[----:B------:R-:W-:-:S05]  /*20d60*/  IMAD R6, R225, 0x80, R227 ;  /* 0x00000080e1067824 */ /* 0x000fca00078e02e3 */
[----:B------:R-:W-:-:S13]  /*20d70*/  ISETP.GE.AND P0, PT, R6, R21, PT ;  /* 0x000000150600720c */ /* 0x000fda0003f06270 */
[----:B------:R-:W-:Y:S05]  /*20d80*/  @P0 BRA `(.L_x_622) ;  /* 0x00000000002c0947 */ /* 0x000fea0003800000 */
[----:B------:R-:W-:Y:S01]  /*20d90*/  ULDC UR4, c[0x0][0xac8] ;  /* 0x0002b20000047ab9 */ /* 0x000fe20000000800 */
[----:B------:R-:W-:Y:S02]  /*20da0*/  SHF.R.S32.HI R8, RZ, 0x1f, R214 ;  /* 0x0000001fff087819 */ /* 0x000fe400000114d6 */
[----:B------:R-:W-:Y:S02]  /*20db0*/  ISETP.GE.AND P2, PT, R214, UR4, PT ;  /* 0x00000004d6007c0c */ /* 0x000fe4000bf46270 */
[----:B------:R-:W-:Y:S02]  /*20dc0*/  ISETP.GE.AND P3, PT, R219, UR4, PT ;  /* 0x00000004db007c0c */ /* 0x000fe4000bf66270 */
[----:B------:R-:W-:-:S09]  /*20dd0*/  SHF.R.S32.HI R7, RZ, 0x1f, R219 ;  /* 0x0000001fff077819 */ /* 0x000fd200000114db */
[CC--:B----4-:R-:W-:Y:S02]  /*20de0*/  @!P2 LEA R4, P0, R214.reuse, R14.reuse, 0x1 ;  /* 0x0000000ed604a211 */ /* 0x0d0fe400078008ff */
[C---:B------:R-:W-:Y:S02]  /*20df0*/  @!P3 LEA R14, P1, R219.reuse, R14, 0x1 ;  /* 0x0000000edb0eb211 */ /* 0x040fe400078208ff */
[-C--:B---3--:R-:W-:Y:S02]  /*20e00*/  @!P2 LEA.HI.X R5, R214, R0.reuse, R8, 0x1, P0 ;  /* 0x00000000d605a211 */ /* 0x088fe400000f0c08 */
[----:B------:R-:W-:-:S03]  /*20e10*/  @!P3 LEA.HI.X R15, R219, R0, R7, 0x1, P1 ;  /* 0x00000000db0fb211 */ /* 0x000fc600008f0c07 */
[----:B------:R3:W-:Y:S04]  /*20e20*/  @!P2 ST.E.128 desc[UR50][R4.64], RZ ;  /* 0x000000ff0400a985 */ /* 0x0007e8000c101d32 */
[----:B------:R3:W-:Y:S02]  /*20e30*/  @!P3 ST.E.128 desc[UR50][R14.64], RZ ;  /* 0x000000ff0e00b985 */ /* 0x0007e4000c101d32 */
.L_x_622:
[----:B------:R-:W-:Y:S05]  /*20e40*/  BSYNC B1 ;  /* 0x0000000000017941 */ /* 0x000fea0003800000 */
.L_x_621:
[----:B------:R-:W-:-:S03]  /*20e50*/  UMOV UR4, 0xffffffff ;  /* 0xffffffff00047882 */ /* 0x000fc60000000000 */
[----:B------:R-:W-:Y:S05]  /*20e60*/  BRA.DIV UR4, `(.L_x_623) ;  /* 0x0000009e04507947 */ /* 0x000fea000b800000 */
[----:B---3--:R3:W0:Y:S04]  /*20e70*/  SHFL.IDX PT, R0, R3, 0x1, 0x181f ;  /* 0x00381f0003007f89 */ /* 0x00862800000e0000 */
[----:B----4-:R3:W4:Y:S02]  /*20e80*/  SHFL.IDX PT, R14, R2, 0x1, 0x181f ;  /* 0x00381f00020e7f89 */ /* 0x01072400000e0000 */
.L_x_855:
[----:B------:R-:W-:Y:S01]  /*20e90*/  VIADD R4, R6, 0x20 ;  /* 0x0000002006047836 */ /* 0x000fe20000000000 */
[----:B------:R-:W-:Y:S04]  /*20ea0*/  BSSY B1, `(.L_x_624) ;  /* 0x000000e000017945 */ /* 0x000fe80003800000 */
        /* <DEDUP_REMOVED lines=9> */
[-C--:B0-----:R-:W-:Y:S02]  /*20f40*/  @!P2 LEA.HI.X R5, R214, R0.reuse, R8, 0x1, P0 ;  /* 0x00000000d605a211 */ /* 0x081fe400000f0c08 */
[----:B------:R-:W-:-:S03]  /*20f50*/  @!P3 LEA.HI.X R15, R219, R0, R7, 0x1, P1 ;  /* 0x00000000db0fb211 */ /* 0x000fc600008f0c07 */
[----:B------:R0:W-:Y:S04]  /*20f60*/  @!P2 ST.E.128 desc[UR50][R4.64], RZ ;  /* 0x000000ff0400a985 */ /* 0x0001e8000c101d32 */
[----:B------:R0:W-:Y:S02]  /*20f70*/  @!P3 ST.E.128 desc[UR50][R14.64], RZ ;  /* 0x000000ff0e00b985 */ /* 0x0001e4000c101d32 */
.L_x_625:
[----:B------:R-:W-:Y:S05]  /*20f80*/  BSYNC B1 ;  /* 0x0000000000017941 */ /* 0x000fea0003800000 */
.L_x_624:
[----:B------:R-:W-:-:S03]  /*20f90*/  UMOV UR4, 0xffffffff ;  /* 0xffffffff00047882 */ /* 0x000fc60000000000 */
[----:B------:R-:W-:Y:S05]  /*20fa0*/  BRA.DIV UR4, `(.L_x_626) ;  /* 0x0000009e04487947 */ /* 0x000fea000b800000 */
[----:B0-----:R0:W0:Y:S04]  /*20fb0*/  SHFL.IDX PT, R0, R3, 0x2, 0x181f ;  /* 0x00581f0003007f89 */ /* 0x00102800000e0000 */
[----:B----4-:R4:W0:Y:S02]  /*20fc0*/  SHFL.IDX PT, R14, R2, 0x2, 0x181f ;  /* 0x00581f00020e7f89 */ /* 0x01082400000e0000 */
.L_x_859:
        /* <DEDUP_REMOVED lines=9> */
[CC--:B0-----:R-:W-:Y:S02]  /*21060*/  @!P2 LEA R4, P0, R214.reuse, R14.reuse, 0x1 ;  /* 0x0000000ed604a211 */ /* 0x0c1fe400078008ff */
[C---:B------:R-:W-:Y:S02]  /*21070*/  @!P3 LEA R14, P1, R219.reuse, R14, 0x1 ;  /* 0x0000000edb0eb211 */ /* 0x040fe400078208ff */
[-C--:B------:R-:W-:Y:S02]  /*21080*/  @!P2 LEA.HI.X R5, R214, R0.reuse, R8, 0x1, P0 ;  /* 0x00000000d605a211 */ /* 0x080fe400000f0c08 */
[----:B------:R-:W-:-:S03]  /*21090*/  @!P3 LEA.HI.X R15, R219, R0, R7, 0x1, P1 ;  /* 0x00000000db0fb211 */ /* 0x000fc600008f0c07 */
[----:B------:R0:W-:Y:S04]  /*210a0*/  @!P2 ST.E.128 desc[UR50][R4.64], RZ ;  /* 0x000000ff0400a985 */ /* 0x0001e8000c101d32 */
[----:B------:R0:W-:Y:S02]  /*210b0*/  @!P3 ST.E.128 desc[UR50][R14.64], RZ ;  /* 0x000000ff0e00b985 */ /* 0x0001e4000c101d32 */
.L_x_628:
[----:B------:R-:W-:Y:S05]  /*210c0*/  BSYNC B1 ;  /* 0x0000000000017941 */ /* 0x000fea0003800000 */
.L_x_627:
[----:B------:R-:W-:-:S03]  /*210d0*/  UMOV UR4, 0xffffffff ;  /* 0xffffffff00047882 */ /* 0x000fc60000000000 */
[----:B------:R-:W-:Y:S05]  /*210e0*/  BRA.DIV UR4, `(.L_x_629) ;  /* 0x0000009e04407947 */ /* 0x000fea000b800000 */
[----:B0-----:R0:W0:Y:S04]  /*210f0*/  SHFL.IDX PT, R0, R3, 0x3, 0x181f ;  /* 0x00781f0003007f89 */ /* 0x00102800000e0000 */
[----:B------:R0:W0:Y:S02]  /*21100*/  SHFL.IDX PT, R14, R2, 0x3, 0x181f ;  /* 0x00781f00020e7f89 */ /* 0x00002400000e0000 */
.L_x_863:
[----:B0-234-:R-:W-:-:S04]  /*21110*/  IADD3 R2, R6, 0x60, RZ ;  /* 0x0000006006027810 */ /* 0x01dfc80007ffe0ff */
[----:B------:R-:W-:-:S13]  /*21120*/  ISETP.GE.AND P0, PT, R2, R21, PT ;  /* 0x000000150200720c */ /* 0x000fda0003f06270 */
[----:B------:R-:W-:Y:S05]  /*21130*/  @P0 BRA `(.L_x_616) ;  /* 0x00000000002c0947 */ /* 0x000fea0003800000 */
[----:B------:R-:W-:Y:S01]  /*21140*/  ULDC UR4, c[0x0][0xac8] ;  /* 0x0002b20000047ab9 */ /* 0x000fe20000000800 */
[----:B------:R-:W-:Y:S02]  /*21150*/  SHF.R.S32.HI R5, RZ, 0x1f, R214 ;  /* 0x0000001fff057819 */ /* 0x000fe400000114d6 */
[----:B------:R-:W-:Y:S02]  /*21160*/  ISETP.GE.AND P2, PT, R214, UR4, PT ;  /* 0x00000004d6007c0c */ /* 0x000fe4000bf46270 */
[----:B------:R-:W-:Y:S02]  /*21170*/  ISETP.GE.AND P3, PT, R219, UR4, PT ;  /* 0x00000004db007c0c */ /* 0x000fe4000bf66270 */
[----:B------:R-:W-:-:S09]  /*21180*/  SHF.R.S32.HI R4, RZ, 0x1f, R219 ;  /* 0x0000001fff047819 */ /* 0x000fd200000114db */
[CC--:B------:R-:W-:Y:S02]  /*21190*/  @!P2 LEA R2, P0, R214.reuse, R14.reuse, 0x1 ;  /* 0x0000000ed602a211 */ /* 0x0c0fe400078008ff */
[C---:B------:R-:W-:Y:S02]  /*211a0*/  @!P3 LEA R14, P1, R219.reuse, R14, 0x1 ;  /* 0x0000000edb0eb211 */ /* 0x040fe400078208ff */
[-C--:B------:R-:W-:Y:S02]  /*211b0*/  @!P2 LEA.HI.X R3, R214, R0.reuse, R5, 0x1, P0 ;  /* 0x00000000d603a211 */ /* 0x080fe400000f0c05 */
[----:B------:R-:W-:-:S03]  /*211c0*/  @!P3 LEA.HI.X R15, R219, R0, R4, 0x1, P1 ;  /* 0x00000000db0fb211 */ /* 0x000fc600008f0c04 */
[----:B------:R0:W-:Y:S04]  /*211d0*/  @!P2 ST.E.128 desc[UR50][R2.64], RZ ;  /* 0x000000ff0200a985 */ /* 0x0001e8000c101d32 */
[----:B------:R0:W-:Y:S02]  /*211e0*/  @!P3 ST.E.128 desc[UR50][R14.64], RZ ;  /* 0x000000ff0e00b985 */ /* 0x0001e4000c101d32 */
.L_x_616:
[----:B------:R-:W-:Y:S05]  /*211f0*/  BSYNC B0 ;  /* 0x0000000000007941 */ /* 0x000fea0003800000 */
.L_x_606:
[----:B------:R-:W-:Y:S02]  /*21200*/  ULDC UR4, c[0x0][0xc3c] ;  /* 0x00030f0000047ab9 */ /* 0x000fe40000000800 */
[----:B-1----:R-:W-:-:S13]  /*21210*/  ISETP.GE.AND P0, PT, R171, UR4, PT ;  /* 0x00000004ab007c0c */ /* 0x002fda000bf06270 */
[----:B------:R-:W-:Y:S05]  /*21220*/  @!P0 BRA `(.L_x_630) ;  /* 0xfffffe0000c48947 */ /* 0x000fea000383ffff */
[----:B------:R-:W-:Y:S05]  /*21230*/  BRA `(.L_x_431) ;  /* 0x0000007800707947 */ /* 0x000fea0003800000 */
.L_x_429:
[----:B------:R-:W-:-:S08]  /*21240*/  NOP ;  /* 0x0000000000007918 */ /* 0x000fd00000000000 */
[----:B------:R-:W0:-:S00]  /*21250*/  USETMAXREG.DEALLOC.CTAPOOL 0x28 ;  /* 0x00000028000079c8 */ /* 0x000e0000080e0500 */
[----:B0-----:R-:W2:Y:S01]  /*21260*/  LDL.LU R3, [R1] ;  /* 0x0000000001037983 */ /* 0x001ea20000300800 */
[----:B------:R-:W-:-:S06]  /*21270*/  LOP3.LUT R0, R0, 0x3, RZ, 0xc0, !PT ;  /* 0x0000000300007812 */ /* 0x000fcc00078ec0ff */
[----:B------:R-:W0:Y:S02]  /*21280*/  SHFL.IDX PT, R0, R0, RZ, 0x1f ;  /* 0x00001fff00007589 */ /* 0x000e2400000e0000 */
[----:B0-----:R-:W-:-:S13]  /*21290*/  ISETP.NE.AND P0, PT, R0, RZ, PT ;  /* 0x000000ff0000720c */ /* 0x001fda0003f05270 */
[----:B------:R-:W-:Y:S01]  /*212a0*/  @P0 BAR.SYNC.DEFER_BLOCKING 0x5, 0x180 ;  /* 0x0146000000000b1d */ /* 0x000fe20000010000 */
[----:B--2---:R-:W-:-:S04]  /*212b0*/  LOP3.LUT R3, R3, 0xfffffeff, RZ, 0xc0, !PT ;  /* 0xfffffeff03037812 */ /* 0x004fc800078ec0ff */
[----:B------:R-:W-:-:S05]  /*212c0*/  @P0 LOP3.LUT R3, R3, 0x100, RZ, 0xfc, !PT ;  /* 0x0000010003030812 */ /* 0x000fca00078efcff */
[----:B------:R0:W-:Y:S02]  /*212d0*/  STL [R1], R3 ;  /* 0x0000000301007387 */ /* 0x0001e40000100800 */
[----:B0-----:R-:W-:-:S04]  /*212e0*/  @P0 MOV R3, 0x400 ;  /* 0x0000040000030802 */ /* 0x001fc80000000f00 */
[----:B------:R-:W-:-:S05]  /*212f0*/  @P0 LEA R2, R2, R3, 0x18 ;  /* 0x0000000302020211 */ /* 0x000fca00078ec0ff */
[----:B------:R0:W1:Y:S01]  /*21300*/  @P0 LDS.128 R16, [R2+0x298d0] ;  /* 0x0298d00002100984 */ /* 0x0000620000000c00 */
[----:B------:R-:W-:Y:S06]  /*21310*/  @P0 BAR.ARV 0x4, 0x180 ;  /* 0x0106000000000b1d */ /* 0x000fec0000002000 */
[----:B------:R-:W-:Y:S05]  /*21320*/  @P0 BRA `(.L_x_631) ;  /* 0x0000000800040947 */ /* 0x000fea0003800000 */
[----:B------:R-:W2:Y:S01]  /*21330*/  S2R R4, SR_TID.X ;  /* 0x0000000000047919 */ /* 0x000ea20000002100 */
[----:B------:R-:W-:Y:S01]  /*21340*/  ULDC UR4, c[0x0][0xc3c] ;  /* 0x00030f0000047ab9 */ /* 0x000fe20000000800 */
[----:B------:R-:W-:Y:S01]  /*21350*/  IMAD.MOV.U32 R0, RZ, RZ, RZ ;  /* 0x000000ffff007224 */ /* 0x000fe200078e00ff */
[----:B------:R-:W3:Y:S01]  /*21360*/  S2UR UR6, SR_CTAID.X ;  /* 0x00000000000679c3 */ /* 0x000ee20000002500 */
[----:B------:R-:W-:Y:S01]  /*21370*/  ULDC UR5, c[0x0][0xc38] ;  /* 0x00030e0000057ab9 */ /* 0x000fe20000000800 */
[----:B--2---:R-:W-:-:S04]  /*21380*/  LOP3.LUT R5, R4, 0x1f, RZ, 0xc0, !PT ;  /* 0x0000001f04057812 */ /* 0x004fc800078ec0ff */
[----:B------:R-:W-:-:S04]  /*21390*/  ISETP.NE.AND P0, PT, R5, 0x1f, PT ;  /* 0x0000001f0500780c */ /* 0x000fc80003f05270 */
[----:B------:R-:W-:-:S13]  /*213a0*/  ISETP.GE.OR P1, PT, R5, UR4, !P0 ;  /* 0x0000000405007c0c */ /* 0x000fda000c726670 */
[----:B0-----:R-:W0:Y:S02]  /*213b0*/  @!P1 LDC.64 R2, c[0x0][0xc80] ;  /* 0x00032000ff029b82 */ /* 0x001e240000000a00 */
[----:B0-----:R-:W-:-:S05]  /*213c0*/  @!P1 IMAD.WIDE.U32 R2, R5, 0x4, R2 ;  /* 0x0000000405029825 */ /* 0x001fca00078e0002 */
[----:B------:R-:W2:Y:S01]  /*213d0*/  @!P1 LDG.E R0, desc[UR50][R2.64] ;  /* 0x0000003202009981 */ /* 0x000ea2000c1e1900 */
[C---:B------:R-:W-:Y:S01]  /*213e0*/  ISETP.NE.AND P1, PT, R5.reuse, RZ, PT ;  /* 0x000000ff0500720c */ /* 0x040fe20003f25270 */
[----:B------:R-:W-:Y:S01]  /*213f0*/  UMOV UR4, URZ ;  /* 0x0000003f00047c82 */ /* 0x000fe20008000000 */
[C---:B------:R-:W-:Y:S01]  /*21400*/  ISETP.GE.U32.AND P2, PT, R5.reuse, 0x2, PT ;  /* 0x000000020500780c */ /* 0x040fe20003f46070 */
[----:B-1----:R-:W-:Y:S01]  /*21410*/  IMAD.MOV.U32 R16, RZ, RZ, RZ ;  /* 0x000000ffff107224 */ /* 0x002fe200078e00ff */
        /* <DEDUP_REMOVED lines=10> */
[----:B0-----:R-:W-:-:S04]  /*214c0*/  SEL R3, R6, RZ, P3 ;  /* 0x000000ff06037207 */ /* 0x001fc80001800000 */
[----:B------:R-:W-:-:S05]  /*214d0*/  IADD3 R3, R4, R3, RZ ;  /* 0x0000000304037210 */ /* 0x000fca0007ffe0ff */
[----:B------:R-:W0:Y:S02]  /*214e0*/  SHFL.UP PT, R2, R3, 0x8, RZ ;  /* 0x0500000003027989 */ /* 0x000e2400000e00ff */
[----:B0-----:R-:W-:-:S05]  /*214f0*/  SEL R2, R2, RZ, P4 ;  /* 0x000000ff02027207 */ /* 0x001fca0002000000 */
[----:B------:R-:W-:-:S05]  /*21500*/  IMAD.IADD R2, R3, 0x1, R2 ;  /* 0x0000000103027824 */ /* 0x000fca00078e0202 */
[----:B------:R-:W0:Y:S02]  /*21510*/  SHFL.UP PT, R6, R2, 0x10, RZ ;  /* 0x0600000002067989 */ /* 0x000e2400000e00ff */
[----:B0-----:R-:W-:-:S05]  /*21520*/  SEL R7, R6, RZ, P5 ;  /* 0x000000ff06077207 */ /* 0x001fca0002800000 */
[----:B------:R-:W-:-:S05]  /*21530*/  IMAD.IADD R7, R2, 0x1, R7 ;  /* 0x0000000102077824 */ /* 0x000fca00078e0207 */
[----:B------:R-:W0:Y:S02]  /*21540*/  SHFL.IDX PT, R4, R7, 0x1f, 0x1f ;  /* 0x03e01f0007047f89 */ /* 0x000e2400000e0000 */
[----:B0-----:R-:W-:-:S05]  /*21550*/  IMAD R4, R4, UR5, RZ ;  /* 0x0000000504047c24 */ /* 0x001fca000f8e02ff */
[----:B---3--:R-:W-:Y:S02]  /*21560*/  ISETP.GT.AND P6, PT, R4, UR6, PT ;  /* 0x0000000604007c0c */ /* 0x008fe4000bfc4270 */
[----:B------:R-:W-:-:S11]  /*21570*/  MOV R3, R4 ;  /* 0x0000000400037202 */ /* 0x000fd60000000f00 */
[----:B------:R-:W-:Y:S05]  /*21580*/  @P6 BRA `(.L_x_632) ;  /* 0x00000000009c6947 */ /* 0x000fea0003800000 */
[----:B------:R-:W0:Y:S01]  /*21590*/  LDC R10, c[0x0][0xc3c] ;  /* 0x00030f00ff0a7b82 */ /* 0x000e220000000800 */
[----:B------:R-:W-:Y:S01]  /*215a0*/  IMAD.MOV.U32 R4, RZ, RZ, R3 ;  /* 0x000000ffff047224 */ /* 0x000fe200078e0003 */
[----:B------:R-:W-:Y:S01]  /*215b0*/  UMOV UR4, URZ ;  /* 0x0000003f00047c82 */ /* 0x000fe20008000000 */
[----:B------:R-:W-:Y:S01]  /*215c0*/  ULDC UR7, c[0x0][0xc3c] ;  /* 0x00030f0000077ab9 */ /* 0x000fe20000000800 */
[----:B------:R-:W-:-:S05]  /*215d0*/  ULDC UR5, c[0x0][0xc38] ;  /* 0x00030e0000057ab9 */ /* 0x000fca0000000800 */
.L_x_636:
[----:B------:R-:W-:Y:S01]  /*215e0*/  UIADD3 UR4, UR4, 0x1f, URZ ;  /* 0x0000001f04047890 */ /* 0x000fe2000fffe03f */
[----:B------:R-:W-:-:S05]  /*215f0*/  IMAD.U32 R19, RZ, RZ, UR7 ;  /* 0x00000007ff137e24 */ /* 0x000fca000f8e00ff */
[----:B0-----:R-:W-:-:S13]  /*21600*/  ISETP.LE.AND P6, PT, R10, UR4, PT ;  /* 0x000000040a007c0c */ /* 0x001fda000bfc3270 */
[----:B------:R-:W-:Y:S05]  /*21610*/  @P6 BRA `(.L_x_633) ;  /* 0x0000000400246947 */ /* 0x000fea0003800000 */
[----:B------:R-:W-:Y:S01]  /*21620*/  VIADD R7, R5, UR4 ;  /* 0x0000000405077c36 */ /* 0x000fe20008000000 */
[----:B------:R-:W-:Y:S01]  /*21630*/  BSSY B0, `(.L_x_634) ;  /* 0x0000007000007945 */ /* 0x000fe20003800000 */
[----:B------:R-:W-:-:S03]  /*21640*/  MOV R0, RZ ;  /* 0x000000ff00007202 */ /* 0x000fc60000000f00 */
[----:B------:R-:W-:-:S13]  /*21650*/  ISETP.GE.OR P6, PT, R7, R10, !P0 ;  /* 0x0000000a0700720c */ /* 0x000fda00047c6670 */
[----:B------:R-:W-:Y:S05]  /*21660*/  @P6 BRA `(.L_x_635) ;  /* 0x00000000000c6947 */ /* 0x000fea0003800000 */
[----:B------:R-:W0:Y:S02]  /*21670*/  LDC.64 R2, c[0x0][0xc80] ;  /* 0x00032000ff027b82 */ /* 0x000e240000000a00 */
[----:B0-----:R-:W-:-:S05]  /*21680*/  IMAD.WIDE R2, R7, 0x4, R2 ;  /* 0x0000000407027825 */ /* 0x001fca00078e0202 */
[----:B------:R0:W5:Y:S02]  /*21690*/  LDG.E R0, desc[UR50][R2.64] ;  /* 0x0000003202007981 */ /* 0x000164000c1e1900 */
.L_x_635:
[----:B------:R-:W-:Y:S05]  /*216a0*/  BSYNC B0 ;  /* 0x0000000000007941 */ /* 0x000fea0003800000 */
.L_x_634:
        /* <DEDUP_REMOVED lines=15> */
[----:B------:R-:W0:Y:S02]  /*217a0*/  SHFL.IDX PT, R3, R9, 0x1f, 0x1f ;  /* 0x03e01f0009037f89 */ /* 0x000e2400000e0000 */
[----:B0-----:R-:W-:-:S04]  /*217b0*/  IMAD R3, R3, UR5, RZ ;  /* 0x0000000503037c24 */ /* 0x001fc8000f8e02ff */
[----:B------:R-:W-:-:S05]  /*217c0*/  IMAD.IADD R4, R3, 0x1, R4 ;  /* 0x0000000103047824 */ /* 0x000fca00078e0204 */
[----:B------:R-:W-:-:S13]  /*217d0*/  ISETP.GT.AND P6, PT, R4, UR6, PT ;  /* 0x0000000604007c0c */ /* 0x000fda000bfc4270 */
[----:B------:R-:W-:Y:S05]  /*217e0*/  @!P6 BRA `(.L_x_636) ;  /* 0xfffffffc007ce947 */ /* 0x000fea000383ffff */
[----:B------:R-:W-:-:S07]  /*217f0*/  IMAD.MOV.U32 R7, RZ, RZ, R9 ;  /* 0x000000ffff077224 */ /* 0x000fce00078e0009 */
.L_x_632:
[----:B------:R-:W-:-:S05]  /*21800*/  IADD3 R8, -R3, R4, RZ ;  /* 0x0000000403087210 */ /* 0x000fca0007ffe1ff */
[----:B------:R-:W-:-:S05]  /*21810*/  IMAD R2, R7, UR5, R8 ;  /* 0x0000000507027c24 */ /* 0x000fca000f8e0208 */
[----:B------:R-:W-:-:S13]  /*21820*/  ISETP.GT.AND P0, PT, R2, UR6, PT ;  /* 0x0000000602007c0c */ /* 0x000fda000bf04270 */
[----:B------:R-:W-:-:S04]  /*21830*/  VOTE.ANY R4, PT, !P0 ;  /* 0x0000000000047806 */ /* 0x000fc800040e0100 */
[----:B------:R-:W0:Y:S01]  /*21840*/  POPC R19, R4 ;  /* 0x0000000400137309 */ /* 0x000e220000000000 */
[----:B------:R-:W-:Y:S01]  /*21850*/  ISETP.NE.AND P0, PT, R4, RZ, PT ;  /* 0x000000ff0400720c */ /* 0x000fe20003f05270 */
[----:B0-----:R-:W0:Y:S02]  /*21860*/  SHFL.IDX PT, R10, R0, R19, 0x1f ;  /* 0x00001f13000a7589 */ /* 0x001e2400000e0000 */
[----:B0-----:R-:W-:-:S04]  /*21870*/  IABS R9, R10 ;  /* 0x0000000a00097213 */ /* 0x001fc80000000000 */
[----:B------:R-:W0:Y:S08]  /*21880*/  I2F.RP R6, R9 ;  /* 0x0000000900067306 */ /* 0x000e300000209400 */
[----:B0-----:R-:W0:Y:S02]  /*21890*/  MUFU.RCP R6, R6 ;  /* 0x0000000600067308 */ /* 0x001e240000001000 */
[----:B0-----:R-:W-:-:S06]  /*218a0*/  VIADD R2, R6, 0xffffffe ;  /* 0x0ffffffe06027836 */ /* 0x001fcc0000000000 */
[----:B------:R0:W1:Y:S01]  /*218b0*/  F2I.FTZ.U32.TRUNC.NTZ R3, R2 ;  /* 0x0000000200037305 */ /* 0x000062000021f000 */
[----:B------:R-:W-:Y:S05]  /*218c0*/  @!P0 BRA `(.L_x_637) ;  /* 0x0000000000088947 */ /* 0x000fea0003800000 */
[----:B------:R-:W-:-:S06]  /*218d0*/  VIADD R16, R19, 0xffffffff ;  /* 0xffffffff13107836 */ /* 0x000fcc0000000000 */
[----:B------:R2:W3:Y:S02]  /*218e0*/  SHFL.IDX PT, R16, R7, R16, 0x1f ;  /* 0x00001f1007107589 */ /* 0x0004e400000e0000 */
.L_x_637:
[----:B---3--:R-:W-:Y:S01]  /*218f0*/  IMAD R16, R16, UR5, R8 ;  /* 0x0000000510107c24 */ /* 0x008fe2000f8e0208 */
[----:B0-----:R-:W-:Y:S01]  /*21900*/  IABS R2, R10 ;  /* 0x0000000a00027213 */ /* 0x001fe20000000000 */
[----:B-1----:R-:W-:Y:S02]  /*21910*/  IMAD.MOV R0, RZ, RZ, -R3 ;  /* 0x000000ffff007224 */ /* 0x002fe400078e0a03 */
[----:B------:R-:W-:Y:S01]  /*21920*/  VIADD R19, R19, UR4 ;  /* 0x0000000413137c36 */ /* 0x000fe20008000000 */
[----:B------:R-:W-:Y:S01]  /*21930*/  IADD3 R11, -R16, UR6, RZ ;  /* 0x00000006100b7c10 */ /* 0x000fe2000fffe1ff */
[----:B--2---:R-:W-:Y:S01]  /*21940*/  IMAD R7, R0, R9, RZ ;  /* 0x0000000900077224 */ /* 0x004fe200078e02ff */
[----:B------:R-:W-:Y:S01]  /*21950*/  IADD3 R4, RZ, -R2, RZ ;  /* 0x80000002ff047210 */ /* 0x000fe20007ffe0ff */
[----:B------:R-:W-:Y:S01]  /*21960*/  IMAD.MOV.U32 R2, RZ, RZ, RZ ;  /* 0x000000ffff027224 */ /* 0x000fe200078e00ff */
[----:B------:R-:W-:-:S03]  /*21970*/  IABS R0, R11 ;  /* 0x0000000b00007213 */ /* 0x000fc60000000000 */
[----:B------:R-:W-:-:S04]  /*21980*/  IMAD.HI.U32 R2, R3, R7, R2 ;  /* 0x0000000703027227 */ /* 0x000fc800078e0002 */
[----:B------:R-:W-:Y:S02]  /*21990*/  IMAD.MOV.U32 R3, RZ, RZ, R0 ;  /* 0x000000ffff037224 */ /* 0x000fe400078e0000 */
[----:B------:R-:W-:Y:S02]  /*219a0*/  IMAD.MOV.U32 R0, RZ, RZ, R4 ;  /* 0x000000ffff007224 */ /* 0x000fe400078e0004 */
[----:B------:R-:W-:-:S04]  /*219b0*/  IMAD.HI.U32 R2, R2, R3, RZ ;  /* 0x0000000302027227 */ /* 0x000fc800078e00ff */
[----:B------:R-:W-:-:S05]  /*219c0*/  IMAD R0, R2, R0, R3 ;  /* 0x0000000002007224 */ /* 0x000fca00078e0203 */
[----:B------:R-:W-:-:S13]  /*219d0*/  ISETP.GT.U32.AND P1, PT, R9, R0, PT ;  /* 0x000000000900720c */ /* 0x000fda0003f24070 */
[-C--:B------:R-:W-:Y:S01]  /*219e0*/  @!P1 IADD3 R0, R0, -R9.reuse, RZ ;  /* 0x8000000900009210 */ /* 0x080fe20007ffe0ff */
[----:B------:R-:W-:Y:S01]  /*219f0*/  @!P1 VIADD R2, R2, 0x1 ;  /* 0x0000000102029836 */ /* 0x000fe20000000000 */
[----:B------:R-:W-:Y:S02]  /*21a00*/  ISETP.NE.AND P1, PT, R10, RZ, PT ;  /* 0x000000ff0a00720c */ /* 0x000fe40003f25270 */
[----:B------:R-:W-:Y:S02]  /*21a10*/  ISETP.GE.U32.AND P0, PT, R0, R9, PT ;  /* 0x000000090000720c */ /* 0x000fe40003f06070 */
[----:B------:R-:W-:-:S04]  /*21a20*/  LOP3.LUT R0, R11, R10, RZ, 0x3c, !PT ;  /* 0x0000000a0b007212 */ /* 0x000fc800078e3cff */
[----:B------:R-:W-:-:S07]  /*21a30*/  ISETP.GE.AND P2, PT, R0, RZ, PT ;  /* 0x000000ff0000720c */ /* 0x000fce0003f46270 */
[----:B------:R-:W-:-:S06]  /*21a40*/  @P0 VIADD R2, R2, 0x1 ;  /* 0x0000000102020836 */ /* 0x000fcc0000000000 */
[----:B------:R-:W-:Y:S01]  /*21a50*/  @!P2 IMAD.MOV R2, RZ, RZ, -R2 ;  /* 0x000000ffff02a224 */ /* 0x000fe200078e0a02 */
[----:B------:R-:W-:-:S04]  /*21a60*/  @!P1 LOP3.LUT R2, RZ, R10, RZ, 0x33, !PT ;  /* 0x0000000aff029212 */ /* 0x000fc800078e33ff */
[----:B------:R-:W-:Y:S01]  /*21a70*/  IADD3 R17, -R2, RZ, RZ ;  /* 0x000000ff02117210 */ /* 0x000fe20007ffe1ff */
[----:B------:R-:W-:-:S04]  /*21a80*/  IMAD.MOV.U32 R18, RZ, RZ, R2 ;  /* 0x000000ffff127224 */ /* 0x000fc800078e0002 */
[----:B------:R-:W-:Y:S01]  /*21a90*/  IMAD R17, R10, R17, R11 ;  /* 0x000000110a117224 */ /* 0x000fe200078e020b */
[----:B------:R-:W-:Y:S06]  /*21aa0*/  BRA `(.L_x_638) ;  /* 0x00000000000c7947 */ /* 0x000fec0003800000 */
.L_x_633:
[----:B------:R-:W-:Y:S01]  /*21ab0*/  IMAD.MOV.U32 R17, RZ, RZ, RZ ;  /* 0x000000ffff117224 */ /* 0x000fe200078e00ff */
[----:B------:R-:W-:Y:S01]  /*21ac0*/  MOV R16, UR6 ;  /* 0x0000000600107c02 */ /* 0x000fe20008000f00 */
[----:B------:R-:W-:-:S07]  /*21ad0*/  IMAD.MOV.U32 R18, RZ, RZ, RZ ;  /* 0x000000ffff127224 */ /* 0x000fce00078e00ff */
.L_x_638:
[----:B------:R-:W-:-:S13]  /*21ae0*/  ISETP.NE.AND P0, PT, R5, RZ, PT ;  /* 0x000000ff0500720c */ /* 0x000fda0003f05270 */
[----:B------:R-:W0:Y:S01]  /*21af0*/  @!P0 S2R R3, SR_CgaCtaId ;  /* 0x0000000000038919 */ /* 0x000e220000008800 */
[----:B------:R-:W-:-:S04]  /*21b00*/  @!P0 MOV R0, 0x400 ;  /* 0x0000040000008802 */ /* 0x000fc80000000f00 */
[----:B0-----:R-:W-:-:S05]  /*21b10*/  @!P0 LEA R0, R3, R0, 0x18 ;  /* 0x0000000003008211 */ /* 0x001fca00078ec0ff */
[----:B------:R2:W-:Y:S01]  /*21b20*/  @!P0 STS.128 [R0+0x298d0], R16 ;  /* 0x0298d01000008388 */ /* 0x0005e20000000c00 */
[----:B------:R-:W-:Y:S06]  /*21b30*/  BAR.ARV 0x5, 0x180 ;  /* 0x0146000000007b1d */ /* 0x000fec0000002000 */
.L_x_631:
[----:B------:R3:W-:Y:S01]  /*21b40*/  STL [R1+0x48], RZ ;  /* 0x000048ff01007387 */ /* 0x0007e20000100800 */
[----:B------:R-:W-:Y:S01]  /*21b50*/  ULDC UR4, c[0x0][0xc3c] ;  /* 0x00030f0000047ab9 */ /* 0x000fe20000000800 */
[----:B------:R-:W-:Y:S01]  /*21b60*/  IMAD.MOV.U32 R34, RZ, RZ, 0x1 ;  /* 0x00000001ff227424 */ /* 0x000fe200078e00ff */
[----:B-1----:R-:W-:Y:S01]  /*21b70*/  ISETP.GE.AND P0, PT, R19, UR4, PT ;  /* 0x0000000413007c0c */ /* 0x002fe2000bf06270 */
[----:B------:R-:W-:-:S12]  /*21b80*/  IMAD.MOV.U32 R23, RZ, RZ, RZ ;  /* 0x000000ffff177224 */ /* 0x000fd800078e00ff */
[----:B---3--:R-:W-:Y:S05]  /*21b90*/  @P0 BRA `(.L_x_639) ;  /* 0x0000006c001c0947 */ /* 0x008fea0003800000 */
[----:B------:R-:W1:Y:S01]  /*21ba0*/  S2R R12, SR_TID.X ;  /* 0x00000000000c7919 */ /* 0x000e620000002100 */
[----:B------:R-:W3:Y:S01]  /*21bb0*/  S2UR UR4, SR_CgaCtaId ;  /* 0x00000000000479c3 */ /* 0x000ee20000008800 */
[----:B------:R-:W-:Y:S01]  /*21bc0*/  MOV R22, 0x400 ;  /* 0x0000040000167802 */ /* 0x000fe20000000f00 */
[----:B------:R-:W-:Y:S01]  /*21bd0*/  BSSY B7, `(.L_x_639) ;  /* 0x00006c3000077945 */ /* 0x000fe20003800000 */
[----:B------:R-:W-:Y:S01]  /*21be0*/  IMAD.MOV.U32 R35, RZ, RZ, 0x1 ;  /* 0x00000001ff237424 */ /* 0x000fe200078e00ff */
[----:B------:R-:W-:Y:S01]  /*21bf0*/  MOV R34, 0x1 ;  /* 0x0000000100227802 */ /* 0x000fe20000000f00 */
[----:B------:R-:W-:Y:S01]  /*21c00*/  IMAD.MOV.U32 R28, RZ, RZ, RZ ;  /* 0x000000ffff1c7224 */ /* 0x000fe200078e00ff */
[----:B------:R-:W-:Y:S01]  /*21c10*/  ULDC.64 UR40, c[0x0][0x198] ;  /* 0x0000660000287ab9 */ /* 0x000fe20000000a00 */
[----:B------:R-:W-:Y:S01]  /*21c20*/  IMAD.MOV.U32 R23, RZ, RZ, RZ ;  /* 0x000000ffff177224 */ /* 0x000fe200078e00ff */
[----:B------:R-:W-:Y:S02]  /*21c30*/  ULOP3.LUT UR39, UR36, 0x2, URZ, 0xfc, !UPT ;  /* 0x0000000224277892 */ /* 0x000fe4000f8efc3f */
[----:B------:R-:W-:Y:S01]  /*21c40*/  ULOP3.LUT UR37, UR36, 0x1, URZ, 0xfc, !UPT ;  /* 0x0000000124257892 */ /* 0x000fe2000f8efc3f */
[----:B------:R-:W-:Y:S01]  /*21c50*/  ULDC UR38, c[0x0][0xc] ;  /* 0x0000030000267ab9 */ /* 0x000fe20000000800 */
[C---:B-1----:R-:W-:Y:S01]  /*21c60*/  LOP3.LUT R10, R12.reuse, 0x7f, RZ, 0xc0, !PT ;  /* 0x0000007f0c0a7812 */ /* 0x042fe200078ec0ff */
[C---:B------:R-:W-:Y:S01]  /*21c70*/  IMAD.SHL.U32 R3, R12.reuse, 0x80, RZ ;  /* 0x000000800c037824 */ /* 0x040fe200078e00ff */
[C---:B0-----:R-:W-:Y:S01]  /*21c80*/  SHF.L.U32 R2, R12.reuse, 0x4, RZ ;  /* 0x000000040c027819 */ /* 0x041fe200000006ff */
[C---:B------:R-:W-:Y:S01]  /*21c90*/  IMAD.SHL.U32 R11, R12.reuse, 0x2, RZ ;  /* 0x000000020c0b7824 */ /* 0x040fe200078e00ff */
[----:B------:R-:W-:Y:S01]  /*21ca0*/  SHF.R.U32.HI R7, RZ, 0x5, R10 ;  /* 0x00000005ff077819 */ /* 0x000fe2000001160a */
[----:B------:R-:W-:Y:S01]  /*21cb0*/  IMAD.SHL.U32 R37, R12, 0x4, RZ ;  /* 0x000000040c257824 */ /* 0x000fe200078e00ff */
[----:B--2---:R-:W-:-:S02]  /*21cc0*/  LOP3.LUT R0, R2, 0x1b0, RZ, 0xc0, !PT ;  /* 0x000001b002007812 */ /* 0x004fc400078ec0ff */
[----:B------:R-:W-:Y:S01]  /*21cd0*/  SHF.R.U32.HI R5, RZ, 0x1, R12 ;  /* 0x00000001ff057819 */ /* 0x000fe2000001160c */
[----:B------:R-:W-:Y:S01]  /*21ce0*/  IMAD.SHL.U32 R9, R7, 0x200, RZ ;  /* 0x0000020007097824 */ /* 0x000fe200078e00ff */
[----:B------:R-:W-:Y:S02]  /*21cf0*/  LOP3.LUT R4, R3, 0x380, RZ, 0xc0, !PT ;  /* 0x0000038003047812 */ /* 0x000fe400078ec0ff */
[----:B------:R-:W-:Y:S02]  /*21d00*/  LOP3.LUT R11, R0, 0x30, R11, 0x78, !PT ;  /* 0x00000030000b7812 */ /* 0x000fe400078e780b */
[----:B------:R-:W-:Y:S02]  /*21d10*/  SHF.L.U32 R0, R12, 0x5, RZ ;  /* 0x000000050c007819 */ /* 0x000fe400000006ff */
[----:B------:R-:W-:Y:S02]  /*21d20*/  LOP3.LUT R6, R9, 0x40, R2, 0xf8, !PT ;  /* 0x0000004009067812 */ /* 0x000fe400078ef802 */
[----:B------:R-:W-:-:S02]  /*21d30*/  LOP3.LUT R5, R4, 0x30, R5, 0xf8, !PT ;  /* 0x0000003004057812 */ /* 0x000fc400078ef805 */
[----:B------:R-:W-:Y:S02]  /*21d40*/  LOP3.LUT R4, R0, 0x80, RZ, 0xc0, !PT ;  /* 0x0000008000047812 */ /* 0x000fe400078ec0ff */
[----:B------:R-:W-:Y:S02]  /*21d50*/  LOP3.LUT R8, R6, R11, RZ, 0xfc, !PT ;  /* 0x0000000b06087212 */ /* 0x000fe400078efcff */
[----:B------:R-:W-:Y:S02]  /*21d60*/  LOP3.LUT R6, R4, 0x10, R12, 0xf8, !PT ;  /* 0x0000001004067812 */ /* 0x000fe400078ef80c */
[----:B------:R-:W-:Y:S01]  /*21d70*/  LOP3.LUT R9, R9, 0x60, R0, 0xf8, !PT ;  /* 0x0000006009097812 */ /* 0x000fe200078ef800 */
[----:B------:R-:W-:Y:S01]  /*21d80*/  STL [R1+0x18], R8 ;  /* 0x0000180801007387 */ /* 0x000fe20000100800 */
[----:B------:R-:W-:Y:S02]  /*21d90*/  LOP3.LUT R4, R5, 0x70, R2, 0x78, !PT ;  /* 0x0000007005047812 */ /* 0x000fe400078e7802 */
[----:B------:R-:W-:-:S02]  /*21da0*/  LOP3.LUT R6, R6, 0x10, R37, 0x78, !PT ;  /* 0x0000001006067812 */ /* 0x000fc400078e7825 */
[----:B------:R-:W-:Y:S02]  /*21db0*/  LOP3.LUT R9, R9, 0x100, R0, 0xf8, !PT ;  /* 0x0000010009097812 */ /* 0x000fe400078ef800 */
[----:B------:R-:W-:Y:S02]  /*21dc0*/  LOP3.LUT R4, R4, 0xc00, R3, 0xf8, !PT ;  /* 0x00000c0004047812 */ /* 0x000fe400078ef803 */
[----:B------:R-:W-:Y:S01]  /*21dd0*/  LOP3.LUT R3, R9, R6, RZ, 0xfc, !PT ;  /* 0x0000000609037212 */ /* 0x000fe200078efcff */
[----:B------:R-:W-:Y:S01]  /*21de0*/  IMAD.SHL.U32 R6, R7, 0x400, RZ ;  /* 0x0000040007067824 */ /* 0x000fe200078e00ff */
[----:B------:R-:W-:Y:S01]  /*21df0*/  R2P PR, R12, 0x14 ;  /* 0x000000140c007804 */ /* 0x000fe20000000000 */
[----:B------:R3:W-:Y:S01]  /*21e00*/  STL [R1+0x24], R4 ;  /* 0x0000240401007387 */ /* 0x0007e20000100800 */
[----:B------:R-:W-:Y:S02]  /*21e10*/  LOP3.LUT R11, R0, 0x380, RZ, 0xc0, !PT ;  /* 0x00000380000b7812 */ /* 0x000fe400078ec0ff */
[----:B------:R-:W-:Y:S01]  /*21e20*/  SHF.R.U32.HI R5, RZ, 0x2, R10 ;  /* 0x00000002ff057819 */ /* 0x000fe2000001160a */
[----:B------:R0:W-:Y:S01]  /*21e30*/  STL [R1+0x20], R3 ;  /* 0x0000200301007387 */ /* 0x0001e20000100800 */
[----:B------:R-:W-:-:S02]  /*21e40*/  LOP3.LUT R11, R11, 0x30, R2, 0xf8, !PT ;  /* 0x000000300b0b7812 */ /* 0x000fc400078ef802 */
[----:B------:R-:W-:Y:S02]  /*21e50*/  LOP3.LUT R2, R2, 0x30, RZ, 0xc0, !PT ;  /* 0x0000003002027812 */ /* 0x000fe400078ec0ff */
[----:B------:R-:W-:Y:S02]  /*21e60*/  LOP3.LUT R0, R5, 0x60, R0, 0xf8, !PT ;  /* 0x0000006005007812 */ /* 0x000fe400078ef800 */
[----:B---3--:R-:W-:Y:S02]  /*21e70*/  MOV R4, UR4 ;  /* 0x0000000400047c02 */ /* 0x008fe40008000f00 */
[----:B------:R-:W-:Y:S01]  /*21e80*/  LOP3.LUT R37, R11, 0x70, R37, 0x78, !PT ;  /* 0x000000700b257812 */ /* 0x000fe200078e7825 */
[----:B0-----:R-:W-:Y:S01]  /*21e90*/  IMAD.MOV.U32 R3, RZ, RZ, 0x40 ;  /* 0x00000040ff037424 */ /* 0x001fe200078e00ff */
[----:B------:R-:W-:-:S04]  /*21ea0*/  LEA R22, R4, R22, 0x18 ;  /* 0x0000001604167211 */ /* 0x000fc800078ec0ff */
[C---:B------:R-:W-:Y:S02]  /*21eb0*/  SEL R6, R3.reuse, 0xffffffc0, !P2 ;  /* 0xffffffc003067807 */ /* 0x040fe40005000000 */
[----:B------:R-:W-:-:S03]  /*21ec0*/  SEL R3, R3, 0xffffffc0, !P4 ;  /* 0xffffffc003037807 */ /* 0x000fc60006000000 */
[----:B------:R-:W-:Y:S04]  /*21ed0*/  STL [R1+0x28], R6 ;  /* 0x0000280601007387 */ /* 0x000fe80000100800 */
[----:B------:R0:W-:Y:S04]  /*21ee0*/  STL [R1+0x14], R4 ;  /* 0x0000140401007387 */ /* 0x0001e80000100800 */
[----:B------:R1:W-:Y:S04]  /*21ef0*/  STL [R1+0x4], R3 ;  /* 0x0000040301007387 */ /* 0x0003e80000100800 */
[----:B------:R2:W-:Y:S01]  /*21f00*/  STL [R1+0x48], RZ ;  /* 0x000048ff01007387 */ /* 0x0005e20000100800 */
[----:B0-----:R-:W-:-:S02]  /*21f10*/  LOP3.LUT R4, R2, 0x40, RZ, 0xfc, !PT ;  /* 0x0000004002047812 */ /* 0x001fc400078efcff */
[----:B-1----:R-:W-:Y:S02]  /*21f20*/  LOP3.LUT R3, R2, 0x80, RZ, 0xfc, !PT ;  /* 0x0000008002037812 */ /* 0x002fe400078efcff */
[----:B------:R-:W-:Y:S01]  /*21f30*/  LOP3.LUT R2, R0, 0x80, RZ, 0xfc, !PT ;  /* 0x0000008000027812 */ /* 0x000fe200078efcff */
[----:B------:R-:W-:-:S05]  /*21f40*/  IMAD.IADD R0, R22, 0x1, R8 ;  /* 0x0000000116007824 */ /* 0x000fca00078e0208 */
[----:B------:R2:W-:Y:S02]  /*21f50*/  STL [R1+0x2c], R0 ;  /* 0x00002c0001007387 */ /* 0x0005e40000100800 */
.L_x_755:
[----:B0-----:R-:W0:Y:S02]  /*21f60*/  LDC.64 R24, c[0x0][0xc88] ;  /* 0x00032200ff187b82 */ /* 0x001e240000000a00 */
[----:B0-----:R-:W-:-:S06]  /*21f70*/  IMAD.WIDE R24, R19, 0x4, R24 ;  /* 0x0000000413187825 */ /* 0x001fcc00078e0218 */
[----:B------:R-:W2:Y:S01]  /*21f80*/  LDG.E R24, desc[UR50][R24.64] ;  /* 0x0000003218187981 */ /* 0x000ea2000c1e1900 */
[----:B------:R-:W-:Y:S05]  /*21f90*/  YIELD ;  /* 0x0000000000007946 */ /* 0x000fea0003800000 */
[----:B------:R-:W-:Y:S01]  /*21fa0*/  ULDC.64 UR4, c[0x0][0xa28] ;  /* 0x00028a0000047ab9 */ /* 0x000fe20000000a00 */
[----:B------:R-:W-:Y:S01]  /*21fb0*/  ULDC.64 UR8, c[0x0][0xa18] ;  /* 0x0002860000087ab9 */ /* 0x000fe20000000a00 */
[----:B------:R-:W-:Y:S01]  /*21fc0*/  ISETP.NE.U32.AND P0, PT, RZ, UR4, PT ;  /* 0x00000004ff007c0c */ /* 0x000fe2000bf05070 */
[----:B------:R-:W-:Y:S01]  /*21fd0*/  IMAD.MOV.U32 R9, RZ, RZ, RZ ;  /* 0x000000ffff097224 */ /* 0x000fe200078e00ff */
[----:B------:R-:W-:-:S02]  /*21fe0*/  ULDC.64 UR6, c[0x0][0xa10] ;  /* 0x0002840000067ab9 */ /* 0x000fc40000000a00 */
[----:B------:R-:W-:Y:S02]  /*21ff0*/  ISETP.NE.AND.EX P0, PT, RZ, UR5, PT, P0 ;  /* 0x00000005ff007c0c */ /* 0x000fe4000bf05300 */
[----:B------:R-:W-:-:S04]  /*22000*/  ISETP.NE.U32.AND P2, PT, RZ, UR8, PT ;  /* 0x00000008ff007c0c */ /* 0x000fc8000bf45070 */
[----:B------:R-:W-:Y:S02]  /*22010*/  ISETP.NE.AND.EX P2, PT, RZ, UR9, PT, P2 ;  /* 0x00000009ff007c0c */ /* 0x000fe4000bf45320 */
[----:B------:R-:W-:Y:S02]  /*22020*/  MOV R29, RZ ;  /* 0x000000ff001d7202 */ /* 0x000fe40000000f00 */
[----:B-12---:R-:W-:-:S03]  /*22030*/  SHF.R.S32.HI R0, RZ, 0x1f, R24 ;  /* 0x0000001fff007819 */ /* 0x006fc60000011418 */
[C---:B---3--:R-:W-:Y:S01]  /*22040*/  @P0 LEA R2, P1, R24.reuse, UR4, 0x2 ;  /* 0x0000000418020c11 */ /* 0x048fe2000f8210ff */
[C---:B------:R-:W-:Y:S01]  /*22050*/  IMAD.SHL.U32 R26, R24.reuse, 0x4, RZ ;  /* 0x00000004181a7824 */ /* 0x040fe200078e00ff */
[C-C-:B------:R-:W-:Y:S01]  /*22060*/  SHF.L.U64.HI R27, R24.reuse, 0x2, R0.reuse ;  /* 0x00000002181b7819 */ /* 0x140fe20000010200 */
[----:B------:R0:W-:Y:S01]  /*22070*/  STL [R1+0x40], R0 ;  /* 0x0000400001007387 */ /* 0x0001e20000100800 */
[----:B------:R-:W-:Y:S01]  /*22080*/  @P0 LEA.HI.X R3, R24, UR5, R0, 0x2, P1 ;  /* 0x0000000518030c11 */ /* 0x000fe200088f1400 */
[----:B------:R-:W-:-:S04]  /*22090*/  ULDC.64 UR4, c[0x0][0xa00] ;  /* 0x0002800000047ab9 */ /* 0x000fc80000000a00 */
[----:B------:R1:W2:Y:S01]  /*220a0*/  @P0 LDG.E R9, desc[UR50][R2.64] ;  /* 0x0000003202090981 */ /* 0x0002a2000c1e1900 */
[----:B------:R-:W-:Y:S02]  /*220b0*/  ISETP.NE.U32.AND P0, PT, RZ, UR4, PT ;  /* 0x00000004ff007c0c */ /* 0x000fe4000bf05070 */
[----:B------:R-:W-:Y:S01]  /*220c0*/  ISETP.NE.U32.AND P1, PT, RZ, UR6, PT ;  /* 0x00000006ff007c0c */ /* 0x000fe2000bf25070 */
[----:B0-----:R-:W-:Y:S01]  /*220d0*/  IMAD.MOV.U32 R0, RZ, RZ, RZ ;  /* 0x000000ffff007224 */ /* 0x001fe200078e00ff */
[----:B------:R-:W-:Y:S02]  /*220e0*/  ISETP.NE.AND.EX P0, PT, RZ, UR5, PT, P0 ;  /* 0x00000005ff007c0c */ /* 0x000fe4000bf05300 */
[----:B------:R-:W-:Y:S02]  /*220f0*/  ISETP.NE.AND.EX P1, PT, RZ, UR7, PT, P1 ;  /* 0x00000007ff007c0c */ /* 0x000fe4000bf25310 */
[C---:B------:R-:W-:Y:S02]  /*22100*/  IADD3 R4, P4, R26.reuse, UR6, RZ ;  /* 0x000000061a047c10 */ /* 0x040fe4000ff9e0ff */
[----:B-1----:R-:W-:Y:S01]  /*22110*/  IADD3 R2, P3, R26, UR4, RZ ;  /* 0x000000041a027c10 */ /* 0x002fe2000ff7e0ff */
[----:B------:R-:W-:Y:S01]  /*22120*/  ULDC UR4, c[0x0][0x288] ;  /* 0x0000a20000047ab9 */ /* 0x000fe20000000800 */
[----:B------:R-:W-:-:S02]  /*22130*/  IADD3.X R5, R27, UR7, RZ, P4, !PT ;  /* 0x000000071b057c10 */ /* 0x000fc4000a7fe4ff */
[C---:B------:R-:W-:Y:S02]  /*22140*/  IADD3.X R3, R27.reuse, UR5, RZ, P3, !PT ;  /* 0x000000051b037c10 */ /* 0x040fe40009ffe4ff */
[----:B------:R-:W-:Y:S01]  /*22150*/  @P2 IADD3 R6, P3, R26, UR8, RZ ;  /* 0x000000081a062c10 */ /* 0x000fe2000ff7e0ff */
[----:B------:R-:W-:Y:S01]  /*22160*/  IMAD.U32 R8, RZ, RZ, UR4 ;  /* 0x00000004ff087e24 */ /* 0x000fe2000f8e00ff */
[----:B------:R-:W-:Y:S01]  /*22170*/  ULDC.64 UR4, c[0x0][0x418] ;  /* 0x0001060000047ab9 */ /* 0x000fe20000000a00 */
[----:B------:R-:W5:Y:S01]  /*22180*/  @P0 LDG.E R29, desc[UR50][R2.64] ;  /* 0x00000032021d0981 */ /* 0x000f62000c1e1900 */
[----:B------:R-:W-:-:S03]  /*22190*/  @P2 IADD3.X R7, R27, UR9, RZ, P3, !PT ;  /* 0x000000091b072c10 */ /* 0x000fc60009ffe4ff */
[----:B------:R-:W5:Y:S04]  /*221a0*/  @P1 LDG.E R0, desc[UR50][R4.64] ;  /* 0x0000003204001981 */ /* 0x000f68000c1e1900 */
[----:B------:R0:W3:Y:S01]  /*221b0*/  @P2 LDG.E R8, desc[UR50][R6.64] ;  /* 0x0000003206082981 */ /* 0x0000e2000c1e1900 */
[----:B------:R-:W-:-:S03]  /*221c0*/  UISETP.NE.U32.AND UP0, UPT, UR4, URZ, UPT ;  /* 0x0000003f0400728c */ /* 0x000fc6000bf05070 */
[----:B------:R-:W-:Y:S01]  /*221d0*/  ULDC UR4, c[0x0][0x424] ;  /* 0x0001090000047ab9 */ /* 0x000fe20000000800 */
[----:B------:R-:W-:-:S03]  /*221e0*/  UISETP.NE.AND.EX UP0, UPT, UR5, URZ, UPT, UP0 ;  /* 0x0000003f0500728c */ /* 0x000fc6000bf05300 */
[----:B------:R-:W-:Y:S01]  /*221f0*/  ULDC UR5, c[0x0][0x2f0] ;  /* 0x0000bc0000057ab9 */ /* 0x000fe20000000800 */
[----:B------:R-:W-:-:S04]  /*22200*/  USEL UR4, UR4, 0x1, UP0 ;  /* 0x0000000104047887 */ /* 0x000fc80008000000 */
[----:B------:R-:W-:-:S03]  /*22210*/  UIMAD UR4, UR4, UR5, URZ ;  /* 0x00000005040472a4 */ /* 0x000fc6000f8e023f */
[----:B------:R-:W-:Y:S02]  /*22220*/  ULDC UR5, c[0x0][0x348] ;  /* 0x0000d20000057ab9 */ /* 0x000fe40000000800 */
[----:B0-----:R-:W-:Y:S01]  /*22230*/  IMAD.U32 R6, RZ, RZ, UR5 ;  /* 0x00000005ff067e24 */ /* 0x001fe2000f8e00ff */
[----:B------:R-:W-:Y:S01]  /*22240*/  MOV R7, UR4 ;  /* 0x0000000400077c02 */ /* 0x000fe20008000f00 */
[----:B--2---:R0:W-:Y:S04]  /*22250*/  STL [R1+0xc], R9 ;  /* 0x00000c0901007387 */ /* 0x0041e80000100800 */
[----:B---3--:R0:W-:Y:S01]  /*22260*/  STL [R1+0x44], R8 ;  /* 0x0000440801007387 */ /* 0x0081e20000100800 */
[----:B------:R-:W-:Y:S05]  /*22270*/  @P2 BRA `(.L_x_640) ;  /* 0x0000000000142947 */ /* 0x000fea0003800000 */
[----:B------:R-:W-:Y:S05]  /*22280*/  @!P0 BRA `(.L_x_640) ;  /* 0x0000000000108947 */ /* 0x000fea0003800000 */
[----:B0-----:R-:W2:Y:S04]  /*22290*/  LDG.E R8, desc[UR50][R2.64] ;  /* 0x0000003202087981 */ /* 0x001ea8000c1e1900 */
[----:B------:R-:W2:Y:S02]  /*222a0*/  LDG.E R2, desc[UR50][R2.64+0x4] ;  /* 0x0000043202027981 */ /* 0x000ea4000c1e1900 */
[----:B--2---:R-:W-:-:S05]  /*222b0*/  IMAD.IADD R2, R2, 0x1, -R8 ;  /* 0x0000000102027824 */ /* 0x004fca00078e0a08 */
[----:B------:R1:W-:Y:S02]  /*222c0*/  STL [R1+0x44], R2 ;  /* 0x0000440201007387 */ /* 0x0003e40000100800 */
.L_x_640:
[----:B------:R-:W-:Y:S01]  /*222d0*/  ULDC.64 UR4, c[0x0][0xa20] ;  /* 0x0002880000047ab9 */ /* 0x000fe20000000a00 */
[----:B------:R-:W-:Y:S01]  /*222e0*/  IMAD.MOV.U32 R33, RZ, RZ, R24 ;  /* 0x000000ffff217224 */ /* 0x000fe200078e0018 */
[----:B------:R-:W-:-:S04]  /*222f0*/  ISETP.NE.U32.AND P0, PT, RZ, UR4, PT ;  /* 0x00000004ff007c0c */ /* 0x000fc8000bf05070 */
[----:B------:R-:W-:-:S13]  /*22300*/  ISETP.NE.AND.EX P0, PT, RZ, UR5, PT, P0 ;  /* 0x00000005ff007c0c */ /* 0x000fda000bf05300 */
[----:B------:R-:W-:Y:S05]  /*22310*/  @!P0 BRA `(.L_x_641) ;  /* 0x0000000000108947 */ /* 0x000fea0003800000 */
[----:B-1----:R-:W-:-:S04]  /*22320*/  IADD3 R2, P0, R26, UR4, RZ ;  /* 0x000000041a027c10 */ /* 0x002fc8000ff1e0ff */
[----:B------:R-:W-:-:S05]  /*22330*/  IADD3.X R3, R27, UR5, RZ, P0, !PT ;  /* 0x000000051b037c10 */ /* 0x000fca00087fe4ff */
[----:B------:R2:W5:Y:S01]  /*22340*/  LDG.E R7, desc[UR50][R2.64] ;  /* 0x0000003202077981 */ /* 0x000562000c1e1900 */
[----:B------:R-:W-:Y:S05]  /*22350*/  BRA `(.L_x_642) ;  /* 0x0000000000247947 */ /* 0x000fea0003800000 */
.L_x_641:
[----:B------:R-:W-:Y:S02]  /*22360*/  ULDC.64 UR4, c[0x0][0xa08] ;  /* 0x0002820000047ab9 */ /* 0x000fe40000000a00 */
[----:B------:R-:W-:-:S04]  /*22370*/  ISETP.NE.U32.AND P0, PT, RZ, UR4, PT ;  /* 0x00000004ff007c0c */ /* 0x000fc8000bf05070 */
[----:B------:R-:W-:-:S13]  /*22380*/  ISETP.NE.AND.EX P0, PT, RZ, UR5, PT, P0 ;  /* 0x00000005ff007c0c */ /* 0x000fda000bf05300 */
[----:B------:R-:W-:Y:S05]  /*22390*/  @!P0 BRA `(.L_x_642) ;  /* 0x0000000000148947 */ /* 0x000fea0003800000 */
[----:B-1----:R-:W1:Y:S02]  /*223a0*/  LDC.64 R2, c[0x0][0xa08] ;  /* 0x00028200ff027b82 */ /* 0x002e640000000a00 */
[----:B-1----:R-:W-:-:S05]  /*223b0*/  IMAD.WIDE R2, R33, 0x4, R2 ;  /* 0x0000000421027825 */ /* 0x002fca00078e0202 */
[----:B------:R-:W2:Y:S04]  /*223c0*/  LDG.E R7, desc[UR50][R2.64] ;  /* 0x0000003202077981 */ /* 0x000ea8000c1e1900 */
[----:B------:R-:W2:Y:S02]  /*223d0*/  LDG.E R2, desc[UR50][R2.64+0x4] ;  /* 0x0000043202027981 */ /* 0x000ea4000c1e1900 */
[----:B--2---:R-:W-:-:S07]  /*223e0*/  IMAD.IADD R7, R2, 0x1, -R7 ;  /* 0x0000000102077824 */ /* 0x004fce00078e0a07 */
.L_x_642:
[----:B-12---:R-:W2:Y:S04]  /*223f0*/  @P1 LDG.E R2, desc[UR50][R4.64] ;  /* 0x0000003204021981 */ /* 0x006ea8000c1e1900 */
[----:B------:R-:W2:Y:S01]  /*22400*/  @P1 LDG.E R4, desc[UR50][R4.64+0x4] ;  /* 0x0000043204041981 */ /* 0x000ea2000c1e1900 */
[----:B-----5:R-:W-:Y:S01]  /*22410*/  IMAD.IADD R7, R7, 0x1, -R9 ;  /* 0x0000000107077824 */ /* 0x020fe200078e0a09 */
[----:B------:R-:W-:Y:S01]  /*22420*/  BSSY B0, `(.L_x_643) ;  /* 0x0000118000007945 */ /* 0x000fe20003800000 */
[----:B--2---:R-:W-:-:S05]  /*22430*/  @P1 IADD3 R6, -R2, R4, RZ ;  /* 0x0000000402061210 */ /* 0x004fca0007ffe1ff */
[----:B------:R-:W-:-:S04]  /*22440*/  IMAD.IADD R25, R7, 0x1, R6 ;  /* 0x0000000107197824 */ /* 0x000fc800078e0206 */
[----:B------:R-:W-:-:S04]  /*22450*/  VIADD R32, R25, 0x9f ;  /* 0x0000009f19207836 */ /* 0x000fc80000000000 */
[----:B------:R-:W-:-:S05]  /*22460*/  IMAD.HI R32, R32, 0x66666667, RZ ;  /* 0x6666666720207827 */ /* 0x000fca00078e02ff */
[----:B------:R-:W-:-:S04]  /*22470*/  SHF.R.U32.HI R2, RZ, 0x1f, R32 ;  /* 0x0000001fff027819 */ /* 0x000fc80000011620 */
[----:B------:R-:W-:-:S05]  /*22480*/  LEA.HI.SX32 R32, R32, R2, 0x1a ;  /* 0x0000000220207211 */ /* 0x000fca00078fd2ff */
[----:B------:R-:W-:Y:S01]  /*22490*/  IMAD R2, R32, 0xa0, -R7 ;  /* 0x000000a020027824 */ /* 0x000fe200078e0a07 */
[----:B------:R-:W-:-:S04]  /*224a0*/  IADD3 R7, -R7, RZ, RZ ;  /* 0x000000ff07077210 */ /* 0x000fc80007ffe1ff */
[----:B------:R-:W-:Y:S02]  /*224b0*/  VIMNMX R2, R2, R6, PT ;  /* 0x0000000602027248 */ /* 0x000fe40003fe0100 */
[----:B------:R-:W-:-:S04]  /*224c0*/  VIMNMX R7, RZ, R7, !PT ;  /* 0x00000007ff077248 */ /* 0x000fc80007fe0100 */
        /* <DEDUP_REMOVED lines=10> */
[----:B------:R-:W-:Y:S05]  /*22570*/  @!P2 BRA `(.L_x_644) ;  /* 0x000000100008a947 */ /* 0x000fea0003800000 */
[----:B------:R-:W-:Y:S01]  /*22580*/  UMOV UR4, 0xffffffff ;  /* 0xffffffff00047882 */ /* 0x000fe20000000000 */
[----:B------:R-:W-:Y:S02]  /*22590*/  SEL R2, R33, RZ, !P1 ;  /* 0x000000ff21027207 */ /* 0x000fe40004800000 */
[----:B------:R-:W-:Y:S05]  /*225a0*/  BRA.DIV UR4, `(.L_x_645) ;  /* 0x0000008a04587947 */ /* 0x000fea000b800000 */
[----:B------:R-:W1:Y:S02]  /*225b0*/  S2R R5, SR_TID.X ;  /* 0x0000000000057919 */ /* 0x000e640000002100 */
[----:B-1----:R-:W-:-:S04]  /*225c0*/  SHF.R.U32.HI R5, RZ, 0x5, R5 ;  /* 0x00000005ff057819 */ /* 0x002fc80000011605 */
[----:B------:R-:W-:-:S05]  /*225d0*/  LOP3.LUT R5, R5, 0x3, RZ, 0xc0, !PT ;  /* 0x0000000305057812 */ /* 0x000fca00078ec0ff */
[----:B------:R1:W2:Y:S02]  /*225e0*/  SHFL.IDX PT, R14, R5, RZ, 0x1f ;  /* 0x00001fff050e7589 */ /* 0x0002a400000e0000 */
.L_x_866:
[----:B--2---:R-:W-:Y:S02]  /*225f0*/  ISETP.NE.AND P0, PT, R14, RZ, PT ;  /* 0x000000ff0e00720c */ /* 0x004fe40003f05270 */
[----:B------:R-:W-:-:S11]  /*22600*/  PLOP3.LUT P6, PT, PT, PT, PT, 0x8, 0x0 ;  /* 0x000000000000781c */ /* 0x000fd60003fce170 */
[----:B------:R-:W-:Y:S05]  /*22610*/  @P0 BRA `(.L_x_646) ;  /* 0x00000000000c0947 */ /* 0x000fea0003800000 */
[----:B------:R-:W-:-:S03]  /*22620*/  UMOV UR4, 0xffffffff ;  /* 0xffffffff00047882 */ /* 0x000fc60000000000 */
[----:B------:R-:W-:Y:S05]  /*22630*/  BRA.DIV UR4, `(.L_x_647) ;  /* 0x0000008a04687947 */ /* 0x000fea000b800000 */
[----:B------:R-:W-:-:S13]  /*22640*/  ELECT P6, URZ, PT ;  /* 0x00000000003f782f */ /* 0x000fda00038c0000 */
.L_x_646:
[----:B-1----:R-:W2:Y:S01]  /*22650*/  LDL R5, [R1+0x48] ;  /* 0x0000480001057983 */ /* 0x002ea20000100800 */
[----:B------:R-:W-:Y:S01]  /*22660*/  BSSY B1, `(.L_x_648) ;  /* 0x0000008000017945 */ /* 0x000fe20003800000 */
[----:B--2---:R-:W-:-:S05]  /*22670*/  VIADD R5, R5, 0x1 ;  /* 0x0000000105057836 */ /* 0x004fca0000000000 */
[----:B------:R-:W-:-:S04]  /*22680*/  LEA.HI R6, R5, R5, RZ, 0x1 ;  /* 0x0000000505067211 */ /* 0x000fc800078f08ff */
[----:B------:R-:W-:-:S04]  /*22690*/  LOP3.LUT R6, R6, 0xfffffffe, RZ, 0xc0, !PT ;  /* 0xfffffffe06067812 */ /* 0x000fc800078ec0ff */
[----:B------:R-:W-:-:S04]  /*226a0*/  IADD3 R5, R5, -R6, RZ ;  /* 0x8000000605057210 */ /* 0x000fc80007ffe0ff */
[----:B------:R-:W-:-:S04]  /*226b0*/  SHF.L.U32 R5, R5, 0x1f, RZ ;  /* 0x0000001f05057819 */ /* 0x000fc800000006ff */
[----:B------:R-:W1:Y:S02]  /*226c0*/  SYNCS.PHASECHK.TRANS64.TRYWAIT P0, [R22+URZ+0x29820], R5 ;  /* 0x02982005160075a7 */ /* 0x000e64000800017f */
[----:B-1----:R-:W-:Y:S05]  /*226d0*/  @!P0 BRA `(.L_x_649) ;  /* 0x0000008800608947 */ /* 0x002fea0003800000 */
.L_x_869:
[----:B------:R-:W-:Y:S05]  /*226e0*/  BSYNC B1 ;  /* 0x0000000000017941 */ /* 0x000fea0003800000 */
.L_x_648:
[----:B------:R-:W-:Y:S04]  /*226f0*/  BSSY B1, `(.L_x_650) ;  /* 0x000006c000017945 */ /* 0x000fe80003800000 */
[----:B------:R-:W-:Y:S05]  /*22700*/  @!P6 BRA `(.L_x_651) ;  /* 0x0000000400a8e947 */ /* 0x000fea0003800000 */
[----:B0-----:R-:W-:Y:S01]  /*22710*/  IMAD R9, R28, 0x8, R22 ;  /* 0x000000081c097824 */ /* 0x001fe200078e0216 */
[----:B------:R-:W-:Y:S01]  /*22720*/  SHF.L.U32 R8, R35, 0x1f, RZ ;  /* 0x0000001f23087819 */ /* 0x000fe200000006ff */
[----:B------:R-:W0:Y:S01]  /*22730*/  S2R R6, SR_TID.X ;  /* 0x0000000000067919 */ /* 0x000e220000002100 */
[----:B------:R-:W-:Y:S02]  /*22740*/  BSSY B2, `(.L_x_652) ;  /* 0x0000005000027945 */ /* 0x000fe40003800000 */
[----:B------:R-:W2:Y:S01]  /*22750*/  SYNCS.PHASECHK.TRANS64.TRYWAIT P0, [R9+URZ+0x298a0], R8 ;  /* 0x0298a008090075a7 */ /* 0x000ea2000800017f */
[----:B0-----:R-:W-:-:S04]  /*22760*/  LOP3.LUT R6, R6, 0x7f, RZ, 0xc0, !PT ;  /* 0x0000007f06067812 */ /* 0x001fc800078ec0ff */
[----:B------:R-:W-:Y:S01]  /*22770*/  ISETP.NE.AND P1, PT, R6, RZ, PT ;  /* 0x000000ff0600720c */ /* 0x000fe20003f25270 */
[----:B--2---:R-:W-:-:S12]  /*22780*/  @!P0 BRA `(.L_x_653) ;  /* 0x0000008800488947 */ /* 0x004fd80003800000 */
.L_x_870:
[----:B------:R-:W-:Y:S05]  /*22790*/  BSYNC B2 ;  /* 0x0000000000027941 */ /* 0x000fea0003800000 */
.L_x_652:
[----:B------:R-:W-:Y:S04]  /*227a0*/  BSSY B2, `(.L_x_654) ;  /* 0x0000009000027945 */ /* 0x000fe80003800000 */
[----:B------:R-:W-:Y:S05]  /*227b0*/  @P1 BRA `(.L_x_655) ;  /* 0x00000000001c1947 */ /* 0x000fea0003800000 */
[----:B-1----:R-:W1:Y:S02]  /*227c0*/  S2R R5, SR_TID.X ;  /* 0x0000000000057919 */ /* 0x002e640000002100 */
[----:B-1----:R-:W-:Y:S01]  /*227d0*/  LOP3.LUT R6, R5, 0x1f, RZ, 0xc0, !PT ;  /* 0x0000001f05067812 */ /* 0x002fe200078ec0ff */
[----:B------:R-:W-:-:S03]  /*227e0*/  IMAD.MOV.U32 R5, RZ, RZ, 0x7800 ;  /* 0x00007800ff057424 */ /* 0x000fc600078e00ff */
[----:B------:R-:W-:Y:S01]  /*227f0*/  ISETP.NE.AND P0, PT, R6, RZ, PT ;  /* 0x000000ff0600720c */ /* 0x000fe20003f05270 */
[----:B------:R2:W-:-:S12]  /*22800*/  SYNCS.ARRIVE.TRANS64 RZ, [R9+URZ+0x29890], R5 ;  /* 0x0298900509ff79a7 */ /* 0x0005d8000800003f */
[----:B--2---:R-:W-:Y:S05]  /*22810*/  @!P0 BRA `(.L_x_655) ;  /* 0x0000000000048947 */ /* 0x004fea0003800000 */
[----:B------:R-:W-:Y:S01]  /*22820*/  BPT.TRAP 0x1 ;  /* 0x000000040000795c */ /* 0x000fe20000300000 */
.L_x_655:
[----:B------:R-:W-:Y:S05]  /*22830*/  BSYNC B2 ;  /* 0x0000000000027941 */ /* 0x000fea0003800000 */
.L_x_654:
[----:B------:R-:W-:Y:S01]  /*22840*/  IMAD.MOV.U32 R11, RZ, RZ, RZ ;  /* 0x000000ffff0b7224 */ /* 0x000fe200078e00ff */
[----:B------:R-:W-:Y:S01]  /*22850*/  UIADD3 UR4, UP0, UR40, 0x570, URZ ;  /* 0x0000057028047890 */ /* 0x000fe2000ff1e03f */
[----:B------:R-:W-:Y:S01]  /*22860*/  IMAD R6, R3, 0xa0, R0 ;  /* 0x000000a003067824 */ /* 0x000fe200078e0200 */
[----:B------:R-:W-:Y:S01]  /*22870*/  PLOP3.LUT P0, PT, PT, PT, PT, 0x80, 0x0 ;  /* 0x000000000000781c */ /* 0x000fe20003f0f070 */
[----:B------:R-:W-:Y:S01]  /*22880*/  IMAD R7, R28, 0x7800, R22 ;  /* 0x000078001c077824 */ /* 0x000fe200078e0216 */
[----:B------:R-:W-:Y:S01]  /*22890*/  R2UR UR10, R11 ;  /* 0x000000000b0a72ca */ /* 0x000fe200000e0000 */
[----:B-1----:R-:W-:Y:S01]  /*228a0*/  VIADD R5, R9, 0x29890 ;  /* 0x0002989009057836 */ /* 0x002fe20000000000 */
[----:B------:R-:W-:Y:S01]  /*228b0*/  IADD3 R6, R6, -0xa0, RZ ;  /* 0xffffff6006067810 */ /* 0x000fe20007ffe0ff */
[----:B------:R-:W-:Y:S01]  /*228c0*/  VIADD R10, R7, 0x1a400 ;  /* 0x0001a400070a7836 */ /* 0x000fe20000000000 */
[----:B------:R-:W-:Y:S01]  /*228d0*/  UIADD3.X UR5, URZ, UR41, URZ, UP0, !UPT ;  /* 0x000000293f057290 */ /* 0x000fe200087fe43f */
[----:B------:R-:W-:Y:S01]  /*228e0*/  UMOV UR6, 0x0 ;  /* 0x0000000000067882 */ /* 0x000fe20000000000 */
[----:B------:R-:W-:-:S10]  /*228f0*/  UMOV UR7, 0x12f00000 ;  /* 0x12f0000000077882 */ /* 0x000fd40000000000 */
.L_x_656:
[----:B------:R-:W-:-:S13]  /*22900*/  @P0 ELECT P2, URZ, PT ;  /* 0x00000000003f082f */ /* 0x000fda0003840000 */
[----:B------:R-:W-:Y:S02]  /*22910*/  @P2 R2UR UR13, R2 ;  /* 0x00000000020d22ca */ /* 0x000fe400000e0000 */
[----:B------:R-:W-:Y:S02]  /*22920*/  @P2 R2UR UR12, R18 ;  /* 0x00000000120c22ca */ /* 0x000fe400000e0000 */
[----:B------:R-:W-:Y:S02]  /*22930*/  @P2 R2UR UR11, R6 ;  /* 0x00000000060b22ca */ /* 0x000fe400000e0000 */
[----:B------:R-:W-:Y:S02]  /*22940*/  @P2 R2UR UR9, R5 ;  /* 0x00000000050922ca */ /* 0x000fe400000e0000 */
[----:B------:R-:W-:Y:S02]  /*22950*/  @P2 R2UR UR8, R10 ;  /* 0x000000000a0822ca */ /* 0x000fe400000e0000 */
[----:B------:R-:W-:-:S02]  /*22960*/  @P2 PLOP3.LUT P0, PT, P2, PT, PT, 0x8, 0x0 ;  /* 0x000000000000281c */ /* 0x000fc4000170e170 */
[----:B------:R-:W-:-:S09]  /*22970*/  PLOP3.LUT P2, PT, PT, PT, PT, 0x8, 0x0 ;  /* 0x000000000000781c */ /* 0x000fd20003f4e170 */
[----:B------:R1:W-:Y:S02]  /*22980*/  UTMALDG.4D [UR8], [UR4], desc[UR6] ;  /* 0x00000608040075b4 */ /* 0x0003e40008019000 */
[----:B-1----:R-:W-:Y:S05]  /*22990*/  @P0 BRA.U.ANY `(.L_x_656) ;  /* 0xfffffffd00d80947 */ /* 0x002fea000393ffff */
[----:B------:R-:W-:Y:S01]  /*229a0*/  PLOP3.LUT P0, PT, PT, PT, PT, 0x80, 0x0 ;  /* 0x000000000000781c */ /* 0x000fe20003f0f070 */
[----:B------:R-:W-:Y:S01]  /*229b0*/  VIADD R10, R7, 0x1cc00 ;  /* 0x0001cc00070a7836 */ /* 0x000fe20000000000 */
[----:B------:R-:W-:Y:S01]  /*229c0*/  UMOV UR6, 0x0 ;  /* 0x0000000000067882 */ /* 0x000fe20000000000 */
[----:B------:R-:W-:Y:S01]  /*229d0*/  UMOV UR7, 0x12f00000 ;  /* 0x12f0000000077882 */ /* 0x000fe20000000000 */
[----:B------:R-:W-:-:S09]  /*229e0*/  UMOV UR10, 0x40 ;  /* 0x00000040000a7882 */ /* 0x000fd20000000000 */
.L_x_657:
        /* <DEDUP_REMOVED lines=11> */
[----:B------:R-:W-:Y:S01]  /*22aa0*/  UMOV UR6, 0x0 ;  /* 0x0000000000067882 */ /* 0x000fe20000000000 */
[----:B------:R-:W-:Y:S01]  /*22ab0*/  IADD3 R7, R7, 0x1f400, RZ ;  /* 0x0001f40007077810 */ /* 0x000fe20007ffe0ff */
[----:B------:R-:W-:Y:S01]  /*22ac0*/  UMOV UR7, 0x12f00000 ;  /* 0x12f0000000077882 */ /* 0x000fe20000000000 */
[----:B------:R-:W-:-:S09]  /*22ad0*/  UMOV UR10, 0x80 ;  /* 0x00000080000a7882 */ /* 0x000fd20000000000 */
.L_x_658:
        /* <DEDUP_REMOVED lines=10> */
[----:B------:R-:W1:Y:S01]  /*22b80*/  SYNCS.PHASECHK.TRANS64.TRYWAIT P0, [R9+URZ+0x298c0], R8 ;  /* 0x0298c008090075a7 */ /* 0x000e62000800017f */
[----:B------:R-:W-:Y:S04]  /*22b90*/  BSSY B2, `(.L_x_659) ;  /* 0x0000002000027945 */ /* 0x000fe80003800000 */
[----:B-1----:R-:W-:Y:S05]  /*22ba0*/  @!P0 BRA `(.L_x_660) ;  /* 0x0000008400548947 */ /* 0x002fea0003800000 */
.L_x_871:
[----:B------:R-:W-:Y:S05]  /*22bb0*/  BSYNC B2 ;  /* 0x0000000000027941 */ /* 0x000fea0003800000 */
.L_x_659:
[----:B------:R-:W-:Y:S01]  /*22bc0*/  BSSY B2, `(.L_x_661) ;  /* 0x000000b000027945 */ /* 0x000fe20003800000 */
[----:B------:R-:W-:Y:S02]  /*22bd0*/  IMAD.MOV.U32 R12, RZ, RZ, 0x0 ;  /* 0x00000000ff0c7424 */ /* 0x000fe400078e00ff */
[----:B------:R-:W-:Y:S01]  /*22be0*/  IMAD.MOV.U32 R13, RZ, RZ, 0x12f00000 ;  /* 0x12f00000ff0d7424 */ /* 0x000fe200078e00ff */
[----:B------:R-:W-:Y:S06]  /*22bf0*/  @P1 BRA `(.L_x_662) ;  /* 0x00000000001c1947 */ /* 0x000fec0003800000 */
[----:B------:R-:W2:Y:S02]  /*22c00*/  S2R R5, SR_TID.X ;  /* 0x0000000000057919 */ /* 0x000ea40000002100 */
[----:B--2---:R-:W-:Y:S01]  /*22c10*/  LOP3.LUT R7, R5, 0x1f, RZ, 0xc0, !PT ;  /* 0x0000001f05077812 */ /* 0x004fe200078ec0ff */
[----:B------:R-:W-:-:S03]  /*22c20*/  IMAD.MOV.U32 R5, RZ, RZ, 0x5000 ;  /* 0x00005000ff057424 */ /* 0x000fc600078e00ff */
[----:B------:R-:W-:Y:S01]  /*22c30*/  ISETP.NE.AND P0, PT, R7, RZ, PT ;  /* 0x000000ff0700720c */ /* 0x000fe20003f05270 */
[----:B------:R2:W-:-:S12]  /*22c40*/  SYNCS.ARRIVE.TRANS64 RZ, [R9+URZ+0x298b0], R5 ;  /* 0x0298b00509ff79a7 */ /* 0x0005d8000800003f */
[----:B--2---:R-:W-:Y:S05]  /*22c50*/  @!P0 BRA `(.L_x_662) ;  /* 0x0000000000048947 */ /* 0x004fea0003800000 */
[----:B------:R-:W-:Y:S01]  /*22c60*/  BPT.TRAP 0x1 ;  /* 0x000000040000795c */ /* 0x000fe20000300000 */
.L_x_662:
[----:B------:R-:W-:Y:S05]  /*22c70*/  BSYNC B2 ;  /* 0x0000000000027941 */ /* 0x000fea0003800000 */
.L_x_661:
[----:B------:R-:W-:Y:S01]  /*22c80*/  R2UR UR10, R11 ;  /* 0x000000000b0a72ca */ /* 0x000fe200000e0000 */
[----:B------:R-:W-:Y:S01]  /*22c90*/  IMAD R5, R28, 0x5000, R22 ;  /* 0x000050001c057824 */ /* 0x000fe200078e0216 */
[----:B------:R-:W-:Y:S01]  /*22ca0*/  R2UR UR6, R12 ;  /* 0x000000000c0672ca */ /* 0x000fe200000e0000 */
[----:B------:R-:W-:Y:S01]  /*22cb0*/  UIADD3 UR4, UP0, UR40, 0x670, URZ ;  /* 0x0000067028047890 */ /* 0x000fe2000ff1e03f */
[----:B------:R-:W-:Y:S01]  /*22cc0*/  R2UR UR7, R13 ;  /* 0x000000000d0772ca */ /* 0x000fe200000e0000 */
[----:B------:R-:W-:Y:S01]  /*22cd0*/  VIADD R5, R5, 0xa400 ;  /* 0x0000a40005057836 */ /* 0x000fe20000000000 */
[----:B------:R-:W-:Y:S01]  /*22ce0*/  PLOP3.LUT P0, PT, PT, PT, PT, 0x80, 0x0 ;  /* 0x000000000000781c */ /* 0x000fe20003f0f070 */
[----:B------:R-:W-:Y:S01]  /*22cf0*/  UIADD3.X UR5, URZ, UR41, URZ, UP0, !UPT ;  /* 0x000000293f057290 */ /* 0x000fe200087fe43f */
[----:B01----:R-:W-:-:S11]  /*22d00*/  IADD3 R9, R9, 0x298b0, RZ ;  /* 0x000298b009097810 */ /* 0x003fd60007ffe0ff */
.L_x_663:
        /* <DEDUP_REMOVED lines=9> */
[----:B--2---:R-:W-:Y:S05]  /*22da0*/  @P0 BRA.U.ANY `(.L_x_663) ;  /* 0xfffffffd00d80947 */ /* 0x004fea000393ffff */
.L_x_651:
[----:B------:R-:W-:Y:S05]  /*22db0*/  BSYNC B1 ;  /* 0x0000000000017941 */ /* 0x000fea0003800000 */
.L_x_650:
[----:B0-----:R-:W-:Y:S01]  /*22dc0*/  VIADD R9, R3, 0xfffffffe ;  /* 0xfffffffe03097836 */ /* 0x001fe20000000000 */
[----:B------:R-:W-:Y:S01]  /*22dd0*/  PLOP3.LUT P0, PT, PT, PT, PT, 0x8, 0x0 ;  /* 0x000000000000781c */ /* 0x000fe20003f0e170 */
[----:B------:R-:W-:-:S03]  /*22de0*/  VIADD R28, R28, 0x1 ;  /* 0x000000011c1c7836 */ /* 0x000fc60000000000 */
[----:B------:R-:W-:Y:S02]  /*22df0*/  ISETP.GE.AND P2, PT, R9, R4, PT ;  /* 0x000000040900720c */ /* 0x000fe40003f46270 */
[----:B------:R-:W-:-:S04]  /*22e00*/  ISETP.NE.AND P1, PT, R28, 0x2, PT ;  /* 0x000000021c00780c */ /* 0x000fc80003f25270 */
[----:B------:R-:W-:Y:S02]  /*22e10*/  SEL R3, RZ, 0x1, P1 ;  /* 0x00000001ff037807 */ /* 0x000fe40000800000 */
[----:B------:R-:W-:Y:S02]  /*22e20*/  SEL R28, R28, RZ, P1 ;  /* 0x000000ff1c1c7207 */ /* 0x000fe40000800000 */
[----:B------:R-:W-:-:S03]  /*22e30*/  LOP3.LUT R35, R35, R3, RZ, 0x3c, !PT ;  /* 0x0000000323237212 */ /* 0x000fc600078e3cff */
[----:B------:R-:W-:Y:S05]  /*22e40*/  @!P2 BRA `(.L_x_644) ;  /* 0x0000000400d4a947 */ /* 0x000fea0003800000 */
.L_x_678:
[----:B------:R-:W-:Y:S05]  /*22e50*/  YIELD ;  /* 0x0000000000007946 */ /* 0x000fea0003800000 */
[----:B------:R-:W-:Y:S04]  /*22e60*/  BSSY B1, `(.L_x_664) ;  /* 0x000006b000017945 */ /* 0x000fe80003800000 */
[----:B------:R-:W-:Y:S05]  /*22e70*/  @!P6 BRA `(.L_x_665) ;  /* 0x0000000400a4e947 */ /* 0x000fea0003800000 */
[----:B------:R-:W-:Y:S01]  /*22e80*/  LEA R8, R28, R22, 0x3 ;  /* 0x000000161c087211 */ /* 0x000fe200078e18ff */
[----:B------:R-:W0:Y:S01]  /*22e90*/  S2R R3, SR_TID.X ;  /* 0x0000000000037919 */ /* 0x000e220000002100 */
[----:B------:R-:W-:Y:S01]  /*22ea0*/  SHF.L.U32 R7, R35, 0x1f, RZ ;  /* 0x0000001f23077819 */ /* 0x000fe200000006ff */
[----:B------:R-:W-:Y:S03]  /*22eb0*/  BSSY B2, `(.L_x_666) ;  /* 0x0000005000027945 */ /* 0x000fe60003800000 */
[----:B------:R-:W2:Y:S01]  /*22ec0*/  SYNCS.PHASECHK.TRANS64.TRYWAIT P1, [R8+URZ+0x298a0], R7 ;  /* 0x0298a007080075a7 */ /* 0x000ea2000802017f */
[----:B0-----:R-:W-:-:S04]  /*22ed0*/  LOP3.LUT R3, R3, 0x7f, RZ, 0xc0, !PT ;  /* 0x0000007f03037812 */ /* 0x001fc800078ec0ff */
[----:B------:R-:W-:Y:S01]  /*22ee0*/  ISETP.NE.AND P2, PT, R3, RZ, PT ;  /* 0x000000ff0300720c */ /* 0x000fe20003f45270 */
[----:B--2---:R-:W-:-:S12]  /*22ef0*/  @!P1 BRA `(.L_x_667) ;  /* 0x0000008000949947 */ /* 0x004fd80003800000 */
.L_x_872:
[----:B------:R-:W-:Y:S05]  /*22f00*/  BSYNC B2 ;  /* 0x0000000000027941 */ /* 0x000fea0003800000 */
.L_x_666:
[----:B------:R-:W-:Y:S04]  /*22f10*/  BSSY B2, `(.L_x_668) ;  /* 0x0000009000027945 */ /* 0x000fe80003800000 */
[----:B------:R-:W-:Y:S05]  /*22f20*/  @P2 BRA `(.L_x_669) ;  /* 0x00000000001c2947 */ /* 0x000fea0003800000 */
[----:B------:R-:W1:Y:S02]  /*22f30*/  S2R R3, SR_TID.X ;  /* 0x0000000000037919 */ /* 0x000e640000002100 */
[----:B-1----:R-:W-:Y:S01]  /*22f40*/  LOP3.LUT R5, R3, 0x1f, RZ, 0xc0, !PT ;  /* 0x0000001f03057812 */ /* 0x002fe200078ec0ff */
[----:B------:R-:W-:-:S03]  /*22f50*/  IMAD.MOV.U32 R3, RZ, RZ, 0x7800 ;  /* 0x00007800ff037424 */ /* 0x000fc600078e00ff */
[----:B------:R-:W-:Y:S01]  /*22f60*/  ISETP.NE.AND P1, PT, R5, RZ, PT ;  /* 0x000000ff0500720c */ /* 0x000fe20003f25270 */
[----:B------:R2:W-:-:S12]  /*22f70*/  SYNCS.ARRIVE.TRANS64 RZ, [R8+URZ+0x29890], R3 ;  /* 0x0298900308ff79a7 */ /* 0x0005d8000800003f */
[----:B--2---:R-:W-:Y:S05]  /*22f80*/  @!P1 BRA `(.L_x_669) ;  /* 0x0000000000049947 */ /* 0x004fea0003800000 */
[----:B------:R-:W-:Y:S01]  /*22f90*/  BPT.TRAP 0x1 ;  /* 0x000000040000795c */ /* 0x000fe20000300000 */
.L_x_669:
[----:B------:R-:W-:Y:S05]  /*22fa0*/  BSYNC B2 ;  /* 0x0000000000027941 */ /* 0x000fea0003800000 */
.L_x_668:
[----:B------:R-:W-:Y:S01]  /*22fb0*/  IMAD.MOV.U32 R11, RZ, RZ, RZ ;  /* 0x000000ffff0b7224 */ /* 0x000fe200078e00ff */
[----:B------:R-:W-:Y:S01]  /*22fc0*/  UIADD3 UR4, UP0, UR40, 0x570, URZ ;  /* 0x0000057028047890 */ /* 0x000fe2000ff1e03f */
[----:B------:R-:W-:Y:S01]  /*22fd0*/  IMAD R6, R28, 0x7800, R22 ;  /* 0x000078001c067824 */ /* 0x000fe200078e0216 */
[----:B------:R-:W-:Y:S01]  /*22fe0*/  PLOP3.LUT P1, PT, PT, PT, PT, 0x80, 0x0 ;  /* 0x000000000000781c */ /* 0x000fe20003f2f070 */
[----:B-1----:R-:W-:Y:S01]  /*22ff0*/  IMAD R5, R9, 0xa0, R0 ;  /* 0x000000a009057824 */ /* 0x002fe200078e0200 */
[----:B------:R-:W-:Y:S01]  /*23000*/  R2UR UR10, R11 ;  /* 0x000000000b0a72ca */ /* 0x000fe200000e0000 */
[----:B------:R-:W-:Y:S01]  /*23010*/  VIADD R3, R8, 0x29890 ;  /* 0x0002989008037836 */ /* 0x000fe20000000000 */
[----:B------:R-:W-:Y:S01]  /*23020*/  IADD3 R10, R6, 0x1a400, RZ ;  /* 0x0001a400060a7810 */ /* 0x000fe20007ffe0ff */
[----:B------:R-:W-:Y:S01]  /*23030*/  UIADD3.X UR5, URZ, UR41, URZ, UP0, !UPT ;  /* 0x000000293f057290 */ /* 0x000fe200087fe43f */
[----:B------:R-:W-:Y:S01]  /*23040*/  UMOV UR6, 0x0 ;  /* 0x0000000000067882 */ /* 0x000fe20000000000 */
[----:B------:R-:W-:-:S10]  /*23050*/  UMOV UR7, 0x12f00000 ;  /* 0x12f0000000077882 */ /* 0x000fd40000000000 */
.L_x_670:
        /* <DEDUP_REMOVED lines=15> */
.L_x_671:
        /* <DEDUP_REMOVED lines=15> */
.L_x_672:
        /* <DEDUP_REMOVED lines=13> */
.L_x_873:
[----:B------:R-:W-:Y:S05]  /*23310*/  BSYNC B2 ;  /* 0x0000000000027941 */ /* 0x000fea0003800000 */
.L_x_673:
[----:B------:R-:W-:Y:S01]  /*23320*/  BSSY B2, `(.L_x_675) ;  /* 0x000000b000027945 */ /* 0x000fe20003800000 */
[----:B------:R-:W-:Y:S01]  /*23330*/  IMAD.MOV.U32 R6, RZ, RZ, 0x0 ;  /* 0x00000000ff067424 */ /* 0x000fe200078e00ff */
[----:B01----:R-:W-:Y:S02]  /*23340*/  MOV R7, 0x12f00000 ;  /* 0x12f0000000077802 */ /* 0x003fe40000000f00 */
[----:B------:R-:W-:Y:S05]  /*23350*/  @P2 BRA `(.L_x_676) ;  /* 0x00000000001c2947 */ /* 0x000fea0003800000 */
[----:B------:R-:W0:Y:S02]  /*23360*/  S2R R3, SR_TID.X ;  /* 0x0000000000037919 */ /* 0x000e240000002100 */
[----:B0-----:R-:W-:Y:S01]  /*23370*/  LOP3.LUT R10, R3, 0x1f, RZ, 0xc0, !PT ;  /* 0x0000001f030a7812 */ /* 0x001fe200078ec0ff */
[----:B------:R-:W-:-:S03]  /*23380*/  IMAD.MOV.U32 R3, RZ, RZ, 0x5000 ;  /* 0x00005000ff037424 */ /* 0x000fc600078e00ff */
[----:B------:R-:W-:Y:S01]  /*23390*/  ISETP.NE.AND P1, PT, R10, RZ, PT ;  /* 0x000000ff0a00720c */ /* 0x000fe20003f25270 */
[----:B------:R0:W-:-:S12]  /*233a0*/  SYNCS.ARRIVE.TRANS64 RZ, [R8+URZ+0x298b0], R3 ;  /* 0x0298b00308ff79a7 */ /* 0x0001d8000800003f */
[----:B0-----:R-:W-:Y:S05]  /*233b0*/  @!P1 BRA `(.L_x_676) ;  /* 0x0000000000049947 */ /* 0x001fea0003800000 */
[----:B------:R-:W-:Y:S01]  /*233c0*/  BPT.TRAP 0x1 ;  /* 0x000000040000795c */ /* 0x000fe20000300000 */
.L_x_676:
[----:B------:R-:W-:Y:S05]  /*233d0*/  BSYNC B2 ;  /* 0x0000000000027941 */ /* 0x000fea0003800000 */
.L_x_675:
[----:B------:R-:W-:Y:S01]  /*233e0*/  R2UR UR10, R11 ;  /* 0x000000000b0a72ca */ /* 0x000fe200000e0000 */
[----:B------:R-:W-:Y:S01]  /*233f0*/  IMAD R3, R28, 0x5000, R22 ;  /* 0x000050001c037824 */ /* 0x000fe200078e0216 */
[----:B------:R-:W-:Y:S01]  /*23400*/  R2UR UR6, R6 ;  /* 0x00000000060672ca */ /* 0x000fe200000e0000 */
[----:B------:R-:W-:Y:S01]  /*23410*/  UIADD3 UR4, UP0, UR40, 0x670, URZ ;  /* 0x0000067028047890 */ /* 0x000fe2000ff1e03f */
[----:B------:R-:W-:Y:S01]  /*23420*/  R2UR UR7, R7 ;  /* 0x00000000070772ca */ /* 0x000fe200000e0000 */
[----:B------:R-:W-:Y:S01]  /*23430*/  VIADD R8, R8, 0x298b0 ;  /* 0x000298b008087836 */ /* 0x000fe20000000000 */
[----:B------:R-:W-:Y:S01]  /*23440*/  PLOP3.LUT P1, PT, PT, PT, PT, 0x80, 0x0 ;  /* 0x000000000000781c */ /* 0x000fe20003f2f070 */
[----:B------:R-:W-:Y:S01]  /*23450*/  VIADD R3, R3, 0xa400 ;  /* 0x0000a40003037836 */ /* 0x000fe20000000000 */
[----:B------:R-:W-:-:S12]  /*23460*/  UIADD3.X UR5, URZ, UR41, URZ, UP0, !UPT ;  /* 0x000000293f057290 */ /* 0x000fd800087fe43f */
.L_x_677:
        /* <DEDUP_REMOVED lines=9> */
[----:B0-----:R-:W-:Y:S05]  /*23500*/  @P1 BRA.U.ANY `(.L_x_677) ;  /* 0xfffffffd00d81947 */ /* 0x001fea000393ffff */
.L_x_665:
[----:B------:R-:W-:Y:S05]  /*23510*/  BSYNC B1 ;  /* 0x0000000000017941 */ /* 0x000fea0003800000 */
.L_x_664:
[C---:B------:R-:W-:Y:S01]  /*23520*/  ISETP.GT.AND P2, PT, R9.reuse, R4, PT ;  /* 0x000000040900720c */ /* 0x040fe20003f44270 */
[----:B------:R-:W-:Y:S01]  /*23530*/  VIADD R9, R9, 0xffffffff ;  /* 0xffffffff09097836 */ /* 0x000fe20000000000 */
[----:B------:R-:W-:-:S04]  /*23540*/  IADD3 R28, R28, 0x1, RZ ;  /* 0x000000011c1c7810 */ /* 0x000fc80007ffe0ff */
[----:B------:R-:W-:-:S04]  /*23550*/  ISETP.NE.AND P1, PT, R28, 0x2, PT ;  /* 0x000000021c00780c */ /* 0x000fc80003f25270 */
[----:B------:R-:W-:Y:S02]  /*23560*/  SEL R3, RZ, 0x1, P1 ;  /* 0x00000001ff037807 */ /* 0x000fe40000800000 */
[----:B------:R-:W-:Y:S02]  /*23570*/  SEL R28, R28, RZ, P1 ;  /* 0x000000ff1c1c7207 */ /* 0x000fe40000800000 */
[----:B------:R-:W-:Y:S01]  /*23580*/  LOP3.LUT R35, R35, R3, RZ, 0x3c, !PT ;  /* 0x0000000323237212 */ /* 0x000fe200078e3cff */
[----:B------:R-:W-:Y:S06]  /*23590*/  @P2 BRA `(.L_x_678) ;  /* 0xfffffff8002c2947 */ /* 0x000fec000383ffff */
.L_x_644:
[----:B------:R-:W-:Y:S05]  /*235a0*/  BSYNC B0 ;  /* 0x0000000000007941 */ /* 0x000fea0003800000 */
.L_x_643:
[----:B------:R-:W-:Y:S05]  /*235b0*/  @!P0 WARPSYNC.ALL ;  /* 0x0000000000008948 */ /* 0x000fea0003800000 */
[----:B------:R-:W-:Y:S01]  /*235c0*/  @!P0 BAR.SYNC.DEFER_BLOCKING 0xc, 0x180 ;  /* 0x0306000000008b1d */ /* 0x000fe20000010000 */
[----:B------:R-:W-:-:S13]  /*235d0*/  ISETP.GT.AND P0, PT, R25, RZ, PT ;  /* 0x000000ff1900720c */ /* 0x000fda0003f04270 */
[----:B------:R-:W-:Y:S05]  /*235e0*/  @P0 BRA `(.L_x_679) ;  /* 0x0000000000440947 */ /* 0x000fea0003800000 */
[----:B------:R-:W2:Y:S02]  /*235f0*/  S2R R3, SR_TID.X ;  /* 0x0000000000037919 */ /* 0x000ea40000002100 */
[----:B--2---:R-:W-:-:S04]  /*23600*/  LOP3.LUT R3, R3, 0x7f, RZ, 0xc0, !PT ;  /* 0x0000007f03037812 */ /* 0x004fc800078ec0ff */
[----:B------:R-:W-:-:S13]  /*23610*/  ISETP.NE.AND P0, PT, R3, RZ, PT ;  /* 0x000000ff0300720c */ /* 0x000fda0003f05270 */
[----:B------:R-:W-:Y:S05]  /*23620*/  @P0 BRA `(.L_x_680) ;  /* 0x0000004400ec0947 */ /* 0x000fea0003800000 */
[----:B-1----:R-:W1:Y:S01]  /*23630*/  S2R R5, SR_LANEID ;  /* 0x0000000000057919 */ /* 0x002e620000000000 */
[----:B------:R-:W-:Y:S01]  /*23640*/  VOTEU.ANY UR4, UPT, PT ;  /* 0x0000000000047886 */ /* 0x000fe200038e0100 */
[----:B------:R-:W2:Y:S01]  /*23650*/  LDC.64 R2, c[0x0][0xc60] ;  /* 0x00031800ff027b82 */ /* 0x000ea20000000a00 */
[----:B------:R-:W1:Y:S02]  /*23660*/  FLO.U32 R0, UR4 ;  /* 0x0000000400007d00 */ /* 0x000e6400080e0000 */
[----:B-1----:R-:W-:-:S06]  /*23670*/  ISETP.EQ.U32.AND P0, PT, R0, R5, PT ;  /* 0x000000050000720c */ /* 0x002fcc0003f02070 */
[----:B------:R-:W2:Y:S07]  /*23680*/  POPC R5, UR4 ;  /* 0x0000000400057d09 */ /* 0x000eae0008000000 */
[----:B--2---:R-:W2:Y:S01]  /*23690*/  @P0 ATOMG.E.ADD.STRONG.GPU PT, R3, desc[UR50][R2.64], R5 ;  /* 0x00000005020309a8 */ /* 0x004ea200081ee1f2 */
[----:B------:R-:W1:Y:S02]  /*236a0*/  S2R R4, SR_LTMASK ;  /* 0x0000000000047919 */ /* 0x000e640000003900 */
[----:B-1----:R-:W-:-:S04]  /*236b0*/  LOP3.LUT R4, R4, UR4, RZ, 0xc0, !PT ;  /* 0x0000000404047c12 */ /* 0x002fc8000f8ec0ff */
[----:B------:R-:W1:Y:S01]  /*236c0*/  POPC R7, R4 ;  /* 0x0000000400077309 */ /* 0x000e620000000000 */
[----:B--2---:R-:W1:Y:S02]  /*236d0*/  SHFL.IDX PT, R0, R3, R0, 0x1f ;  /* 0x00001f0003007589 */ /* 0x004e6400000e0000 */
[----:B-1----:R-:W-:Y:S01]  /*236e0*/  IADD3 R16, R0, UR38, R7 ;  /* 0x0000002600107c10 */ /* 0x002fe2000fffe007 */
[----:B------:R-:W-:Y:S06]  /*236f0*/  BRA `(.L_x_680) ;  /* 0x0000004400b87947 */ /* 0x000fec0003800000 */
.L_x_679:
        /* <DEDUP_REMOVED lines=8> */
[----:B------:R-:W-:Y:S01]  /*23780*/  IMAD.U32 R4, RZ, RZ, UR6 ;  /* 0x00000006ff047e24 */ /* 0x000fe2000f8e00ff */
[----:B-1----:R-:W-:Y:S01]  /*23790*/  MOV R5, UR7 ;  /* 0x0000000700057c02 */ /* 0x002fe20008000f00 */
[----:B------:R-:W1:Y:S01]  /*237a0*/  LDC.64 R2, c[0x4][R2] ;  /* 0x0100000002027b82 */ /* 0x000e620000000a00 */
[----:B------:R-:W-:Y:S01]  /*237b0*/  IMAD.U32 R6, RZ, RZ, UR8 ;  /* 0x00000008ff067e24 */ /* 0x000fe2000f8e00ff */
[----:B------:R-:W-:Y:S01]  /*237c0*/  MOV R11, UR5 ;  /* 0x00000005000b7c02 */ /* 0x000fe20008000f00 */
[----:B------:R-:W-:Y:S02]  /*237d0*/  IMAD.U32 R7, RZ, RZ, UR9 ;  /* 0x00000009ff077e24 */ /* 0x000fe4000f8e00ff */
[----:B------:R-:W-:-:S02]  /*237e0*/  IMAD.U32 R10, RZ, RZ, UR4 ;  /* 0x00000004ff0a7e24 */ /* 0x000fc4000f8e00ff */
[----:B0-----:R-:W-:Y:S02]  /*237f0*/  IMAD.MOV.U32 R8, RZ, RZ, 0x70 ;  /* 0x00000070ff087424 */ /* 0x001fe400078e00ff */
[----:B------:R-:W-:Y:S02]  /*23800*/  IMAD.MOV.U32 R12, RZ, RZ, 0x1 ;  /* 0x00000001ff0c7424 */ /* 0x000fe400078e00ff */
[----:B------:R-:W-:-:S07]  /*23810*/  IMAD.MOV.U32 R13, RZ, RZ, RZ ;  /* 0x000000ffff0d7224 */ /* 0x000fce00078e00ff */
[----:B------:R-:W-:-:S07]  /*23820*/  LEPC R20, `(.L_x_682) ;  /* 0x000000001014794e */ /* 0x000fce0000000000 */
[----:B-1----:R-:W-:Y:S05]  /*23830*/  CALL.ABS.NOINC R2 ;  /* 0x0000000002007343 */ /* 0x002fea0003c00000 */
.L_x_682:
[----:B------:R-:W-:Y:S05]  /*23840*/  BSYNC B6 ;  /* 0x0000000000067941 */ /* 0x000fea0003800000 */
.L_x_681:
[----:B------:R-:W2:Y:S01]  /*23850*/  LDL.LU R30, [R1] ;  /* 0x00000000011e7983 */ /* 0x000ea20000300800 */
[----:B------:R-:W-:Y:S01]  /*23860*/  IADD3 R0, R22, 0xa400, RZ ;  /* 0x0000a40016007810 */ /* 0x000fe20007ffe0ff */
[----:B------:R-:W-:Y:S03]  /*23870*/  BSSY B6, `(.L_x_683) ;  /* 0x0000016000067945 */ /* 0x000fe60003800000 */
[----:B------:R-:W-:Y:S02]  /*23880*/  LOP3.LUT P0, RZ, R0, 0x3ff, RZ, 0xc0, !PT ;  /* 0x000003ff00ff7812 */ /* 0x000fe4000780c0ff */
[----:B--2---:R-:W-:-:S11]  /*23890*/  LOP3.LUT R30, R30, 0xfffffffe, RZ, 0xc0, !PT ;  /* 0xfffffffe1e1e7812 */ /* 0x004fd600078ec0ff */
[----:B------:R-:W-:-:S05]  /*238a0*/  @P0 LOP3.LUT R30, R30, 0x1, RZ, 0xfc, !PT ;  /* 0x000000011e1e0812 */ /* 0x000fca00078efcff */
[----:B------:R2:W-:Y:S01]  /*238b0*/  STL [R1], R30 ;  /* 0x0000001e01007387 */ /* 0x0005e20000100800 */
[----:B------:R-:W-:Y:S05]  /*238c0*/  @!P0 BRA `(.L_x_684) ;  /* 0x0000000000408947 */ /* 0x000fea0003800000 */
[----:B------:R-:W-:Y:S01]  /*238d0*/  MOV R2, 0x0 ;  /* 0x0000000000027802 */ /* 0x000fe20000000f00 */
[----:B------:R-:W-:Y:S01]  /*238e0*/  ULDC.64 UR6, c[0x4][0xc8] ;  /* 0x0100320000067ab9 */ /* 0x000fe20000000a00 */
[----:B------:R-:W-:Y:S01]  /*238f0*/  ULDC.64 UR8, c[0x4][0xd0] ;  /* 0x0100340000087ab9 */ /* 0x000fe20000000a00 */
[----:B------:R-:W-:Y:S01]  /*23900*/  ULDC.64 UR4, c[0x4][0x10] ;  /* 0x0100040000047ab9 */ /* 0x000fe20000000a00 */
[----:B------:R-:W-:Y:S01]  /*23910*/  IMAD.U32 R4, RZ, RZ, UR6 ;  /* 0x00000006ff047e24 */ /* 0x000fe2000f8e00ff */
[----:B------:R-:W-:Y:S01]  /*23920*/  MOV R7, UR9 ;  /* 0x0000000900077c02 */ /* 0x000fe20008000f00 */
[----:B------:R-:W3:Y:S01]  /*23930*/  LDC.64 R2, c[0x4][R2] ;  /* 0x0100000002027b82 */ /* 0x000ee20000000a00 */
[----:B-1----:R-:W-:Y:S01]  /*23940*/  IMAD.U32 R5, RZ, RZ, UR7 ;  /* 0x00000007ff057e24 */ /* 0x002fe2000f8e00ff */
[----:B------:R-:W-:Y:S01]  /*23950*/  MOV R12, 0x1 ;  /* 0x00000001000c7802 */ /* 0x000fe20000000f00 */
[----:B------:R-:W-:Y:S02]  /*23960*/  IMAD.U32 R6, RZ, RZ, UR8 ;  /* 0x00000008ff067e24 */ /* 0x000fe4000f8e00ff */
[----:B------:R-:W-:-:S02]  /*23970*/  IMAD.U32 R10, RZ, RZ, UR4 ;  /* 0x00000004ff0a7e24 */ /* 0x000fc4000f8e00ff */
[----:B------:R-:W-:Y:S02]  /*23980*/  IMAD.U32 R11, RZ, RZ, UR5 ;  /* 0x00000005ff0b7e24 */ /* 0x000fe4000f8e00ff */
[----:B0-----:R-:W-:Y:S02]  /*23990*/  IMAD.MOV.U32 R8, RZ, RZ, 0x70 ;  /* 0x00000070ff087424 */ /* 0x001fe400078e00ff */
[----:B------:R-:W-:-:S07]  /*239a0*/  IMAD.MOV.U32 R13, RZ, RZ, RZ ;  /* 0x000000ffff0d7224 */ /* 0x000fce00078e00ff */
[----:B------:R-:W-:-:S07]  /*239b0*/  LEPC R20, `(.L_x_684) ;  /* 0x000000001014794e */ /* 0x000fce0000000000 */
[----:B--23--:R-:W-:Y:S05]  /*239c0*/  CALL.ABS.NOINC R2 ;  /* 0x0000000002007343 */ /* 0x00cfea0003c00000 */
.L_x_684:
[----:B------:R-:W-:Y:S05]  /*239d0*/  BSYNC B6 ;  /* 0x0000000000067941 */ /* 0x000fea0003800000 */
.L_x_683:
        /* <DEDUP_REMOVED lines=19> */
[----:B-12---:R-:W-:Y:S05]  /*23b10*/  CALL.ABS.NOINC R2 ;  /* 0x0000000002007343 */ /* 0x006fea0003c00000 */
.L_x_686:
[----:B------:R-:W-:Y:S05]  /*23b20*/  BSYNC B6 ;  /* 0x0000000000067941 */ /* 0x000fea0003800000 */
.L_x_685:
[----:B------:R-:W-:Y:S01]  /*23b30*/  LOP3.LUT P6, RZ, R30, 0x1, RZ, 0xc0, !PT ;  /* 0x000000011eff7812 */ /* 0x000fe200078cc0ff */
[----:B------:R-:W-:-:S12]  /*23b40*/  BSSY B6, `(.L_x_687) ;  /* 0x0000012000067945 */ /* 0x000fd80003800000 */
[----:B------:R-:W-:Y:S05]  /*23b50*/  @!P6 BRA `(.L_x_688) ;  /* 0x000000000040e947 */ /* 0x000fea0003800000 */
[----:B------:R-:W-:Y:S01]  /*23b60*/  MOV R2, 0x0 ;  /* 0x0000000000027802 */ /* 0x000fe20000000f00 */
[----:B------:R-:W-:Y:S01]  /*23b70*/  ULDC.64 UR4, c[0x4][0xc8] ;  /* 0x0100320000047ab9 */ /* 0x000fe20000000a00 */
[----:B------:R-:W-:Y:S01]  /*23b80*/  ULDC.64 UR6, c[0x4][0xd0] ;  /* 0x0100340000067ab9 */ /* 0x000fe20000000a00 */
[----:B------:R-:W-:Y:S01]  /*23b90*/  ULDC.64 UR8, c[0x4][0x20] ;  /* 0x0100080000087ab9 */ /* 0x000fe20000000a00 */
[----:B------:R-:W-:Y:S01]  /*23ba0*/  MOV R4, UR4 ;  /* 0x0000000400047c02 */ /* 0x000fe20008000f00 */
[----:B-1----:R-:W-:Y:S01]  /*23bb0*/  IMAD.U32 R5, RZ, RZ, UR5 ;  /* 0x00000005ff057e24 */ /* 0x002fe2000f8e00ff */
[----:B------:R-:W1:Y:S01]  /*23bc0*/  LDC.64 R2, c[0x4][R2] ;  /* 0x0100000002027b82 */ /* 0x000e620000000a00 */
[----:B------:R-:W-:Y:S01]  /*23bd0*/  IMAD.U32 R6, RZ, RZ, UR6 ;  /* 0x00000006ff067e24 */ /* 0x000fe2000f8e00ff */
[----:B------:R-:W-:Y:S01]  /*23be0*/  MOV R10, UR8 ;  /* 0x00000008000a7c02 */ /* 0x000fe20008000f00 */
[----:B------:R-:W-:Y:S01]  /*23bf0*/  IMAD.U32 R7, RZ, RZ, UR7 ;  /* 0x00000007ff077e24 */ /* 0x000fe2000f8e00ff */
[----:B------:R-:W-:Y:S01]  /*23c00*/  MOV R13, RZ ;  /* 0x000000ff000d7202 */ /* 0x000fe20000000f00 */
[----:B------:R-:W-:-:S02]  /*23c10*/  IMAD.U32 R11, RZ, RZ, UR9 ;  /* 0x00000009ff0b7e24 */ /* 0x000fc4000f8e00ff */
[----:B0-----:R-:W-:Y:S02]  /*23c20*/  IMAD.MOV.U32 R8, RZ, RZ, 0x70 ;  /* 0x00000070ff087424 */ /* 0x001fe400078e00ff */
[----:B------:R-:W-:-:S07]  /*23c30*/  IMAD.MOV.U32 R12, RZ, RZ, 0x1 ;  /* 0x00000001ff0c7424 */ /* 0x000fce00078e00ff */
[----:B------:R-:W-:-:S07]  /*23c40*/  LEPC R20, `(.L_x_688) ;  /* 0x000000001014794e */ /* 0x000fce0000000000 */
[----:B-12---:R-:W-:Y:S05]  /*23c50*/  CALL.ABS.NOINC R2 ;  /* 0x0000000002007343 */ /* 0x006fea0003c00000 */
.L_x_688:
[----:B------:R-:W-:Y:S05]  /*23c60*/  BSYNC B6 ;  /* 0x0000000000067941 */ /* 0x000fea0003800000 */
.L_x_687:
[----:B------:R-:W-:Y:S01]  /*23c70*/  ULDC.64 UR4, c[0x0][0x9f8] ;  /* 0x00027e0000047ab9 */ /* 0x000fe20000000a00 */
[----:B------:R-:W3:Y:S01]  /*23c80*/  LDL R31, [R1+0xc] ;  /* 0x00000c00011f7983 */ /* 0x000ee20000100800 */
[----:B------:R-:W-:Y:S01]  /*23c90*/  ISETP.NE.U32.AND P0, PT, RZ, UR4, PT ;  /* 0x00000004ff007c0c */ /* 0x000fe2000bf05070 */
[----:B------:R-:W4:Y:S01]  /*23ca0*/  LDC R11, c[0x0][0x430] ;  /* 0x00010c00ff0b7b82 */ /* 0x000f220000000800 */
[----:B------:R-:W0:Y:S02]  /*23cb0*/  S2R R2, SR_TID.X ;  /* 0x0000000000027919 */ /* 0x000e240000002100 */
[----:B------:R-:W-:-:S13]  /*23cc0*/  ISETP.NE.AND.EX P0, PT, RZ, UR5, PT, P0 ;  /* 0x00000005ff007c0c */ /* 0x000fda000bf05300 */
[----:B------:R-:W-:Y:S01]  /*23cd0*/  @P0 IADD3 R26, P1, R26, UR4, RZ ;  /* 0x000000041a1a0c10 */ /* 0x000fe2000ff3e0ff */
[----:B------:R-:W-:Y:S01]  /*23ce0*/  IMAD.MOV.U32 R0, RZ, RZ, 0xa0 ;  /* 0x000000a0ff007424 */ /* 0x000fe200078e00ff */
[----:B------:R-:W1:Y:S01]  /*23cf0*/  S2R R21, SR_TID.X ;  /* 0x0000000000157919 */ /* 0x000e620000002100 */
[----:B------:R-:W-:Y:S01]  /*23d00*/  ULDC UR4, c[0x0][0x2f4] ;  /* 0x0000bd0000047ab9 */ /* 0x000fe20000000800 */
[----:B------:R-:W-:Y:S01]  /*23d10*/  @P0 IADD3.X R27, R27, UR5, RZ, P1, !PT ;  /* 0x000000051b1b0c10 */ /* 0x000fe20008ffe4ff */
[----:B------:R-:W-:Y:S01]  /*23d20*/  IMAD R0, R32, R0, -0xa0 ;  /* 0xffffff6020007424 */ /* 0x000fe200078e0200 */
[----:B--2---:R-:W-:Y:S01]  /*23d30*/  LOP3.LUT R30, R30, 0xffffffbf, RZ, 0xc0, !PT ;  /* 0xffffffbf1e1e7812 */ /* 0x004fe200078ec0ff */
[----:B------:R-:W-:Y:S02]  /*23d40*/  ULDC UR5, c[0x0][0x320] ;  /* 0x0000c80000057ab9 */ /* 0x000fe40000000800 */
[----:B------:R-:W2:Y:S01]  /*23d50*/  @P0 LDG.E R33, desc[UR50][R26.64] ;  /* 0x000000321a210981 */ /* 0x000ea2000c1e1900 */
[----:B----4-:R-:W-:-:S02]  /*23d60*/  ISETP.NE.AND P2, PT, R11, 0x1, PT ;  /* 0x000000010b00780c */ /* 0x010fc40003f45270 */
[C---:B0-----:R-:W-:Y:S01]  /*23d70*/  LOP3.LUT R20, R2.reuse, 0x7f, RZ, 0xc0, !PT ;  /* 0x0000007f02147812 */ /* 0x041fe200078ec0ff */
[----:B------:R-:W-:-:S03]  /*23d80*/  IMAD.SHL.U32 R2, R2, 0x20, RZ ;  /* 0x0000002002027824 */ /* 0x000fc600078e00ff */
[----:B------:R-:W-:-:S07]  /*23d90*/  SHF.R.U32.HI R20, RZ, 0x2, R20 ;  /* 0x00000002ff147819 */ /* 0x000fce0000011614 */
[----:B------:R-:W0:Y:S01]  /*23da0*/  @P2 LDC R6, c[0x0][0x434] ;  /* 0x00010d00ff062b82 */ /* 0x000e220000000800 */
[----:B------:R-:W-:Y:S02]  /*23db0*/  LOP3.LUT R2, R20, 0x60, R2, 0xf8, !PT ;  /* 0x0000006014027812 */ /* 0x000fe400078ef802 */
[----:B------:R-:W4:Y:S03]  /*23dc0*/  S2R R20, SR_TID.X ;  /* 0x0000000000147919 */ /* 0x000f260000002100 */
[----:B------:R-:W-:Y:S02]  /*23dd0*/  IMAD.IADD R9, R2, 0x1, R0 ;  /* 0x0000000102097824 */ /* 0x000fe400078e0200 */
[----:B------:R-:W0:Y:S03]  /*23de0*/  @P2 LDC R7, c[0x0][0x438] ;  /* 0x00010e00ff072b82 */ /* 0x000e260000000800 */
[----:B------:R-:W-:-:S13]  /*23df0*/  ISETP.GE.AND P1, PT, R9, R25, PT ;  /* 0x000000190900720c */ /* 0x000fda0003f26270 */
[----:B------:R-:W2:Y:S08]  /*23e00*/  @!P1 LDC.64 R2, c[0x0][0x428] ;  /* 0x00010a00ff029b82 */ /* 0x000eb00000000a00 */
[----:B-1----:R-:W1:Y:S01]  /*23e10*/  @!P1 LDC.64 R4, c[0x0][0x418] ;  /* 0x00010600ff049b82 */ /* 0x002e620000000a00 */
[----:B----4-:R-:W-:-:S04]  /*23e20*/  LOP3.LUT R20, R20, 0x7f, RZ, 0xc0, !PT ;  /* 0x0000007f14147812 */ /* 0x010fc800078ec0ff */
[----:B------:R-:W-:Y:S01]  /*23e30*/  SHF.R.U32.HI R12, RZ, 0x2, R20 ;  /* 0x00000002ff0c7819 */ /* 0x000fe20000011614 */
[----:B------:R-:W-:-:S05]  /*23e40*/  IMAD.SHL.U32 R20, R21, 0x20, RZ ;  /* 0x0000002015147824 */ /* 0x000fca00078e00ff */
[----:B------:R-:W-:-:S04]  /*23e50*/  LOP3.LUT R20, R12, 0x60, R20, 0xf8, !PT ;  /* 0x000000600c147812 */ /* 0x000fc800078ef814 */
[----:B------:R-:W-:-:S05]  /*23e60*/  LOP3.LUT R20, R20, 0x80, RZ, 0xfc, !PT ;  /* 0x0000008014147812 */ /* 0x000fca00078efcff */
[----:B------:R-:W-:Y:S01]  /*23e70*/  IMAD.IADD R0, R20, 0x1, R0 ;  /* 0x0000000114007824 */ /* 0x000fe200078e0200 */
[----:B------:R-:W-:Y:S01]  /*23e80*/  UMOV UR6, 0xffffffff ;  /* 0xffffffff00067882 */ /* 0x000fe20000000000 */
[----:B---3--:R-:W-:-:S05]  /*23e90*/  IADD3 R9, R9, R31, RZ ;  /* 0x0000001f09097210 */ /* 0x008fca0007ffe0ff */
[----:B0-----:R-:W-:-:S04]  /*23ea0*/  @P2 IMAD.HI.U32 R6, R9, R6, RZ ;  /* 0x0000000609062227 */ /* 0x001fc800078e00ff */
[----:B------:R-:W-:Y:S01]  /*23eb0*/  IMAD.MOV.U32 R8, RZ, RZ, R9 ;  /* 0x000000ffff087224 */ /* 0x000fe200078e0009 */
[----:B------:R-:W-:-:S04]  /*23ec0*/  @P2 SHF.R.U32.HI R8, RZ, R7, R6 ;  /* 0x00000007ff082219 */ /* 0x000fc80000011606 */
[--C-:B------:R-:W-:Y:S01]  /*23ed0*/  @!P1 SHF.R.S32.HI R7, RZ, 0x1f, R8.reuse ;  /* 0x0000001fff079819 */ /* 0x100fe20000011408 */
[----:B------:R-:W-:Y:S01]  /*23ee0*/  @!P1 IMAD.MOV.U32 R6, RZ, RZ, R8 ;  /* 0x000000ffff069224 */ /* 0x000fe200078e0008 */
[----:B--2---:R-:W-:-:S03]  /*23ef0*/  SHF.R.S32.HI R14, RZ, 0x1f, R33 ;  /* 0x0000001fff0e7819 */ /* 0x004fc60000011421 */
[----:B------:R-:W-:-:S04]  /*23f00*/  @!P1 IMAD.WIDE.U32 R6, R33, R2, R6 ;  /* 0x0000000221069225 */ /* 0x000fc800078e0006 */
[----:B------:R-:W-:-:S04]  /*23f10*/  @!P1 IMAD R10, R14, R2, RZ ;  /* 0x000000020e0a9224 */ /* 0x000fc800078e02ff */
[----:B------:R-:W-:Y:S01]  /*23f20*/  @!P1 IMAD R2, R33, R3, R10 ;  /* 0x0000000321029224 */ /* 0x000fe200078e020a */
[----:B-1----:R-:W-:Y:S02]  /*23f30*/  @!P1 LEA R12, P0, R6, R4, 0x2 ;  /* 0x00000004060c9211 */ /* 0x002fe400078010ff */
[----:B------:R-:W0:Y:S02]  /*23f40*/  @P2 LDC R4, c[0x0][0x434] ;  /* 0x00010d00ff042b82 */ /* 0x000e240000000800 */
[----:B------:R-:W-:-:S04]  /*23f50*/  @!P1 IADD3 R2, R7, R2, RZ ;  /* 0x0000000207029210 */ /* 0x000fc80007ffe0ff */
[----:B------:R-:W-:Y:S02]  /*23f60*/  @!P1 LEA.HI.X R13, R6, R5, R2, 0x2, P0 ;  /* 0x00000005060d9211 */ /* 0x000fe400000f1402 */
[----:B------:R-:W-:Y:S01]  /*23f70*/  ISETP.GE.AND P0, PT, R0, R25, PT ;  /* 0x000000190000720c */ /* 0x000fe20003f06270 */
[----:B------:R-:W1:Y:S03]  /*23f80*/  @P2 LDC R5, c[0x0][0x438] ;  /* 0x00010e00ff052b82 */ /* 0x000e660000000800 */
[----:B------:R-:W-:Y:S01]  /*23f90*/  ISETP.GT.U32.OR P0, PT, R20, 0x9f, P0 ;  /* 0x0000009f1400780c */ /* 0x000fe20000704470 */
[----:B------:R-:W-:-:S12]  /*23fa0*/  IMAD.IADD R10, R0, 0x1, R31 ;  /* 0x00000001000a7824 */ /* 0x000fd800078e021f */
[----:B------:R-:W2:Y:S01]  /*23fb0*/  @!P0 LDC.64 R2, c[0x0][0x428] ;  /* 0x00010a00ff028b82 */ /* 0x000ea20000000a00 */
[----:B0-----:R-:W-:-:S04]  /*23fc0*/  @P2 IMAD.HI.U32 R4, R10, R4, RZ ;  /* 0x000000040a042227 */ /* 0x001fc800078e00ff */
[----:B------:R-:W-:Y:S01]  /*23fd0*/  IMAD.MOV.U32 R0, RZ, RZ, R10 ;  /* 0x000000ffff007224 */ /* 0x000fe200078e000a */
[----:B-1----:R-:W-:Y:S02]  /*23fe0*/  @P2 SHF.R.U32.HI R0, RZ, R5, R4 ;  /* 0x00000005ff002219 */ /* 0x002fe40000011604 */
[----:B------:R-:W-:Y:S01]  /*23ff0*/  IADD3 R4, -R8, RZ, RZ ;  /* 0x000000ff08047210 */ /* 0x000fe20007ffe1ff */
[----:B------:R0:W-:Y:S04]  /*24000*/  STL [R1+0x10], R14 ;  /* 0x0000100e01007387 */ /* 0x0001e80000100800 */
[----:B------:R-:W-:Y:S02]  /*24010*/  IMAD R9, R11, R4, R9 ;  /* 0x000000040b097224 */ /* 0x000fe400078e0209 */
[----:B--2---:R-:W-:-:S02]  /*24020*/  @!P0 IMAD R4, R14, R2, RZ ;  /* 0x000000020e048224 */ /* 0x004fc400078e02ff */
[----:B0-----:R-:W0:Y:S01]  /*24030*/  S2R R14, SR_TID.X ;  /* 0x00000000000e7919 */ /* 0x001e220000002100 */
[----:B------:R-:W-:Y:S01]  /*24040*/  @!P0 SHF.R.S32.HI R5, RZ, 0x1f, R0 ;  /* 0x0000001fff058819 */ /* 0x000fe20000011400 */
[----:B------:R-:W-:Y:S02]  /*24050*/  @!P0 IMAD R6, R33, R3, R4 ;  /* 0x0000000321068224 */ /* 0x000fe400078e0204 */
[----:B------:R-:W-:-:S04]  /*24060*/  @!P0 IMAD.MOV.U32 R4, RZ, RZ, R0 ;  /* 0x000000ffff048224 */ /* 0x000fc800078e0000 */
[----:B------:R-:W-:Y:S02]  /*24070*/  @!P0 IMAD.WIDE.U32 R4, R33, R2, R4 ;  /* 0x0000000221048225 */ /* 0x000fe400078e0004 */
[----:B------:R-:W1:Y:S01]  /*24080*/  @!P0 LDC.64 R2, c[0x0][0x418] ;  /* 0x00010600ff028b82 */ /* 0x000e620000000a00 */
[----:B------:R-:W-:Y:S01]  /*24090*/  MOV R8, UR39 ;  /* 0x0000002700087c02 */ /* 0x000fe20008000f00 */
[----:B------:R-:W-:Y:S01]  /*240a0*/  @!P0 IMAD.IADD R5, R6, 0x1, R5 ;  /* 0x0000000106058824 */ /* 0x000fe200078e0205 */
[----:B------:R-:W-:Y:S02]  /*240b0*/  CS2R R6, SRZ ;  /* 0x0000000000067805 */ /* 0x000fe4000001ff00 */
[----:B------:R-:W-:-:S04]  /*240c0*/  ISETP.NE.AND P3, PT, R8, 0x3, PT ;  /* 0x000000030800780c */ /* 0x000fc80003f65270 */
[----:B------:R2:W5:Y:S01]  /*240d0*/  @!P1 LDG.E R6, desc[UR50][R12.64] ;  /* 0x000000320c069981 */ /* 0x000562000c1e1900 */
[----:B0-----:R-:W-:Y:S01]  /*240e0*/  IMAD.SHL.U32 R31, R14, 0x10, RZ ;  /* 0x000000100e1f7824 */ /* 0x001fe200078e00ff */
[----:B-1----:R-:W-:-:S04]  /*240f0*/  @!P0 LEA R2, P2, R4, R2, 0x2 ;  /* 0x0000000204028211 */ /* 0x002fc800078410ff */
[----:B------:R-:W-:Y:S01]  /*24100*/  LOP3.LUT R31, R31, 0x30, RZ, 0xc0, !PT ;  /* 0x000000301f1f7812 */ /* 0x000fe200078ec0ff */
[----:B------:R-:W-:Y:S01]  /*24110*/  IMAD.SHL.U32 R15, R14, 0x10, RZ ;  /* 0x000000100e0f7824 */ /* 0x000fe200078e00ff */
[----:B------:R-:W-:Y:S02]  /*24120*/  @!P0 LEA.HI.X R3, R4, R3, R5, 0x2, P2 ;  /* 0x0000000304038211 */ /* 0x000fe400010f1405 */
[C---:B------:R-:W-:Y:S02]  /*24130*/  ISETP.GE.AND P1, PT, R31.reuse, UR4, PT ;  /* 0x000000041f007c0c */ /* 0x040fe4000bf26270 */
[----:B------:R-:W-:Y:S01]  /*24140*/  LOP3.LUT R14, R31, 0x40, RZ, 0xfc, !PT ;  /* 0x000000401f0e7812 */ /* 0x000fe200078efcff */
[----:B------:R2:W5:Y:S01]  /*24150*/  @!P0 LDG.E R7, desc[UR50][R2.64] ;  /* 0x0000003202078981 */ /* 0x000562000c1e1900 */
[----:B------:R-:W-:Y:S02]  /*24160*/  @P3 LOP3.LUT R30, R30, 0x40, RZ, 0xfc, !PT ;  /* 0x000000401e1e3812 */ /* 0x000fe400078efcff */
[----:B------:R-:W-:-:S02]  /*24170*/  LOP3.LUT R15, R15, 0x30, RZ, 0xc0, !PT ;  /* 0x000000300f0f7812 */ /* 0x000fc400078ec0ff */
[----:B------:R-:W-:Y:S02]  /*24180*/  ISETP.GE.AND P0, PT, R14, UR4, PT ;  /* 0x000000040e007c0c */ /* 0x000fe4000bf06270 */
[----:B------:R-:W-:Y:S02]  /*24190*/  LOP3.LUT R30, R30, 0xffffffef, RZ, 0xc0, !PT ;  /* 0xffffffef1e1e7812 */ /* 0x000fe400078ec0ff */
[----:B------:R-:W-:Y:S02]  /*241a0*/  LOP3.LUT R15, R15, 0x80, RZ, 0xfc, !PT ;  /* 0x000000800f0f7812 */ /* 0x000fe400078efcff */
[----:B------:R-:W-:Y:S02]  /*241b0*/  @P1 LOP3.LUT R30, R30, 0x10, RZ, 0xfc, !PT ;  /* 0x000000101e1e1812 */ /* 0x000fe400078efcff */
[----:B------:R-:W-:Y:S02]  /*241c0*/  ISETP.GE.AND P2, PT, R15, UR4, PT ;  /* 0x000000040f007c0c */ /* 0x000fe4000bf46270 */
[----:B------:R-:W-:-:S04]  /*241d0*/  LOP3.LUT R30, R30, 0xfffffff7, RZ, 0xc0, !PT ;  /* 0xfffffff71e1e7812 */ /* 0x000fc800078ec0ff */
[----:B------:R-:W-:-:S04]  /*241e0*/  @P0 LOP3.LUT R30, R30, 0x8, RZ, 0xfc, !PT ;  /* 0x000000081e1e0812 */ /* 0x000fc800078efcff */
[----:B------:R-:W-:Y:S02]  /*241f0*/  LOP3.LUT R30, R30, 0xfffffffb, RZ, 0xc0, !PT ;  /* 0xfffffffb1e1e7812 */ /* 0x000fe400078ec0ff */
[----:B------:R-:W-:Y:S02]  /*24200*/  ISETP.GE.AND P1, PT, R31, UR5, PT ;  /* 0x000000051f007c0c */ /* 0x000fe4000bf26270 */
[----:B------:R-:W-:Y:S02]  /*24210*/  @P2 LOP3.LUT R30, R30, 0x4, RZ, 0xfc, !PT ;  /* 0x000000041e1e2812 */ /* 0x000fe400078efcff */
[----:B------:R-:W-:Y:S02]  /*24220*/  ISETP.GE.AND P0, PT, R14, UR5, PT ;  /* 0x000000050e007c0c */ /* 0x000fe4000bf06270 */
[----:B------:R-:W-:-:S04]  /*24230*/  LOP3.LUT R30, R30, 0xfffffffe, RZ, 0xc0, !PT ;  /* 0xfffffffe1e1e7812 */ /* 0x000fc800078ec0ff */
[----:B------:R-:W-:-:S04]  /*24240*/  LOP3.LUT R30, R30, 0xfffffffd, RZ, 0xc0, !PT ;  /* 0xfffffffd1e1e7812 */ /* 0x000fc800078ec0ff */
[----:B------:R-:W-:-:S04]  /*24250*/  @P1 LOP3.LUT R30, R30, 0x2, RZ, 0xfc, !PT ;  /* 0x000000021e1e1812 */ /* 0x000fc800078efcff */
[----:B------:R-:W-:-:S05]  /*24260*/  @P0 LOP3.LUT R30, R30, 0x1, RZ, 0xfc, !PT ;  /* 0x000000011e1e0812 */ /* 0x000fca00078efcff */
[----:B------:R2:W-:Y:S01]  /*24270*/  STL [R1], R30 ;  /* 0x0000001e01007387 */ /* 0x0005e20000100800 */
[----:B------:R-:W-:-:S04]  /*24280*/  IMAD.MOV R0, RZ, RZ, -R0 ;  /* 0x000000ffff007224 */ /* 0x000fc800078e0a00 */
[----:B------:R-:W-:Y:S01]  /*24290*/  IMAD R10, R11, R0, R10 ;  /* 0x000000000b0a7224 */ /* 0x000fe200078e020a */
[----:B------:R-:W-:Y:S06]  /*242a0*/  BRA.DIV UR6, `(.L_x_689) ;  /* 0x0000006e06d07947 */ /* 0x000fec000b800000 */
.L_x_876:
[----:B------:R-:W-:Y:S01]  /*242b0*/  ISETP.GT.U32.AND P0, PT, R20, 0x9f, PT ;  /* 0x0000009f1400780c */ /* 0x000fe20003f04070 */
[----:B------:R-:W-:Y:S01]  /*242c0*/  IMAD.MOV.U32 R0, RZ, RZ, R30 ;  /* 0x000000ffff007224 */ /* 0x000fe200078e001e */
[----:B------:R-:W-:Y:S02]  /*242d0*/  SHF.R.S32.HI R36, RZ, 0x1f, R18 ;  /* 0x0000001fff247819 */ /* 0x000fe40000011412 */
[----:B--2---:R-:W-:Y:S02]  /*242e0*/  IADD3 R12, R32, -0x1, RZ ;  /* 0xffffffff200c7810 */ /* 0x004fe40007ffe0ff */
[----:B------:R-:W-:-:S07]  /*242f0*/  LOP3.LUT R0, R0, 0xffffffdf, RZ, 0xc0, !PT ;  /* 0xffffffdf00007812 */ /* 0x000fce00078ec0ff */
[----:B------:R-:W-:-:S05]  /*24300*/  @P0 LOP3.LUT R0, R0, 0x20, RZ, 0xfc, !PT ;  /* 0x0000002000000812 */ /* 0x000fca00078efcff */
[----:B------:R0:W-:Y:S01]  /*24310*/  STL [R1], R0 ;  /* 0x0000000001007387 */ /* 0x0001e20000100800 */
[----:B------:R-:W-:Y:S05]  /*24320*/  @!P3 BRA `(.L_x_690) ;  /* 0x000000000004b947 */ /* 0x000fea0003800000 */
[----:B------:R-:W-:Y:S01]  /*24330*/  BPT.TRAP 0x1 ;  /* 0x000000040000795c */ /* 0x000fe20000300000 */
.L_x_690:
[----:B0-----:R-:W-:Y:S01]  /*24340*/  IMAD R0, R23, 0x8, R22 ;  /* 0x0000000817007824 */ /* 0x001fe200078e0216 */
[----:B------:R-:W-:Y:S01]  /*24350*/  SHF.L.U32 R2, R34, 0x1f, RZ ;  /* 0x0000001f22027819 */ /* 0x000fe200000006ff */
[----:B------:R-:W-:Y:S01]  /*24360*/  BSSY B0, `(.L_x_691) ;  /* 0x0000006000007945 */ /* 0x000fe20003800000 */
[----:B------:R-:W-:Y:S02]  /*24370*/  SHF.R.S32.HI R3, RZ, 0x1f, R9 ;  /* 0x0000001fff037819 */ /* 0x000fe40000011409 */
[----:B------:R-:W0:Y:S01]  /*24380*/  SYNCS.PHASECHK.TRANS64.TRYWAIT P0, [R0+URZ+0x29880], R2 ;  /* 0x02988002000075a7 */ /* 0x000e22000800017f */
[----:B------:R1:W-:Y:S04]  /*24390*/  STL [R1+0x3c], R2 ;  /* 0x00003c0201007387 */ /* 0x0003e80000100800 */
[----:B------:R1:W-:Y:S02]  /*243a0*/  STL [R1+0x34], R3 ;  /* 0x0000340301007387 */ /* 0x0003e40000100800 */
[----:B01----:R-:W-:Y:S05]  /*243b0*/  @!P0 BRA `(.L_x_692) ;  /* 0x0000006c00bc8947 */ /* 0x003fea0003800000 */
.L_x_877:
[----:B------:R-:W-:Y:S05]  /*243c0*/  BSYNC B0 ;  /* 0x0000000000007941 */ /* 0x000fea0003800000 */
.L_x_691:
[----:B0-----:R-:W2:Y:S01]  /*243d0*/  LDL R2, [R1+0x34] ;  /* 0x0000340001027983 */ /* 0x001ea20000100800 */
[----:B------:R-:W-:-:S03]  /*243e0*/  ULDC.64 UR4, c[0x0][0x328] ;  /* 0x0000ca0000047ab9 */ /* 0x000fc60000000a00 */
[----:B------:R-:W3:Y:S01]  /*243f0*/  LDL R20, [R1] ;  /* 0x0000000001147983 */ /* 0x000ee20000100800 */
[----:B-----5:R-:W-:Y:S01]  /*24400*/  SHF.R.S32.HI R5, RZ, 0x1f, R6 ;  /* 0x0000001fff057819 */ /* 0x020fe20000011406 */
[----:B------:R-:W-:Y:S01]  /*24410*/  ULDC.64 UR6, c[0x0][0x338] ;  /* 0x0000ce0000067ab9 */ /* 0x000fe20000000a00 */
[----:B------:R-:W-:Y:S01]  /*24420*/  SHF.R.S32.HI R30, RZ, 0x1f, R10 ;  /* 0x0000001fff1e7819 */ /* 0x000fe2000001140a */
[----:B------:R-:W0:Y:S01]  /*24430*/  S2R R13, SR_TID.X ;  /* 0x00000000000d7919 */ /* 0x000e220000002100 */
[----:B------:R-:W-:Y:S01]  /*24440*/  SHF.R.S32.HI R31, RZ, 0x1f, R7 ;  /* 0x0000001fff1f7819 */ /* 0x000fe20000011407 */
[----:B------:R-:W-:Y:S01]  /*24450*/  ULDC.64 UR8, c[0x0][0x330] ;  /* 0x0000cc0000087ab9 */ /* 0x000fe20000000a00 */
[----:B------:R-:W-:Y:S01]  /*24460*/  ULDC.64 UR10, c[0x0][0x318] ;  /* 0x0000c600000a7ab9 */ /* 0x000fe20000000a00 */
[----:B------:R1:W-:Y:S01]  /*24470*/  STL [R1+0x38], R5 ;  /* 0x0000380501007387 */ /* 0x0003e20000100800 */
[----:B------:R-:W-:-:S04]  /*24480*/  IMAD R8, R36, UR8, RZ ;  /* 0x0000000824087c24 */ /* 0x000fc8000f8e02ff */
[----:B------:R-:W-:Y:S01]  /*24490*/  IMAD R8, R18, UR9, R8 ;  /* 0x0000000912087c24 */ /* 0x000fe2000f8e0208 */
[----:B0-----:R-:W-:-:S04]  /*244a0*/  LOP3.LUT R13, R13, 0x7f, RZ, 0xc0, !PT ;  /* 0x0000007f0d0d7812 */ /* 0x001fc800078ec0ff */
[--C-:B------:R-:W-:Y:S02]  /*244b0*/  SHF.R.U32.HI R14, RZ, 0x2, R13.reuse ;  /* 0x00000002ff0e7819 */ /* 0x100fe4000001160d */
[----:B------:R-:W-:-:S05]  /*244c0*/  SHF.R.U32.HI R13, RZ, 0x5, R13 ;  /* 0x00000005ff0d7819 */ /* 0x000fca000001160d */
[----:B------:R-:W-:Y:S02]  /*244d0*/  IMAD.SHL.U32 R13, R13, 0x400, RZ ;  /* 0x000004000d0d7824 */ /* 0x000fe400078e00ff */
[----:B--2---:R-:W-:-:S04]  /*244e0*/  IMAD R2, R2, UR4, RZ ;  /* 0x0000000402027c24 */ /* 0x004fc8000f8e02ff */
[C---:B------:R-:W-:Y:S01]  /*244f0*/  IMAD R4, R9.reuse, UR5, R2 ;  /* 0x0000000509047c24 */ /* 0x040fe2000f8e0202 */
[----:B---3--:R-:W-:Y:S01]  /*24500*/  LOP3.LUT P1, RZ, R20, 0x1, RZ, 0xc0, !PT ;  /* 0x0000000114ff7812 */ /* 0x008fe2000782c0ff */
[----:B------:R-:W-:-:S04]  /*24510*/  IMAD.WIDE.U32 R2, R9, UR4, RZ ;  /* 0x0000000409027c25 */ /* 0x000fc8000f8e00ff */
[----:B------:R-:W-:Y:S02]  /*24520*/  IMAD.IADD R3, R3, 0x1, R4 ;  /* 0x0000000103037824 */ /* 0x000fe400078e0204 */
[----:B------:R-:W-:Y:S02]  /*24530*/  IMAD R4, R5, UR6, RZ ;  /* 0x0000000605047c24 */ /* 0x000fe4000f8e02ff */
[----:B------:R-:W-:-:S04]  /*24540*/  IMAD.WIDE.U32 R2, R6, UR6, R2 ;  /* 0x0000000606027c25 */ /* 0x000fc8000f8e0002 */
[----:B------:R-:W-:-:S04]  /*24550*/  IMAD R4, R6, UR7, R4 ;  /* 0x0000000706047c24 */ /* 0x000fc8000f8e0204 */
[----:B------:R-:W-:Y:S02]  /*24560*/  IMAD.IADD R3, R3, 0x1, R4 ;  /* 0x0000000103037824 */ /* 0x000fe400078e0204 */
[----:B------:R-:W-:Y:S02]  /*24570*/  IMAD R4, R30, UR4, RZ ;  /* 0x000000041e047c24 */ /* 0x000fe4000f8e02ff */
[----:B------:R-:W-:-:S04]  /*24580*/  IMAD.WIDE.U32 R2, R18, UR8, R2 ;  /* 0x0000000812027c25 */ /* 0x000fc8000f8e0002 */
[----:B------:R-:W-:Y:S01]  /*24590*/  IMAD R11, R10, UR5, R4 ;  /* 0x000000050a0b7c24 */ /* 0x000fe2000f8e0204 */
[----:B------:R-:W-:Y:S01]  /*245a0*/  IADD3 R2, P0, R2, UR10, RZ ;  /* 0x0000000a02027c10 */ /* 0x000fe2000ff1e0ff */
[----:B-1----:R-:W-:Y:S01]  /*245b0*/  IMAD.WIDE.U32 R4, R10, UR4, RZ ;  /* 0x000000040a047c25 */ /* 0x002fe2000f8e00ff */
[----:B------:R-:W-:Y:S02]  /*245c0*/  UMOV UR4, 0xffffffff ;  /* 0xffffffff00047882 */ /* 0x000fe40000000000 */
[----:B------:R-:W-:Y:S02]  /*245d0*/  IADD3.X R3, R3, UR11, R8, P0, !PT ;  /* 0x0000000b03037c10 */ /* 0x000fe400087fe408 */
[----:B------:R-:W-:Y:S01]  /*245e0*/  IADD3 R5, R5, R11, RZ ;  /* 0x0000000b05057210 */ /* 0x000fe20007ffe0ff */
[----:B------:R-:W-:-:S04]  /*245f0*/  IMAD R11, R31, UR6, RZ ;  /* 0x000000061f0b7c24 */ /* 0x000fc8000f8e02ff */
[C---:B------:R-:W-:Y:S02]  /*24600*/  IMAD R11, R7.reuse, UR7, R11 ;  /* 0x00000007070b7c24 */ /* 0x040fe4000f8e020b */
[----:B------:R-:W-:-:S04]  /*24610*/  IMAD.WIDE.U32 R4, R7, UR6, R4 ;  /* 0x0000000607047c25 */ /* 0x000fc8000f8e0004 */
[----:B------:R-:W-:Y:S02]  /*24620*/  IMAD.IADD R5, R5, 0x1, R11 ;  /* 0x0000000105057824 */ /* 0x000fe400078e020b */
[----:B------:R-:W-:-:S03]  /*24630*/  IMAD.WIDE.U32 R4, R18, UR8, R4 ;  /* 0x0000000812047c25 */ /* 0x000fc6000f8e0004 */
[----:B------:R-:W-:-:S04]  /*24640*/  IADD3 R27, P0, R4, UR10, RZ ;  /* 0x0000000a041b7c10 */ /* 0x000fc8000ff1e0ff */
[----:B------:R-:W-:Y:S01]  /*24650*/  IADD3.X R26, R8, UR11, R5, P0, !PT ;  /* 0x0000000b081a7c10 */ /* 0x000fe200087fe405 */
[----:B------:R-:W-:Y:S02]  /*24660*/  IMAD R8, R12, -0xa0, R25 ;  /* 0xffffff600c087824 */ /* 0x000fe400078e0219 */
[----:B------:R-:W-:Y:S02]  /*24670*/  IMAD R5, R23, 0x5000, R13 ;  /* 0x0000500017057824 */ /* 0x000fe400078e020d */
[----:B------:R-:W-:-:S05]  /*24680*/  IMAD.IADD R8, R8, 0x1, -R14 ;  /* 0x0000000108087824 */ /* 0x000fca00078e0a0e */
[----:B------:R-:W-:Y:S01]  /*24690*/  ISETP.GE.AND P5, PT, R8, 0x1, PT ;  /* 0x000000010800780c */ /* 0x000fe20003fa6270 */
[----:B------:R-:W-:-:S12]  /*246a0*/  BRA.DIV UR4, `(.L_x_693) ;  /* 0x0000006e04187947 */ /* 0x000fd8000b800000 */
[----:B------:R-:W2:Y:S04]  /*246b0*/  LDL R15, [R1+0x4] ;  /* 0x00000400010f7983 */ /* 0x000ea80000100800 */
[----:B------:R-:W3:Y:S01]  /*246c0*/  LDL.LU R11, [R1] ;  /* 0x00000000010b7983 */ /* 0x000ee20000300800 */
[----:B------:R-:W0:Y:S03]  /*246d0*/  S2R R12, SR_TID.X ;  /* 0x00000000000c7919 */ /* 0x000e260000002100 */
[----:B------:R-:W-:Y:S01]  /*246e0*/  SHFL.IDX PT, R4, R3, RZ, 0x1c1f ;  /* 0x001c1fff03047589 */ /* 0x000fe200000e0000 */
[----:B0-----:R-:W-:-:S03]  /*246f0*/  SHF.L.U32 R14, R12, 0x4, RZ ;  /* 0x000000040c0e7819 */ /* 0x001fc600000006ff */
[----:B------:R-:W0:Y:S01]  /*24700*/  SHFL.IDX PT, R12, R2, RZ, 0x1c1f ;  /* 0x001c1fff020c7589 */ /* 0x000e2200000e0000 */
[----:B------:R-:W-:-:S04]  /*24710*/  LOP3.LUT R14, R14, 0x30, RZ, 0xc0, !PT ;  /* 0x000000300e0e7812 */ /* 0x000fc800078ec0ff */
[----:B0-----:R-:W-:-:S05]  /*24720*/  IADD3 R12, P0, R14, R12, RZ ;  /* 0x0000000c0e0c7210 */ /* 0x001fca0007f1e0ff */
[----:B------:R-:W-:Y:S01]  /*24730*/  IMAD.X R13, RZ, RZ, R4, P0 ;  /* 0x000000ffff0d7224 */ /* 0x000fe200000e0604 */
[----:B------:R-:W-:Y:S01]  /*24740*/  IADD3 R4, R22, R5, R37 ;  /* 0x0000000516047210 */ /* 0x000fe20007ffe025 */
[----:B------:R-:W-:Y:S01]  /*24750*/  SHFL.IDX PT, R21, R3, 0x1, 0x1c1f ;  /* 0x003c1f0003157f89 */ /* 0x000fe200000e0000 */
[C---:B------:R-:W-:Y:S02]  /*24760*/  ISETP.GE.AND P4, PT, R8.reuse, 0x21, PT ;  /* 0x000000210800780c */ /* 0x040fe40003f86270 */
[C---:B------:R-:W-:Y:S02]  /*24770*/  ISETP.GE.AND P3, PT, R8.reuse, 0x41, PT ;  /* 0x000000410800780c */ /* 0x040fe40003f66270 */
[----:B------:R-:W-:Y:S02]  /*24780*/  ISETP.GE.AND P2, PT, R8, 0x61, PT ;  /* 0x000000610800780c */ /* 0x000fe40003f46270 */
[----:B---3--:R-:W-:-:S04]  /*24790*/  LOP3.LUT P6, RZ, R11, 0x2, RZ, 0xc0, !PT ;  /* 0x000000020bff7812 */ /* 0x008fc800078cc0ff */
[----:B------:R-:W-:Y:S01]  /*247a0*/  ISETP.LT.OR P0, PT, R8, 0x1, P6 ;  /* 0x000000010800780c */ /* 0x000fe20003701670 */
[----:B--2---:R-:W-:-:S12]  /*247b0*/  IMAD.IADD R5, R15, 0x1, R4 ;  /* 0x000000010f057824 */ /* 0x004fd800078e0204 */
[----:B------:R-:W-:Y:S01]  /*247c0*/  LDGSTS.E.BYPASS.LTC128B.128 [R4+0xa400], desc[UR50][R12.64], !P0 ;  /* 0x0a4000000c047fae */ /* 0x000fe2000c101d72 */
[----:B------:R-:W-:-:S13]  /*247d0*/  ISETP.LT.OR P0, PT, R8, 0x1, P1 ;  /* 0x000000010800780c */ /* 0x000fda0000f01670 */
[----:B------:R0:W-:Y:S04]  /*247e0*/  LDGSTS.E.BYPASS.LTC128B.128 [R5+0xa400], desc[UR50][R12.64+0x40], !P0 ;  /* 0x0a4000400c057fae */ /* 0x0001e8000c101d72 */
[----:B0-----:R-:W0:Y:S02]  /*247f0*/  SHFL.IDX PT, R12, R2, 0x1, 0x1c1f ;  /* 0x003c1f00020c7f89 */ /* 0x001e2400000e0000 */
[----:B0-----:R-:W-:-:S05]  /*24800*/  IADD3 R12, P0, R14, R12, RZ ;  /* 0x0000000c0e0c7210 */ /* 0x001fca0007f1e0ff */
[----:B------:R-:W-:Y:S01]  /*24810*/  IMAD.X R13, RZ, RZ, R21, P0 ;  /* 0x000000ffff0d7224 */ /* 0x000fe200000e0615 */
[----:B------:R-:W-:-:S13]  /*24820*/  ISETP.LT.OR P0, PT, R8, 0x21, P6 ;  /* 0x000000210800780c */ /* 0x000fda0003701670 */
[----:B------:R-:W-:Y:S01]  /*24830*/  LDGSTS.E.BYPASS.LTC128B.128 [R4+0xb400], desc[UR50][R12.64], !P0 ;  /* 0x0b4000000c047fae */ /* 0x000fe2000c101d72 */
[----:B------:R-:W-:-:S03]  /*24840*/  ISETP.LT.OR P0, PT, R8, 0x21, P1 ;  /* 0x000000210800780c */ /* 0x000fc60000f01670 */
[----:B------:R-:W-:Y:S10]  /*24850*/  SHFL.IDX PT, R21, R3, 0x2, 0x1c1f ;  /* 0x005c1f0003157f89 */ /* 0x000ff400000e0000 */
[----:B------:R0:W-:Y:S04]  /*24860*/  LDGSTS.E.BYPASS.LTC128B.128 [R5+0xb400], desc[UR50][R12.64+0x40], !P0 ;  /* 0x0b4000400c057fae */ /* 0x0001e8000c101d72 */
[----:B0-----:R-:W0:Y:S04]  /*24870*/  SHFL.IDX PT, R12, R2, 0x2, 0x1c1f ;  /* 0x005c1f00020c7f89 */ /* 0x001e2800000e0000 */
[----:B------:R-:W1:Y:S04]  /*24880*/  SHFL.IDX PT, R2, R2, 0x3, 0x1c1f ;  /* 0x007c1f0002027f89 */ /* 0x000e6800000e0000 */
[----:B------:R-:W2:Y:S01]  /*24890*/  SHFL.IDX PT, R3, R3, 0x3, 0x1c1f ;  /* 0x007c1f0003037f89 */ /* 0x000ea200000e0000 */
[----:B0-----:R-:W-:-:S04]  /*248a0*/  IADD3 R12, P0, R14, R12, RZ ;  /* 0x0000000c0e0c7210 */ /* 0x001fc80007f1e0ff */
[----:B------:R-:W-:Y:S02]  /*248b0*/  IADD3.X R13, RZ, R21, RZ, P0, !PT ;  /* 0x00000015ff0d7210 */ /* 0x000fe400007fe4ff */
[----:B------:R-:W-:-:S13]  /*248c0*/  ISETP.LT.OR P0, PT, R8, 0x41, P6 ;  /* 0x000000410800780c */ /* 0x000fda0003701670 */
[----:B------:R-:W-:Y:S01]  /*248d0*/  LDGSTS.E.BYPASS.LTC128B.128 [R4+0xc400], desc[UR50][R12.64], !P0 ;  /* 0x0c4000000c047fae */ /* 0x000fe2000c101d72 */
[----:B------:R-:W-:-:S13]  /*248e0*/  ISETP.LT.OR P0, PT, R8, 0x41, P1 ;  /* 0x000000410800780c */ /* 0x000fda0000f01670 */
[----:B------:R-:W-:Y:S01]  /*248f0*/  LDGSTS.E.BYPASS.LTC128B.128 [R5+0xc400], desc[UR50][R12.64+0x40], !P0 ;  /* 0x0c4000400c057fae */ /* 0x000fe2000c101d72 */
[----:B-1----:R-:W-:-:S05]  /*24900*/  IADD3 R2, P0, R14, R2, RZ ;  /* 0x000000020e027210 */ /* 0x002fca0007f1e0ff */
[----:B--2---:R-:W-:Y:S01]  /*24910*/  IMAD.X R3, RZ, RZ, R3, P0 ;  /* 0x000000ffff037224 */ /* 0x004fe200000e0603 */
[----:B------:R-:W-:-:S13]  /*24920*/  ISETP.LT.OR P0, PT, R8, 0x61, P6 ;  /* 0x000000610800780c */ /* 0x000fda0003701670 */
[----:B------:R-:W-:Y:S01]  /*24930*/  LDGSTS.E.BYPASS.LTC128B.128 [R4+0xd400], desc[UR50][R2.64], !P0 ;  /* 0x0d40000002047fae */ /* 0x000fe2000c101d72 */
[----:B------:R-:W-:Y:S02]  /*24940*/  ISETP.LT.OR P0, PT, R8, 0x61, P1 ;  /* 0x000000610800780c */ /* 0x000fe40000f01670 */
[----:B------:R-:W-:-:S11]  /*24950*/  LOP3.LUT R11, R11, 0xffffff7f, RZ, 0xc0, !PT ;  /* 0xffffff7f0b0b7812 */ /* 0x000fd600078ec0ff */
[----:B------:R0:W-:Y:S01]  /*24960*/  LDGSTS.E.BYPASS.LTC128B.128 [R5+0xd400], desc[UR50][R2.64+0x40], !P0 ;  /* 0x0d40004002057fae */ /* 0x0001e2000c101d72 */
[----:B------:R-:W-:-:S13]  /*24970*/  ISETP.GE.AND P0, PT, R8, 0x81, PT ;  /* 0x000000810800780c */ /* 0x000fda0003f06270 */
[----:B------:R-:W-:Y:S01]  /*24980*/  @P0 LOP3.LUT R11, R11, 0x80, RZ, 0xfc, !PT ;  /* 0x000000800b0b0812 */ /* 0x000fe200078efcff */
[----:B0-----:R0:W1:Y:S04]  /*24990*/  SHFL.IDX PT, R3, R26, RZ, 0x1c1f ;  /* 0x001c1fff1a037589 */ /* 0x00106800000e0000 */
[----:B------:R0:W2:Y:S04]  /*249a0*/  SHFL.IDX PT, R2, R27, RZ, 0x1c1f ;  /* 0x001c1fff1b027589 */ /* 0x0000a800000e0000 */
[----:B------:R0:W-:Y:S02]  /*249b0*/  STL [R1], R11 ;  /* 0x0000000b01007387 */ /* 0x0001e40000100800 */
.L_x_889:
[----:B------:R-:W4:Y:S01]  /*249c0*/  LDL R12, [R1] ;  /* 0x00000000010c7983 */ /* 0x000f220000100800 */
[----:B0-----:R-:W0:Y:S02]  /*249d0*/  S2R R11, SR_TID.X ;  /* 0x00000000000b7919 */ /* 0x001e240000002100 */
[----:B0-----:R-:W-:-:S05]  /*249e0*/  IMAD.SHL.U32 R11, R11, 0x10, RZ ;  /* 0x000000100b0b7824 */ /* 0x001fca00078e00ff */
[----:B------:R-:W-:-:S04]  /*249f0*/  LOP3.LUT R11, R11, 0x30, RZ, 0xc0, !PT ;  /* 0x000000300b0b7812 */ /* 0x000fc800078ec0ff */
[----:B--2---:R-:W-:-:S05]  /*24a00*/  IADD3 R2, P0, R11, R2, RZ ;  /* 0x000000020b027210 */ /* 0x004fca0007f1e0ff */
[----:B-1----:R-:W-:Y:S01]  /*24a10*/  IMAD.X R3, RZ, RZ, R3, P0 ;  /* 0x000000ffff037224 */ /* 0x002fe200000e0603 */
[----:B----4-:R-:W-:-:S04]  /*24a20*/  LOP3.LUT P6, RZ, R12, 0x2, RZ, 0xc0, !PT ;  /* 0x000000020cff7812 */ /* 0x010fc800078cc0ff */
        /* <DEDUP_REMOVED lines=9> */
.L_x_694:
[----:B------:R-:W-:Y:S02]  /*24ac0*/  PLOP3.LUT P1, PT, P1, P0, PT, 0xa2, 0x0 ;  /* 0x000000000000781c */ /* 0x000fe40000f21472 */
[----:B------:R-:W-:-:S08]  /*24ad0*/  @P0 R2UR P1, UR4, R0 ;  /* 0x00000000000402ca */ /* 0x000fd00000020000 */
[----:B------:R-:W-:-:S05]  /*24ae0*/  @P0 PLOP3.LUT P0, PT, P1, PT, PT, 0x80, 0x0 ;  /* 0x000000000000081c */ /* 0x000fca0000f0f070 */
[----:B------:R-:W-:Y:S01]  /*24af0*/  @!P1 SYNCS.ARRIVE.TRANS64.RED.A0T1 RZ, [UR4+0x29870], RZ ;  /* 0x029870ffffff99a7 */ /* 0x000fe20008200404 */
[----:B------:R-:W-:Y:S07]  /*24b00*/  @!P1 ARRIVES.LDGSTSBAR.64.TRANSCNT [UR4+0x29870] ;  /* 0x02987000ff0099b0 */ /* 0x000fee0008000a84 */
[----:B------:R-:W-:Y:S05]  /*24b10*/  @P0 BRA.U.ANY `(.L_x_694) ;  /* 0xfffffffd00e80947 */ /* 0x000fea000393ffff */
[----:B------:R-:W-:Y:S01]  /*24b20*/  NOP ;  /* 0x0000000000007918 */ /* 0x000fe20000000000 */
[----:B0-----:R-:W-:-:S04]  /*24b30*/  MOV R2, UR39 ;  /* 0x0000002700027c02 */ /* 0x001fc80008000f00 */
[----:B------:R-:W-:-:S13]  /*24b40*/  ISETP.NE.AND P6, PT, R2, 0x3, PT ;  /* 0x000000030200780c */ /* 0x000fda0003fc5270 */
[----:B------:R-:W-:Y:S05]  /*24b50*/  @!P6 BRA `(.L_x_695) ;  /* 0x000000000004e947 */ /* 0x000fea0003800000 */
[----:B------:R-:W-:Y:S01]  /*24b60*/  BPT.TRAP 0x1 ;  /* 0x000000040000795c */ /* 0x000fe20000300000 */
.L_x_695:
[----:B------:R0:W-:Y:S01]  /*24b70*/  SYNCS.ARRIVE.TRANS64.A1T0 RZ, [R0+URZ+0x29870], RZ ;  /* 0x029870ff00ff79a7 */ /* 0x0001e2000810003f */
[----:B------:R-:W-:Y:S05]  /*24b80*/  @!P6 BRA `(.L_x_696) ;  /* 0x000000000004e947 */ /* 0x000fea0003800000 */
[----:B------:R-:W-:Y:S01]  /*24b90*/  BPT.TRAP 0x1 ;  /* 0x000000040000795c */ /* 0x000fe20000300000 */
.L_x_696:
[----:B------:R-:W2:Y:S01]  /*24ba0*/  LDL R2, [R1+0x3c] ;  /* 0x00003c0001027983 */ /* 0x000ea20000100800 */
[----:B------:R-:W-:Y:S01]  /*24bb0*/  BSSY B0, `(.L_x_697) ;  /* 0x0000003000007945 */ /* 0x000fe20003800000 */
[----:B--2---:R-:W1:Y:S03]  /*24bc0*/  SYNCS.PHASECHK.TRANS64.TRYWAIT P0, [R0+URZ+0x29840], R2 ;  /* 0x02984002000075a7 */ /* 0x004e66000800017f */
[----:B-1----:R-:W-:Y:S05]  /*24bd0*/  @!P0 BRA `(.L_x_698) ;  /* 0x0000006c00bc8947 */ /* 0x002fea0003800000 */
.L_x_890:
[----:B------:R-:W-:Y:S05]  /*24be0*/  BSYNC B0 ;  /* 0x0000000000007941 */ /* 0x000fea0003800000 */
.L_x_697:
[----:B-1----:R-:W2:Y:S01]  /*24bf0*/  LDL.LU R2, [R1+0x34] ;  /* 0x0000340001027983 */ /* 0x002ea20000300800 */
[----:B------:R-:W-:Y:S01]  /*24c00*/  ULDC.64 UR4, c[0x0][0x300] ;  /* 0x0000c00000047ab9 */ /* 0x000fe20000000a00 */
[----:B------:R-:W-:Y:S02]  /*24c10*/  ULDC.64 UR6, c[0x0][0x310] ;  /* 0x0000c40000067ab9 */ /* 0x000fe40000000a00 */
[----:B------:R-:W4:Y:S04]  /*24c20*/  LDL.LU R5, [R1+0x38] ;  /* 0x0000380001057983 */ /* 0x000f280000300800 */
[----:B------:R-:W3:Y:S04]  /*24c30*/  LDL R11, [R1+0x18] ;  /* 0x00001800010b7983 */ /* 0x000ee80000100800 */
[----:B------:R1:W5:Y:S01]  /*24c40*/  LDL R20, [R1] ;  /* 0x0000000001147983 */ /* 0x0003620000100800 */
[----:B------:R-:W-:-:S04]  /*24c50*/  IMAD R8, R31, UR6, RZ ;  /* 0x000000061f087c24 */ /* 0x000fc8000f8e02ff */
[----:B------:R-:W-:Y:S02]  /*24c60*/  IMAD R8, R7, UR7, R8 ;  /* 0x0000000707087c24 */ /* 0x000fe4000f8e0208 */
[----:B--2---:R-:W-:-:S04]  /*24c70*/  IMAD R2, R2, UR4, RZ ;  /* 0x0000000402027c24 */ /* 0x004fc8000f8e02ff */
[C---:B------:R-:W-:Y:S02]  /*24c80*/  IMAD R4, R9.reuse, UR5, R2 ;  /* 0x0000000509047c24 */ /* 0x040fe4000f8e0202 */
[----:B------:R-:W-:-:S04]  /*24c90*/  IMAD.WIDE.U32 R2, R9, UR4, RZ ;  /* 0x0000000409027c25 */ /* 0x000fc8000f8e00ff */
[----:B------:R-:W-:Y:S02]  /*24ca0*/  IMAD.IADD R3, R3, 0x1, R4 ;  /* 0x0000000103037824 */ /* 0x000fe400078e0204 */
[----:B----4-:R-:W-:Y:S02]  /*24cb0*/  IMAD R4, R5, UR6, RZ ;  /* 0x0000000605047c24 */ /* 0x010fe4000f8e02ff */
[----:B------:R-:W-:-:S04]  /*24cc0*/  IMAD.WIDE.U32 R2, R6, UR6, R2 ;  /* 0x0000000606027c25 */ /* 0x000fc8000f8e0002 */
[----:B------:R-:W-:Y:S02]  /*24cd0*/  IMAD R4, R6, UR7, R4 ;  /* 0x0000000706047c24 */ /* 0x000fe4000f8e0204 */
[----:B------:R-:W-:Y:S02]  /*24ce0*/  IMAD R6, R30, UR4, RZ ;  /* 0x000000041e067c24 */ /* 0x000fe4000f8e02ff */
[----:B------:R-:W-:Y:S02]  /*24cf0*/  IMAD.IADD R5, R3, 0x1, R4 ;  /* 0x0000000103057824 */ /* 0x000fe400078e0204 */
[----:B------:R-:W-:Y:S02]  /*24d00*/  IMAD.MOV.U32 R4, RZ, RZ, R2 ;  /* 0x000000ffff047224 */ /* 0x000fe400078e0002 */
[C---:B------:R-:W-:Y:S02]  /*24d10*/  IMAD R6, R10.reuse, UR5, R6 ;  /* 0x000000050a067c24 */ /* 0x040fe4000f8e0206 */
[----:B------:R-:W-:Y:S01]  /*24d20*/  IMAD.WIDE.U32 R2, R10, UR4, RZ ;  /* 0x000000040a027c25 */ /* 0x000fe2000f8e00ff */
[----:B------:R-:W-:-:S04]  /*24d30*/  ULDC.64 UR4, c[0x0][0x308] ;  /* 0x0000c20000047ab9 */ /* 0x000fc80000000a00 */
[----:B------:R-:W-:-:S03]  /*24d40*/  IADD3 R3, R3, R6, RZ ;  /* 0x0000000603037210 */ /* 0x000fc60007ffe0ff */
[----:B------:R-:W-:Y:S01]  /*24d50*/  IMAD.WIDE.U32 R2, R7, UR6, R2 ;  /* 0x0000000607027c25 */ /* 0x000fe2000f8e0002 */
[----:B------:R-:W-:-:S03]  /*24d60*/  ULDC.64 UR6, c[0x0][0x2e8] ;  /* 0x0000ba0000067ab9 */ /* 0x000fc60000000a00 */
[----:B------:R-:W-:-:S04]  /*24d70*/  IMAD.WIDE.U32 R6, R18, UR4, R4 ;  /* 0x0000000412067c25 */ /* 0x000fc8000f8e0004 */
[----:B------:R-:W-:Y:S02]  /*24d80*/  IMAD R4, R36, UR4, RZ ;  /* 0x0000000424047c24 */ /* 0x000fe4000f8e02ff */
[----:B------:R-:W-:Y:S01]  /*24d90*/  IMAD.IADD R3, R3, 0x1, R8 ;  /* 0x0000000103037824 */ /* 0x000fe200078e0208 */
[----:B------:R-:W-:Y:S01]  /*24da0*/  IADD3 R5, P0, R6, UR6, RZ ;  /* 0x0000000606057c10 */ /* 0x000fe2000ff1e0ff */
[C---:B------:R-:W-:Y:S02]  /*24db0*/  IMAD R4, R18.reuse, UR5, R4 ;  /* 0x0000000512047c24 */ /* 0x040fe4000f8e0204 */
[----:B------:R-:W-:-:S03]  /*24dc0*/  IMAD.WIDE.U32 R2, R18, UR4, R2 ;  /* 0x0000000412027c25 */ /* 0x000fc6000f8e0002 */
[----:B------:R-:W-:Y:S02]  /*24dd0*/  IADD3.X R6, R7, UR7, R4, P0, !PT ;  /* 0x0000000707067c10 */ /* 0x000fe400087fe404 */
[----:B------:R-:W-:Y:S01]  /*24de0*/  IADD3 R8, P0, R2, UR6, RZ ;  /* 0x0000000602087c10 */ /* 0x000fe2000ff1e0ff */
[----:B------:R-:W-:-:S03]  /*24df0*/  UMOV UR4, 0xffffffff ;  /* 0xffffffff00047882 */ /* 0x000fc60000000000 */
[----:B------:R-:W-:Y:S01]  /*24e00*/  IADD3.X R7, R4, UR7, R3, P0, !PT ;  /* 0x0000000704077c10 */ /* 0x000fe200087fe403 */
[----:B---3--:R-:W-:Y:S01]  /*24e10*/  IMAD R4, R23, 0x7800, R11 ;  /* 0x0000780017047824 */ /* 0x008fe200078e020b */
[----:B-1----:R-:W-:Y:S07]  /*24e20*/  BRA.DIV UR4, `(.L_x_699) ;  /* 0x0000006e04407947 */ /* 0x002fee000b800000 */
[----:B------:R-:W1:Y:S01]  /*24e30*/  S2R R9, SR_TID.X ;  /* 0x0000000000097919 */ /* 0x000e620000002100 */
[----:B-----5:R-:W-:Y:S01]  /*24e40*/  LOP3.LUT P6, RZ, R20, 0x8, RZ, 0xc0, !PT ;  /* 0x0000000814ff7812 */ /* 0x020fe200078cc0ff */
[----:B------:R-:W-:Y:S01]  /*24e50*/  @P4 IMAD.IADD R21, R22, 0x1, R4 ;  /* 0x0000000116154824 */ /* 0x000fe200078e0204 */
[----:B------:R-:W-:Y:S01]  /*24e60*/  LOP3.LUT P1, RZ, R20, 0x4, RZ, 0xc0, !PT ;  /* 0x0000000414ff7812 */ /* 0x000fe2000782c0ff */
[----:B------:R-:W2:Y:S04]  /*24e70*/  SHFL.IDX PT, R3, R5, RZ, 0x1c1f ;  /* 0x001c1fff05037589 */ /* 0x000ea800000e0000 */
[----:B------:R-:W3:Y:S01]  /*24e80*/  SHFL.IDX PT, R2, R6, RZ, 0x1c1f ;  /* 0x001c1fff06027589 */ /* 0x000ee200000e0000 */
[----:B-1----:R-:W-:Y:S01]  /*24e90*/  IMAD.SHL.U32 R10, R9, 0x10, RZ ;  /* 0x00000010090a7824 */ /* 0x002fe200078e00ff */
[----:B------:R-:W-:-:S04]  /*24ea0*/  @P5 IADD3 R9, R22, R4, RZ ;  /* 0x0000000416095210 */ /* 0x000fc80007ffe0ff */
[----:B------:R-:W-:-:S04]  /*24eb0*/  LOP3.LUT R10, R10, 0x30, RZ, 0xc0, !PT ;  /* 0x000000300a0a7812 */ /* 0x000fc800078ec0ff */
[----:B--2---:R-:W-:-:S05]  /*24ec0*/  @P5 IADD3 R3, P0, R10, R3, RZ ;  /* 0x000000030a035210 */ /* 0x004fca0007f1e0ff */
[----:B---3--:R-:W-:Y:S01]  /*24ed0*/  @P5 IMAD.X R2, RZ, RZ, R2, P0 ;  /* 0x000000ffff025224 */ /* 0x008fe200000e0602 */
[----:B------:R-:W-:-:S04]  /*24ee0*/  LOP3.LUT P0, RZ, R20, 0x10, RZ, 0xc0, !PT ;  /* 0x0000001014ff7812 */ /* 0x000fc8000780c0ff */
[----:B------:R-:W-:-:S04]  /*24ef0*/  @P5 LOP3.LUT R3, R3, R2, RZ, 0x3c, !PT ;  /* 0x0000000203035212 */ /* 0x000fc800078e3cff */
[----:B------:R-:W-:-:S04]  /*24f00*/  @P5 LOP3.LUT R2, R3, R2, RZ, 0x3c, !PT ;  /* 0x0000000203025212 */ /* 0x000fc800078e3cff */
[----:B------:R-:W-:-:S05]  /*24f10*/  @P5 LOP3.LUT R3, R3, R2, RZ, 0x3c, !PT ;  /* 0x0000000203035212 */ /* 0x000fca00078e3cff */
[----:B------:R-:W-:Y:S01]  /*24f20*/  @!PT LDS RZ, [RZ] ;  /* 0x00000000fffff984 */ /* 0x000fe20000000800 */
[----:B------:R-:W-:Y:S04]  /*24f30*/  @P5 LDGSTS.E.BYPASS.LTC128B.128 [R9+0x1a400], desc[UR50][R2.64], !P0 ;  /* 0x1a40000002095fae */ /* 0x000fe8000c101d72 */
[----:B------:R-:W-:Y:S04]  /*24f40*/  @P5 LDGSTS.E.BYPASS.LTC128B.128 [R9+0x1cc00], desc[UR50][R2.64+0x40], !P6 ;  /* 0x1cc0004002095fae */ /* 0x000fe8000f101d72 */
[----:B------:R1:W-:Y:S01]  /*24f50*/  @P5 LDGSTS.E.BYPASS.LTC128B.128 [R9+0x1f400], desc[UR50][R2.64+0x80], !P1 ;  /* 0x1f40008002095fae */ /* 0x0003e2000c901d72 */
[----:B------:R-:W-:-:S03]  /*24f60*/  LOP3.LUT P5, RZ, R20, 0x10, RZ, 0xc0, !PT ;  /* 0x0000001014ff7812 */ /* 0x000fc600078ac0ff */
[----:B-1----:R-:W1:Y:S01]  /*24f70*/  SHFL.IDX PT, R3, R5, 0x1, 0x1c1f ;  /* 0x003c1f0005037f89 */ /* 0x002e6200000e0000 */
[----:B------:R-:W-:-:S03]  /*24f80*/  @P3 IADD3 R9, R22, R4, RZ ;  /* 0x0000000416093210 */ /* 0x000fc60007ffe0ff */
[----:B------:R-:W2:Y:S01]  /*24f90*/  SHFL.IDX PT, R2, R6, 0x1, 0x1c1f ;  /* 0x003c1f0006027f89 */ /* 0x000ea200000e0000 */
[----:B-1----:R-:W-:-:S05]  /*24fa0*/  @P4 IADD3 R3, P0, R10, R3, RZ ;  /* 0x000000030a034210 */ /* 0x002fca0007f1e0ff */
[----:B--2---:R-:W-:-:S05]  /*24fb0*/  @P4 IMAD.X R2, RZ, RZ, R2, P0 ;  /* 0x000000ffff024224 */ /* 0x004fca00000e0602 */
[----:B------:R-:W-:-:S04]  /*24fc0*/  @P4 LOP3.LUT R3, R3, R2, RZ, 0x3c, !PT ;  /* 0x0000000203034212 */ /* 0x000fc800078e3cff */
[----:B------:R-:W-:-:S04]  /*24fd0*/  @P4 LOP3.LUT R2, R3, R2, RZ, 0x3c, !PT ;  /* 0x0000000203024212 */ /* 0x000fc800078e3cff */
[----:B------:R-:W-:-:S05]  /*24fe0*/  @P4 LOP3.LUT R3, R3, R2, RZ, 0x3c, !PT ;  /* 0x0000000203034212 */ /* 0x000fca00078e3cff */
[----:B------:R-:W-:Y:S04]  /*24ff0*/  @P4 LDGSTS.E.BYPASS.LTC128B.128 [R21+0x1ac00], desc[UR50][R2.64], !P5 ;  /* 0x1ac0000002154fae */ /* 0x000fe8000e901d72 */
[----:B------:R-:W-:Y:S04]  /*25000*/  @P4 LDGSTS.E.BYPASS.LTC128B.128 [R21+0x1d400], desc[UR50][R2.64+0x40], !P6 ;  /* 0x1d40004002154fae */ /* 0x000fe8000f101d72 */
[----:B------:R1:W-:Y:S04]  /*25010*/  @P4 LDGSTS.E.BYPASS.LTC128B.128 [R21+0x1fc00], desc[UR50][R2.64+0x80], !P1 ;  /* 0x1fc0008002154fae */ /* 0x0003e8000c901d72 */
[----:B-1----:R-:W1:Y:S01]  /*25020*/  SHFL.IDX PT, R3, R5, 0x2, 0x1c1f ;  /* 0x005c1f0005037f89 */ /* 0x002e6200000e0000 */
[----:B------:R-:W-:-:S03]  /*25030*/  @P2 IMAD.IADD R21, R22, 0x1, R4 ;  /* 0x0000000116152824 */ /* 0x000fc600078e0204 */
[----:B------:R-:W2:Y:S04]  /*25040*/  SHFL.IDX PT, R2, R6, 0x2, 0x1c1f ;  /* 0x005c1f0006027f89 */ /* 0x000ea800000e0000 */
[----:B------:R-:W-:Y:S01]  /*25050*/  SHFL.IDX PT, R6, R6, 0x3, 0x1c1f ;  /* 0x007c1f0006067f89 */ /* 0x000fe200000e0000 */
        /* <DEDUP_REMOVED lines=8> */
[----:B-1----:R-:W1:Y:S02]  /*250e0*/  SHFL.IDX PT, R2, R5, 0x3, 0x1c1f ;  /* 0x007c1f0005027f89 */ /* 0x002e6400000e0000 */
[----:B-1----:R-:W-:-:S05]  /*250f0*/  @P2 IADD3 R2, P0, R10, R2, RZ ;  /* 0x000000020a022210 */ /* 0x002fca0007f1e0ff */
[----:B------:R-:W-:-:S05]  /*25100*/  @P2 IMAD.X R3, RZ, RZ, R6, P0 ;  /* 0x000000ffff032224 */ /* 0x000fca00000e0606 */
[----:B------:R-:W-:Y:S04]  /*25110*/  @P2 LDGSTS.E.BYPASS.LTC128B.128 [R21+0x1bc00], desc[UR50][R2.64], !P5 ;  /* 0x1bc0000002152fae */ /* 0x000fe8000e901d72 */
[----:B------:R-:W-:Y:S04]  /*25120*/  @P2 LDGSTS.E.BYPASS.LTC128B.128 [R21+0x1e400], desc[UR50][R2.64+0x40], !P6 ;  /* 0x1e40004002152fae */ /* 0x000fe8000f101d72 */
[----:B------:R1:W-:Y:S04]  /*25130*/  @P2 LDGSTS.E.BYPASS.LTC128B.128 [R21+0x20c00], desc[UR50][R2.64+0x80], !P1 ;  /* 0x20c0008002152fae */ /* 0x0003e8000c901d72 */
[----:B-1----:R1:W2:Y:S04]  /*25140*/  SHFL.IDX PT, R3, R7, RZ, 0x1c1f ;  /* 0x001c1fff07037589 */ /* 0x0022a800000e0000 */
[----:B------:R1:W3:Y:S02]  /*25150*/  SHFL.IDX PT, R2, R8, RZ, 0x1c1f ;  /* 0x001c1fff08027589 */ /* 0x0002e400000e0000 */
.L_x_902:
[----:B------:R-:W-:Y:S01]  /*25160*/  LOP3.LUT P0, RZ, R20, 0x80, RZ, 0xc0, !PT ;  /* 0x0000008014ff7812 */ /* 0x000fe2000780c0ff */
[----:B------:R-:W-:-:S12]  /*25170*/  BSSY B0, `(.L_x_700) ;  /* 0x0000011000007945 */ /* 0x000fd80003800000 */
[----:B------:R-:W-:Y:S05]  /*25180*/  @!P0 BRA `(.L_x_701) ;  /* 0x00000000003c8947 */ /* 0x000fea0003800000 */
[----:B------:R-:W4:Y:S01]  /*25190*/  S2R R5, SR_TID.X ;  /* 0x0000000000057919 */ /* 0x000f220000002100 */
[----:B------:R-:W-:Y:S01]  /*251a0*/  LOP3.LUT P3, RZ, R20, 0x10, RZ, 0xc0, !PT ;  /* 0x0000001014ff7812 */ /* 0x000fe2000786c0ff */
[----:B------:R-:W-:Y:S01]  /*251b0*/  IMAD.IADD R4, R22, 0x1, R4 ;  /* 0x0000000116047824 */ /* 0x000fe200078e0204 */
[C---:B------:R-:W-:Y:S02]  /*251c0*/  LOP3.LUT P2, RZ, R20.reuse, 0x8, RZ, 0xc0, !PT ;  /* 0x0000000814ff7812 */ /* 0x040fe4000784c0ff */
[----:B------:R-:W-:Y:S01]  /*251d0*/  LOP3.LUT P1, RZ, R20, 0x4, RZ, 0xc0, !PT ;  /* 0x0000000414ff7812 */ /* 0x000fe2000782c0ff */
[----:B----4-:R-:W-:-:S05]  /*251e0*/  IMAD.SHL.U32 R5, R5, 0x10, RZ ;  /* 0x0000001005057824 */ /* 0x010fca00078e00ff */
[----:B------:R-:W-:-:S04]  /*251f0*/  LOP3.LUT R5, R5, 0x30, RZ, 0xc0, !PT ;  /* 0x0000003005057812 */ /* 0x000fc800078ec0ff */
[----:B---3--:R-:W-:-:S04]  /*25200*/  IADD3 R2, P0, R5, R2, RZ ;  /* 0x0000000205027210 */ /* 0x008fc80007f1e0ff */
[----:B--2---:R-:W-:-:S05]  /*25210*/  IADD3.X R3, RZ, R3, RZ, P0, !PT ;  /* 0x00000003ff037210 */ /* 0x004fca00007fe4ff */
[----:B------:R-:W-:Y:S01]  /*25220*/  @!PT LDS RZ, [RZ] ;  /* 0x00000000fffff984 */ /* 0x000fe20000000800 */
[----:B------:R-:W-:Y:S01]  /*25230*/  @!PT LDS RZ, [RZ] ;  /* 0x00000000fffff984 */ /* 0x000fe20000000800 */
[----:B------:R-:W-:Y:S01]  /*25240*/  @!PT LDS RZ, [RZ] ;  /* 0x00000000fffff984 */ /* 0x000fe20000000800 */
[----:B------:R4:W-:Y:S04]  /*25250*/  LDGSTS.E.BYPASS.LTC128B.128 [R4+0x1c400], desc[UR50][R2.64], !P3 ;  /* 0x1c40000002047fae */ /* 0x0009e8000d901d72 */
[----:B------:R4:W-:Y:S04]  /*25260*/  LDGSTS.E.BYPASS.LTC128B.128 [R4+0x1ec00], desc[UR50][R2.64+0x40], !P2 ;  /* 0x1ec0004002047fae */ /* 0x0009e8000d101d72 */
[----:B------:R4:W-:Y:S02]  /*25270*/  LDGSTS.E.BYPASS.LTC128B.128 [R4+0x21400], desc[UR50][R2.64+0x80], !P1 ;  /* 0x2140008002047fae */ /* 0x0009e4000c901d72 */
.L_x_701:
[----:B------:R-:W-:Y:S05]  /*25280*/  BSYNC B0 ;  /* 0x0000000000007941 */ /* 0x000fea0003800000 */
.L_x_700:
[----:B------:R-:W-:Y:S01]  /*25290*/  NOP ;  /* 0x0000000000007918 */ /* 0x000fe20000000000 */
[----:B------:R-:W-:-:S13]  /*252a0*/  PLOP3.LUT P0, PT, PT, PT, PT, 0x80, 0x0 ;  /* 0x000000000000781c */ /* 0x000fda0003f0f070 */
.L_x_702:
[----:B------:R-:W-:Y:S02]  /*252b0*/  PLOP3.LUT P1, PT, P1, P0, PT, 0xa2, 0x0 ;  /* 0x000000000000781c */ /* 0x000fe40000f21472 */
[----:B------:R-:W-:-:S08]  /*252c0*/  @P0 R2UR P1, UR4, R0 ;  /* 0x00000000000402ca */ /* 0x000fd00000020000 */
[----:B------:R-:W-:-:S05]  /*252d0*/  @P0 PLOP3.LUT P0, PT, P1, PT, PT, 0x80, 0x0 ;  /* 0x000000000000081c */ /* 0x000fca0000f0f070 */
[----:B------:R-:W-:Y:S01]  /*252e0*/  @!P1 SYNCS.ARRIVE.TRANS64.RED.A0T1 RZ, [UR4+0x29830], RZ ;  /* 0x029830ffffff99a7 */ /* 0x000fe20008200404 */
[----:B------:R-:W-:Y:S07]  /*252f0*/  @!P1 ARRIVES.LDGSTSBAR.64.TRANSCNT [UR4+0x29830] ;  /* 0x02983000ff0099b0 */ /* 0x000fee0008000a84 */
[----:B------:R-:W-:Y:S05]  /*25300*/  @P0 BRA.U.ANY `(.L_x_702) ;  /* 0xfffffffd00e80947 */ /* 0x000fea000393ffff */
[----:B------:R-:W-:Y:S01]  /*25310*/  NOP ;  /* 0x0000000000007918 */ /* 0x000fe20000000000 */
[----:B---34-:R-:W-:-:S05]  /*25320*/  IMAD.U32 R2, RZ, RZ, UR39 ;  /* 0x00000027ff027e24 */ /* 0x018fca000f8e00ff */
[----:B------:R-:W-:-:S13]  /*25330*/  ISETP.NE.AND P2, PT, R2, 0x3, PT ;  /* 0x000000030200780c */ /* 0x000fda0003f45270 */
[----:B------:R-:W-:Y:S05]  /*25340*/  @!P2 BRA `(.L_x_703) ;  /* 0x000000000004a947 */ /* 0x000fea0003800000 */
[----:B------:R-:W-:Y:S01]  /*25350*/  BPT.TRAP 0x1 ;  /* 0x000000040000795c */ /* 0x000fe20000300000 */
.L_x_703:
[----:B------:R3:W5:Y:S01]  /*25360*/  LDL.LU R2, [R1+0x40] ;  /* 0x0000400001027983 */ /* 0x0007620000300800 */
[----:B------:R3:W-:Y:S02]  /*25370*/  SYNCS.ARRIVE.TRANS64.A1T0 RZ, [R0+URZ+0x29830], RZ ;  /* 0x029830ff00ff79a7 */ /* 0x0007e4000810003f */
[----:B------:R-:W-:Y:S05]  /*25380*/  WARPSYNC.ALL ;  /* 0x0000000000007948 */ /* 0x000fea0003800000 */
[----:B------:R-:W-:Y:S01]  /*25390*/  ULDC.64 UR4, c[0x0][0xa00] ;  /* 0x0002800000047ab9 */ /* 0x000fe20000000a00 */
[----:B------:R-:W-:Y:S01]  /*253a0*/  BSSY B6, `(.L_x_704) ;  /* 0x000001f000067945 */ /* 0x000fe20003800000 */
[----:B------:R-:W-:Y:S01]  /*253b0*/  BAR.SYNC.DEFER_BLOCKING 0x8, 0x180 ;  /* 0x0206000000007b1d */ /* 0x000fe20000010000 */
[----:B------:R-:W-:Y:S02]  /*253c0*/  ISETP.NE.U32.AND P0, PT, RZ, UR4, PT ;  /* 0x00000004ff007c0c */ /* 0x000fe4000bf05070 */
[----:B0--3--:R-:W-:-:S02]  /*253d0*/  SHF.R.S32.HI R0, RZ, 0x1f, R29 ;  /* 0x0000001fff007819 */ /* 0x009fc4000001141d */
[----:B------:R-:W-:Y:S01]  /*253e0*/  ISETP.NE.AND.EX P0, PT, RZ, UR5, PT, P0 ;  /* 0x00000005ff007c0c */ /* 0x000fe2000bf05300 */
[----:B------:R-:W-:Y:S02]  /*253f0*/  ULDC.64 UR4, c[0x0][0x298] ;  /* 0x0000a60000047ab9 */ /* 0x000fe40000000a00 */
[----:B------:R-:W-:Y:S01]  /*25400*/  IMAD R0, R0, UR4, RZ ;  /* 0x0000000400007c24 */ /* 0x000fe2000f8e02ff */
[----:B------:R-:W-:Y:S01]  /*25410*/  SEL R24, R24, RZ, !P0 ;  /* 0x000000ff18187207 */ /* 0x000fe20004000000 */
[----:B------:R-:W-:-:S04]  /*25420*/  IMAD.WIDE.U32 R26, R29, UR4, RZ ;  /* 0x000000041d1a7c25 */ /* 0x000fc8000f8e00ff */
[----:B------:R-:W-:-:S05]  /*25430*/  IMAD R0, R29, UR5, R0 ;  /* 0x000000051d007c24 */ /* 0x000fca000f8e0200 */
[----:B------:R-:W-:Y:S02]  /*25440*/  IADD3 R29, R27, R0, RZ ;  /* 0x000000001b1d7210 */ /* 0x000fe40007ffe0ff */
[----:B-----5:R-:W-:Y:S01]  /*25450*/  SEL R30, R2, RZ, !P0 ;  /* 0x000000ff021e7207 */ /* 0x020fe20004000000 */
[----:B------:R-:W-:-:S05]  /*25460*/  VIADD R2, R22, 0x14400 ;  /* 0x0001440016027836 */ /* 0x000fca0000000000 */
        /* <DEDUP_REMOVED lines=8> */
[----:B--2---:R-:W0:Y:S01]  /*254f0*/  LDC.64 R2, c[0x4][R2] ;  /* 0x0100000002027b82 */ /* 0x004e220000000a00 */
[----:B------:R-:W-:Y:S01]  /*25500*/  IMAD.U32 R5, RZ, RZ, UR5 ;  /* 0x00000005ff057e24 */ /* 0x000fe2000f8e00ff */
[----:B------:R-:W-:Y:S01]  /*25510*/  MOV R12, 0x1 ;  /* 0x00000001000c7802 */ /* 0x000fe20000000f00 */
[----:B------:R-:W-:Y:S02]  /*25520*/  IMAD.U32 R6, RZ, RZ, UR6 ;  /* 0x00000006ff067e24 */ /* 0x000fe4000f8e00ff */
[----:B------:R-:W-:-:S02]  /*25530*/  IMAD.U32 R10, RZ, RZ, UR8 ;  /* 0x00000008ff0a7e24 */ /* 0x000fc4000f8e00ff */
[----:B------:R-:W-:Y:S02]  /*25540*/  IMAD.U32 R11, RZ, RZ, UR9 ;  /* 0x00000009ff0b7e24 */ /* 0x000fe4000f8e00ff */
[----:B------:R-:W-:Y:S02]  /*25550*/  IMAD.MOV.U32 R8, RZ, RZ, 0x70 ;  /* 0x00000070ff087424 */ /* 0x000fe400078e00ff */
[----:B------:R-:W-:-:S07]  /*25560*/  IMAD.MOV.U32 R13, RZ, RZ, RZ ;  /* 0x000000ffff0d7224 */ /* 0x000fce00078e00ff */
[----:B------:R-:W-:-:S07]  /*25570*/  LEPC R20, `(.L_x_705) ;  /* 0x000000001014794e */ /* 0x000fce0000000000 */
[----:B0-----:R-:W-:Y:S05]  /*25580*/  CALL.ABS.NOINC R2 ;  /* 0x0000000002007343 */ /* 0x001fea0003c00000 */
.L_x_705:
[----:B------:R-:W-:Y:S05]  /*25590*/  BSYNC B6 ;  /* 0x0000000000067941 */ /* 0x000fea0003800000 */
.L_x_704:
[----:B------:R-:W-:Y:S01]  /*255a0*/  ULDC.64 UR4, c[0x0][0x2d8] ;  /* 0x0000b60000047ab9 */ /* 0x000fe20000000a00 */
[----:B------:R-:W-:Y:S01]  /*255b0*/  IMAD.MOV.U32 R2, RZ, RZ, R26 ;  /* 0x000000ffff027224 */ /* 0x000fe200078e001a */
[----:B------:R0:W5:Y:S01]  /*255c0*/  LDL R9, [R1+0x2c] ;  /* 0x00002c0001097983 */ /* 0x0001620000100800 */
[----:B--2---:R-:W-:Y:S01]  /*255d0*/  IMAD.MOV.U32 R3, RZ, RZ, R29 ;  /* 0x000000ffff037224 */ /* 0x004fe200078e001d */
[----:B-1----:R-:W1:Y:S01]  /*255e0*/  LDC R8, c[0x0][0x448] ;  /* 0x00011200ff087b82 */ /* 0x002e620000000800 */
[----:B------:R-:W-:Y:S01]  /*255f0*/  IMAD R0, R36, UR4, RZ ;  /* 0x0000000424007c24 */ /* 0x000fe2000f8e02ff */
[----:B------:R-:W2:Y:S01]  /*25600*/  S2R R20, SR_TID.X ;  /* 0x0000000000147919 */ /* 0x000ea20000002100 */
[----:B------:R-:W-:-:S04]  /*25610*/  IMAD.WIDE.U32 R2, R18, UR4, R2 ;  /* 0x0000000412027c25 */ /* 0x000fc8000f8e0002 */
[----:B------:R-:W-:Y:S01]  /*25620*/  IMAD R0, R18, UR5, R0 ;  /* 0x0000000512007c24 */ /* 0x000fe2000f8e0200 */
[----:B------:R-:W-:-:S04]  /*25630*/  ULDC.64 UR4, c[0x0][0x2e0] ;  /* 0x0000b80000047ab9 */ /* 0x000fc80000000a00 */
[----:B------:R-:W-:Y:S01]  /*25640*/  IADD3 R3, R3, R0, RZ ;  /* 0x0000000003037210 */ /* 0x000fe20007ffe0ff */
[----:B------:R-:W-:-:S04]  /*25650*/  IMAD R0, R30, UR4, RZ ;  /* 0x000000041e007c24 */ /* 0x000fc8000f8e02ff */
[C---:B------:R-:W-:Y:S02]  /*25660*/  IMAD R0, R24.reuse, UR5, R0 ;  /* 0x0000000518007c24 */ /* 0x040fe4000f8e0200 */
[----:B------:R-:W-:Y:S01]  /*25670*/  IMAD.WIDE.U32 R2, R24, UR4, R2 ;  /* 0x0000000418027c25 */ /* 0x000fe2000f8e0002 */
[----:B------:R-:W3:Y:S01]  /*25680*/  S2R R31, SR_TID.X ;  /* 0x00000000001f7919 */ /* 0x000ee20000002100 */
[----:B------:R-:W-:Y:S02]  /*25690*/  ULDC.64 UR4, c[0x0][0x2d0] ;  /* 0x0000b40000047ab9 */ /* 0x000fe40000000a00 */
[----:B------:R-:W-:Y:S01]  /*256a0*/  IMAD.IADD R3, R3, 0x1, R0 ;  /* 0x0000000103037824 */ /* 0x000fe200078e0200 */
[----:B-1----:R-:W-:Y:S01]  /*256b0*/  ISETP.NE.AND P0, PT, R8, 0x1, PT ;  /* 0x000000010800780c */ /* 0x002fe20003f05270 */
[----:B------:R-:W-:Y:S02]  /*256c0*/  IMAD.SHL.U32 R0, R17, 0x80, RZ ;  /* 0x0000008011007824 */ /* 0x000fe400078e00ff */
[----:B------:R0:W5:Y:S01]  /*256d0*/  LDL R17, [R1+0x44] ;  /* 0x0000440001117983 */ /* 0x0001620000100800 */
[C---:B--2---:R-:W-:Y:S01]  /*256e0*/  LOP3.LUT R21, R20.reuse, 0x7f, RZ, 0xc0, !PT ;  /* 0x0000007f14157812 */ /* 0x044fe200078ec0ff */
[----:B------:R-:W-:-:S08]  /*256f0*/  IMAD.SHL.U32 R20, R20, 0x20, RZ ;  /* 0x0000002014147824 */ /* 0x000fd000078e00ff */
[----:B------:R-:W1:Y:S01]  /*25700*/  @P0 LDC R5, c[0x0][0x44c] ;  /* 0x00011300ff050b82 */ /* 0x000e620000000800 */
[----:B------:R-:W-:-:S04]  /*25710*/  SHF.R.U32.HI R21, RZ, 0x2, R21 ;  /* 0x00000002ff157819 */ /* 0x000fc80000011615 */
[----:B------:R-:W-:-:S03]  /*25720*/  LOP3.LUT R20, R21, 0x60, R20, 0xf8, !PT ;  /* 0x0000006015147812 */ /* 0x000fc600078ef814 */
[----:B------:R-:W2:Y:S01]  /*25730*/  @P0 LDC R4, c[0x0][0x450] ;  /* 0x00011400ff040b82 */ /* 0x000ea20000000800 */
[----:B------:R-:W-:-:S05]  /*25740*/  LOP3.LUT R6, R20, R0, RZ, 0xfc, !PT ;  /* 0x0000000014067212 */ /* 0x000fca00078efcff */
[----:B-1----:R-:W-:Y:S01]  /*25750*/  @P0 IMAD.HI.U32 R7, R6, R5, RZ ;  /* 0x0000000506070227 */ /* 0x002fe200078e00ff */
[----:B------:R-:W-:-:S04]  /*25760*/  MOV R5, R6 ;  /* 0x0000000600057202 */ /* 0x000fc80000000f00 */
[----:B--2---:R-:W-:-:S05]  /*25770*/  @P0 SHF.R.U32.HI R5, RZ, R4, R7 ;  /* 0x00000004ff050219 */ /* 0x004fca0000011607 */
[----:B------:R-:W-:-:S04]  /*25780*/  IMAD.MOV R4, RZ, RZ, -R5 ;  /* 0x000000ffff047224 */ /* 0x000fc800078e0a05 */
[----:B------:R-:W-:Y:S01]  /*25790*/  IMAD R4, R8, R4, R6 ;  /* 0x0000000408047224 */ /* 0x000fe200078e0206 */
[----:B------:R-:W-:Y:S01]  /*257a0*/  SHF.R.S32.HI R6, RZ, 0x1f, R5 ;  /* 0x0000001fff067819 */ /* 0x000fe20000011405 */
[----:B------:R-:W-:-:S04]  /*257b0*/  IMAD.WIDE.U32 R2, R5, UR4, R2 ;  /* 0x0000000405027c25 */ /* 0x000fc8000f8e0002 */
[----:B------:R-:W-:-:S04]  /*257c0*/  IMAD R6, R6, UR4, RZ ;  /* 0x0000000406067c24 */ /* 0x000fc8000f8e02ff */
[----:B------:R-:W-:Y:S01]  /*257d0*/  IMAD R6, R5, UR5, R6 ;  /* 0x0000000505067c24 */ /* 0x000fe2000f8e0206 */
[----:B------:R-:W-:Y:S01]  /*257e0*/  SHF.R.S32.HI R5, RZ, 0x1f, R4 ;  /* 0x0000001fff057819 */ /* 0x000fe20000011404 */
[----:B------:R-:W-:Y:S02]  /*257f0*/  ULDC.64 UR4, c[0x0][0x2c8] ;  /* 0x0000b20000047ab9 */ /* 0x000fe40000000a00 */
[----:B------:R-:W-:Y:S01]  /*25800*/  IMAD.IADD R3, R3, 0x1, R6 ;  /* 0x0000000103037824 */ /* 0x000fe200078e0206 */
[----:B---3--:R-:W-:Y:S01]  /*25810*/  SHF.L.U32 R21, R31, 0x4, RZ ;  /* 0x000000041f157819 */ /* 0x008fe200000006ff */
[----:B------:R-:W-:Y:S02]  /*25820*/  IMAD R5, R5, UR4, RZ ;  /* 0x0000000405057c24 */ /* 0x000fe4000f8e02ff */
[----:B------:R-:W-:Y:S01]  /*25830*/  IMAD.WIDE.U32 R2, R4, UR4, R2 ;  /* 0x0000000404027c25 */ /* 0x000fe2000f8e0002 */
[----:B------:R-:W-:-:S03]  /*25840*/  LOP3.LUT R21, R21, 0x30, RZ, 0xc0, !PT ;  /* 0x0000003015157812 */ /* 0x000fc600078ec0ff */
[----:B------:R-:W-:Y:S01]  /*25850*/  IMAD R4, R4, UR5, R5 ;  /* 0x0000000504047c24 */ /* 0x000fe2000f8e0205 */
[----:B------:R-:W-:Y:S01]  /*25860*/  ULDC.64 UR4, c[0x0][0x280] ;  /* 0x0000a00000047ab9 */ /* 0x000fe20000000a00 */
[----:B------:R-:W-:Y:S01]  /*25870*/  IMAD.SHL.U32 R20, R31, 0x10, RZ ;  /* 0x000000101f147824 */ /* 0x000fe200078e00ff */
[----:B------:R-:W-:Y:S01]  /*25880*/  IADD3 R5, P0, R2, UR4, RZ ;  /* 0x0000000402057c10 */ /* 0x000fe2000ff1e0ff */
[----:B------:R-:W-:Y:S01]  /*25890*/  ULDC UR4, c[0x0][0x2b8] ;  /* 0x0000ae0000047ab9 */ /* 0x000fe20000000800 */
[C---:B------:R-:W-:Y:S02]  /*258a0*/  LOP3.LUT R10, R21.reuse, 0x40, RZ, 0xfc, !PT ;  /* 0x00000040150a7812 */ /* 0x040fe400078efcff */
[----:B------:R-:W-:Y:S02]  /*258b0*/  LOP3.LUT R20, R20, 0x30, RZ, 0xc0, !PT ;  /* 0x0000003014147812 */ /* 0x000fe400078ec0ff */
[----:B------:R-:W-:Y:S02]  /*258c0*/  LOP3.LUT R21, R21, 0x80, RZ, 0xfc, !PT ;  /* 0x0000008015157812 */ /* 0x000fe400078efcff */
[----:B------:R-:W-:Y:S01]  /*258d0*/  IADD3.X R4, R3, UR5, R4, P0, !PT ;  /* 0x0000000503047c10 */ /* 0x000fe200087fe404 */
[----:B------:R-:W-:Y:S01]  /*258e0*/  UMOV UR5, 0xffffffff ;  /* 0xffffffff00057882 */ /* 0x000fe20000000000 */
[----:B------:R-:W-:-:S02]  /*258f0*/  LOP3.LUT R31, R31, 0x7f, RZ, 0xc0, !PT ;  /* 0x0000007f1f1f7812 */ /* 0x000fc400078ec0ff */
[----:B------:R-:W-:Y:S02]  /*25900*/  ISETP.GE.AND P3, PT, R20, UR4, PT ;  /* 0x0000000414007c0c */ /* 0x000fe4000bf66270 */
[----:B------:R-:W-:Y:S02]  /*25910*/  ISETP.GE.AND P2, PT, R10, UR4, PT ;  /* 0x000000040a007c0c */ /* 0x000fe4000bf46270 */
[----:B------:R-:W-:Y:S02]  /*25920*/  ISETP.GE.AND P1, PT, R21, UR4, PT ;  /* 0x0000000415007c0c */ /* 0x000fe4000bf26270 */
[----:B------:R-:W-:Y:S01]  /*25930*/  SHF.R.U32.HI R10, RZ, 0x2, R31 ;  /* 0x00000002ff0a7819 */ /* 0x000fe2000001161f */
[----:B0-----:R-:W-:Y:S10]  /*25940*/  BRA.DIV UR5, `(.L_x_706) ;  /* 0x0000006a05707947 */ /* 0x001ff4000b800000 */
[----:B------:R-:W0:Y:S01]  /*25950*/  SHFL.IDX PT, R3, R5, RZ, 0x1c1f ;  /* 0x001c1fff05037589 */ /* 0x000e2200000e0000 */
[----:B-----5:R-:W-:Y:S02]  /*25960*/  IMAD R6, R17, R8, RZ ;  /* 0x0000000811067224 */ /* 0x020fe400078e02ff */
[----:B------:R-:W-:Y:S01]  /*25970*/  IMAD.IADD R0, R10, 0x1, R0 ;  /* 0x000000010a007824 */ /* 0x000fe200078e0200 */
[----:B------:R-:W1:Y:S04]  /*25980*/  SHFL.IDX PT, R2, R4, RZ, 0x1c1f ;  /* 0x001c1fff04027589 */ /* 0x000e6800000e0000 */
[----:B------:R-:W-:-:S13]  /*25990*/  ISETP.GE.AND P0, PT, R0, R6, PT ;  /* 0x000000060000720c */ /* 0x000fda0003f06270 */
[----:B0-----:R-:W-:-:S05]  /*259a0*/  @!P0 IADD3 R3, P4, R20, R3, RZ ;  /* 0x0000000314038210 */ /* 0x001fca0007f9e0ff */
[----:B-1----:R-:W-:-:S05]  /*259b0*/  @!P0 IMAD.X R2, RZ, RZ, R2, P4 ;  /* 0x000000ffff028224 */ /* 0x002fca00020e0602 */
[----:B------:R-:W-:-:S04]  /*259c0*/  @!P0 LOP3.LUT R3, R3, R2, RZ, 0x3c, !PT ;  /* 0x0000000203038212 */ /* 0x000fc800078e3cff */
[----:B------:R-:W-:-:S04]  /*259d0*/  @!P0 LOP3.LUT R2, R3, R2, RZ, 0x3c, !PT ;  /* 0x0000000203028212 */ /* 0x000fc800078e3cff */
[----:B------:R-:W-:-:S05]  /*259e0*/  @!P0 LOP3.LUT R3, R3, R2, RZ, 0x3c, !PT ;  /* 0x0000000203038212 */ /* 0x000fca00078e3cff */
[----:B------:R-:W-:Y:S01]  /*259f0*/  @!PT LDS RZ, [RZ] ;  /* 0x00000000fffff984 */ /* 0x000fe20000000800 */
[----:B------:R-:W-:Y:S04]  /*25a00*/  @!P0 LDGSTS.E.BYPASS.LTC128B.128 [R9+0x14400], desc[UR50][R2.64], !P3 ;  /* 0x1440000002098fae */ /* 0x000fe8000d901d72 */
[----:B------:R-:W-:Y:S04]  /*25a10*/  @!P0 LDGSTS.E.BYPASS.LTC128B.128 [R9+0x16400], desc[UR50][R2.64+0x40], !P2 ;  /* 0x1640004002098fae */ /* 0x000fe8000d101d72 */
[----:B------:R0:W-:Y:S02]  /*25a20*/  @!P0 LDGSTS.E.BYPASS.LTC128B.128 [R9+0x18400], desc[UR50][R2.64+0x80], !P1 ;  /* 0x1840008002098fae */ /* 0x0001e4000c901d72 */
[----:B0-----:R-:W-:-:S02]  /*25a30*/  VIADD R2, R0, 0x20 ;  /* 0x0000002000027836 */ /* 0x001fc40000000000 */
[----:B------:R-:W0:Y:S03]  /*25a40*/  SHFL.IDX PT, R3, R5, 0x1, 0x1c1f ;  /* 0x003c1f0005037f89 */ /* 0x000e2600000e0000 */
[----:B------:R-:W-:Y:S02]  /*25a50*/  ISETP.GE.AND P0, PT, R2, R6, PT ;  /* 0x000000060200720c */ /* 0x000fe40003f06270 */
[----:B------:R-:W1:Y:S11]  /*25a60*/  SHFL.IDX PT, R2, R4, 0x1, 0x1c1f ;  /* 0x003c1f0004027f89 */ /* 0x000e7600000e0000 */
[----:B0-----:R-:W-:-:S04]  /*25a70*/  @!P0 IADD3 R3, P4, R20, R3, RZ ;  /* 0x0000000314038210 */ /* 0x001fc80007f9e0ff */
[----:B-1----:R-:W-:-:S04]  /*25a80*/  @!P0 IADD3.X R2, RZ, R2, RZ, P4, !PT ;  /* 0x00000002ff028210 */ /* 0x002fc800027fe4ff */
[----:B------:R-:W-:-:S04]  /*25a90*/  @!P0 LOP3.LUT R3, R3, R2, RZ, 0x3c, !PT ;  /* 0x0000000203038212 */ /* 0x000fc800078e3cff */
[----:B------:R-:W-:-:S04]  /*25aa0*/  @!P0 LOP3.LUT R2, R3, R2, RZ, 0x3c, !PT ;  /* 0x0000000203028212 */ /* 0x000fc800078e3cff */
[----:B------:R-:W-:-:S05]  /*25ab0*/  @!P0 LOP3.LUT R3, R3, R2, RZ, 0x3c, !PT ;  /* 0x0000000203038212 */ /* 0x000fca00078e3cff */
[----:B------:R-:W-:Y:S04]  /*25ac0*/  @!P0 LDGSTS.E.BYPASS.LTC128B.128 [R9+0x14c00], desc[UR50][R2.64], !P3 ;  /* 0x14c0000002098fae */ /* 0x000fe8000d901d72 */
[----:B------:R-:W-:Y:S04]  /*25ad0*/  @!P0 LDGSTS.E.BYPASS.LTC128B.128 [R9+0x16c00], desc[UR50][R2.64+0x40], !P2 ;  /* 0x16c0004002098fae */ /* 0x000fe8000d101d72 */
[----:B------:R0:W-:Y:S02]  /*25ae0*/  @!P0 LDGSTS.E.BYPASS.LTC128B.128 [R9+0x18c00], desc[UR50][R2.64+0x80], !P1 ;  /* 0x18c0008002098fae */ /* 0x0001e4000c901d72 */
[----:B0-----:R-:W-:-:S02]  /*25af0*/  VIADD R2, R0, 0x40 ;  /* 0x0000004000027836 */ /* 0x001fc40000000000 */
[----:B------:R-:W0:Y:S03]  /*25b00*/  SHFL.IDX PT, R3, R5, 0x2, 0x1c1f ;  /* 0x005c1f0005037f89 */ /* 0x000e2600000e0000 */
[----:B------:R-:W-:Y:S02]  /*25b10*/  ISETP.GE.AND P0, PT, R2, R6, PT ;  /* 0x000000060200720c */ /* 0x000fe40003f06270 */
[----:B------:R-:W1:Y:S04]  /*25b20*/  SHFL.IDX PT, R2, R4, 0x2, 0x1c1f ;  /* 0x005c1f0004027f89 */ /* 0x000e6800000e0000 */
[----:B------:R-:W2:Y:S07]  /*25b30*/  SHFL.IDX PT, R4, R4, 0x3, 0x1c1f ;  /* 0x007c1f0004047f89 */ /* 0x000eae00000e0000 */
[----:B0-----:R-:W-:-:S05]  /*25b40*/  @!P0 IADD3 R3, P4, R20, R3, RZ ;  /* 0x0000000314038210 */ /* 0x001fca0007f9e0ff */
[----:B-1----:R-:W-:-:S05]  /*25b50*/  @!P0 IMAD.X R2, RZ, RZ, R2, P4 ;  /* 0x000000ffff028224 */ /* 0x002fca00020e0602 */
[----:B------:R-:W-:-:S04]  /*25b60*/  @!P0 LOP3.LUT R3, R3, R2, RZ, 0x3c, !PT ;  /* 0x0000000203038212 */ /* 0x000fc800078e3cff */
[----:B------:R-:W-:-:S04]  /*25b70*/  @!P0 LOP3.LUT R2, R3, R2, RZ, 0x3c, !PT ;  /* 0x0000000203028212 */ /* 0x000fc800078e3cff */
[----:B------:R-:W-:-:S05]  /*25b80*/  @!P0 LOP3.LUT R3, R3, R2, RZ, 0x3c, !PT ;  /* 0x0000000203038212 */ /* 0x000fca00078e3cff */
[----:B------:R-:W-:Y:S04]  /*25b90*/  @!P0 LDGSTS.E.BYPASS.LTC128B.128 [R9+0x15400], desc[UR50][R2.64], !P3 ;  /* 0x1540000002098fae */ /* 0x000fe8000d901d72 */
[----:B------:R-:W-:Y:S04]  /*25ba0*/  @!P0 LDGSTS.E.BYPASS.LTC128B.128 [R9+0x17400], desc[UR50][R2.64+0x40], !P2 ;  /* 0x1740004002098fae */ /* 0x000fe8000d101d72 */
[----:B------:R0:W-:Y:S04]  /*25bb0*/  @!P0 LDGSTS.E.BYPASS.LTC128B.128 [R9+0x19400], desc[UR50][R2.64+0x80], !P1 ;  /* 0x1940008002098fae */ /* 0x0001e8000c901d72 */
[----:B0-2---:R0:W1:Y:S02]  /*25bc0*/  SHFL.IDX PT, R2, R5, 0x3, 0x1c1f ;  /* 0x007c1f0005027f89 */ /* 0x00506400000e0000 */
.L_x_911:
[----:B------:R-:W-:Y:S01]  /*25bd0*/  VIADD R0, R0, 0x60 ;  /* 0x0000006000007836 */ /* 0x000fe20000000000 */
[----:B------:R-:W-:Y:S04]  /*25be0*/  BSSY B0, `(.L_x_707) ;  /* 0x000000b000007945 */ /* 0x000fe80003800000 */
[----:B------:R-:W-:-:S13]  /*25bf0*/  ISETP.GE.AND P0, PT, R0, R6, PT ;  /* 0x000000060000720c */ /* 0x000fda0003f06270 */
[----:B------:R-:W-:Y:S05]  /*25c00*/  @P0 BRA `(.L_x_708) ;  /* 0x0000000000200947 */ /* 0x000fea0003800000 */
[----:B-1----:R-:W-:-:S04]  /*25c10*/  IADD3 R2, P0, R20, R2, RZ ;  /* 0x0000000214027210 */ /* 0x002fc80007f1e0ff */
[----:B------:R-:W-:-:S05]  /*25c20*/  IADD3.X R3, RZ, R4, RZ, P0, !PT ;  /* 0x00000004ff037210 */ /* 0x000fca00007fe4ff */
[----:B------:R-:W-:Y:S01]  /*25c30*/  @!PT LDS RZ, [RZ] ;  /* 0x00000000fffff984 */ /* 0x000fe20000000800 */
[----:B------:R-:W-:Y:S01]  /*25c40*/  @!PT LDS RZ, [RZ] ;  /* 0x00000000fffff984 */ /* 0x000fe20000000800 */
[----:B------:R-:W-:Y:S01]  /*25c50*/  @!PT LDS RZ, [RZ] ;  /* 0x00000000fffff984 */ /* 0x000fe20000000800 */
[----:B------:R2:W-:Y:S04]  /*25c60*/  LDGSTS.E.BYPASS.LTC128B.128 [R9+0x15c00], desc[UR50][R2.64], !P3 ;  /* 0x15c0000002097fae */ /* 0x0005e8000d901d72 */
[----:B------:R2:W-:Y:S04]  /*25c70*/  LDGSTS.E.BYPASS.LTC128B.128 [R9+0x17c00], desc[UR50][R2.64+0x40], !P2 ;  /* 0x17c0004002097fae */ /* 0x0005e8000d101d72 */
[----:B------:R2:W-:Y:S02]  /*25c80*/  LDGSTS.E.BYPASS.LTC128B.128 [R9+0x19c00], desc[UR50][R2.64+0x80], !P1 ;  /* 0x19c0008002097fae */ /* 0x0005e4000c901d72 */
.L_x_708:
[----:B------:R-:W-:Y:S05]  /*25c90*/  BSYNC B0 ;  /* 0x0000000000007941 */ /* 0x000fea0003800000 */
.L_x_707:
[----:B------:R-:W-:Y:S01]  /*25ca0*/  NOP ;  /* 0x0000000000007918 */ /* 0x000fe20000000000 */
[----:B------:R-:W-:-:S13]  /*25cb0*/  PLOP3.LUT P0, PT, PT, PT, PT, 0x80, 0x0 ;  /* 0x000000000000781c */ /* 0x000fda0003f0f070 */
.L_x_709:
[----:B------:R-:W-:Y:S02]  /*25cc0*/  PLOP3.LUT P1, PT, P1, P0, PT, 0xa2, 0x0 ;  /* 0x000000000000781c */ /* 0x000fe40000f21472 */
[----:B------:R-:W-:-:S08]  /*25cd0*/  @P0 R2UR P1, UR4, R22 ;  /* 0x00000000160402ca */ /* 0x000fd00000020000 */
[----:B------:R-:W-:-:S05]  /*25ce0*/  @P0 PLOP3.LUT P0, PT, P1, PT, PT, 0x80, 0x0 ;  /* 0x000000000000081c */ /* 0x000fca0000f0f070 */
[----:B------:R-:W-:Y:S01]  /*25cf0*/  @!P1 SYNCS.ARRIVE.TRANS64.RED.A0T1 RZ, [UR4+0x29800], RZ ;  /* 0x029800ffffff99a7 */ /* 0x000fe20008200404 */
[----:B------:R-:W-:Y:S07]  /*25d00*/  @!P1 ARRIVES.LDGSTSBAR.64.TRANSCNT [UR4+0x29800] ;  /* 0x02980000ff0099b0 */ /* 0x000fee0008000a84 */
[----:B------:R-:W-:Y:S05]  /*25d10*/  @P0 BRA.U.ANY `(.L_x_709) ;  /* 0xfffffffd00e80947 */ /* 0x000fea000393ffff */
[----:B-12---:R-:W2:Y:S02]  /*25d20*/  LDL.LU R2, [R1+0x48] ;  /* 0x0000480001027983 */ /* 0x006ea40000300800 */
        /* <DEDUP_REMOVED lines=10> */
[----:B-12---:R-:W-:Y:S05]  /*25dd0*/  @!P0 BRA `(.L_x_711) ;  /* 0x0000006800b48947 */ /* 0x006fea0003800000 */
.L_x_912:
[----:B------:R-:W-:Y:S05]  /*25de0*/  BSYNC B0 ;  /* 0x0000000000007941 */ /* 0x000fea0003800000 */
.L_x_710:
[----:B------:R-:W-:-:S13]  /*25df0*/  ISETP.GE.AND P0, PT, R25, 0xa1, PT ;  /* 0x000000a11900780c */ /* 0x000fda0003f06270 */
[----:B------:R-:W-:Y:S05]  /*25e00*/  @!P0 BRA `(.L_x_712) ;  /* 0x0000001400f08947 */ /* 0x000fea0003800000 */
[----:B------:R-:W-:Y:S01]  /*25e10*/  VIADD R32, R32, 0xfffffffe ;  /* 0xfffffffe20207836 */ /* 0x000fe20000000000 */
[----:B------:R-:W-:Y:S01]  /*25e20*/  MOV R20, R23 ;  /* 0x0000001700147202 */ /* 0x000fe20000000f00 */
[----:B------:R-:W-:-:S07]  /*25e30*/  IMAD.MOV.U32 R21, RZ, RZ, R34 ;  /* 0x000000ffff157224 */ /* 0x000fce00078e0022 */
.L_x_732:
[----:B--2---:R-:W2:Y:S01]  /*25e40*/  LDL R0, [R1+0xc] ;  /* 0x00000c0001007983 */ /* 0x004ea20000100800 */
[----:B------:R-:W3:Y:S03]  /*25e50*/  LDC R4, c[0x0][0x430] ;  /* 0x00010c00ff047b82 */ /* 0x000ee60000000800 */
[----:B0-----:R-:W4:Y:S01]  /*25e60*/  LDL R9, [R1+0x10] ;  /* 0x0000100001097983 */ /* 0x001f220000100800 */
[----:B------:R-:W1:Y:S01]  /*25e70*/  S2R R2, SR_TID.X ;  /* 0x0000000000027919 */ /* 0x000e620000002100 */
[----:B---3--:R-:W-:Y:S01]  /*25e80*/  ISETP.NE.AND P0, PT, R4, 0x1, PT ;  /* 0x000000010400780c */ /* 0x008fe20003f05270 */
[----:B------:R-:W3:-:S12]  /*25e90*/  S2R R7, SR_TID.X ;  /* 0x0000000000077919 */ /* 0x000ed80000002100 */
[----:B------:R-:W2:Y:S01]  /*25ea0*/  @P0 LDC R6, c[0x0][0x434] ;  /* 0x00010d00ff060b82 */ /* 0x000ea20000000800 */
[C---:B-1----:R-:W-:Y:S01]  /*25eb0*/  LOP3.LUT R3, R2.reuse, 0x7f, RZ, 0xc0, !PT ;  /* 0x0000007f02037812 */ /* 0x042fe200078ec0ff */
[----:B0-----:R-:W-:-:S03]  /*25ec0*/  IMAD.SHL.U32 R5, R2, 0x20, RZ ;  /* 0x0000002002057824 */ /* 0x001fc600078e00ff */
[----:B------:R-:W-:-:S04]  /*25ed0*/  SHF.R.U32.HI R3, RZ, 0x2, R3 ;  /* 0x00000002ff037819 */ /* 0x000fc80000011603 */
[----:B------:R-:W-:Y:S02]  /*25ee0*/  LOP3.LUT R5, R3, 0x60, R5, 0xf8, !PT ;  /* 0x0000006003057812 */ /* 0x000fe400078ef805 */
[----:B------:R-:W0:Y:S01]  /*25ef0*/  @P0 LDC R3, c[0x0][0x438] ;  /* 0x00010e00ff030b82 */ /* 0x000e220000000800 */
[----:B------:R-:W-:-:S04]  /*25f00*/  LOP3.LUT R2, R2, 0x7f, RZ, 0xc0, !PT ;  /* 0x0000007f02027812 */ /* 0x000fc800078ec0ff */
[----:B------:R-:W-:Y:S01]  /*25f10*/  SHF.R.U32.HI R8, RZ, 0x2, R2 ;  /* 0x00000002ff087819 */ /* 0x000fe20000011602 */
[----:B---3--:R-:W-:-:S05]  /*25f20*/  IMAD.SHL.U32 R7, R7, 0x20, RZ ;  /* 0x0000002007077824 */ /* 0x008fca00078e00ff */
[----:B------:R-:W-:-:S04]  /*25f30*/  LOP3.LUT R7, R8, 0x60, R7, 0xf8, !PT ;  /* 0x0000006008077812 */ /* 0x000fc800078ef807 */
[----:B------:R-:W-:Y:S01]  /*25f40*/  LOP3.LUT R7, R7, 0x80, RZ, 0xfc, !PT ;  /* 0x0000008007077812 */ /* 0x000fe200078efcff */
[----:B------:R-:W-:Y:S05]  /*25f50*/  YIELD ;  /* 0x0000000000007946 */ /* 0x000fea0003800000 */
[----:B------:R-:W-:Y:S01]  /*25f60*/  ULDC.64 UR4, c[0x0][0x428] ;  /* 0x00010a0000047ab9 */ /* 0x000fe20000000a00 */
[----:B------:R-:W-:Y:S01]  /*25f70*/  ULDC.64 UR6, c[0x0][0x418] ;  /* 0x0001060000067ab9 */ /* 0x000fe20000000a00 */
[----:B------:R-:W-:Y:S01]  /*25f80*/  ISETP.GT.U32.AND P1, PT, R7, 0x9f, PT ;  /* 0x0000009f0700780c */ /* 0x000fe20003f24070 */
[----:B--2---:R-:W-:-:S04]  /*25f90*/  IMAD R0, R32, 0xa0, R0 ;  /* 0x000000a020007824 */ /* 0x004fc800078e0200 */
[----:B------:R-:W-:-:S04]  /*25fa0*/  IMAD.IADD R5, R5, 0x1, R0 ;  /* 0x0000000105057824 */ /* 0x000fc800078e0200 */
[----:B------:R-:W-:Y:S01]  /*25fb0*/  @P0 IMAD.HI.U32 R6, R5, R6, RZ ;  /* 0x0000000605060227 */ /* 0x000fe200078e00ff */
[----:B------:R-:W-:-:S04]  /*25fc0*/  MOV R2, R5 ;  /* 0x0000000500027202 */ /* 0x000fc80000000f00 */
[----:B0-----:R-:W-:Y:S02]  /*25fd0*/  @P0 SHF.R.U32.HI R2, RZ, R3, R6 ;  /* 0x00000003ff020219 */ /* 0x001fe40000011606 */
[----:B------:R-:W0:Y:S08]  /*25fe0*/  @P0 LDC R6, c[0x0][0x434] ;  /* 0x00010d00ff060b82 */ /* 0x000e300000000800 */
[----:B------:R-:W1:Y:S01]  /*25ff0*/  @P0 LDC R3, c[0x0][0x438] ;  /* 0x00010e00ff030b82 */ /* 0x000e620000000800 */
[----:B------:R-:W-:-:S04]  /*26000*/  IMAD.IADD R0, R7, 0x1, R0 ;  /* 0x0000000107007824 */ /* 0x000fc800078e0200 */
[----:B------:R-:W-:Y:S02]  /*26010*/  IMAD.MOV.U32 R8, RZ, RZ, R0 ;  /* 0x000000ffff087224 */ /* 0x000fe400078e0000 */
[----:B0-----:R-:W-:-:S05]  /*26020*/  @P0 IMAD.HI.U32 R6, R0, R6, RZ ;  /* 0x0000000600060227 */ /* 0x001fca00078e00ff */
[----:B-1----:R-:W-:Y:S02]  /*26030*/  @P0 SHF.R.U32.HI R8, RZ, R3, R6 ;  /* 0x00000003ff080219 */ /* 0x002fe40000011606 */
[----:B------:R-:W-:-:S03]  /*26040*/  IADD3 R6, -R2, RZ, RZ ;  /* 0x000000ff02067210 */ /* 0x000fc60007ffe1ff */
[----:B------:R-:W-:Y:S02]  /*26050*/  IMAD.MOV R3, RZ, RZ, -R8 ;  /* 0x000000ffff037224 */ /* 0x000fe400078e0a08 */
[C---:B------:R-:W-:Y:S02]  /*26060*/  IMAD R5, R4.reuse, R6, R5 ;  /* 0x0000000604057224 */ /* 0x040fe400078e0205 */
[----:B------:R-:W-:Y:S01]  /*26070*/  IMAD R4, R4, R3, R0 ;  /* 0x0000000304047224 */ /* 0x000fe200078e0200 */
[----:B------:R-:W-:Y:S01]  /*26080*/  SHF.R.S32.HI R3, RZ, 0x1f, R2 ;  /* 0x0000001fff037819 */ /* 0x000fe20000011402 */
[----:B----4-:R-:W-:-:S04]  /*26090*/  IMAD R0, R9, UR4, RZ ;  /* 0x0000000409007c24 */ /* 0x010fc8000f8e02ff */
[C---:B------:R-:W-:Y:S02]  /*260a0*/  IMAD R0, R33.reuse, UR5, R0 ;  /* 0x0000000521007c24 */ /* 0x040fe4000f8e0200 */
[----:B------:R-:W-:-:S04]  /*260b0*/  IMAD.WIDE.U32 R2, R33, UR4, R2 ;  /* 0x0000000421027c25 */ /* 0x000fc8000f8e0002 */
[----:B------:R-:W-:Y:S01]  /*260c0*/  IMAD.IADD R3, R0, 0x1, R3 ;  /* 0x0000000100037824 */ /* 0x000fe200078e0203 */
[----:B------:R-:W-:-:S04]  /*260d0*/  LEA R6, P0, R2, UR6, 0x2 ;  /* 0x0000000602067c11 */ /* 0x000fc8000f8010ff */
[----:B------:R-:W-:-:S05]  /*260e0*/  LEA.HI.X R7, R2, UR7, R3, 0x2, P0 ;  /* 0x0000000702077c11 */ /* 0x000fca00080f1403 */
[----:B------:R-:W2:Y:S01]  /*260f0*/  LDG.E R6, desc[UR50][R6.64] ;  /* 0x0000003206067981 */ /* 0x000ea2000c1e1900 */
[--C-:B------:R-:W-:Y:S01]  /*26100*/  @!P1 SHF.R.S32.HI R3, RZ, 0x1f, R8.reuse ;  /* 0x0000001fff039819 */ /* 0x100fe20000011408 */
[----:B------:R-:W-:-:S04]  /*26110*/  @!P1 IMAD.MOV.U32 R2, RZ, RZ, R8 ;  /* 0x000000ffff029224 */ /* 0x000fc800078e0008 */
[----:B------:R-:W-:-:S05]  /*26120*/  @!P1 IMAD.WIDE.U32 R2, R33, UR4, R2 ;  /* 0x0000000421029c25 */ /* 0x000fca000f8e0002 */
[----:B------:R-:W-:Y:S02]  /*26130*/  @!P1 IADD3 R0, R0, R3, RZ ;  /* 0x0000000300009210 */ /* 0x000fe40007ffe0ff */
[C---:B------:R-:W-:Y:S01]  /*26140*/  @!P1 LEA R10, P0, R2.reuse, UR6, 0x2 ;  /* 0x00000006020a9c11 */ /* 0x040fe2000f8010ff */
[----:B------:R-:W-:Y:S02]  /*26150*/  IMAD.MOV.U32 R8, RZ, RZ, RZ ;  /* 0x000000ffff087224 */ /* 0x000fe400078e00ff */
[----:B------:R-:W-:Y:S01]  /*26160*/  IMAD.U32 R9, RZ, RZ, UR39 ;  /* 0x00000027ff097e24 */ /* 0x000fe2000f8e00ff */
[----:B------:R-:W-:Y:S01]  /*26170*/  @!P1 LEA.HI.X R11, R2, UR7, R0, 0x2, P0 ;  /* 0x00000007020b9c11 */ /* 0x000fe200080f1400 */
[----:B------:R-:W-:-:S04]  /*26180*/  VIADD R23, R20, 0x1 ;  /* 0x0000000114177836 */ /* 0x000fc80000000000 */
[----:B------:R0:W5:Y:S01]  /*26190*/  @!P1 LDG.E R8, desc[UR50][R10.64] ;  /* 0x000000320a089981 */ /* 0x000162000c1e1900 */
[----:B------:R-:W-:Y:S02]  /*261a0*/  ISETP.NE.AND P1, PT, R9, 0x3, PT ;  /* 0x000000030900780c */ /* 0x000fe40003f25270 */
[C---:B------:R-:W-:Y:S02]  /*261b0*/  ISETP.NE.AND P0, PT, R23.reuse, 0x2, PT ;  /* 0x000000021700780c */ /* 0x040fe40003f05270 */
[----:B------:R-:W-:Y:S02]  /*261c0*/  MOV R0, R32 ;  /* 0x0000002000007202 */ /* 0x000fe40000000f00 */
[----:B------:R-:W-:Y:S01]  /*261d0*/  SEL R34, RZ, 0x1, P0 ;  /* 0x00000001ff227807 */ /* 0x000fe20000000000 */
[----:B------:R-:W-:Y:S01]  /*261e0*/  VIADD R32, R32, 0xffffffff ;  /* 0xffffffff20207836 */ /* 0x000fe20000000000 */
[----:B------:R-:W-:Y:S02]  /*261f0*/  SEL R23, R23, RZ, P0 ;  /* 0x000000ff17177207 */ /* 0x000fe40000000000 */
[----:B------:R-:W-:-:S02]  /*26200*/  LOP3.LUT R34, R21, R34, RZ, 0x3c, !PT ;  /* 0x0000002215227212 */ /* 0x000fc400078e3cff */
[----:B------:R-:W-:Y:S02]  /*26210*/  ISETP.GT.AND P2, PT, R0, RZ, PT ;  /* 0x000000ff0000720c */ /* 0x000fe40003f44270 */
[----:B--2---:R-:W-:Y:S01]  /*26220*/  SHF.R.S32.HI R30, RZ, 0x1f, R6 ;  /* 0x0000001fff1e7819 */ /* 0x004fe20000011406 */
[----:B0-----:R-:W-:Y:S10]  /*26230*/  @!P1 BRA `(.L_x_713) ;  /* 0x0000000000049947 */ /* 0x001ff40003800000 */
[----:B------:R-:W-:Y:S01]  /*26240*/  BPT.TRAP 0x1 ;  /* 0x000000040000795c */ /* 0x000fe20000300000 */
.L_x_713:
[----:B------:R-:W-:Y:S01]  /*26250*/  IMAD R0, R23, 0x8, R22 ;  /* 0x0000000817007824 */ /* 0x000fe200078e0216 */
[----:B------:R-:W-:Y:S01]  /*26260*/  SHF.L.U32 R31, R34, 0x1f, RZ ;  /* 0x0000001f221f7819 */ /* 0x000fe200000006ff */
[----:B------:R-:W-:Y:S01]  /*26270*/  BSSY B0, `(.L_x_714) ;  /* 0x0000004000007945 */ /* 0x000fe20003800000 */
[----:B------:R-:W-:Y:S02]  /*26280*/  SHF.R.S32.HI R29, RZ, 0x1f, R5 ;  /* 0x0000001fff1d7819 */ /* 0x000fe40000011405 */
[----:B------:R-:W0:Y:S02]  /*26290*/  SYNCS.PHASECHK.TRANS64.TRYWAIT P0, [R0+URZ+0x29880], R31 ;  /* 0x0298801f000075a7 */ /* 0x000e24000800017f */
[----:B0-----:R-:W-:Y:S05]  /*262a0*/  @!P0 BRA `(.L_x_715) ;  /* 0x0000006400948947 */ /* 0x001fea0003800000 */
.L_x_913:
[----:B------:R-:W-:Y:S05]  /*262b0*/  BSYNC B0 ;  /* 0x0000000000007941 */ /* 0x000fea0003800000 */
.L_x_714:
[----:B------:R-:W2:Y:S01]  /*262c0*/  LDL R2, [R1] ;  /* 0x0000000001027983 */ /* 0x000ea20000100800 */
[----:B------:R-:W-:Y:S01]  /*262d0*/  ULDC.64 UR4, c[0x0][0x328] ;  /* 0x0000ca0000047ab9 */ /* 0x000fe20000000a00 */
[----:B------:R-:W-:Y:S01]  /*262e0*/  ULDC.64 UR6, c[0x0][0x338] ;  /* 0x0000ce0000067ab9 */ /* 0x000fe20000000a00 */
[----:B------:R-:W-:Y:S01]  /*262f0*/  IMAD R7, R29, UR4, RZ ;  /* 0x000000041d077c24 */ /* 0x000fe2000f8e02ff */
[----:B------:R-:W1:Y:S01]  /*26300*/  S2R R11, SR_TID.X ;  /* 0x00000000000b7919 */ /* 0x000e620000002100 */
[----:B------:R-:W-:Y:S01]  /*26310*/  ULDC.64 UR8, c[0x0][0x330] ;  /* 0x0000cc0000087ab9 */ /* 0x000fe20000000a00 */
[----:B------:R-:W-:Y:S01]  /*26320*/  SHF.R.S32.HI R26, RZ, 0x1f, R4 ;  /* 0x0000001fff1a7819 */ /* 0x000fe20000011404 */
[----:B------:R-:W-:Y:S01]  /*26330*/  IMAD R7, R5, UR5, R7 ;  /* 0x0000000505077c24 */ /* 0x000fe2000f8e0207 */
[----:B------:R-:W-:Y:S01]  /*26340*/  ULDC.64 UR10, c[0x0][0x318] ;  /* 0x0000c600000a7ab9 */ /* 0x000fe20000000a00 */
[----:B------:R-:W-:Y:S01]  /*26350*/  IMAD R24, R36, UR8, RZ ;  /* 0x0000000824187c24 */ /* 0x000fe2000f8e02ff */
[----:B-----5:R-:W-:Y:S01]  /*26360*/  SHF.R.S32.HI R27, RZ, 0x1f, R8 ;  /* 0x0000001fff1b7819 */ /* 0x020fe20000011408 */
[----:B------:R-:W-:-:S02]  /*26370*/  IMAD R10, R26, UR4, RZ ;  /* 0x000000041a0a7c24 */ /* 0x000fc4000f8e02ff */
[----:B------:R-:W-:Y:S02]  /*26380*/  IMAD R24, R18, UR9, R24 ;  /* 0x0000000912187c24 */ /* 0x000fe4000f8e0218 */
[----:B------:R-:W-:Y:S01]  /*26390*/  IMAD R10, R4, UR5, R10 ;  /* 0x00000005040a7c24 */ /* 0x000fe2000f8e020a */
[----:B-1----:R-:W-:-:S04]  /*263a0*/  LOP3.LUT R11, R11, 0x7f, RZ, 0xc0, !PT ;  /* 0x0000007f0b0b7812 */ /* 0x002fc800078ec0ff */
[----:B------:R-:W-:-:S05]  /*263b0*/  SHF.R.U32.HI R11, RZ, 0x5, R11 ;  /* 0x00000005ff0b7819 */ /* 0x000fca000001160b */
[----:B------:R-:W-:Y:S01]  /*263c0*/  IMAD.SHL.U32 R11, R11, 0x400, RZ ;  /* 0x000004000b0b7824 */ /* 0x000fe200078e00ff */
[C---:B--2---:R-:W-:Y:S02]  /*263d0*/  LOP3.LUT P3, RZ, R2.reuse, 0x2, RZ, 0xc0, !PT ;  /* 0x0000000202ff7812 */ /* 0x044fe4000786c0ff */
[----:B------:R-:W-:Y:S01]  /*263e0*/  LOP3.LUT P1, RZ, R2, 0x1, RZ, 0xc0, !PT ;  /* 0x0000000102ff7812 */ /* 0x000fe2000782c0ff */
[----:B------:R-:W-:-:S04]  /*263f0*/  IMAD.WIDE.U32 R2, R5, UR4, RZ ;  /* 0x0000000405027c25 */ /* 0x000fc8000f8e00ff */
[----:B------:R-:W-:Y:S02]  /*26400*/  IMAD.IADD R3, R3, 0x1, R7 ;  /* 0x0000000103037824 */ /* 0x000fe400078e0207 */
[----:B------:R-:W-:Y:S02]  /*26410*/  IMAD R7, R30, UR6, RZ ;  /* 0x000000061e077c24 */ /* 0x000fe4000f8e02ff */
[----:B------:R-:W-:-:S04]  /*26420*/  IMAD.WIDE.U32 R2, R6, UR6, R2 ;  /* 0x0000000606027c25 */ /* 0x000fc8000f8e0002 */
[----:B------:R-:W-:-:S05]  /*26430*/  IMAD R7, R6, UR7, R7 ;  /* 0x0000000706077c24 */ /* 0x000fca000f8e0207 */
[----:B------:R-:W-:-:S03]  /*26440*/  IADD3 R3, R3, R7, RZ ;  /* 0x0000000703037210 */ /* 0x000fc60007ffe0ff */
[----:B------:R-:W-:-:S03]  /*26450*/  IMAD.WIDE.U32 R2, R18, UR8, R2 ;  /* 0x0000000812027c25 */ /* 0x000fc6000f8e0002 */
[----:B------:R-:W-:-:S04]  /*26460*/  IADD3 R7, P0, R2, UR10, RZ ;  /* 0x0000000a02077c10 */ /* 0x000fc8000ff1e0ff */
[----:B------:R-:W-:Y:S01]  /*26470*/  IADD3.X R9, R24, UR11, R3, P0, !PT ;  /* 0x0000000b18097c10 */ /* 0x000fe200087fe403 */
[----:B------:R-:W-:Y:S01]  /*26480*/  IMAD.WIDE.U32 R2, R4, UR4, RZ ;  /* 0x0000000404027c25 */ /* 0x000fe2000f8e00ff */
[----:B------:R-:W-:-:S03]  /*26490*/  UMOV UR4, 0xffffffff ;  /* 0xffffffff00047882 */ /* 0x000fc60000000000 */
[----:B------:R-:W-:Y:S02]  /*264a0*/  IMAD.IADD R3, R3, 0x1, R10 ;  /* 0x0000000103037824 */ /* 0x000fe400078e020a */
[----:B------:R-:W-:Y:S02]  /*264b0*/  IMAD R10, R27, UR6, RZ ;  /* 0x000000061b0a7c24 */ /* 0x000fe4000f8e02ff */
[----:B------:R-:W-:-:S04]  /*264c0*/  IMAD.WIDE.U32 R2, R8, UR6, R2 ;  /* 0x0000000608027c25 */ /* 0x000fc8000f8e0002 */
[----:B------:R-:W-:-:S04]  /*264d0*/  IMAD R10, R8, UR7, R10 ;  /* 0x00000007080a7c24 */ /* 0x000fc8000f8e020a */
[----:B------:R-:W-:Y:S02]  /*264e0*/  IMAD.IADD R3, R3, 0x1, R10 ;  /* 0x0000000103037824 */ /* 0x000fe400078e020a */
[----:B------:R-:W-:Y:S02]  /*264f0*/  IMAD R10, R23, 0x5000, R11 ;  /* 0x00005000170a7824 */ /* 0x000fe400078e020b */
[----:B------:R-:W-:-:S03]  /*26500*/  IMAD.WIDE.U32 R2, R18, UR8, R2 ;  /* 0x0000000812027c25 */ /* 0x000fc6000f8e0002 */
[----:B------:R-:W-:-:S04]  /*26510*/  IADD3 R25, P0, R2, UR10, RZ ;  /* 0x0000000a02197c10 */ /* 0x000fc8000ff1e0ff */
[----:B------:R-:W-:Y:S01]  /*26520*/  IADD3.X R24, R24, UR11, R3, P0, !PT ;  /* 0x0000000b18187c10 */ /* 0x000fe200087fe403 */
[----:B------:R-:W-:Y:S08]  /*26530*/  BRA.DIV UR4, `(.L_x_716) ;  /* 0x0000006604047947 */ /* 0x000ff0000b800000 */
[----:B------:R-:W2:Y:S01]  /*26540*/  LDL R12, [R1+0x4] ;  /* 0x00000400010c7983 */ /* 0x000ea20000100800 */
[----:B------:R-:W1:Y:S03]  /*26550*/  S2R R3, SR_TID.X ;  /* 0x0000000000037919 */ /* 0x000e660000002100 */
[----:B------:R-:W3:Y:S01]  /*26560*/  SHFL.IDX PT, R2, R7, RZ, 0x1c1f ;  /* 0x001c1fff07027589 */ /* 0x000ee200000e0000 */
[----:B------:R-:W-:Y:S02]  /*26570*/  IADD3 R10, R22, R10, R37 ;  /* 0x0000000a160a7210 */ /* 0x000fe40007ffe025 */
[----:B-1----:R-:W-:Y:S02]  /*26580*/  SHF.L.U32 R11, R3, 0x4, RZ ;  /* 0x00000004030b7819 */ /* 0x002fe400000006ff */
[----:B------:R-:W1:Y:S02]  /*26590*/  SHFL.IDX PT, R3, R9, RZ, 0x1c1f ;  /* 0x001c1fff09037589 */ /* 0x000e6400000e0000 */
[----:B------:R-:W-:-:S04]  /*265a0*/  LOP3.LUT R11, R11, 0x30, RZ, 0xc0, !PT ;  /* 0x000000300b0b7812 */ /* 0x000fc800078ec0ff */
[----:B---3--:R-:W-:-:S05]  /*265b0*/  IADD3 R2, P0, R11, R2, RZ ;  /* 0x000000020b027210 */ /* 0x008fca0007f1e0ff */
[----:B-1----:R-:W-:-:S05]  /*265c0*/  IMAD.X R3, RZ, RZ, R3, P0 ;  /* 0x000000ffff037224 */ /* 0x002fca00000e0603 */
[----:B------:R-:W-:Y:S01]  /*265d0*/  @!PT LDS RZ, [RZ] ;  /* 0x00000000fffff984 */ /* 0x000fe20000000800 */
[----:B------:R-:W-:Y:S04]  /*265e0*/  LDGSTS.E.BYPASS.LTC128B.128 [R10+0xa400], desc[UR50][R2.64], !P3 ;  /* 0x0a400000020a7fae */ /* 0x000fe8000d901d72 */
[----:B------:R-:W-:Y:S01]  /*265f0*/  SHFL.IDX PT, R24, R24, RZ, 0x1c1f ;  /* 0x001c1fff18187589 */ /* 0x000fe200000e0000 */
[----:B--2---:R-:W-:-:S05]  /*26600*/  IMAD.IADD R17, R12, 0x1, R10 ;  /* 0x000000010c117824 */ /* 0x004fca00078e020a */
        /* <DEDUP_REMOVED lines=10> */
[----:B-1----:R-:W-:-:S04]  /*266b0*/  IADD3 R2, P0, R11, R2, RZ ;  /* 0x000000020b027210 */ /* 0x002fc80007f1e0ff */
[----:B--2---:R-:W-:-:S05]  /*266c0*/  IADD3.X R3, RZ, R3, RZ, P0, !PT ;  /* 0x00000003ff037210 */ /* 0x004fca00007fe4ff */
        /* <DEDUP_REMOVED lines=8> */
.L_x_925:
[----:B------:R-:W3:Y:S02]  /*26750*/  S2R R3, SR_TID.X ;  /* 0x0000000000037919 */ /* 0x000ee40000002100 */
[----:B---3--:R-:W-:-:S05]  /*26760*/  IMAD.SHL.U32 R3, R3, 0x10, RZ ;  /* 0x0000001003037824 */ /* 0x008fca00078e00ff */
[----:B------:R-:W-:-:S04]  /*26770*/  LOP3.LUT R3, R3, 0x30, RZ, 0xc0, !PT ;  /* 0x0000003003037812 */ /* 0x000fc800078ec0ff */
        /* <DEDUP_REMOVED lines=9> */
.L_x_717:
[----:B------:R-:W-:Y:S02]  /*26810*/  PLOP3.LUT P1, PT, P1, P0, PT, 0xa2, 0x0 ;  /* 0x000000000000781c */ /* 0x000fe40000f21472 */
[----:B------:R-:W-:-:S08]  /*26820*/  @P0 R2UR P1, UR4, R0 ;  /* 0x00000000000402ca */ /* 0x000fd00000020000 */
[----:B------:R-:W-:-:S05]  /*26830*/  @P0 PLOP3.LUT P0, PT, P1, PT, PT, 0x80, 0x0 ;  /* 0x000000000000081c */ /* 0x000fca0000f0f070 */
[----:B------:R-:W-:Y:S01]  /*26840*/  @!P1 SYNCS.ARRIVE.TRANS64.RED.A0T1 RZ, [UR4+0x29870], RZ ;  /* 0x029870ffffff99a7 */ /* 0x000fe20008200404 */
[----:B------:R-:W-:Y:S07]  /*26850*/  @!P1 ARRIVES.LDGSTSBAR.64.TRANSCNT [UR4+0x29870] ;  /* 0x02987000ff0099b0 */ /* 0x000fee0008000a84 */
[----:B------:R-:W-:Y:S05]  /*26860*/  @P0 BRA.U.ANY `(.L_x_717) ;  /* 0xfffffffd00e80947 */ /* 0x000fea000393ffff */
[----:B------:R-:W-:Y:S01]  /*26870*/  NOP ;  /* 0x0000000000007918 */ /* 0x000fe20000000000 */
[----:B--2---:R-:W-:-:S04]  /*26880*/  MOV R2, UR39 ;  /* 0x0000002700027c02 */ /* 0x004fc80008000f00 */
[----:B------:R-:W-:-:S13]  /*26890*/  ISETP.NE.AND P3, PT, R2, 0x3, PT ;  /* 0x000000030200780c */ /* 0x000fda0003f65270 */
[----:B------:R-:W-:Y:S05]  /*268a0*/  @!P3 BRA `(.L_x_718) ;  /* 0x000000000004b947 */ /* 0x000fea0003800000 */
[----:B------:R-:W-:Y:S01]  /*268b0*/  BPT.TRAP 0x1 ;  /* 0x000000040000795c */ /* 0x000fe20000300000 */
.L_x_718:
[----:B------:R2:W-:Y:S01]  /*268c0*/  SYNCS.ARRIVE.TRANS64.A1T0 RZ, [R0+URZ+0x29870], RZ ;  /* 0x029870ff00ff79a7 */ /* 0x0005e2000810003f */
[----:B------:R-:W-:Y:S05]  /*268d0*/  @!P3 BRA `(.L_x_719) ;  /* 0x000000000004b947 */ /* 0x000fea0003800000 */
[----:B------:R-:W-:Y:S01]  /*268e0*/  BPT.TRAP 0x1 ;  /* 0x000000040000795c */ /* 0x000fe20000300000 */
.L_x_719:
[----:B------:R-:W3:Y:S01]  /*268f0*/  SYNCS.PHASECHK.TRANS64.TRYWAIT P0, [R0+URZ+0x29840], R31 ;  /* 0x0298401f000075a7 */ /* 0x000ee2000800017f */
[----:B------:R-:W-:Y:S04]  /*26900*/  BSSY B0, `(.L_x_720) ;  /* 0x0000002000007945 */ /* 0x000fe80003800000 */
[----:B---3--:R-:W-:Y:S05]  /*26910*/  @!P0 BRA `(.L_x_721) ;  /* 0x0000006400c08947 */ /* 0x008fea0003800000 */
.L_x_926:
[----:B------:R-:W-:Y:S05]  /*26920*/  BSYNC B0 ;  /* 0x0000000000007941 */ /* 0x000fea0003800000 */
.L_x_720:
[----:B------:R-:W4:Y:S01]  /*26930*/  LDL R2, [R1] ;  /* 0x0000000001027983 */ /* 0x000f220000100800 */
[----:B------:R-:W-:Y:S01]  /*26940*/  ULDC.64 UR4, c[0x0][0x300] ;  /* 0x0000c00000047ab9 */ /* 0x000fe20000000a00 */
[----:B------:R-:W-:Y:S02]  /*26950*/  ULDC.64 UR6, c[0x0][0x310] ;  /* 0x0000c40000067ab9 */ /* 0x000fe40000000a00 */
[----:B------:R-:W5:Y:S01]  /*26960*/  LDL R10, [R1+0x18] ;  /* 0x00001800010a7983 */ /* 0x000f620000100800 */
[----:B------:R-:W-:-:S04]  /*26970*/  IMAD R7, R29, UR4, RZ ;  /* 0x000000041d077c24 */ /* 0x000fc8000f8e02ff */
[C---:B------:R-:W-:Y:S02]  /*26980*/  IMAD R7, R5.reuse, UR5, R7 ;  /* 0x0000000505077c24 */ /* 0x040fe4000f8e0207 */
[----:B------:R-:W-:Y:S01]  /*26990*/  IMAD R30, R30, UR6, RZ ;  /* 0x000000061e1e7c24 */ /* 0x000fe2000f8e02ff */
[----:B------:R-:W0:Y:S01]  /*269a0*/  S2R R9, SR_TID.X ;  /* 0x0000000000097919 */ /* 0x000e220000002100 */
[C---:B----4-:R-:W-:Y:S02]  /*269b0*/  LOP3.LUT P4, RZ, R2.reuse, 0x10, RZ, 0xc0, !PT ;  /* 0x0000001002ff7812 */ /* 0x050fe4000788c0ff */
[C---:B------:R-:W-:Y:S02]  /*269c0*/  LOP3.LUT P3, RZ, R2.reuse, 0x8, RZ, 0xc0, !PT ;  /* 0x0000000802ff7812 */ /* 0x040fe4000786c0ff */
[----:B------:R-:W-:Y:S01]  /*269d0*/  LOP3.LUT P1, RZ, R2, 0x4, RZ, 0xc0, !PT ;  /* 0x0000000402ff7812 */ /* 0x000fe2000782c0ff */
[----:B------:R-:W-:-:S04]  /*269e0*/  IMAD.WIDE.U32 R2, R5, UR4, RZ ;  /* 0x0000000405027c25 */ /* 0x000fc8000f8e00ff */
[----:B------:R-:W-:Y:S02]  /*269f0*/  IMAD.IADD R3, R3, 0x1, R7 ;  /* 0x0000000103037824 */ /* 0x000fe400078e0207 */
        /* <DEDUP_REMOVED lines=8> */
[----:B------:R-:W-:Y:S01]  /*26a80*/  IADD3 R3, R3, R5, RZ ;  /* 0x0000000503037210 */ /* 0x000fe20007ffe0ff */
[----:B------:R-:W-:-:S04]  /*26a90*/  IMAD R5, R27, UR6, RZ ;  /* 0x000000061b057c24 */ /* 0x000fc8000f8e02ff */
[C---:B------:R-:W-:Y:S02]  /*26aa0*/  IMAD R5, R8.reuse, UR7, R5 ;  /* 0x0000000708057c24 */ /* 0x040fe4000f8e0205 */
        /* <DEDUP_REMOVED lines=8> */
[----:B------:R-:W-:Y:S01]  /*26b30*/  IADD3.X R6, R8, UR7, R7, P0, !PT ;  /* 0x0000000708067c10 */ /* 0x000fe200087fe407 */
[----:B-----5:R-:W-:Y:S01]  /*26b40*/  IMAD R7, R23, 0x7800, R10 ;  /* 0x0000780017077824 */ /* 0x020fe200078e020a */
[----:B------:R-:W-:Y:S01]  /*26b50*/  IADD3 R5, P0, R2, UR6, RZ ;  /* 0x0000000602057c10 */ /* 0x000fe2000ff1e0ff */
[----:B0-----:R-:W-:Y:S01]  /*26b60*/  IMAD.SHL.U32 R10, R9, 0x10, RZ ;  /* 0x00000010090a7824 */ /* 0x001fe200078e00ff */
[----:B------:R-:W-:Y:S02]  /*26b70*/  UMOV UR4, 0xffffffff ;  /* 0xffffffff00047882 */ /* 0x000fe40000000000 */
[----:B------:R-:W-:Y:S02]  /*26b80*/  IADD3.X R8, R8, UR7, R3, P0, !PT ;  /* 0x0000000708087c10 */ /* 0x000fe400087fe403 */
[----:B------:R-:W-:Y:S01]  /*26b90*/  LOP3.LUT R10, R10, 0x30, RZ, 0xc0, !PT ;  /* 0x000000300a0a7812 */ /* 0x000fe200078ec0ff */
[----:B------:R-:W-:Y:S06]  /*26ba0*/  BRA.DIV UR4, `(.L_x_722) ;  /* 0x0000006604307947 */ /* 0x000fec000b800000 */
[----:B------:R-:W0:Y:S01]  /*26bb0*/  SHFL.IDX PT, R2, R4, RZ, 0x1c1f ;  /* 0x001c1fff04027589 */ /* 0x000e2200000e0000 */
[----:B------:R-:W-:-:S03]  /*26bc0*/  IADD3 R7, R22, R7, RZ ;  /* 0x0000000716077210 */ /* 0x000fc60007ffe0ff */
[----:B------:R-:W4:Y:S04]  /*26bd0*/  SHFL.IDX PT, R3, R6, RZ, 0x1c1f ;  /* 0x001c1fff06037589 */ /* 0x000f2800000e0000 */
[----:B------:R-:W-:Y:S04]  /*26be0*/  SHFL.IDX PT, R9, R6, 0x2, 0x1c1f ;  /* 0x005c1f0006097f89 */ /* 0x000fe800000e0000 */
[----:B------:R-:W-:Y:S01]  /*26bf0*/  SHFL.IDX PT, R8, R8, RZ, 0x1c1f ;  /* 0x001c1fff08087589 */ /* 0x000fe200000e0000 */
[----:B0-----:R-:W-:-:S05]  /*26c00*/  IADD3 R2, P0, R10, R2, RZ ;  /* 0x000000020a027210 */ /* 0x001fca0007f1e0ff */
[----:B----4-:R-:W-:-:S05]  /*26c10*/  IMAD.X R3, RZ, RZ, R3, P0 ;  /* 0x000000ffff037224 */ /* 0x010fca00000e0603 */
[----:B------:R-:W-:Y:S04]  /*26c20*/  LDGSTS.E.BYPASS.LTC128B.128 [R7+0x1a400], desc[UR50][R2.64], !P4 ;  /* 0x1a40000002077fae */ /* 0x000fe8000e101d72 */
[----:B------:R-:W-:Y:S04]  /*26c30*/  LDGSTS.E.BYPASS.LTC128B.128 [R7+0x1cc00], desc[UR50][R2.64+0x40], !P3 ;  /* 0x1cc0004002077fae */ /* 0x000fe8000d901d72 */
[----:B------:R0:W-:Y:S04]  /*26c40*/  LDGSTS.E.BYPASS.LTC128B.128 [R7+0x1f400], desc[UR50][R2.64+0x80], !P1 ;  /* 0x1f40008002077fae */ /* 0x0001e8000c901d72 */
[----:B0-----:R-:W0:Y:S04]  /*26c50*/  SHFL.IDX PT, R2, R4, 0x1, 0x1c1f ;  /* 0x003c1f0004027f89 */ /* 0x001e2800000e0000 */
[----:B------:R-:W4:Y:S01]  /*26c60*/  SHFL.IDX PT, R3, R6, 0x1, 0x1c1f ;  /* 0x003c1f0006037f89 */ /* 0x000f2200000e0000 */
[----:B0-----:R-:W-:-:S05]  /*26c70*/  IADD3 R2, P0, R10, R2, RZ ;  /* 0x000000020a027210 */ /* 0x001fca0007f1e0ff */
[----:B----4-:R-:W-:-:S05]  /*26c80*/  IMAD.X R3, RZ, RZ, R3, P0 ;  /* 0x000000ffff037224 */ /* 0x010fca00000e0603 */
[----:B------:R-:W-:Y:S04]  /*26c90*/  LDGSTS.E.BYPASS.LTC128B.128 [R7+0x1ac00], desc[UR50][R2.64], !P4 ;  /* 0x1ac0000002077fae */ /* 0x000fe8000e101d72 */
[----:B------:R-:W-:Y:S04]  /*26ca0*/  LDGSTS.E.BYPASS.LTC128B.128 [R7+0x1d400], desc[UR50][R2.64+0x40], !P3 ;  /* 0x1d40004002077fae */ /* 0x000fe8000d901d72 */
[----:B------:R0:W-:Y:S04]  /*26cb0*/  LDGSTS.E.BYPASS.LTC128B.128 [R7+0x1fc00], desc[UR50][R2.64+0x80], !P1 ;  /* 0x1fc0008002077fae */ /* 0x0001e8000c901d72 */
[----:B0-----:R-:W0:Y:S02]  /*26cc0*/  SHFL.IDX PT, R2, R4, 0x2, 0x1c1f ;  /* 0x005c1f0004027f89 */ /* 0x001e2400000e0000 */
[----:B0-----:R-:W-:-:S05]  /*26cd0*/  IADD3 R2, P0, R10, R2, RZ ;  /* 0x000000020a027210 */ /* 0x001fca0007f1e0ff */
[----:B------:R-:W-:Y:S02]  /*26ce0*/  IMAD.X R3, RZ, RZ, R9, P0 ;  /* 0x000000ffff037224 */ /* 0x000fe400000e0609 */
[----:B------:R-:W-:Y:S04]  /*26cf0*/  SHFL.IDX PT, R9, R6, 0x3, 0x1c1f ;  /* 0x007c1f0006097f89 */ /* 0x000fe800000e0000 */
[----:B------:R-:W-:Y:S04]  /*26d00*/  LDGSTS.E.BYPASS.LTC128B.128 [R7+0x1b400], desc[UR50][R2.64], !P4 ;  /* 0x1b40000002077fae */ /* 0x000fe8000e101d72 */
[----:B------:R-:W-:Y:S04]  /*26d10*/  LDGSTS.E.BYPASS.LTC128B.128 [R7+0x1dc00], desc[UR50][R2.64+0x40], !P3 ;  /* 0x1dc0004002077fae */ /* 0x000fe8000d901d72 */
[----:B------:R0:W-:Y:S04]  /*26d20*/  LDGSTS.E.BYPASS.LTC128B.128 [R7+0x20400], desc[UR50][R2.64+0x80], !P1 ;  /* 0x2040008002077fae */ /* 0x0001e8000c901d72 */
[----:B0-----:R-:W0:Y:S02]  /*26d30*/  SHFL.IDX PT, R2, R4, 0x3, 0x1c1f ;  /* 0x007c1f0004027f89 */ /* 0x001e2400000e0000 */
[----:B0-----:R-:W-:-:S05]  /*26d40*/  IADD3 R2, P0, R10, R2, RZ ;  /* 0x000000020a027210 */ /* 0x001fca0007f1e0ff */
[----:B------:R-:W-:-:S05]  /*26d50*/  IMAD.X R3, RZ, RZ, R9, P0 ;  /* 0x000000ffff037224 */ /* 0x000fca00000e0609 */
[----:B------:R-:W-:Y:S04]  /*26d60*/  LDGSTS.E.BYPASS.LTC128B.128 [R7+0x1bc00], desc[UR50][R2.64], !P4 ;  /* 0x1bc0000002077fae */ /* 0x000fe8000e101d72 */
[----:B------:R-:W-:Y:S04]  /*26d70*/  LDGSTS.E.BYPASS.LTC128B.128 [R7+0x1e400], desc[UR50][R2.64+0x40], !P3 ;  /* 0x1e40004002077fae */ /* 0x000fe8000d901d72 */
[----:B------:R0:W-:Y:S04]  /*26d80*/  LDGSTS.E.BYPASS.LTC128B.128 [R7+0x20c00], desc[UR50][R2.64+0x80], !P1 ;  /* 0x20c0008002077fae */ /* 0x0001e8000c901d72 */
[----:B0-----:R0:W4:Y:S02]  /*26d90*/  SHFL.IDX PT, R2, R5, RZ, 0x1c1f ;  /* 0x001c1fff05027589 */ /* 0x00112400000e0000 */
.L_x_938:
[----:B----4-:R-:W-:-:S04]  /*26da0*/  IADD3 R2, P0, R10, R2, RZ ;  /* 0x000000020a027210 */ /* 0x010fc80007f1e0ff */
[----:B------:R-:W-:Y:S02]  /*26db0*/  IADD3.X R3, RZ, R8, RZ, P0, !PT ;  /* 0x00000008ff037210 */ /* 0x000fe400007fe4ff */
[----:B------:R-:W-:-:S03]  /*26dc0*/  PLOP3.LUT P0, PT, PT, PT, PT, 0x80, 0x0 ;  /* 0x000000000000781c */ /* 0x000fc60003f0f070 */
[----:B------:R-:W-:Y:S01]  /*26dd0*/  @!PT LDS RZ, [RZ] ;  /* 0x00000000fffff984 */ /* 0x000fe20000000800 */
[----:B------:R-:W-:Y:S01]  /*26de0*/  @!PT LDS RZ, [RZ] ;  /* 0x00000000fffff984 */ /* 0x000fe20000000800 */
[----:B------:R-:W-:Y:S01]  /*26df0*/  @!PT LDS RZ, [RZ] ;  /* 0x00000000fffff984 */ /* 0x000fe20000000800 */
[----:B------:R4:W-:Y:S04]  /*26e00*/  LDGSTS.E.BYPASS.LTC128B.128 [R7+0x1c400], desc[UR50][R2.64], !P4 ;  /* 0x1c40000002077fae */ /* 0x0009e8000e101d72 */
[----:B------:R4:W-:Y:S04]  /*26e10*/  LDGSTS.E.BYPASS.LTC128B.128 [R7+0x1ec00], desc[UR50][R2.64+0x40], !P3 ;  /* 0x1ec0004002077fae */ /* 0x0009e8000d901d72 */
[----:B------:R4:W-:Y:S01]  /*26e20*/  LDGSTS.E.BYPASS.LTC128B.128 [R7+0x21400], desc[UR50][R2.64+0x80], !P1 ;  /* 0x2140008002077fae */ /* 0x0009e2000c901d72 */
[----:B------:R-:W-:Y:S01]  /*26e30*/  NOP ;  /* 0x0000000000007918 */ /* 0x000fe20000000000 */
.L_x_723:
        /* <DEDUP_REMOVED lines=11> */
.L_x_724:
[----:B------:R2:W-:Y:S02]  /*26ef0*/  SYNCS.ARRIVE.TRANS64.A1T0 RZ, [R0+URZ+0x29830], RZ ;  /* 0x029830ff00ff79a7 */ /* 0x0005e4000810003f */
[----:B--23--:R-:W-:-:S05]  /*26f00*/  IMAD.U32 R0, RZ, RZ, UR37 ;  /* 0x00000025ff007e24 */ /* 0x00cfca000f8e00ff */
[----:B------:R-:W-:-:S13]  /*26f10*/  ISETP.NE.AND P1, PT, R0, 0x3, PT ;  /* 0x000000030000780c */ /* 0x000fda0003f25270 */
[----:B------:R-:W-:Y:S05]  /*26f20*/  @!P1 BRA `(.L_x_725) ;  /* 0x0000000000049947 */ /* 0x000fea0003800000 */
[----:B------:R-:W-:Y:S01]  /*26f30*/  BPT.TRAP 0x1 ;  /* 0x000000040000795c */ /* 0x000fe20000300000 */
.L_x_725:
[----:B------:R-:W-:Y:S01]  /*26f40*/  LOP3.LUT R0, R21, 0x1, RZ, 0x3c, !PT ;  /* 0x0000000115007812 */ /* 0x000fe200078e3cff */
[----:B------:R-:W-:Y:S01]  /*26f50*/  IMAD R3, R20, 0x8, R22 ;  /* 0x0000000814037824 */ /* 0x000fe200078e0216 */
[----:B------:R-:W-:Y:S02]  /*26f60*/  BSSY B0, `(.L_x_726) ;  /* 0x0000004000007945 */ /* 0x000fe40003800000 */
[----:B------:R-:W-:-:S04]  /*26f70*/  SHF.L.U32 R0, R0, 0x1f, RZ ;  /* 0x0000001f00007819 */ /* 0x000fc800000006ff */
[----:B------:R-:W2:Y:S02]  /*26f80*/  SYNCS.PHASECHK.TRANS64.TRYWAIT P0, [R3+URZ+0x29870], R0 ;  /* 0x02987000030075a7 */ /* 0x000ea4000800017f */
[----:B--2---:R-:W-:Y:S05]  /*26f90*/  @!P0 BRA `(.L_x_727) ;  /* 0x0000006400b48947 */ /* 0x004fea0003800000 */
.L_x_939:
[----:B------:R-:W-:Y:S05]  /*26fa0*/  BSYNC B0 ;  /* 0x0000000000007941 */ /* 0x000fea0003800000 */
.L_x_726:
[----:B------:R-:W-:-:S04]  /*26fb0*/  MOV R2, UR39 ;  /* 0x0000002700027c02 */ /* 0x000fc80008000f00 */
[----:B------:R-:W-:-:S13]  /*26fc0*/  ISETP.NE.AND P0, PT, R2, 0x3, PT ;  /* 0x000000030200780c */ /* 0x000fda0003f05270 */
[----:B------:R-:W-:Y:S05]  /*26fd0*/  @!P0 BRA `(.L_x_728) ;  /* 0x0000000000048947 */ /* 0x000fea0003800000 */
[----:B------:R-:W-:Y:S01]  /*26fe0*/  BPT.TRAP 0x1 ;  /* 0x000000040000795c */ /* 0x000fe20000300000 */
.L_x_728:
[----:B--2---:R-:W-:Y:S01]  /*26ff0*/  SHF.L.U32 R0, R21, 0x1f, RZ ;  /* 0x0000001f15007819 */ /* 0x004fe200000006ff */
[----:B------:R-:W-:-:S03]  /*27000*/  IMAD R12, R20, 0x5000, RZ ;  /* 0x00005000140c7824 */ /* 0x000fc600078e02ff */
[----:B------:R-:W2:Y:S02]  /*27010*/  SYNCS.PHASECHK.TRANS64.TRYWAIT P0, [R3+URZ+0x29860], R0 ;  /* 0x02986000030075a7 */ /* 0x000ea4000800017f */
[----:B--2---:R-:W-:Y:S05]  /*27020*/  @!P0 BRA `(.L_x_729) ;  /* 0x0000006400a48947 */ /* 0x004fea0003800000 */
.L_x_940:
[----:B------:R-:W0:Y:S04]  /*27030*/  LDL R4, [R1+0x24] ;  /* 0x0000240001047983 */ /* 0x000e280000100800 */
[----:B------:R-:W3:Y:S04]  /*27040*/  LDL R2, [R1+0x28] ;  /* 0x0000280001027983 */ /* 0x000ee80000100800 */
[----:B------:R-:W4:Y:S01]  /*27050*/  LDL R13, [R1+0x20] ;  /* 0x00002000010d7983 */ /* 0x000f220000100800 */
[----:B------:R-:W-:Y:S05]  /*27060*/  WARPSYNC.ALL ;  /* 0x0000000000007948 */ /* 0x000fea0003800000 */
[----:B------:R-:W-:-:S04]  /*27070*/  MOV R20, UR39 ;  /* 0x0000002700147c02 */ /* 0x000fc80008000f00 */
[----:B------:R-:W-:Y:S02]  /*27080*/  ISETP.NE.AND P0, PT, R20, 0x3, PT ;  /* 0x000000031400780c */ /* 0x000fe40003f05270 */
[----:B0-----:R-:W-:-:S05]  /*27090*/  LOP3.LUT R5, R12, R4, RZ, 0xfc, !PT ;  /* 0x000000040c057212 */ /* 0x001fca00078efcff */
[----:B--2---:R-:W-:Y:S01]  /*270a0*/  IMAD.IADD R0, R22, 0x1, R5 ;  /* 0x0000000116007824 */ /* 0x004fe200078e0205 */
        /* <DEDUP_REMOVED lines=23> */
[----:B-1----:R-:W-:Y:S02]  /*27220*/  PRMT R25, R8, 0x7531, R9 ;  /* 0x0000753108197816 */ /* 0x002fe40000000009 */
        /* <DEDUP_REMOVED lines=47> */
.L_x_730:
[----:B-1----:R1:W-:Y:S01]  /*27520*/  SYNCS.ARRIVE.TRANS64.A1T0 RZ, [R3+URZ+0x29850], RZ ;  /* 0x029850ff03ff79a7 */ /* 0x0023e2000810003f */
[----:B------:R-:W-:Y:S06]  /*27530*/  BAR.SYNC.DEFER_BLOCKING 0x2, 0x80 ;  /* 0x0082000000007b1d */ /* 0x000fec0000010000 */
[----:B------:R-:W-:Y:S05]  /*27540*/  @!P1 BRA `(.L_x_731) ;  /* 0x0000000000049947 */ /* 0x000fea0003800000 */
[----:B------:R-:W-:Y:S01]  /*27550*/  BPT.TRAP 0x1 ;  /* 0x000000040000795c */ /* 0x000fe20000300000 */
.L_x_731:
[----:B------:R-:W2:Y:S01]  /*27560*/  LDL R0, [R1+0x14] ;  /* 0x0000140001007983 */ /* 0x000ea20000100800 */
[----:B-1----:R-:W-:Y:S02]  /*27570*/  VIADD R3, R3, 0x29880 ;  /* 0x0002988003037836 */ /* 0x002fe40000000000 */
[----:B------:R-:W-:Y:S02]  /*27580*/  IMAD.MOV.U32 R20, RZ, RZ, R23 ;  /* 0x000000ffff147224 */ /* 0x000fe400078e0017 */
[----:B------:R-:W-:Y:S01]  /*27590*/  IMAD.MOV.U32 R21, RZ, RZ, R34 ;  /* 0x000000ffff157224 */ /* 0x000fe200078e0022 */
[----:B--2---:R-:W-:-:S04]  /*275a0*/  PRMT R3, R0, 0x654, R3 ;  /* 0x0000065400037816 */ /* 0x004fc80000000003 */
[----:B------:R2:W-:Y:S01]  /*275b0*/  SYNCS.ARRIVE.TRANS64.RED.A1T0 RZ, [R3+URZ], RZ ;  /* 0x000000ff03ff79a7 */ /* 0x0005e2000810043f */
[----:B------:R-:W-:Y:S05]  /*275c0*/  @P2 BRA `(.L_x_732) ;  /* 0xffffffe8001c2947 */ /* 0x000fea000383ffff */
.L_x_712:
[----:B------:R-:W3:Y:S01]  /*275d0*/  S2R R0, SR_TID.X ;  /* 0x0000000000007919 */ /* 0x000ee20000002100 */
[----:B------:R-:W-:Y:S01]  /*275e0*/  BSSY B0, `(.L_x_733) ;  /* 0x0000012000007945 */ /* 0x000fe20003800000 */
[----:B---3--:R-:W-:Y:S02]  /*275f0*/  LOP3.LUT R2, R0, 0x7f, RZ, 0xc0, !PT ;  /* 0x0000007f00027812 */ /* 0x008fe400078ec0ff */
[----:B------:R-:W-:Y:S02]  /*27600*/  MOV R0, UR37 ;  /* 0x0000002500007c02 */ /* 0x000fe40008000f00 */
[----:B------:R-:W-:Y:S02]  /*27610*/  ISETP.NE.AND P1, PT, R2, RZ, PT ;  /* 0x000000ff0200720c */ /* 0x000fe40003f25270 */
[----:B------:R-:W-:-:S11]  /*27620*/  ISETP.NE.AND P0, PT, R0, 0x3, PT ;  /* 0x000000030000780c */ /* 0x000fd60003f05270 */
[----:B------:R-:W-:Y:S05]  /*27630*/  @P1 BRA `(.L_x_734) ;  /* 0x0000000000301947 */ /* 0x000fea0003800000 */
[----:B0-----:R-:W0:Y:S01]  /*27640*/  S2R R5, SR_LANEID ;  /* 0x0000000000057919 */ /* 0x001e220000000000 */
[----:B------:R-:W-:Y:S01]  /*27650*/  VOTEU.ANY UR4, UPT, PT ;  /* 0x0000000000047886 */ /* 0x000fe200038e0100 */
[----:B-12---:R-:W1:Y:S01]  /*27660*/  LDC.64 R2, c[0x0][0xc60] ;  /* 0x00031800ff027b82 */ /* 0x006e620000000a00 */
        /* <DEDUP_REMOVED lines=8> */
[----:B0-----:R-:W-:-:S07]  /*276f0*/  IADD3 R16, R0, UR38, R7 ;  /* 0x0000002600107c10 */ /* 0x001fce000fffe007 */
.L_x_734:
[----:B------:R-:W-:Y:S05]  /*27700*/  BSYNC B0 ;  /* 0x0000000000007941 */ /* 0x000fea0003800000 */
.L_x_733:
[----:B------:R-:W-:Y:S05]  /*27710*/  @!P0 BRA `(.L_x_735) ;  /* 0x0000000000048947 */ /* 0x000fea0003800000 */
[----:B------:R-:W-:Y:S01]  /*27720*/  BPT.TRAP 0x1 ;  /* 0x000000040000795c */ /* 0x000fe20000300000 */
.L_x_735:
[----:B------:R-:W-:Y:S01]  /*27730*/  LOP3.LUT R0, R34, 0x1, RZ, 0x3c, !PT ;  /* 0x0000000122007812 */ /* 0x000fe200078e3cff */
[----:B0-----:R-:W-:Y:S01]  /*27740*/  IMAD R17, R23, 0x8, R22 ;  /* 0x0000000817117824 */ /* 0x001fe200078e0216 */
[----:B------:R-:W-:Y:S02]  /*27750*/  BSSY B0, `(.L_x_736) ;  /* 0x0000004000007945 */ /* 0x000fe40003800000 */
[----:B------:R-:W-:-:S04]  /*27760*/  SHF.L.U32 R0, R0, 0x1f, RZ ;  /* 0x0000001f00007819 */ /* 0x000fc800000006ff */
[----:B------:R-:W0:Y:S02]  /*27770*/  SYNCS.PHASECHK.TRANS64.TRYWAIT P1, [R17+URZ+0x29870], R0 ;  /* 0x02987000110075a7 */ /* 0x000e24000802017f */
[----:B0-----:R-:W-:Y:S05]  /*27780*/  @!P1 BRA `(.L_x_737) ;  /* 0x0000005c00e09947 */ /* 0x001fea0003800000 */
.L_x_941:
[----:B------:R-:W-:Y:S05]  /*27790*/  BSYNC B0 ;  /* 0x0000000000007941 */ /* 0x000fea0003800000 */
.L_x_736:
[----:B------:R-:W-:-:S05]  /*277a0*/  IMAD.U32 R2, RZ, RZ, UR39 ;  /* 0x00000027ff027e24 */ /* 0x000fca000f8e00ff */
[----:B------:R-:W-:-:S13]  /*277b0*/  ISETP.NE.AND P1, PT, R2, 0x3, PT ;  /* 0x000000030200780c */ /* 0x000fda0003f25270 */
[----:B------:R-:W-:Y:S05]  /*277c0*/  @!P1 BRA `(.L_x_738) ;  /* 0x0000000000049947 */ /* 0x000fea0003800000 */
[----:B------:R-:W-:Y:S01]  /*277d0*/  BPT.TRAP 0x1 ;  /* 0x000000040000795c */ /* 0x000fe20000300000 */
.L_x_738:
[----:B0-----:R-:W-:-:S04]  /*277e0*/  SHF.L.U32 R0, R34, 0x1f, RZ ;  /* 0x0000001f22007819 */ /* 0x001fc800000006ff */
[----:B------:R-:W0:Y:S02]  /*277f0*/  SYNCS.PHASECHK.TRANS64.TRYWAIT P1, [R17+URZ+0x29860], R0 ;  /* 0x02986000110075a7 */ /* 0x000e24000802017f */
[----:B0-----:R-:W-:Y:S05]  /*27800*/  @!P1 BRA `(.L_x_739) ;  /* 0x0000005c00d49947 */ /* 0x001fea0003800000 */
.L_x_942:
[----:B------:R-:W1:Y:S04]  /*27810*/  LDL R2, [R1+0x24] ;  /* 0x0000240001027983 */ /* 0x000e680000100800 */
[----:B------:R-:W3:Y:S04]  /*27820*/  LDL R13, [R1+0x28] ;  /* 0x00002800010d7983 */ /* 0x000ee80000100800 */
[----:B------:R-:W4:Y:S01]  /*27830*/  LDL R12, [R1+0x20] ;  /* 0x00002000010c7983 */ /* 0x000f220000100800 */
[----:B0-----:R-:W-:Y:S01]  /*27840*/  IMAD R0, R23, 0x5000, RZ ;  /* 0x0000500017007824 */ /* 0x001fe200078e02ff */
[----:B------:R-:W-:Y:S05]  /*27850*/  WARPSYNC.ALL ;  /* 0x0000000000007948 */ /* 0x000fea0003800000 */
[----:B------:R-:W-:-:S05]  /*27860*/  IMAD.U32 R18, RZ, RZ, UR39 ;  /* 0x00000027ff127e24 */ /* 0x000fca000f8e00ff */
[----:B------:R-:W-:Y:S02]  /*27870*/  ISETP.NE.AND P1, PT, R18, 0x3, PT ;  /* 0x000000031200780c */ /* 0x000fe40003f25270 */
[----:B-12---:R-:W-:-:S05]  /*27880*/  LOP3.LUT R3, R0, R2, RZ, 0xfc, !PT ;  /* 0x0000000200037212 */ /* 0x006fca00078efcff */
[----:B------:R-:W-:Y:S01]  /*27890*/  IMAD.IADD R2, R22, 0x1, R3 ;  /* 0x0000000116027824 */ /* 0x000fe200078e0203 */
[----:B----4-:R-:W-:-:S04]  /*278a0*/  LOP3.LUT R0, R0, R12, RZ, 0xfc, !PT ;  /* 0x0000000c00007212 */ /* 0x010fc800078efcff */
[----:B------:R-:W0:Y:S01]  /*278b0*/  LDSM.16.MT88.4 R4, [R2+0xa400] ;  /* 0x00a400000204783b */ /* 0x000e220000004200 */
[----:B---3--:R-:W-:Y:S01]  /*278c0*/  IADD3 R3, R13, R2, RZ ;  /* 0x000000020d037210 */ /* 0x008fe20007ffe0ff */
[----:B------:R-:W-:Y:S01]  /*278d0*/  IMAD.IADD R0, R22, 0x1, R0 ;  /* 0x0000000116007824 */ /* 0x000fe200078e0200 */
[C-C-:B0-----:R-:W-:Y:S02]  /*278e0*/  PRMT R8, R4.reuse, 0x6420, R5.reuse ;  /* 0x0000642004087816 */ /* 0x141fe40000000005 */
[----:B------:R-:W-:Y:S02]  /*278f0*/  PRMT R9, R4, 0x7531, R5 ;  /* 0x0000753104097816 */ /* 0x000fe40000000005 */
[C-C-:B------:R-:W-:Y:S02]  /*27900*/  PRMT R10, R6.reuse, 0x6420, R7.reuse ;  /* 0x00006420060a7816 */ /* 0x140fe40000000007 */
[----:B------:R-:W-:Y:S02]  /*27910*/  PRMT R11, R6, 0x7531, R7 ;  /* 0x00007531060b7816 */ /* 0x000fe40000000007 */
[----:B------:R-:W0:Y:S04]  /*27920*/  LDSM.16.MT88.4 R4, [R3+0xa400] ;  /* 0x00a400000304783b */ /* 0x000e280000004200 */
[----:B------:R0:W-:Y:S02]  /*27930*/  STSM.16.M88.4 [R0+0x400], R8 ;  /* 0x0004000800007844 */ /* 0x0001e40000000200 */
        /* <DEDUP_REMOVED lines=47> */
[----:B------:R1:W-:Y:S01]  /*27c30*/  STSM.16.M88.4 [R0+0x4400], R12 ;  /* 0x0044000c00007844 */ /* 0x0003e20000000200 */
[C-C-:B0-----:R-:W-:Y:S02]  /*27c40*/  PRMT R8, R4.reuse, 0x6420, R5.reuse ;  /* 0x0000642004087816 */ /* 0x141fe40000000005 */
[----:B------:R-:W-:Y:S02]  /*27c50*/  PRMT R9, R4, 0x7531, R5 ;  /* 0x0000753104097816 */ /* 0x000fe40000000005 */
[----:B------:R-:W-:-:S02]  /*27c60*/  PRMT R10, R6, 0x6420, R7 ;  /* 0x00006420060a7816 */ /* 0x000fc40000000007 */
[----:B------:R-:W-:-:S05]  /*27c70*/  PRMT R11, R6, 0x7531, R7 ;  /* 0x00007531060b7816 */ /* 0x000fca0000000007 */
[----:B------:R1:W-:Y:S01]  /*27c80*/  STSM.16.M88.4 [R0+0x4c00], R8 ;  /* 0x004c000800007844 */ /* 0x0003e20000000200 */
[----:B------:R-:W-:Y:S01]  /*27c90*/  @!PT LDS RZ, [RZ] ;  /* 0x00000000fffff984 */ /* 0x000fe20000000800 */
[----:B------:R-:W-:Y:S01]  /*27ca0*/  @!PT LDS RZ, [RZ] ;  /* 0x00000000fffff984 */ /* 0x000fe20000000800 */
[----:B------:R-:W-:Y:S01]  /*27cb0*/  @!PT LDS RZ, [RZ] ;  /* 0x00000000fffff984 */ /* 0x000fe20000000800 */
[----:B------:R-:W-:Y:S01]  /*27cc0*/  @!PT LDS RZ, [RZ] ;  /* 0x00000000fffff984 */ /* 0x000fe20000000800 */
[----:B------:R0:W-:Y:S06]  /*27cd0*/  MEMBAR.ALL.CTA ;  /* 0x0000000000007992 */ /* 0x0001ec0000008000 */
[----:B0-----:R-:W0:Y:S01]  /*27ce0*/  FENCE.VIEW.ASYNC.S ;  /* 0x00000000000073c6 */ /* 0x001e220000000000 */
[----:B------:R-:W-:Y:S05]  /*27cf0*/  @!P1 BRA `(.L_x_740) ;  /* 0x0000000000049947 */ /* 0x000fea0003800000 */
[----:B------:R-:W-:Y:S01]  /*27d00*/  BPT.TRAP 0x1 ;  /* 0x000000040000795c */ /* 0x000fe20000300000 */
.L_x_740:
[----:B0-----:R0:W-:Y:S01]  /*27d10*/  SYNCS.ARRIVE.TRANS64.A1T0 RZ, [R17+URZ+0x29850], RZ ;  /* 0x029850ff11ff79a7 */ /* 0x0011e2000810003f */
[----:B------:R-:W-:Y:S06]  /*27d20*/  BAR.SYNC.DEFER_BLOCKING 0x2, 0x80 ;  /* 0x0082000000007b1d */ /* 0x000fec0000010000 */
[----:B------:R-:W-:Y:S05]  /*27d30*/  @!P0 BRA `(.L_x_741) ;  /* 0x0000000000048947 */ /* 0x000fea0003800000 */
[----:B------:R-:W-:Y:S01]  /*27d40*/  BPT.TRAP 0x1 ;  /* 0x000000040000795c */ /* 0x000fe20000300000 */
.L_x_741:
[----:B-1----:R-:W2:Y:S01]  /*27d50*/  LDL R0, [R1+0x14] ;  /* 0x0000140001007983 */ /* 0x002ea20000100800 */
[----:B0-----:R-:W-:Y:S01]  /*27d60*/  VIADD R17, R17, 0x29880 ;  /* 0x0002988011117836 */ /* 0x001fe20000000000 */
[----:B------:R-:W-:-:S04]  /*27d70*/  IADD3 R23, R23, 0x1, RZ ;  /* 0x0000000117177810 */ /* 0x000fc80007ffe0ff */
[----:B------:R-:W-:-:S04]  /*27d80*/  ISETP.NE.AND P0, PT, R23, 0x2, PT ;  /* 0x000000021700780c */ /* 0x000fc80003f05270 */
[----:B------:R-:W-:Y:S02]  /*27d90*/  SEL R3, RZ, 0x1, P0 ;  /* 0x00000001ff037807 */ /* 0x000fe40000000000 */
[----:B------:R-:W-:Y:S02]  /*27da0*/  SEL R23, R23, RZ, P0 ;  /* 0x000000ff17177207 */ /* 0x000fe40000000000 */
[----:B------:R-:W-:Y:S02]  /*27db0*/  LOP3.LUT R34, R34, R3, RZ, 0x3c, !PT ;  /* 0x0000000322227212 */ /* 0x000fe400078e3cff */
[----:B--2---:R-:W-:-:S04]  /*27dc0*/  PRMT R17, R0, 0x654, R17 ;  /* 0x0000065400117816 */ /* 0x004fc80000000011 */
[----:B------:R2:W-:Y:S03]  /*27dd0*/  SYNCS.ARRIVE.TRANS64.RED.A1T0 RZ, [R17+URZ], RZ ;  /* 0x000000ff11ff79a7 */ /* 0x0005e6000810043f */
.L_x_680:
[----:B------:R-:W3:Y:S02]  /*27de0*/  LDL R0, [R1] ;  /* 0x0000000001007983 */ /* 0x000ee40000100800 */
[----:B---3--:R-:W-:-:S13]  /*27df0*/  LOP3.LUT P0, RZ, R0, 0x100, RZ, 0xc0, !PT ;  /* 0x0000010000ff7812 */ /* 0x008fda000780c0ff */
[----:B------:R-:W-:Y:S05]  /*27e00*/  @!P0 BRA `(.L_x_742) ;  /* 0x0000000000288947 */ /* 0x000fea0003800000 */
[----:B------:R-:W-:Y:S05]  /*27e10*/  WARPSYNC.ALL ;  /* 0x0000000000007948 */ /* 0x000fea0003800000 */
[----:B------:R-:W3:Y:S08]  /*27e20*/  S2UR UR4, SR_CgaCtaId ;  /* 0x00000000000479c3 */ /* 0x000ef00000008800 */
[----:B------:R-:W-:Y:S01]  /*27e30*/  BAR.SYNC.DEFER_BLOCKING 0x5, 0x180 ;  /* 0x0146000000007b1d */ /* 0x000fe20000010000 */
[----:B-1----:R-:W-:Y:S01]  /*27e40*/  MOV R22, 0x400 ;  /* 0x0000040000167802 */ /* 0x002fe20000000f00 */
[----:B---3--:R-:W-:-:S05]  /*27e50*/  IMAD.U32 R0, RZ, RZ, UR4 ;  /* 0x00000004ff007e24 */ /* 0x008fca000f8e00ff */
[----:B------:R-:W-:Y:S01]  /*27e60*/  LEA R22, R0, R22, 0x18 ;  /* 0x0000001600167211 */ /* 0x000fe200078ec0ff */
[----:B------:R1:W-:Y:S04]  /*27e70*/  STL [R1+0x14], R0 ;  /* 0x0000140001007387 */ /* 0x0003e80000100800 */
[----:B--2---:R1:W2:Y:S01]  /*27e80*/  LDS.128 R16, [R22+0x298d0] ;  /* 0x0298d00016107984 */ /* 0x0042a20000000c00 */
[----:B------:R-:W-:Y:S06]  /*27e90*/  BAR.ARV 0x4, 0x180 ;  /* 0x0106000000007b1d */ /* 0x000fec0000002000 */
[----:B------:R-:W-:Y:S05]  /*27ea0*/  BRA `(.L_x_743) ;  /* 0x0000000800487947 */ /* 0x000fea0003800000 */
.L_x_742:
[----:B------:R-:W0:Y:S01]  /*27eb0*/  S2R R0, SR_TID.X ;  /* 0x0000000000007919 */ /* 0x000e220000002100 */
[----:B------:R-:W-:Y:S01]  /*27ec0*/  UMOV UR4, 0xffffffff ;  /* 0xffffffff00047882 */ /* 0x000fe20000000000 */
[----:B0-----:R-:W-:-:S04]  /*27ed0*/  LOP3.LUT R8, R0, 0x1f, RZ, 0xc0, !PT ;  /* 0x0000001f00087812 */ /* 0x001fc800078ec0ff */
[----:B------:R-:W-:Y:S01]  /*27ee0*/  ISETP.NE.AND P0, PT, R8, 0x1f, PT ;  /* 0x0000001f0800780c */ /* 0x000fe20003f05270 */
[----:B------:R-:W-:-:S12]  /*27ef0*/  BRA.DIV UR4, `(.L_x_744) ;  /* 0x0000005a042c7947 */ /* 0x000fd8000b800000 */
[----:B-1----:R-:W-:Y:S01]  /*27f00*/  IMAD.IADD R5, R19, 0x1, R8 ;  /* 0x0000000113057824 */ /* 0x002fe200078e0208 */
[----:B------:R-:W-:-:S04]  /*27f10*/  ULDC UR4, c[0x0][0xc3c] ;  /* 0x00030f0000047ab9 */ /* 0x000fc80000000800 */
[----:B------:R-:W-:-:S13]  /*27f20*/  ISETP.GE.OR P1, PT, R5, UR4, !P0 ;  /* 0x0000000405007c0c */ /* 0x000fda000c726670 */
[----:B------:R-:W0:Y:S02]  /*27f30*/  @!P1 LDC.64 R2, c[0x0][0xc80] ;  /* 0x00032000ff029b82 */ /* 0x000e240000000a00 */
[----:B0-----:R-:W-:-:S06]  /*27f40*/  @!P1 IMAD.WIDE R2, R5, 0x4, R2 ;  /* 0x0000000405029825 */ /* 0x001fcc00078e0202 */
[----:B------:R0:W3:Y:S01]  /*27f50*/  @!P1 LDG.E R3, desc[UR50][R2.64] ;  /* 0x0000003202039981 */ /* 0x0000e2000c1e1900 */
[C---:B------:R-:W-:Y:S02]  /*27f60*/  ISETP.GE.U32.AND P2, PT, R8.reuse, 0x2, PT ;  /* 0x000000020800780c */ /* 0x040fe40003f46070 */
[C---:B------:R-:W-:Y:S01]  /*27f70*/  ISETP.GE.U32.AND P3, PT, R8.reuse, 0x4, PT ;  /* 0x000000040800780c */ /* 0x040fe20003f66070 */
[----:B------:R-:W-:Y:S01]  /*27f80*/  SHFL.IDX PT, R0, R16, RZ, 0x1f ;  /* 0x00001fff10007589 */ /* 0x000fe200000e0000 */
[C---:B------:R-:W-:Y:S02]  /*27f90*/  ISETP.GE.U32.AND P4, PT, R8.reuse, 0x8, PT ;  /* 0x000000080800780c */ /* 0x040fe40003f86070 */
[----:B------:R-:W-:Y:S01]  /*27fa0*/  ISETP.GE.U32.AND P5, PT, R8, 0x10, PT ;  /* 0x000000100800780c */ /* 0x000fe20003fa6070 */
[----:B------:R-:W-:Y:S01]  /*27fb0*/  SHFL.IDX PT, R4, R16, 0x1, 0x1f ;  /* 0x00201f0010047f89 */ /* 0x000fe200000e0000 */
[----:B0-----:R-:W-:Y:S01]  /*27fc0*/  IMAD.MOV.U32 R2, RZ, RZ, RZ ;  /* 0x000000ffff027224 */ /* 0x001fe200078e00ff */
[----:B---3--:R-:W-:-:S02]  /*27fd0*/  @!P1 MOV R2, R3 ;  /* 0x0000000300029202 */ /* 0x008fc40000000f00 */
[----:B------:R-:W-:-:S03]  /*27fe0*/  ISETP.NE.AND P1, PT, R8, RZ, PT ;  /* 0x000000ff0800720c */ /* 0x000fc60003f25270 */
        /* <DEDUP_REMOVED lines=15> */
[----:B------:R0:W1:Y:S02]  /*280e0*/  SHFL.IDX PT, R14, R3, 0x1f, 0x1f ;  /* 0x03e01f00030e7f89 */ /* 0x00006400000e0000 */
.L_x_952:
[----:B------:R-:W-:Y:S02]  /*280f0*/  ULDC UR4, c[0x0][0xc38] ;  /* 0x00030e0000047ab9 */ /* 0x000fe40000000800 */
[----:B------:R-:W-:-:S04]  /*28100*/  IMAD.U32 R16, RZ, RZ, UR4 ;  /* 0x00000004ff107e24 */ /* 0x000fc8000f8e00ff */
[----:B-1----:R-:W-:-:S04]  /*28110*/  IMAD R5, R14, R16, RZ ;  /* 0x000000100e057224 */ /* 0x002fc800078e02ff */
[----:B------:R-:W-:-:S05]  /*28120*/  IMAD.IADD R4, R4, 0x1, R5 ;  /* 0x0000000104047824 */ /* 0x000fca00078e0205 */
[----:B------:R-:W-:-:S13]  /*28130*/  ISETP.GT.AND P6, PT, R4, R0, PT ;  /* 0x000000000400720c */ /* 0x000fda0003fc4270 */
[----:B------:R-:W-:Y:S05]  /*28140*/  @P6 BRA `(.L_x_745) ;  /* 0x00000000009c6947 */ /* 0x000fea0003800000 */
.L_x_750:
[----:B------:R-:W1:Y:S01]  /*28150*/  LDC R6, c[0x0][0xc3c] ;  /* 0x00030f00ff067b82 */ /* 0x000e620000000800 */
[----:B------:R-:W-:-:S04]  /*28160*/  IADD3 R19, R19, 0x1f, RZ ;  /* 0x0000001f13137810 */ /* 0x000fc80007ffe0ff */
[----:B-1----:R-:W-:-:S13]  /*28170*/  ISETP.GE.AND P6, PT, R19, R6, PT ;  /* 0x000000061300720c */ /* 0x002fda0003fc6270 */
[----:B------:R-:W-:Y:S05]  /*28180*/  @P6 BRA `(.L_x_746) ;  /* 0x0000000400446947 */ /* 0x000fea0003800000 */
[----:B------:R-:W1:Y:S01]  /*28190*/  S2R R2, SR_TID.X ;  /* 0x0000000000027919 */ /* 0x000e620000002100 */
[----:B------:R-:W-:Y:S01]  /*281a0*/  BSSY B0, `(.L_x_747) ;  /* 0x0000009000007945 */ /* 0x000fe20003800000 */
[----:B-1----:R-:W-:-:S05]  /*281b0*/  LOP3.LUT R2, R2, 0x1f, RZ, 0xc0, !PT ;  /* 0x0000001f02027812 */ /* 0x002fca00078ec0ff */
[----:B------:R-:W-:Y:S02]  /*281c0*/  IMAD.IADD R5, R19, 0x1, R2 ;  /* 0x0000000113057824 */ /* 0x000fe400078e0202 */
[----:B------:R-:W-:-:S03]  /*281d0*/  IMAD.MOV.U32 R2, RZ, RZ, RZ ;  /* 0x000000ffff027224 */ /* 0x000fc600078e00ff */
[----:B------:R-:W-:-:S13]  /*281e0*/  ISETP.GE.OR P6, PT, R5, R6, !P0 ;  /* 0x000000060500720c */ /* 0x000fda00047c6670 */
[----:B------:R-:W-:Y:S05]  /*281f0*/  @P6 BRA `(.L_x_748) ;  /* 0x00000000000c6947 */ /* 0x000fea0003800000 */
[----:B0-----:R-:W0:Y:S02]  /*28200*/  LDC.64 R2, c[0x0][0xc80] ;  /* 0x00032000ff027b82 */ /* 0x001e240000000a00 */
[----:B0-----:R-:W-:-:S06]  /*28210*/  IMAD.WIDE R2, R5, 0x4, R2 ;  /* 0x0000000405027825 */ /* 0x001fcc00078e0202 */
[----:B------:R1:W5:Y:S02]  /*28220*/  LDG.E R2, desc[UR50][R2.64] ;  /* 0x0000003202027981 */ /* 0x000364000c1e1900 */
.L_x_748:
[----:B------:R-:W-:Y:S05]  /*28230*/  BSYNC B0 ;  /* 0x0000000000007941 */ /* 0x000fea0003800000 */
.L_x_747:
[----:B------:R-:W-:-:S03]  /*28240*/  UMOV UR4, 0xffffffff ;  /* 0xffffffff00047882 */ /* 0x000fc60000000000 */
[----:B------:R-:W-:Y:S05]  /*28250*/  BRA.DIV UR4, `(.L_x_749) ;  /* 0x0000005a04787947 */ /* 0x000fea000b800000 */
[----:B-----5:R-:W3:Y:S02]  /*28260*/  SHFL.UP PT, R14, R2, 0x1, RZ ;  /* 0x04200000020e7989 */ /* 0x020ee400000e00ff */
[----:B---3--:R-:W-:-:S05]  /*28270*/  SEL R13, R14, RZ, P1 ;  /* 0x000000ff0e0d7207 */ /* 0x008fca0000800000 */
[----:B------:R-:W-:-:S05]  /*28280*/  IMAD.IADD R13, R2, 0x1, R13 ;  /* 0x00000001020d7824 */ /* 0x000fca00078e020d */
[----:B------:R-:W3:Y:S02]  /*28290*/  SHFL.UP PT, R14, R13, 0x2, RZ ;  /* 0x044000000d0e7989 */ /* 0x000ee400000e00ff */
[----:B---3--:R-:W-:-:S04]  /*282a0*/  SEL R14, R14, RZ, P2 ;  /* 0x000000ff0e0e7207 */ /* 0x008fc80001000000 */
[----:B01----:R-:W-:-:S05]  /*282b0*/  IADD3 R3, R13, R14, RZ ;  /* 0x0000000e0d037210 */ /* 0x003fca0007ffe0ff */
        /* <DEDUP_REMOVED lines=9> */
[----:B------:R0:W1:Y:S02]  /*28350*/  SHFL.IDX PT, R14, R3, 0x1f, 0x1f ;  /* 0x03e01f00030e7f89 */ /* 0x00006400000e0000 */
.L_x_960:
[----:B------:R-:W-:Y:S02]  /*28360*/  ULDC UR4, c[0x0][0xc38] ;  /* 0x00030e0000047ab9 */ /* 0x000fe40000000800 */
[----:B------:R-:W-:-:S05]  /*28370*/  MOV R16, UR4 ;  /* 0x0000000400107c02 */ /* 0x000fca0008000f00 */
[----:B-1----:R-:W-:-:S04]  /*28380*/  IMAD R5, R14, R16, RZ ;  /* 0x000000100e057224 */ /* 0x002fc800078e02ff */
[----:B------:R-:W-:-:S05]  /*28390*/  IMAD.IADD R4, R5, 0x1, R4 ;  /* 0x0000000105047824 */ /* 0x000fca00078e0204 */
[----:B------:R-:W-:-:S13]  /*283a0*/  ISETP.GT.AND P6, PT, R4, R0, PT ;  /* 0x000000000400720c */ /* 0x000fda0003fc4270 */
[----:B------:R-:W-:Y:S05]  /*283b0*/  @!P6 BRA `(.L_x_750) ;  /* 0xfffffffc0064e947 */ /* 0x000fea000383ffff */
.L_x_745:
[----:B------:R-:W-:Y:S01]  /*283c0*/  IMAD.IADD R5, R4, 0x1, -R5 ;  /* 0x0000000104057824 */ /* 0x000fe200078e0a05 */
[----:B------:R-:W-:-:S03]  /*283d0*/  UMOV UR4, 0xffffffff ;  /* 0xffffffff00047882 */ /* 0x000fc60000000000 */
[----:B------:R-:W-:-:S05]  /*283e0*/  IMAD R7, R3, R16, R5 ;  /* 0x0000001003077224 */ /* 0x000fca00078e0205 */
[----:B------:R-:W-:Y:S01]  /*283f0*/  ISETP.GT.AND P6, PT, R7, R0, PT ;  /* 0x000000000700720c */ /* 0x000fe20003fc4270 */
[----:B------:R-:W-:-:S12]  /*28400*/  BRA.DIV UR4, `(.L_x_751) ;  /* 0x0000005a04c87947 */ /* 0x000fd8000b800000 */
[----:B------:R-:W-:-:S04]  /*28410*/  VOTE.ANY R6, PT, !P6 ;  /* 0x0000000000067806 */ /* 0x000fc800070e0100 */
[----:B------:R-:W2:Y:S02]  /*28420*/  POPC R4, R6 ;  /* 0x0000000600047309 */ /* 0x000ea40000000000 */
[----:B--2---:R1:W2:Y:S02]  /*28430*/  SHFL.IDX PT, R17, R2, R4, 0x1f ;  /* 0x00001f0402117589 */ /* 0x0042a400000e0000 */
.L_x_964:
[----:B------:R-:W-:Y:S01]  /*28440*/  ISETP.NE.AND P0, PT, R6, RZ, PT ;  /* 0x000000ff0600720c */ /* 0x000fe20003f05270 */
[----:B------:R-:W-:-:S12]  /*28450*/  IMAD.MOV.U32 R14, RZ, RZ, RZ ;  /* 0x000000ffff0e7224 */ /* 0x000fd800078e00ff */
[----:B------:R-:W-:Y:S05]  /*28460*/  @!P0 BRA `(.L_x_752) ;  /* 0x0000000000108947 */ /* 0x000fea0003800000 */
[----:B------:R-:W-:Y:S01]  /*28470*/  UMOV UR4, 0xffffffff ;  /* 0xffffffff00047882 */ /* 0x000fe20000000000 */
[----:B------:R-:W-:Y:S02]  /*28480*/  IADD3 R12, R4, -0x1, RZ ;  /* 0xffffffff040c7810 */ /* 0x000fe40007ffe0ff */
[----:B------:R-:W-:Y:S05]  /*28490*/  BRA.DIV UR4, `(.L_x_753) ;  /* 0x0000005a04ec7947 */ /* 0x000fea000b800000 */
[----:B------:R3:W4:Y:S02]  /*284a0*/  SHFL.IDX PT, R14, R3, R12, 0x1f ;  /* 0x00001f0c030e7589 */ /* 0x00072400000e0000 */
.L_x_752:
[----:B--2---:R-:W-:Y:S01]  /*284b0*/  IABS R6, R17 ;  /* 0x0000001100067213 */ /* 0x004fe20000000000 */
[----:B----4-:R-:W-:Y:S02]  /*284c0*/  IMAD R16, R14, R16, R5 ;  /* 0x000000100e107224 */ /* 0x010fe400078e0205 */
[----:B-1----:R-:W-:Y:S01]  /*284d0*/  IMAD.MOV.U32 R2, RZ, RZ, RZ ;  /* 0x000000ffff027224 */ /* 0x002fe200078e00ff */
[----:B------:R-:W1:Y:S01]  /*284e0*/  I2F.RP R7, R6 ;  /* 0x0000000600077306 */ /* 0x000e620000209400 */
[----:B------:R-:W-:Y:S01]  /*284f0*/  IMAD.IADD R19, R4, 0x1, R19 ;  /* 0x0000000104137824 */ /* 0x000fe200078e0213 */
[----:B------:R-:W-:-:S06]  /*28500*/  IADD3 R0, R0, -R16, RZ ;  /* 0x8000001000007210 */ /* 0x000fcc0007ffe0ff */
[----:B-1----:R-:W0:Y:S02]  /*28510*/  MUFU.RCP R7, R7 ;  /* 0x0000000700077308 */ /* 0x002e240000001000 */
[----:B0--3--:R-:W-:-:S06]  /*28520*/  VIADD R3, R7, 0xffffffe ;  /* 0x0ffffffe07037836 */ /* 0x009fcc0000000000 */
[----:B------:R-:W0:Y:S02]  /*28530*/  F2I.FTZ.U32.TRUNC.NTZ R3, R3 ;  /* 0x0000000300037305 */ /* 0x000e24000021f000 */
[----:B0-----:R-:W-:-:S04]  /*28540*/  IMAD.MOV R5, RZ, RZ, -R3 ;  /* 0x000000ffff057224 */ /* 0x001fc800078e0a03 */
[----:B------:R-:W-:-:S04]  /*28550*/  IMAD R5, R5, R6, RZ ;  /* 0x0000000605057224 */ /* 0x000fc800078e02ff */
[----:B------:R-:W-:Y:S01]  /*28560*/  IMAD.HI.U32 R2, R3, R5, R2 ;  /* 0x0000000503027227 */ /* 0x000fe200078e0002 */
[----:B------:R-:W-:Y:S02]  /*28570*/  IABS R5, R17 ;  /* 0x0000001100057213 */ /* 0x000fe40000000000 */
[----:B------:R-:W-:-:S03]  /*28580*/  IABS R3, R0 ;  /* 0x0000000000037213 */ /* 0x000fc60000000000 */
[----:B------:R-:W-:Y:S02]  /*28590*/  IMAD.MOV R5, RZ, RZ, -R5 ;  /* 0x000000ffff057224 */ /* 0x000fe400078e0a05 */
        /* <DEDUP_REMOVED lines=9> */
[----:B------:R-:W-:-:S06]  /*28630*/  @P0 IADD3 R2, R2, 0x1, RZ ;  /* 0x0000000102020810 */ /* 0x000fcc0007ffe0ff */
[----:B------:R-:W-:Y:S01]  /*28640*/  @!P2 IMAD.MOV R2, RZ, RZ, -R2 ;  /* 0x000000ffff02a224 */ /* 0x000fe200078e0a02 */
[----:B------:R-:W-:-:S04]  /*28650*/  @!P1 LOP3.LUT R2, RZ, R17, RZ, 0x33, !PT ;  /* 0x00000011ff029212 */ /* 0x000fc800078e33ff */
[----:B------:R-:W-:Y:S01]  /*28660*/  MOV R18, R2 ;  /* 0x0000000200127202 */ /* 0x000fe20000000f00 */
[----:B------:R-:W-:-:S04]  /*28670*/  IMAD.MOV R3, RZ, RZ, -R2 ;  /* 0x000000ffff037224 */ /* 0x000fc800078e0a02 */
[----:B------:R-:W-:Y:S01]  /*28680*/  IMAD R17, R17, R3, R0 ;  /* 0x0000000311117224 */ /* 0x000fe200078e0200 */
[----:B------:R-:W-:Y:S06]  /*28690*/  BRA `(.L_x_754) ;  /* 0x00000000001c7947 */ /* 0x000fec0003800000 */
.L_x_746:
[----:B------:R-:W-:Y:S01]  /*286a0*/  UMOV UR4, URZ ;  /* 0x0000003f00047c82 */ /* 0x000fe20008000000 */
[----:B------:R-:W-:Y:S01]  /*286b0*/  UMOV UR5, URZ ;  /* 0x0000003f00057c82 */ /* 0x000fe20008000000 */
[----:B------:R-:W-:Y:S01]  /*286c0*/  ULDC UR6, c[0x0][0xc3c] ;  /* 0x00030f0000067ab9 */ /* 0x000fe20000000800 */
[----:B------:R-:W-:Y:S01]  /*286d0*/  IMAD.MOV.U32 R16, RZ, RZ, R0 ;  /* 0x000000ffff107224 */ /* 0x000fe200078e0000 */
[----:B------:R-:W-:Y:S01]  /*286e0*/  MOV R19, UR6 ;  /* 0x0000000600137c02 */ /* 0x000fe20008000f00 */
[----:B--2---:R-:W-:Y:S02]  /*286f0*/  IMAD.U32 R17, RZ, RZ, UR4 ;  /* 0x00000004ff117e24 */ /* 0x004fe4000f8e00ff */
[----:B------:R-:W-:-:S07]  /*28700*/  IMAD.U32 R18, RZ, RZ, UR5 ;  /* 0x00000005ff127e24 */ /* 0x000fce000f8e00ff */
.L_x_754:
[----:B------:R3:W2:Y:S01]  /*28710*/  LDL R2, [R1+0x14] ;  /* 0x0000140001027983 */ /* 0x0006a20000100800 */
[----:B------:R-:W1:Y:S01]  /*28720*/  S2R R0, SR_TID.X ;  /* 0x0000000000007919 */ /* 0x000e620000002100 */
[----:B------:R-:W-:Y:S05]  /*28730*/  WARPSYNC.ALL ;  /* 0x0000000000007948 */ /* 0x000fea0003800000 */
[----:B-1----:R-:W-:Y:S01]  /*28740*/  LOP3.LUT R0, R0, 0x1f, RZ, 0xc0, !PT ;  /* 0x0000001f00007812 */ /* 0x002fe200078ec0ff */
[----:B------:R-:W-:Y:S03]  /*28750*/  BAR.SYNC.DEFER_BLOCKING 0x4, 0x180 ;  /* 0x0106000000007b1d */ /* 0x000fe60000010000 */
[----:B------:R-:W-:-:S13]  /*28760*/  ISETP.NE.AND P0, PT, R0, RZ, PT ;  /* 0x000000ff0000720c */ /* 0x000fda0003f05270 */
[----:B------:R-:W-:Y:S01]  /*28770*/  @!P0 MOV R0, 0x400 ;  /* 0x0000040000008802 */ /* 0x000fe20000000f00 */
[----:B--2---:R-:W1:Y:S03]  /*28780*/  @!P0 S2R R2, SR_CgaCtaId ;  /* 0x0000000000028919 */ /* 0x004e660000008800 */
[----:B-1----:R-:W-:Y:S01]  /*28790*/  @!P0 LEA R22, R2, R0, 0x18 ;  /* 0x0000000002168211 */ /* 0x002fe200078ec0ff */
[----:B------:R3:W-:Y:S04]  /*287a0*/  @!P0 STL [R1+0x14], R2 ;  /* 0x0000140201008387 */ /* 0x0007e80000100800 */
[----:B------:R3:W-:Y:S01]  /*287b0*/  @!P0 STS.128 [R22+0x298d0], R16 ;  /* 0x0298d01016008388 */ /* 0x0007e20000000c00 */
[----:B------:R-:W-:Y:S06]  /*287c0*/  BAR.ARV 0x5, 0x180 ;  /* 0x0146000000007b1d */ /* 0x000fec0000002000 */
.L_x_743:
[----:B------:R-:W-:Y:S02]  /*287d0*/  ULDC UR4, c[0x0][0xc3c] ;  /* 0x00030f0000047ab9 */ /* 0x000fe40000000800 */
[----:B--2---:R-:W-:-:S13]  /*287e0*/  ISETP.GE.AND P0, PT, R19, UR4, PT ;  /* 0x0000000413007c0c */ /* 0x004fda000bf06270 */
[----:B------:R-:W-:Y:S05]  /*287f0*/  @!P0 BRA `(.L_x_755) ;  /* 0xffffff9400d88947 */ /* 0x000fea000383ffff */
[----:B------:R-:W-:Y:S05]  /*28800*/  BSYNC B7 ;  /* 0x0000000000077941 */ /* 0x000fea0003800000 */
.L_x_639:
[----:B-12---:R-:W2:Y:S01]  /*28810*/  LDL.LU R0, [R1+0x48] ;  /* 0x0000480001007983 */ /* 0x006ea20000300800 */
[----:B------:R-:W-:Y:S01]  /*28820*/  BSSY B0, `(.L_x_756) ;  /* 0x000000b000007945 */ /* 0x000fe20003800000 */
[----:B------:R-:W1:Y:S01]  /*28830*/  S2R R5, SR_CgaCtaId ;  /* 0x0000000000057919 */ /* 0x000e620000008800 */
[----:B--2---:R-:W-:-:S05]  /*28840*/  VIADD R0, R0, 0x1 ;  /* 0x0000000100007836 */ /* 0x004fca0000000000 */
[----:B0--3--:R-:W-:-:S04]  /*28850*/  LEA.HI R2, R0, R0, RZ, 0x1 ;  /* 0x0000000000027211 */ /* 0x009fc800078f08ff */
[----:B------:R-:W-:Y:S02]  /*28860*/  LOP3.LUT R3, R2, 0xfffffffe, RZ, 0xc0, !PT ;  /* 0xfffffffe02037812 */ /* 0x000fe400078ec0ff */
[----:B------:R-:W-:-:S03]  /*28870*/  MOV R2, 0x400 ;  /* 0x0000040000027802 */ /* 0x000fc60000000f00 */
[----:B------:R-:W-:Y:S01]  /*28880*/  IMAD.IADD R0, R0, 0x1, -R3 ;  /* 0x0000000100007824 */ /* 0x000fe200078e0a03 */
[----:B-1----:R-:W-:-:S04]  /*28890*/  LEA R4, R5, R2, 0x18 ;  /* 0x0000000205047211 */ /* 0x002fc800078ec0ff */
[----:B------:R-:W-:-:S04]  /*288a0*/  SHF.L.U32 R0, R0, 0x1f, RZ ;  /* 0x0000001f00007819 */ /* 0x000fc800000006ff */
[----:B------:R-:W0:Y:S02]  /*288b0*/  SYNCS.PHASECHK.TRANS64.TRYWAIT P0, [R4+URZ+0x29820], R0 ;  /* 0x02982000040075a7 */ /* 0x000e24000800017f */
[----:B0-----:R-:W-:Y:S05]  /*288c0*/  @!P0 BRA `(.L_x_757) ;  /* 0x0000005800048947 */ /* 0x001fea0003800000 */
.L_x_967:
[----:B------:R-:W-:Y:S05]  /*288d0*/  BSYNC B0 ;  /* 0x0000000000007941 */ /* 0x000fea0003800000 */
.L_x_756:
[----:B------:R-:W-:-:S03]  /*288e0*/  UMOV UR4, 0xffffffff ;  /* 0xffffffff00047882 */ /* 0x000fc60000000000 */
[----:B------:R-:W-:Y:S05]  /*288f0*/  BRA.DIV UR4, `(.L_x_758) ;  /* 0x0000005a040c7947 */ /* 0x000fea000b800000 */
[----:B0-----:R-:W0:Y:S02]  /*28900*/  S2R R0, SR_TID.X ;  /* 0x0000000000007919 */ /* 0x001e240000002100 */
[----:B0-----:R-:W-:-:S04]  /*28910*/  SHF.R.U32.HI R0, RZ, 0x5, R0 ;  /* 0x00000005ff007819 */ /* 0x001fc80000011600 */
[----:B------:R-:W-:-:S05]  /*28920*/  LOP3.LUT R0, R0, 0x3, RZ, 0xc0, !PT ;  /* 0x0000000300007812 */ /* 0x000fca00078ec0ff */
[----:B------:R0:W1:Y:S02]  /*28930*/  SHFL.IDX PT, R14, R0, RZ, 0x1f ;  /* 0x00001fff000e7589 */ /* 0x00006400000e0000 */
.L_x_970:
[----:B-1----:R-:W-:-:S13]  /*28940*/  ISETP.NE.AND P0, PT, R14, RZ, PT ;  /* 0x000000ff0e00720c */ /* 0x002fda0003f05270 */
[----:B------:R-:W-:Y:S05]  /*28950*/  @P0 BRA `(.L_x_431) ;  /* 0x0000000000a80947 */ /* 0x000fea0003800000 */
[----:B------:R-:W-:-:S03]  /*28960*/  UMOV UR4, 0xffffffff ;  /* 0xffffffff00047882 */ /* 0x000fc60000000000 */
[----:B------:R-:W-:Y:S05]  /*28970*/  BRA.DIV UR4, `(.L_x_759) ;  /* 0x0000005a04207947 */ /* 0x000fea000b800000 */
[----:B------:R-:W-:-:S13]  /*28980*/  ELECT P6, URZ, PT ;  /* 0x00000000003f782f */ /* 0x000fda00038c0000 */
.L_x_973:
[----:B------:R-:W-:Y:S05]  /*28990*/  @!P6 BRA `(.L_x_431) ;  /* 0x000000000098e947 */ /* 0x000fea0003800000 */
[----:B------:R-:W-:-:S06]  /*289a0*/  ULOP3.LUT UR4, UR36, 0x2, URZ, 0xfc, !UPT ;  /* 0x0000000224047892 */ /* 0x000fcc000f8efc3f */
[----:B0-----:R-:W-:-:S05]  /*289b0*/  IMAD.U32 R0, RZ, RZ, UR4 ;  /* 0x00000004ff007e24 */ /* 0x001fca000f8e00ff */
[----:B------:R-:W-:-:S13]  /*289c0*/  ISETP.NE.AND P0, PT, R0, 0x3, PT ;  /* 0x000000030000780c */ /* 0x000fda0003f05270 */
[----:B------:R-:W-:Y:S05]  /*289d0*/  @!P0 BRA `(.L_x_760) ;  /* 0x0000000000048947 */ /* 0x000fea0003800000 */
[----:B------:R-:W-:Y:S01]  /*289e0*/  BPT.TRAP 0x1 ;  /* 0x000000040000795c */ /* 0x000fe20000300000 */
.L_x_760:
[C---:B------:R-:W-:Y:S01]  /*289f0*/  LEA R5, R23.reuse, R4, 0x3 ;  /* 0x0000000417057211 */ /* 0x040fe200078e18ff */
[----:B------:R-:W-:Y:S01]  /*28a00*/  VIADD R23, R23, 0x1 ;  /* 0x0000000117177836 */ /* 0x000fe20000000000 */
[----:B------:R-:W-:-:S04]  /*28a10*/  SHF.L.U32 R0, R34, 0x1f, RZ ;  /* 0x0000001f22007819 */ /* 0x000fc800000006ff */
[----:B------:R-:W0:Y:S01]  /*28a20*/  SYNCS.PHASECHK.TRANS64.TRYWAIT P1, [R5+URZ+0x29840], R0 ;  /* 0x02984000050075a7 */ /* 0x000e22000802017f */
[----:B------:R-:W-:-:S04]  /*28a30*/  ISETP.NE.AND P2, PT, R23, 0x2, PT ;  /* 0x000000021700780c */ /* 0x000fc80003f45270 */
[----:B------:R-:W-:Y:S01]  /*28a40*/  SEL R3, RZ, 0x1, P2 ;  /* 0x00000001ff037807 */ /* 0x000fe20001000000 */
[----:B0-----:R-:W-:Y:S08]  /*28a50*/  @!P1 BRA `(.L_x_761) ;  /* 0x0000005800089947 */ /* 0x001ff00003800000 */
.L_x_974:
[----:B------:R-:W-:Y:S02]  /*28a60*/  SEL R23, R23, RZ, P2 ;  /* 0x000000ff17177207 */ /* 0x000fe40001000000 */
[----:B------:R-:W-:Y:S01]  /*28a70*/  LOP3.LUT R2, R34, R3, RZ, 0x3c, !PT ;  /* 0x0000000322027212 */ /* 0x000fe200078e3cff */
[----:B------:R-:W-:Y:S06]  /*28a80*/  @!P0 BRA `(.L_x_762) ;  /* 0x0000000000048947 */ /* 0x000fec0003800000 */
[----:B------:R-:W-:Y:S01]  /*28a90*/  BPT.TRAP 0x1 ;  /* 0x000000040000795c */ /* 0x000fe20000300000 */
.L_x_762:
[----:B------:R-:W-:Y:S01]  /*28aa0*/  IMAD R23, R23, 0x8, R4 ;  /* 0x0000000817177824 */ /* 0x000fe200078e0204 */
[----:B------:R-:W-:-:S04]  /*28ab0*/  SHF.L.U32 R2, R2, 0x1f, RZ ;  /* 0x0000001f02027819 */ /* 0x000fc800000006ff */
[----:B------:R-:W1:Y:S02]  /*28ac0*/  SYNCS.PHASECHK.TRANS64.TRYWAIT P1, [R23+URZ+0x29840], R2 ;  /* 0x02984002170075a7 */ /* 0x000e64000802017f */
[----:B-1----:R-:W-:Y:S05]  /*28ad0*/  @!P1 BRA `(.L_x_763) ;  /* 0x0000005400fc9947 */ /* 0x002fea0003800000 */
.L_x_975:
[----:B------:R-:W-:Y:S05]  /*28ae0*/  @!P0 BRA `(.L_x_764) ;  /* 0x0000000000048947 */ /* 0x000fea0003800000 */
[----:B------:R-:W-:Y:S01]  /*28af0*/  BPT.TRAP 0x1 ;  /* 0x000000040000795c */ /* 0x000fe20000300000 */
.L_x_764:
[----:B------:R-:W2:Y:S02]  /*28b00*/  SYNCS.PHASECHK.TRANS64.TRYWAIT P1, [R5+URZ+0x29860], R0 ;  /* 0x02986000050075a7 */ /* 0x000ea4000802017f */
[----:B--2---:R-:W-:Y:S05]  /*28b10*/  @!P1 BRA `(.L_x_765) ;  /* 0x0000005800009947 */ /* 0x004fea0003800000 */
.L_x_976:
[----:B------:R-:W-:Y:S05]  /*28b20*/  @!P0 BRA `(.L_x_766) ;  /* 0x0000000000048947 */ /* 0x000fea0003800000 */
[----:B------:R-:W-:Y:S01]  /*28b30*/  BPT.TRAP 0x1 ;  /* 0x000000040000795c */ /* 0x000fe20000300000 */
.L_x_766:
[----:B------:R-:W3:Y:S02]  /*28b40*/  SYNCS.PHASECHK.TRANS64.TRYWAIT P1, [R23+URZ+0x29860], R2 ;  /* 0x02986002170075a7 */ /* 0x000ee4000802017f */
[----:B---3--:R-:W-:Y:S05]  /*28b50*/  @!P1 BRA `(.L_x_767) ;  /* 0x0000005800049947 */ /* 0x008fea0003800000 */
.L_x_977:
[----:B------:R-:W-:Y:S05]  /*28b60*/  @!P0 BRA `(.L_x_768) ;  /* 0x0000000000048947 */ /* 0x000fea0003800000 */
[----:B------:R-:W-:Y:S01]  /*28b70*/  BPT.TRAP 0x1 ;  /* 0x000000040000795c */ /* 0x000fe20000300000 */
.L_x_768:
[----:B------:R-:W4:Y:S02]  /*28b80*/  SYNCS.PHASECHK.TRANS64.TRYWAIT P1, [R5+URZ+0x29880], R0 ;  /* 0x02988000050075a7 */ /* 0x000f24000802017f */
[----:B----4-:R-:W-:Y:S05]  /*28b90*/  @!P1 BRA `(.L_x_769) ;  /* 0x0000005800089947 */ /* 0x010fea0003800000 */
.L_x_978:
[----:B------:R-:W-:Y:S05]  /*28ba0*/  @!P0 BRA `(.L_x_770) ;  /* 0x0000000000048947 */ /* 0x000fea0003800000 */
[----:B------:R-:W-:Y:S01]  /*28bb0*/  BPT.TRAP 0x1 ;  /* 0x000000040000795c */ /* 0x000fe20000300000 */
.L_x_770:
[----:B------:R0:W0:Y:S02]  /*28bc0*/  SYNCS.PHASECHK.TRANS64.TRYWAIT P0, [R23+URZ+0x29880], R2 ;  /* 0x02988002170075a7 */ /* 0x000024000800017f */
[----:B0-----:R-:W-:Y:S05]  /*28bd0*/  @!P0 NANOSLEEP.SYNCS 0x989680 ;  /* 0x009896800000895d */ /* 0x001fea0003900000 */
[----:B------:R-:W0:Y:S02]  /*28be0*/  @!P0 SYNCS.PHASECHK.TRANS64 P0, [R23+URZ+0x29880], R2 ;  /* 0x02988002170085a7 */ /* 0x000e24000800007f */
[----:B0-----:R-:W-:Y:S05]  /*28bf0*/  @!P0 BRA `(.L_x_770) ;  /* 0xfffffffc00f08947 */ /* 0x001fea000383ffff */
.L_x_431:
[----:B------:R-:W-:Y:S05]  /*28c00*/  BSYNC B8 ;  /* 0x0000000000087941 */ /* 0x000fea0003800000 */
.L_x_428:
[----:B------:R-:W-:Y:S05]  /*28c10*/  EXIT ;  /* 0x000000000000794d */ /* 0x000fea0003800000 */
.L_x_449:
[----:B-1----:R1:W2:Y:S02]  /*28c20*/  SYNCS.PHASECHK.TRANS64.TRYWAIT P5, [R91+URZ+0x29890], R92 ;  /* 0x0298905c5b0075a7 */ /* 0x0022a400080a017f */
[----:B--2---:R-:W-:Y:S05]  /*28c30*/  @!P5 NANOSLEEP.SYNCS 0x989680 ;  /* 0x009896800000d95d */ /* 0x004fea0003900000 */
[----:B------:R-:W2:Y:S02]  /*28c40*/  @!P5 SYNCS.PHASECHK.TRANS64 P5, [R91+URZ+0x29890], R92 ;  /* 0x0298905c5b00d5a7 */ /* 0x000ea400080a007f */
[----:B--2---:R-:W-:Y:S05]  /*28c50*/  @!P5 BRA `(.L_x_449) ;  /* 0xfffffffc00f0d947 */ /* 0x004fea000383ffff */
[----:B------:R-:W-:Y:S05]  /*28c60*/  BRA `(.L_x_771) ;  /* 0xfffffda8005c7947 */ /* 0x000fea000383ffff */
.L_x_450:
[----:B------:R-:W-:Y:S01]  /*28c70*/  BSSY B1, `(.L_x_772) ;  /* 0x0000008000017945 */ /* 0x000fe20003800000 */
[----:B0-----:R-:W-:Y:S01]  /*28c80*/  IMAD.MOV.U32 R13, RZ, RZ, R119 ;  /* 0x000000ffff0d7224 */ /* 0x001fe200078e0077 */
[----:B------:R-:W-:Y:S01]  /*28c90*/  MOV R12, RZ ;  /* 0x000000ff000c7202 */ /* 0x000fe20000000f00 */
[----:B------:R-:W-:Y:S02]  /*28ca0*/  IMAD.MOV.U32 R11, RZ, RZ, 0x1e1f ;  /* 0x00001e1fff0b7424 */ /* 0x000fe400078e00ff */
[----:B------:R-:W-:-:S07]  /*28cb0*/  IMAD.MOV.U32 R15, RZ, RZ, -0x1 ;  /* 0xffffffffff0f7424 */ /* 0x000fce00078e00ff */
[----:B-1----:R-:W-:Y:S05]  /*28cc0*/  WARPSYNC.COLLECTIVE R15, `(.L_x_773) ;  /* 0x000000000f087348 */ /* 0x002fea0003c00000 */
[----:B------:R0:W2:Y:S02]  /*28cd0*/  SHFL.IDX P6, R14, R13, R12, R11 ;  /* 0x0000000c0d0e7389 */ /* 0x0000a400000c000b */
[----:B012---:R-:W-:Y:S01]  /*28ce0*/  ENDCOLLECTIVE ;  /* 0x000000000000791b */ /* 0x007fe20003800000 */
.L_x_773:
[----:B------:R-:W-:Y:S05]  /*28cf0*/  BSYNC B1 ;  /* 0x0000000000017941 */ /* 0x000fea0003800000 */
.L_x_772:
[----:B------:R-:W-:Y:S01]  /*28d00*/  MOV R13, R120 ;  /* 0x00000078000d7202 */ /* 0x000fe20000000f00 */
[----:B------:R-:W-:Y:S02]  /*28d10*/  IMAD.MOV.U32 R12, RZ, RZ, RZ ;  /* 0x000000ffff0c7224 */ /* 0x000fe400078e00ff */
[----:B------:R-:W-:Y:S02]  /*28d20*/  IMAD.MOV.U32 R11, RZ, RZ, 0x1e1f ;  /* 0x00001e1fff0b7424 */ /* 0x000fe400078e00ff */
[----:B------:R-:W-:Y:S02]  /*28d30*/  IMAD.MOV.U32 R15, RZ, RZ, -0x1 ;  /* 0xffffffffff0f7424 */ /* 0x000fe400078e00ff */
[----:B------:R-:W-:-:S07]  /*28d40*/  IMAD.MOV.U32 R150, RZ, RZ, R14 ;  /* 0x000000ffff967224 */ /* 0x000fce00078e000e */
[----:B------:R-:W-:Y:S05]  /*28d50*/  WARPSYNC.COLLECTIVE R15, `(.L_x_774) ;  /* 0x000000000f087348 */ /* 0x000fea0003c00000 */
[----:B------:R0:W1:Y:S02]  /*28d60*/  SHFL.IDX P6, R14, R13, R12, R11 ;  /* 0x0000000c0d0e7389 */ /* 0x00006400000c000b */
[----:B01----:R-:W-:Y:S01]  /*28d70*/  ENDCOLLECTIVE ;  /* 0x000000000000791b */ /* 0x003fe20003800000 */
.L_x_774:
[----:B------:R-:W-:Y:S01]  /*28d80*/  MOV R11, R14 ;  /* 0x0000000e000b7202 */ /* 0x000fe20000000f00 */
[----:B------:R-:W-:Y:S06]  /*28d90*/  BRA `(.L_x_775) ;  /* 0xfffffda800247947 */ /* 0x000fec000383ffff */
.L_x_475:
[----:B------:R-:W-:Y:S01]  /*28da0*/  BSSY B1, `(.L_x_776) ;  /* 0x0000008000017945 */ /* 0x000fe20003800000 */
[----:B0-----:R-:W-:Y:S01]  /*28db0*/  IMAD.MOV.U32 R13, RZ, RZ, R119 ;  /* 0x000000ffff0d7224 */ /* 0x001fe200078e0077 */
[----:B------:R-:W-:Y:S01]  /*28dc0*/  MOV R15, 0xffffffff ;  /* 0xffffffff000f7802 */ /* 0x000fe20000000f00 */
[----:B------:R-:W-:Y:S02]  /*28dd0*/  IMAD.MOV.U32 R12, RZ, RZ, 0x1 ;  /* 0x00000001ff0c7424 */ /* 0x000fe400078e00ff */
[----:B----4-:R-:W-:-:S07]  /*28de0*/  IMAD.MOV.U32 R11, RZ, RZ, 0x1e1f ;  /* 0x00001e1fff0b7424 */ /* 0x010fce00078e00ff */
[----:B-123--:R-:W-:Y:S05]  /*28df0*/  WARPSYNC.COLLECTIVE R15, `(.L_x_777) ;  /* 0x000000000f087348 */ /* 0x00efea0003c00000 */
[----:B------:R0:W4:Y:S02]  /*28e00*/  SHFL.IDX P6, R14, R13, R12, R11 ;  /* 0x0000000c0d0e7389 */ /* 0x00012400000c000b */
[----:B01234-:R-:W-:Y:S01]  /*28e10*/  ENDCOLLECTIVE ;  /* 0x000000000000791b */ /* 0x01ffe20003800000 */
.L_x_777:
[----:B------:R-:W-:Y:S05]  /*28e20*/  BSYNC B1 ;  /* 0x0000000000017941 */ /* 0x000fea0003800000 */
.L_x_776:
[----:B------:R-:W-:Y:S01]  /*28e30*/  IMAD.MOV.U32 R13, RZ, RZ, R120 ;  /* 0x000000ffff0d7224 */ /* 0x000fe200078e0078 */
[----:B------:R-:W-:Y:S01]  /*28e40*/  MOV R11, 0x1e1f ;  /* 0x00001e1f000b7802 */ /* 0x000fe20000000f00 */
[----:B------:R-:W-:Y:S02]  /*28e50*/  IMAD.MOV.U32 R12, RZ, RZ, 0x1 ;  /* 0x00000001ff0c7424 */ /* 0x000fe400078e00ff */
[----:B------:R-:W-:Y:S02]  /*28e60*/  IMAD.MOV.U32 R15, RZ, RZ, -0x1 ;  /* 0xffffffffff0f7424 */ /* 0x000fe400078e00ff */
[----:B------:R-:W-:-:S07]  /*28e70*/  IMAD.MOV.U32 R119, RZ, RZ, R14 ;  /* 0x000000ffff777224 */ /* 0x000fce00078e000e */
[----:B------:R-:W-:Y:S05]  /*28e80*/  WARPSYNC.COLLECTIVE R15, `(.L_x_778) ;  /* 0x000000000f087348 */ /* 0x000fea0003c00000 */
[----:B------:R0:W1:Y:S02]  /*28e90*/  SHFL.IDX P6, R14, R13, R12, R11 ;  /* 0x0000000c0d0e7389 */ /* 0x00006400000c000b */
[----:B01----:R-:W-:Y:S01]  /*28ea0*/  ENDCOLLECTIVE ;  /* 0x000000000000791b */ /* 0x003fe20003800000 */
.L_x_778:
[----:B------:R-:W-:Y:S01]  /*28eb0*/  IMAD.MOV.U32 R65, RZ, RZ, R14 ;  /* 0x000000ffff417224 */ /* 0x000fe200078e000e */
[----:B------:R-:W-:Y:S06]  /*28ec0*/  BRA `(.L_x_779) ;  /* 0xfffffdd000f07947 */ /* 0x000fec000383ffff */
.L_x_505:
[----:B--2---:R2:W3:Y:S02]  /*28ed0*/  SYNCS.PHASECHK.TRANS64.TRYWAIT P5, [R91+URZ+0x29890], R92 ;  /* 0x0298905c5b0075a7 */ /* 0x0044e400080a017f */
[----:B---3--:R-:W-:Y:S05]  /*28ee0*/  @!P5 NANOSLEEP.SYNCS 0x989680 ;  /* 0x009896800000d95d */ /* 0x008fea0003900000 */
[----:B------:R-:W3:Y:S02]  /*28ef0*/  @!P5 SYNCS.PHASECHK.TRANS64 P5, [R91+URZ+0x29890], R92 ;  /* 0x0298905c5b00d5a7 */ /* 0x000ee400080a007f */
[----:B---3--:R-:W-:Y:S05]  /*28f00*/  @!P5 BRA `(.L_x_505) ;  /* 0xfffffffc00f0d947 */ /* 0x008fea000383ffff */
[----:B------:R-:W-:Y:S05]  /*28f10*/  BRA `(.L_x_780) ;  /* 0xfffffe0400b07947 */ /* 0x000fea000383ffff */
.L_x_506:
[----:B------:R-:W-:Y:S01]  /*28f20*/  BSSY B1, `(.L_x_781) ;  /* 0x0000008000017945 */ /* 0x000fe20003800000 */
[----:B0-----:R-:W-:Y:S01]  /*28f30*/  IMAD.MOV.U32 R13, RZ, RZ, R119 ;  /* 0x000000ffff0d7224 */ /* 0x001fe200078e0077 */
[----:B------:R-:W-:Y:S01]  /*28f40*/  MOV R12, RZ ;  /* 0x000000ff000c7202 */ /* 0x000fe20000000f00 */
[----:B------:R-:W-:Y:S02]  /*28f50*/  IMAD.MOV.U32 R11, RZ, RZ, 0x1e1f ;  /* 0x00001e1fff0b7424 */ /* 0x000fe400078e00ff */
[----:B------:R-:W-:-:S07]  /*28f60*/  IMAD.MOV.U32 R15, RZ, RZ, -0x1 ;  /* 0xffffffffff0f7424 */ /* 0x000fce00078e00ff */
[----:B--2---:R-:W-:Y:S05]  /*28f70*/  WARPSYNC.COLLECTIVE R15, `(.L_x_782) ;  /* 0x000000000f087348 */ /* 0x004fea0003c00000 */
[----:B------:R0:W1:Y:S02]  /*28f80*/  SHFL.IDX P6, R14, R13, R12, R11 ;  /* 0x0000000c0d0e7389 */ /* 0x00006400000c000b */
[----:B012---:R-:W-:Y:S01]  /*28f90*/  ENDCOLLECTIVE ;  /* 0x000000000000791b */ /* 0x007fe20003800000 */
.L_x_782:
[----:B------:R-:W-:Y:S05]  /*28fa0*/  BSYNC B1 ;  /* 0x0000000000017941 */ /* 0x000fea0003800000 */
.L_x_781:
        /* <DEDUP_REMOVED lines=8> */
.L_x_783:
[----:B------:R-:W-:Y:S01]  /*29030*/  MOV R11, R14 ;  /* 0x0000000e000b7202 */ /* 0x000fe20000000f00 */
[----:B------:R-:W-:Y:S06]  /*29040*/  BRA `(.L_x_784) ;  /* 0xfffffe04007c7947 */ /* 0x000fec000383ffff */
.L_x_519:
        /* <DEDUP_REMOVED lines=8> */
.L_x_786:
[----:B------:R-:W-:Y:S05]  /*290d0*/  BSYNC B1 ;  /* 0x0000000000017941 */ /* 0x000fea0003800000 */
.L_x_785:
        /* <DEDUP_REMOVED lines=8> */
.L_x_787:
[----:B------:R-:W-:Y:S01]  /*29160*/  IMAD.MOV.U32 R120, RZ, RZ, R14 ;  /* 0x000000ffff787224 */ /* 0x000fe200078e000e */
[----:B------:R-:W-:Y:S06]  /*29170*/  BRA `(.L_x_788) ;  /* 0xfffffe3000ac7947 */ /* 0x000fec000383ffff */
.L_x_532:
[----:B-1----:R1:W2:Y:S02]  /*29180*/  SYNCS.PHASECHK.TRANS64.TRYWAIT P2, [R91+URZ+0x29890], R92 ;  /* 0x0298905c5b0075a7 */ /* 0x0022a4000804017f */
[----:B--2---:R-:W-:Y:S05]  /*29190*/  @!P2 NANOSLEEP.SYNCS 0x989680 ;  /* 0x009896800000a95d */ /* 0x004fea0003900000 */
[----:B------:R-:W2:Y:S02]  /*291a0*/  @!P2 SYNCS.PHASECHK.TRANS64 P2, [R91+URZ+0x29890], R92 ;  /* 0x0298905c5b00a5a7 */ /* 0x000ea4000804007f */
[----:B--2---:R-:W-:Y:S05]  /*291b0*/  @!P2 BRA `(.L_x_532) ;  /* 0xfffffffc00f0a947 */ /* 0x004fea000383ffff */
[----:B------:R-:W-:Y:S05]  /*291c0*/  BRA `(.L_x_789) ;  /* 0xfffffe6000387947 */ /* 0x000fea000383ffff */
.L_x_533:
[----:B------:R-:W-:Y:S01]  /*291d0*/  BSSY B1, `(.L_x_790) ;  /* 0x0000008000017945 */ /* 0x000fe20003800000 */
[----:B------:R-:W-:Y:S01]  /*291e0*/  IMAD.MOV.U32 R13, RZ, RZ, R47 ;  /* 0x000000ffff0d7224 */ /* 0x000fe200078e002f */
[----:B------:R-:W-:Y:S01]  /*291f0*/  MOV R12, RZ ;  /* 0x000000ff000c7202 */ /* 0x000fe20000000f00 */
[----:B------:R-:W-:Y:S02]  /*29200*/  IMAD.MOV.U32 R11, RZ, RZ, 0x1e1f ;  /* 0x00001e1fff0b7424 */ /* 0x000fe400078e00ff */
[----:B------:R-:W-:-:S07]  /*29210*/  IMAD.MOV.U32 R15, RZ, RZ, -0x1 ;  /* 0xffffffffff0f7424 */ /* 0x000fce00078e00ff */
[----:B-1----:R-:W-:Y:S05]  /*29220*/  WARPSYNC.COLLECTIVE R15, `(.L_x_791) ;  /* 0x000000000f087348 */ /* 0x002fea0003c00000 */
[----:B------:R0:W2:Y:S02]  /*29230*/  SHFL.IDX P6, R14, R13, R12, R11 ;  /* 0x0000000c0d0e7389 */ /* 0x0000a400000c000b */
[----:B012---:R-:W-:Y:S01]  /*29240*/  ENDCOLLECTIVE ;  /* 0x000000000000791b */ /* 0x007fe20003800000 */
.L_x_791:
[----:B------:R-:W-:Y:S05]  /*29250*/  BSYNC B1 ;  /* 0x0000000000017941 */ /* 0x000fea0003800000 */
.L_x_790:
        /* <DEDUP_REMOVED lines=8> */
.L_x_792:
[----:B------:R-:W-:Y:S01]  /*292e0*/  MOV R45, R14 ;  /* 0x0000000e002d7202 */ /* 0x000fe20000000f00 */
[----:B------:R-:W-:Y:S06]  /*292f0*/  BRA `(.L_x_793) ;  /* 0xfffffe6000587947 */ /* 0x000fec000383ffff */
.L_x_536:
[----:B------:R-:W-:Y:S01]  /*29300*/  BSSY B1, `(.L_x_794) ;  /* 0x0000008000017945 */ /* 0x000fe20003800000 */
[----:B----4-:R-:W-:Y:S01]  /*29310*/  IMAD.MOV.U32 R13, RZ, RZ, R47 ;  /* 0x000000ffff0d7224 */ /* 0x010fe200078e002f */
[----:B------:R-:W-:Y:S01]  /*29320*/  MOV R15, 0xffffffff ;  /* 0xffffffff000f7802 */ /* 0x000fe20000000f00 */
[----:B------:R-:W-:Y:S02]  /*29330*/  IMAD.MOV.U32 R12, RZ, RZ, 0x1 ;  /* 0x00000001ff0c7424 */ /* 0x000fe400078e00ff */
[----:B------:R-:W-:-:S07]  /*29340*/  IMAD.MOV.U32 R11, RZ, RZ, 0x1e1f ;  /* 0x00001e1fff0b7424 */ /* 0x000fce00078e00ff */
[----:B0123--:R-:W-:Y:S05]  /*29350*/  WARPSYNC.COLLECTIVE R15, `(.L_x_795) ;  /* 0x000000000f087348 */ /* 0x00ffea0003c00000 */
[----:B------:R4:W0:Y:S02]  /*29360*/  SHFL.IDX P6, R14, R13, R12, R11 ;  /* 0x0000000c0d0e7389 */ /* 0x00082400000c000b */
[----:B01234-:R-:W-:Y:S01]  /*29370*/  ENDCOLLECTIVE ;  /* 0x000000000000791b */ /* 0x01ffe20003800000 */
.L_x_795:
[----:B------:R-:W-:Y:S05]  /*29380*/  BSYNC B1 ;  /* 0x0000000000017941 */ /* 0x000fea0003800000 */
.L_x_794:
        /* <DEDUP_REMOVED lines=8> */
.L_x_796:
[----:B------:R-:W-:Y:S01]  /*29410*/  IMAD.MOV.U32 R45, RZ, RZ, R14 ;  /* 0x000000ffff2d7224 */ /* 0x000fe200078e000e */
[----:B------:R-:W-:Y:S06]  /*29420*/  BRA `(.L_x_797) ;  /* 0xfffffe6000ac7947 */ /* 0x000fec000383ffff */
.L_x_540:
[----:B------:R0:W0:Y:S02]  /*29430*/  SYNCS.PHASECHK.TRANS64.TRYWAIT P1, [R91+URZ+0x298b0], R92 ;  /* 0x0298b05c5b0075a7 */ /* 0x000024000802017f */
[----:B0-----:R-:W-:Y:S05]  /*29440*/  @!P1 NANOSLEEP.SYNCS 0x989680 ;  /* 0x009896800000995d */ /* 0x001fea0003900000 */
[----:B------:R-:W0:Y:S02]  /*29450*/  @!P1 SYNCS.PHASECHK.TRANS64 P1, [R91+URZ+0x298b0], R92 ;  /* 0x0298b05c5b0095a7 */ /* 0x000e24000802007f */
[----:B0-----:R-:W-:Y:S05]  /*29460*/  @!P1 BRA `(.L_x_540) ;  /* 0xfffffffc00f09947 */ /* 0x001fea000383ffff */
[----:B------:R-:W-:Y:S05]  /*29470*/  BRA `(.L_x_798) ;  /* 0xfffffe6400787947 */ /* 0x000fea000383ffff */
.L_x_548:
[----:B------:R-:W0:Y:S01]  /*29480*/  S2R R51, SR_TID.X ;  /* 0x0000000000337919 */ /* 0x000e220000002100 */
[----:B------:R-:W-:Y:S01]  /*29490*/  BSSY B0, `(.L_x_799) ;  /* 0x000000c000007945 */ /* 0x000fe20003800000 */
[----:B------:R-:W-:Y:S02]  /*294a0*/  IMAD.MOV.U32 R12, RZ, RZ, RZ ;  /* 0x000000ffff0c7224 */ /* 0x000fe400078e00ff */
[----:B------:R-:W-:Y:S02]  /*294b0*/  IMAD.MOV.U32 R11, RZ, RZ, 0x1f ;  /* 0x0000001fff0b7424 */ /* 0x000fe400078e00ff */
[----:B------:R-:W-:Y:S02]  /*294c0*/  IMAD.MOV.U32 R15, RZ, RZ, -0x1 ;  /* 0xffffffffff0f7424 */ /* 0x000fe400078e00ff */
[----:B0-----:R-:W-:-:S05]  /*294d0*/  VIADD R54, R51, 0xffffff80 ;  /* 0xffffff8033367836 */ /* 0x001fca0000000000 */
[----:B------:R-:W-:-:S04]  /*294e0*/  SHF.R.S32.HI R51, RZ, 0x1f, R54 ;  /* 0x0000001fff337819 */ /* 0x000fc80000011436 */
[----:B------:R-:W-:-:S04]  /*294f0*/  LEA.HI R51, R51, R54, RZ, 0x7 ;  /* 0x0000003633337211 */ /* 0x000fc800078f38ff */
[----:B------:R-:W-:-:S04]  /*29500*/  SHF.R.S32.HI R51, RZ, 0x7, R51 ;  /* 0x00000007ff337819 */ /* 0x000fc80000011433 */
[----:B------:R-:W-:-:S07]  /*29510*/  MOV R13, R51 ;  /* 0x00000033000d7202 */ /* 0x000fce0000000f00 */
[----:B-----5:R-:W-:Y:S05]  /*29520*/  WARPSYNC.COLLECTIVE R15, `(.L_x_800) ;  /* 0x000000000f087348 */ /* 0x020fea0003c00000 */
[----:B------:R0:W1:Y:S02]  /*29530*/  SHFL.IDX P6, R14, R13, R12, R11 ;  /* 0x0000000c0d0e7389 */ /* 0x00006400000c000b */
[----:B01---5:R-:W-:Y:S01]  /*29540*/  ENDCOLLECTIVE ;  /* 0x000000000000791b */ /* 0x023fe20003800000 */
.L_x_800:
[----:B------:R-:W-:Y:S05]  /*29550*/  BSYNC B0 ;  /* 0x0000000000007941 */ /* 0x000fea0003800000 */
.L_x_799:
[----:B------:R-:W-:Y:S01]  /*29560*/  MOV R168, R14 ;  /* 0x0000000e00a87202 */ /* 0x000fe20000000f00 */
[----:B------:R-:W-:Y:S06]  /*29570*/  BRA `(.L_x_801) ;  /* 0xfffffe7000387947 */ /* 0x000fec000383ffff */
.L_x_558:
[----:B------:R-:W-:Y:S01]  /*29580*/  BSSY B1, `(.L_x_802) ;  /* 0x0000008000017945 */ /* 0x000fe20003800000 */
[----:B------:R-:W-:Y:S01]  /*29590*/  IMAD.MOV.U32 R13, RZ, RZ, R26 ;  /* 0x000000ffff0d7224 */ /* 0x000fe200078e001a */
[----:B------:R-:W-:Y:S01]  /*295a0*/  MOV R15, 0xffffffff ;  /* 0xffffffff000f7802 */ /* 0x000fe20000000f00 */
[----:B------:R-:W-:Y:S02]  /*295b0*/  IMAD.MOV.U32 R12, RZ, RZ, RZ ;  /* 0x000000ffff0c7224 */ /* 0x000fe400078e00ff */
[----:B------:R-:W-:-:S07]  /*295c0*/  IMAD.MOV.U32 R11, RZ, RZ, 0x1e1f ;  /* 0x00001e1fff0b7424 */ /* 0x000fce00078e00ff */
[----:B------:R-:W-:Y:S05]  /*295d0*/  WARPSYNC.COLLECTIVE R15, `(.L_x_803) ;  /* 0x000000000f087348 */ /* 0x000fea0003c00000 */
[----:B------:R0:W1:Y:S02]  /*295e0*/  SHFL.IDX P6, R14, R13, R12, R11 ;  /* 0x0000000c0d0e7389 */ /* 0x00006400000c000b */
[----:B01----:R-:W-:Y:S01]  /*295f0*/  ENDCOLLECTIVE ;  /* 0x000000000000791b */ /* 0x003fe20003800000 */
.L_x_803:
[----:B------:R-:W-:Y:S05]  /*29600*/  BSYNC B1 ;  /* 0x0000000000017941 */ /* 0x000fea0003800000 */
.L_x_802:
[----:B------:R-:W-:Y:S01]  /*29610*/  IMAD.MOV.U32 R13, RZ, RZ, R24 ;  /* 0x000000ffff0d7224 */ /* 0x000fe200078e0018 */
[----:B------:R-:W-:Y:S01]  /*29620*/  MOV R11, 0x1e1f ;  /* 0x00001e1f000b7802 */ /* 0x000fe20000000f00 */
[----:B------:R-:W-:Y:S02]  /*29630*/  IMAD.MOV.U32 R12, RZ, RZ, RZ ;  /* 0x000000ffff0c7224 */ /* 0x000fe400078e00ff */
[----:B------:R-:W-:Y:S02]  /*29640*/  IMAD.MOV.U32 R15, RZ, RZ, -0x1 ;  /* 0xffffffffff0f7424 */ /* 0x000fe400078e00ff */
[----:B------:R-:W-:-:S07]  /*29650*/  IMAD.MOV.U32 R0, RZ, RZ, R14 ;  /* 0x000000ffff007224 */ /* 0x000fce00078e000e */
[----:B------:R-:W-:Y:S05]  /*29660*/  WARPSYNC.COLLECTIVE R15, `(.L_x_804) ;  /* 0x000000000f087348 */ /* 0x000fea0003c00000 */
[----:B------:R0:W1:Y:S02]  /*29670*/  SHFL.IDX P6, R14, R13, R12, R11 ;  /* 0x0000000c0d0e7389 */ /* 0x00006400000c000b */
[----:B01----:R-:W-:Y:S01]  /*29680*/  ENDCOLLECTIVE ;  /* 0x000000000000791b */ /* 0x003fe20003800000 */
.L_x_804:
[----:B------:R-:W-:Y:S02]  /*29690*/  IMAD.MOV.U32 R13, RZ, RZ, R37 ;  /* 0x000000ffff0d7224 */ /* 0x000fe400078e0025 */
[----:B------:R-:W-:-:S07]  /*296a0*/  IMAD.MOV.U32 R3, RZ, RZ, R14 ;  /* 0x000000ffff037224 */ /* 0x000fce00078e000e */
[----:B------:R-:W-:Y:S05]  /*296b0*/  WARPSYNC.COLLECTIVE R15, `(.L_x_805) ;  /* 0x000000000f087348 */ /* 0x000fea0003c00000 */
[----:B------:R0:W1:Y:S02]  /*296c0*/  SHFL.IDX P6, R14, R13, R12, R11 ;  /* 0x0000000c0d0e7389 */ /* 0x00006400000c000b */
[----:B01----:R-:W-:Y:S01]  /*296d0*/  ENDCOLLECTIVE ;  /* 0x000000000000791b */ /* 0x003fe20003800000 */
.L_x_805:
[----:B------:R-:W-:Y:S01]  /*296e0*/  IMAD.MOV.U32 R13, RZ, RZ, R136 ;  /* 0x000000ffff0d7224 */ /* 0x000fe200078e0088 */
[----:B------:R-:W-:-:S07]  /*296f0*/  MOV R4, R14 ;  /* 0x0000000e00047202 */ /* 0x000fce0000000f00 */
[----:B------:R-:W-:Y:S05]  /*29700*/  WARPSYNC.COLLECTIVE R15, `(.L_x_806) ;  /* 0x000000000f087348 */ /* 0x000fea0003c00000 */
[----:B------:R0:W1:Y:S02]  /*29710*/  SHFL.IDX P6, R14, R13, R12, R11 ;  /* 0x0000000c0d0e7389 */ /* 0x00006400000c000b */
[----:B01----:R-:W-:Y:S01]  /*29720*/  ENDCOLLECTIVE ;  /* 0x000000000000791b */ /* 0x003fe20003800000 */
.L_x_806:
[----:B------:R-:W-:Y:S05]  /*29730*/  BRA `(.L_x_807) ;  /* 0xfffffe7400247947 */ /* 0x000fea000383ffff */
.L_x_562:
[----:B0-----:R0:W1:Y:S02]  /*29740*/  SYNCS.PHASECHK.TRANS64.TRYWAIT P0, [R18+URZ+0x29800], R5 ;  /* 0x02980005120075a7 */ /* 0x001064000800017f */
[----:B-1----:R-:W-:Y:S05]  /*29750*/  @!P0 NANOSLEEP.SYNCS 0x989680 ;  /* 0x009896800000895d */ /* 0x002fea0003900000 */
[----:B------:R-:W1:Y:S02]  /*29760*/  @!P0 SYNCS.PHASECHK.TRANS64 P0, [R18+URZ+0x29800], R5 ;  /* 0x02980005120085a7 */ /* 0x000e64000800007f */
[----:B-1----:R-:W-:Y:S05]  /*29770*/  @!P0 BRA `(.L_x_562) ;  /* 0xfffffffc00f08947 */ /* 0x002fea000383ffff */
[----:B------:R-:W-:Y:S05]  /*29780*/  BRA `(.L_x_808) ;  /* 0xfffffe7800787947 */ /* 0x000fea000383ffff */
.L_x_574:
[----:B------:R-:W-:Y:S01]  /*29790*/  BSSY B1, `(.L_x_809) ;  /* 0x0000008000017945 */ /* 0x000fe20003800000 */
[----:B------:R-:W-:Y:S01]  /*297a0*/  IMAD.MOV.U32 R13, RZ, RZ, R26 ;  /* 0x000000ffff0d7224 */ /* 0x000fe200078e001a */
[----:B------:R-:W-:Y:S01]  /*297b0*/  MOV R11, 0x1e1f ;  /* 0x00001e1f000b7802 */ /* 0x000fe20000000f00 */
[----:B------:R-:W-:Y:S02]  /*297c0*/  IMAD.MOV.U32 R12, RZ, RZ, RZ ;  /* 0x000000ffff0c7224 */ /* 0x000fe400078e00ff */
[----:B------:R-:W-:-:S07]  /*297d0*/  IMAD.MOV.U32 R15, RZ, RZ, -0x1 ;  /* 0xffffffffff0f7424 */ /* 0x000fce00078e00ff */
[----:B------:R-:W-:Y:S05]  /*297e0*/  WARPSYNC.COLLECTIVE R15, `(.L_x_810) ;  /* 0x000000000f087348 */ /* 0x000fea0003c00000 */
[----:B------:R0:W1:Y:S02]  /*297f0*/  SHFL.IDX P6, R14, R13, R12, R11 ;  /* 0x0000000c0d0e7389 */ /* 0x00006400000c000b */
[----:B01----:R-:W-:Y:S01]  /*29800*/  ENDCOLLECTIVE ;  /* 0x000000000000791b */ /* 0x003fe20003800000 */
.L_x_810:
[----:B------:R-:W-:Y:S05]  /*29810*/  BSYNC B1 ;  /* 0x0000000000017941 */ /* 0x000fea0003800000 */
.L_x_809:
[----:B------:R-:W-:Y:S01]  /*29820*/  IMAD.MOV.U32 R13, RZ, RZ, R24 ;  /* 0x000000ffff0d7224 */ /* 0x000fe200078e0018 */
[----:B------:R-:W-:Y:S01]  /*29830*/  MOV R12, RZ ;  /* 0x000000ff000c7202 */ /* 0x000fe20000000f00 */
[----:B------:R-:W-:Y:S02]  /*29840*/  IMAD.MOV.U32 R11, RZ, RZ, 0x1e1f ;  /* 0x00001e1fff0b7424 */ /* 0x000fe400078e00ff */
[----:B------:R-:W-:Y:S02]  /*29850*/  IMAD.MOV.U32 R15, RZ, RZ, -0x1 ;  /* 0xffffffffff0f7424 */ /* 0x000fe400078e00ff */
[----:B------:R-:W-:-:S07]  /*29860*/  IMAD.MOV.U32 R3, RZ, RZ, R14 ;  /* 0x000000ffff037224 */ /* 0x000fce00078e000e */
[----:B------:R-:W-:Y:S05]  /*29870*/  WARPSYNC.COLLECTIVE R15, `(.L_x_811) ;  /* 0x000000000f087348 */ /* 0x000fea0003c00000 */
[----:B------:R0:W1:Y:S02]  /*29880*/  SHFL.IDX P6, R14, R13, R12, R11 ;  /* 0x0000000c0d0e7389 */ /* 0x00006400000c000b */
[----:B01----:R-:W-:Y:S01]  /*29890*/  ENDCOLLECTIVE ;  /* 0x000000000000791b */ /* 0x003fe20003800000 */
.L_x_811:
[----:B------:R-:W-:Y:S01]  /*298a0*/  MOV R13, R37 ;  /* 0x00000025000d7202 */ /* 0x000fe20000000f00 */
[----:B------:R-:W-:-:S07]  /*298b0*/  IMAD.MOV.U32 R21, RZ, RZ, R14 ;  /* 0x000000ffff157224 */ /* 0x000fce00078e000e */
[----:B------:R-:W-:Y:S05]  /*298c0*/  WARPSYNC.COLLECTIVE R15, `(.L_x_812) ;  /* 0x000000000f087348 */ /* 0x000fea0003c00000 */
[----:B------:R0:W1:Y:S02]  /*298d0*/  SHFL.IDX P6, R14, R13, R12, R11 ;  /* 0x0000000c0d0e7389 */ /* 0x00006400000c000b */
[----:B01----:R-:W-:Y:S01]  /*298e0*/  ENDCOLLECTIVE ;  /* 0x000000000000791b */ /* 0x003fe20003800000 */
.L_x_812:
[----:B------:R-:W-:Y:S02]  /*298f0*/  IMAD.MOV.U32 R13, RZ, RZ, R136 ;  /* 0x000000ffff0d7224 */ /* 0x000fe400078e0088 */
[----:B------:R-:W-:-:S07]  /*29900*/  IMAD.MOV.U32 R37, RZ, RZ, R14 ;  /* 0x000000ffff257224 */ /* 0x000fce00078e000e */
[----:B------:R-:W-:Y:S05]  /*29910*/  WARPSYNC.COLLECTIVE R15, `(.L_x_813) ;  /* 0x000000000f087348 */ /* 0x000fea0003c00000 */
[----:B------:R0:W1:Y:S02]  /*29920*/  SHFL.IDX P6, R14, R13, R12, R11 ;  /* 0x0000000c0d0e7389 */ /* 0x00006400000c000b */
[----:B01----:R-:W-:Y:S01]  /*29930*/  ENDCOLLECTIVE ;  /* 0x000000000000791b */ /* 0x003fe20003800000 */
.L_x_813:
[----:B------:R-:W-:Y:S01]  /*29940*/  IMAD.MOV.U32 R39, RZ, RZ, R14 ;  /* 0x000000ffff277224 */ /* 0x000fe200078e000e */
[----:B------:R-:W-:Y:S06]  /*29950*/  BRA `(.L_x_814) ;  /* 0xfffffea400c87947 */ /* 0x000fec000383ffff */
.L_x_578:
[----:B0-----:R0:W1:Y:S02]  /*29960*/  SYNCS.PHASECHK.TRANS64.TRYWAIT P0, [R18+URZ+0x29800], R21 ;  /* 0x02980015120075a7 */ /* 0x001064000800017f */
[----:B-1----:R-:W-:Y:S05]  /*29970*/  @!P0 NANOSLEEP.SYNCS 0x989680 ;  /* 0x009896800000895d */ /* 0x002fea0003900000 */
[----:B------:R-:W1:Y:S02]  /*29980*/  @!P0 SYNCS.PHASECHK.TRANS64 P0, [R18+URZ+0x29800], R21 ;  /* 0x02980015120085a7 */ /* 0x000e64000800007f */
[----:B-1----:R-:W-:Y:S05]  /*29990*/  @!P0 BRA `(.L_x_578) ;  /* 0xfffffffc00f08947 */ /* 0x002fea000383ffff */
[----:B------:R-:W-:Y:S05]  /*299a0*/  BRA `(.L_x_815) ;  /* 0xfffffea800c87947 */ /* 0x000fea000383ffff */
.L_x_586:
[----:B-1----:R1:W3:Y:S02]  /*299b0*/  SYNCS.PHASECHK.TRANS64.TRYWAIT P1, [R0+URZ+0x29830], R3 ;  /* 0x02983003000075a7 */ /* 0x0022e4000802017f */
[----:B---3--:R-:W-:Y:S05]  /*299c0*/  @!P1 NANOSLEEP.SYNCS 0x989680 ;  /* 0x009896800000995d */ /* 0x008fea0003900000 */
[----:B------:R-:W3:Y:S02]  /*299d0*/  @!P1 SYNCS.PHASECHK.TRANS64 P1, [R0+URZ+0x29830], R3 ;  /* 0x02983003000095a7 */ /* 0x000ee4000802007f */
[----:B---3--:R-:W-:Y:S05]  /*299e0*/  @!P1 BRA `(.L_x_586) ;  /* 0xfffffffc00f09947 */ /* 0x008fea000383ffff */
[----:B------:R-:W-:Y:S05]  /*299f0*/  BRA `(.L_x_585) ;  /* 0xfffffed800fc7947 */ /* 0x000fea000383ffff */
.L_x_593:
[----:B-1----:R1:W2:Y:S02]  /*29a00*/  SYNCS.PHASECHK.TRANS64.TRYWAIT P2, [R11+URZ+0x29830], R10 ;  /* 0x0298300a0b0075a7 */ /* 0x0022a4000804017f */
[----:B--2---:R-:W-:Y:S05]  /*29a10*/  @!P2 NANOSLEEP.SYNCS 0x989680 ;  /* 0x009896800000a95d */ /* 0x004fea0003900000 */
[----:B------:R-:W2:Y:S02]  /*29a20*/  @!P2 SYNCS.PHASECHK.TRANS64 P2, [R11+URZ+0x29830], R10 ;  /* 0x0298300a0b00a5a7 */ /* 0x000ea4000804007f */
[----:B--2---:R-:W-:Y:S05]  /*29a30*/  @!P2 BRA `(.L_x_593) ;  /* 0xfffffffc00f0a947 */ /* 0x004fea000383ffff */
[----:B------:R-:W-:Y:S05]  /*29a40*/  BRA `(.L_x_592) ;  /* 0xffffff14000c7947 */ /* 0x000fea000383ffff */
.L_x_597:
[----:B-1----:R1:W2:Y:S02]  /*29a50*/  SYNCS.PHASECHK.TRANS64.TRYWAIT P1, [R10+URZ+0x29850], R7 ;  /* 0x029850070a0075a7 */ /* 0x0022a4000802017f */
[----:B--2---:R-:W-:Y:S05]  /*29a60*/  @!P1 NANOSLEEP.SYNCS 0x989680 ;  /* 0x009896800000995d */ /* 0x004fea0003900000 */
[----:B------:R-:W2:Y:S02]  /*29a70*/  @!P1 SYNCS.PHASECHK.TRANS64 P1, [R10+URZ+0x29850], R7 ;  /* 0x029850070a0095a7 */ /* 0x000ea4000802007f */
[----:B--2---:R-:W-:Y:S05]  /*29a80*/  @!P1 BRA `(.L_x_597) ;  /* 0xfffffffc00f09947 */ /* 0x004fea000383ffff */
[----:B------:R-:W-:Y:S05]  /*29a90*/  BRA `(.L_x_594) ;  /* 0xffffff2400487947 */ /* 0x000fea000383ffff */
.L_x_604:
[----:B-1----:R1:W2:Y:S02]  /*29aa0*/  SYNCS.PHASECHK.TRANS64.TRYWAIT P1, [R13+URZ+0x29850], R4 ;  /* 0x029850040d0075a7 */ /* 0x0022a4000802017f */
[----:B--2---:R-:W-:Y:S05]  /*29ab0*/  @!P1 NANOSLEEP.SYNCS 0x989680 ;  /* 0x009896800000995d */ /* 0x004fea0003900000 */
[----:B------:R-:W2:Y:S02]  /*29ac0*/  @!P1 SYNCS.PHASECHK.TRANS64 P1, [R13+URZ+0x29850], R4 ;  /* 0x029850040d0095a7 */ /* 0x000ea4000802007f */
[----:B--2---:R-:W-:Y:S05]  /*29ad0*/  @!P1 BRA `(.L_x_604) ;  /* 0xfffffffc00f09947 */ /* 0x004fea000383ffff */
[----:B------:R-:W-:Y:S05]  /*29ae0*/  BRA `(.L_x_603) ;  /* 0xffffff4400587947 */ /* 0x000fea000383ffff */
.L_x_608:
[----:B------:R-:W-:Y:S01]  /*29af0*/  MOV R12, R0 ;  /* 0x00000000000c7202 */ /* 0x000fe20000000f00 */
[----:B------:R-:W-:Y:S01]  /*29b00*/  IMAD.MOV.U32 R11, RZ, RZ, 0x1c1f ;  /* 0x00001c1fff0b7424 */ /* 0x000fe200078e00ff */
[----:B------:R-:W-:Y:S01]  /*29b10*/  SEL R5, R96, R97, P0 ;  /* 0x0000006160057207 */ /* 0x000fe20000000000 */
[----:B------:R-:W-:Y:S01]  /*29b20*/  IMAD.MOV.U32 R15, RZ, RZ, -0x1 ;  /* 0xffffffffff0f7424 */ /* 0x000fe200078e00ff */
[----:B------:R-:W-:Y:S02]  /*29b30*/  SEL R7, R97, R96, P0 ;  /* 0x0000006061077207 */ /* 0x000fe40000000000 */
[----:B------:R-:W-:-:S07]  /*29b40*/  SEL R9, R92, R93, P0 ;  /* 0x0000005d5c097207 */ /* 0x000fce0000000000 */
[----:B-1---5:R-:W-:Y:S05]  /*29b50*/  WARPSYNC.COLLECTIVE R15, `(.L_x_816) ;  /* 0x000000000f087348 */ /* 0x022fea0003c00000 */
[----:B------:R0:W2:Y:S02]  /*29b60*/  SHFL.IDX P6, R14, R13, R12, R11 ;  /* 0x0000000c0d0e7389 */ /* 0x0000a400000c000b */
[----:B012--5:R-:W-:Y:S01]  /*29b70*/  ENDCOLLECTIVE ;  /* 0x000000000000791b */ /* 0x027fe20003800000 */
.L_x_816:
[----:B------:R-:W-:Y:S02]  /*29b80*/  SEL R21, R93, R92, P0 ;  /* 0x0000005c5d157207 */ /* 0x000fe40000000000 */
[----:B------:R-:W-:Y:S02]  /*29b90*/  SEL R25, R52, R43, P0 ;  /* 0x0000002b34197207 */ /* 0x000fe40000000000 */
[----:B------:R-:W-:Y:S02]  /*29ba0*/  SEL R27, R43, R52, P0 ;  /* 0x000000342b1b7207 */ /* 0x000fe40000000000 */
[----:B------:R-:W-:Y:S02]  /*29bb0*/  SEL R29, R41, R40, P0 ;  /* 0x00000028291d7207 */ /* 0x000fe40000000000 */
[----:B------:R-:W-:Y:S02]  /*29bc0*/  SEL R31, R40, R41, P0 ;  /* 0x00000029281f7207 */ /* 0x000fe40000000000 */
[----:B------:R-:W-:-:S02]  /*29bd0*/  SEL R51, R53, R30, P0 ;  /* 0x0000001e35337207 */ /* 0x000fc40000000000 */
[----:B------:R-:W-:Y:S01]  /*29be0*/  SEL R53, R30, R53, P0 ;  /* 0x000000351e357207 */ /* 0x000fe20000000000 */
[----:B------:R-:W-:Y:S01]  /*29bf0*/  IMAD.MOV.U32 R12, RZ, RZ, R2 ;  /* 0x000000ffff0c7224 */ /* 0x000fe200078e0002 */
[----:B------:R-:W-:Y:S02]  /*29c00*/  MOV R13, R3 ;  /* 0x00000003000d7202 */ /* 0x000fe40000000f00 */
[----:B------:R-:W-:Y:S02]  /*29c10*/  SEL R33, R35, R32, P0 ;  /* 0x0000002023217207 */ /* 0x000fe40000000000 */
[----:B------:R-:W-:Y:S02]  /*29c20*/  SEL R35, R32, R35, P0 ;  /* 0x0000002320237207 */ /* 0x000fe40000000000 */
[----:B------:R-:W-:Y:S02]  /*29c30*/  SEL R67, R34, R69, P0 ;  /* 0x0000004522437207 */ /* 0x000fe40000000000 */
[----:B------:R-:W-:Y:S01]  /*29c40*/  SEL R69, R69, R34, P0 ;  /* 0x0000002245457207 */ /* 0x000fe20000000000 */
[----:B------:R-:W-:Y:S01]  /*29c50*/  IMAD.MOV.U32 R6, RZ, RZ, R14 ;  /* 0x000000ffff067224 */ /* 0x000fe200078e000e */
[----:B------:R-:W-:-:S07]  /*29c60*/  SEL R37, R39, R36, P0 ;  /* 0x0000002427257207 */ /* 0x000fce0000000000 */
[----:B------:R-:W-:Y:S05]  /*29c70*/  WARPSYNC.COLLECTIVE R15, `(.L_x_817) ;  /* 0x000000000f087348 */ /* 0x000fea0003c00000 */
[----:B------:R0:W1:Y:S02]  /*29c80*/  SHFL.IDX P6, R14, R13, R12, R11 ;  /* 0x0000000c0d0e7389 */ /* 0x00006400000c000b */
[----:B01----:R-:W-:Y:S01]  /*29c90*/  ENDCOLLECTIVE ;  /* 0x000000000000791b */ /* 0x003fe20003800000 */
.L_x_817:
        /* <DEDUP_REMOVED lines=18> */
.L_x_818:
[----:B------:R-:W-:Y:S02]  /*29dc0*/  SEL R57, R56, R57, P0 ;  /* 0x0000003938397207 */ /* 0x000fe40000000000 */
[----:B------:R-:W-:Y:S02]  /*29dd0*/  SEL R59, R50, R61, P0 ;  /* 0x0000003d323b7207 */ /* 0x000fe40000000000 */
[----:B------:R-:W-:Y:S02]  /*29de0*/  SEL R61, R61, R50, P0 ;  /* 0x000000323d3d7207 */ /* 0x000fe40000000000 */
[----:B------:R-:W-:Y:S02]  /*29df0*/  SEL R4, R6, R3, P0 ;  /* 0x0000000306047207 */ /* 0x000fe40000000000 */
[----:B------:R-:W-:Y:S01]  /*29e00*/  SEL R6, R3, R6, P0 ;  /* 0x0000000603067207 */ /* 0x000fe20000000000 */
[----:B------:R-:W-:Y:S02]  /*29e10*/  IMAD.MOV.U32 R13, RZ, RZ, R7 ;  /* 0x000000ffff0d7224 */ /* 0x000fe400078e0007 */
[----:B------:R-:W-:-:S02]  /*29e20*/  IMAD.MOV.U32 R12, RZ, RZ, R2 ;  /* 0x000000ffff0c7224 */ /* 0x000fc400078e0002 */
[----:B------:R-:W-:-:S07]  /*29e30*/  IMAD.MOV.U32 R10, RZ, RZ, R14 ;  /* 0x000000ffff0a7224 */ /* 0x000fce00078e000e */
[----:B------:R-:W-:Y:S05]  /*29e40*/  WARPSYNC.COLLECTIVE R15, `(.L_x_819) ;  /* 0x000000000f087348 */ /* 0x000fea0003c00000 */
[----:B------:R0:W1:Y:S02]  /*29e50*/  SHFL.IDX P6, R14, R13, R12, R11 ;  /* 0x0000000c0d0e7389 */ /* 0x00006400000c000b */
[----:B01----:R-:W-:Y:S01]  /*29e60*/  ENDCOLLECTIVE ;  /* 0x000000000000791b */ /* 0x003fe20003800000 */
.L_x_819:
[----:B------:R-:W-:Y:S02]  /*29e70*/  IMAD.MOV.U32 R13, RZ, RZ, R9 ;  /* 0x000000ffff0d7224 */ /* 0x000fe400078e0009 */
[----:B------:R-:W-:Y:S01]  /*29e80*/  IMAD.MOV.U32 R12, RZ, RZ, R0 ;  /* 0x000000ffff0c7224 */ /* 0x000fe200078e0000 */
[----:B------:R-:W-:-:S07]  /*29e90*/  MOV R7, R14 ;  /* 0x0000000e00077202 */ /* 0x000fce0000000f00 */
[----:B------:R-:W-:Y:S05]  /*29ea0*/  WARPSYNC.COLLECTIVE R15, `(.L_x_820) ;  /* 0x000000000f087348 */ /* 0x000fea0003c00000 */
[----:B------:R0:W1:Y:S02]  /*29eb0*/  SHFL.IDX P6, R14, R13, R12, R11 ;  /* 0x0000000c0d0e7389 */ /* 0x00006400000c000b */
[----:B01----:R-:W-:Y:S01]  /*29ec0*/  ENDCOLLECTIVE ;  /* 0x000000000000791b */ /* 0x003fe20003800000 */
.L_x_820:
[----:B------:R-:W-:Y:S02]  /*29ed0*/  SEL R8, R10, R7, P0 ;  /* 0x000000070a087207 */ /* 0x000fe40000000000 */
[----:B------:R-:W-:Y:S02]  /*29ee0*/  SEL R10, R7, R10, P0 ;  /* 0x0000000a070a7207 */ /* 0x000fe40000000000 */
[----:B------:R-:W-:Y:S01]  /*29ef0*/  MOV R13, R21 ;  /* 0x00000015000d7202 */ /* 0x000fe20000000f00 */
[----:B------:R-:W-:Y:S02]  /*29f00*/  IMAD.MOV.U32 R12, RZ, RZ, R2 ;  /* 0x000000ffff0c7224 */ /* 0x000fe400078e0002 */
[----:B------:R-:W-:-:S07]  /*29f10*/  IMAD.MOV.U32 R9, RZ, RZ, R14 ;  /* 0x000000ffff097224 */ /* 0x000fce00078e000e */
[----:B------:R-:W-:Y:S05]  /*29f20*/  WARPSYNC.COLLECTIVE R15, `(.L_x_821) ;  /* 0x000000000f087348 */ /* 0x000fea0003c00000 */
[----:B------:R0:W1:Y:S02]  /*29f30*/  SHFL.IDX P6, R14, R13, R12, R11 ;  /* 0x0000000c0d0e7389 */ /* 0x00006400000c000b */
[----:B01----:R-:W-:Y:S01]  /*29f40*/  ENDCOLLECTIVE ;  /* 0x000000000000791b */ /* 0x003fe20003800000 */
.L_x_821:
[----:B------:R-:W-:Y:S01]  /*29f50*/  IMAD.MOV.U32 R13, RZ, RZ, R25 ;  /* 0x000000ffff0d7224 */ /* 0x000fe200078e0019 */
[----:B------:R-:W-:Y:S01]  /*29f60*/  MOV R12, R0 ;  /* 0x00000000000c7202 */ /* 0x000fe20000000f00 */
[----:B------:R-:W-:-:S07]  /*29f70*/  IMAD.MOV.U32 R20, RZ, RZ, R14 ;  /* 0x000000ffff147224 */ /* 0x000fce00078e000e */
[----:B------:R-:W-:Y:S05]  /*29f80*/  WARPSYNC.COLLECTIVE R15, `(.L_x_822) ;  /* 0x000000000f087348 */ /* 0x000fea0003c00000 */
[----:B------:R0:W1:Y:S02]  /*29f90*/  SHFL.IDX P6, R14, R13, R12, R11 ;  /* 0x0000000c0d0e7389 */ /* 0x00006400000c000b */
[----:B01----:R-:W-:Y:S01]  /*29fa0*/  ENDCOLLECTIVE ;  /* 0x000000000000791b */ /* 0x003fe20003800000 */
.L_x_822:
[----:B------:R-:W-:Y:S02]  /*29fb0*/  IMAD.MOV.U32 R13, RZ, RZ, R27 ;  /* 0x000000ffff0d7224 */ /* 0x000fe400078e001b */
[----:B------:R-:W-:Y:S02]  /*29fc0*/  IMAD.MOV.U32 R12, RZ, RZ, R2 ;  /* 0x000000ffff0c7224 */ /* 0x000fe400078e0002 */
[----:B------:R-:W-:-:S07]  /*29fd0*/  IMAD.MOV.U32 R26, RZ, RZ, R14 ;  /* 0x000000ffff1a7224 */ /* 0x000fce00078e000e */
[----:B------:R-:W-:Y:S05]  /*29fe0*/  WARPSYNC.COLLECTIVE R15, `(.L_x_823) ;  /* 0x000000000f087348 */ /* 0x000fea0003c00000 */
[----:B------:R0:W1:Y:S02]  /*29ff0*/  SHFL.IDX P6, R14, R13, R12, R11 ;  /* 0x0000000c0d0e7389 */ /* 0x00006400000c000b */
[----:B01----:R-:W-:Y:S01]  /*2a000*/  ENDCOLLECTIVE ;  /* 0x000000000000791b */ /* 0x003fe20003800000 */
.L_x_823:
[----:B------:R-:W-:Y:S02]  /*2a010*/  IMAD.MOV.U32 R13, RZ, RZ, R29 ;  /* 0x000000ffff0d7224 */ /* 0x000fe400078e001d */
[----:B------:R-:W-:Y:S01]  /*2a020*/  IMAD.MOV.U32 R12, RZ, RZ, R0 ;  /* 0x000000ffff0c7224 */ /* 0x000fe200078e0000 */
[----:B------:R-:W-:-:S07]  /*2a030*/  MOV R27, R14 ;  /* 0x0000000e001b7202 */ /* 0x000fce0000000f00 */
[----:B------:R-:W-:Y:S05]  /*2a040*/  WARPSYNC.COLLECTIVE R15, `(.L_x_824) ;  /* 0x000000000f087348 */ /* 0x000fea0003c00000 */
[----:B------:R0:W1:Y:S02]  /*2a050*/  SHFL.IDX P6, R14, R13, R12, R11 ;  /* 0x0000000c0d0e7389 */ /* 0x00006400000c000b */
[----:B01----:R-:W-:Y:S01]  /*2a060*/  ENDCOLLECTIVE ;  /* 0x000000000000791b */ /* 0x003fe20003800000 */
.L_x_824:
        /* <DEDUP_REMOVED lines=8> */
.L_x_825:
[----:B------:R-:W-:Y:S01]  /*2a0f0*/  IMAD.MOV.U32 R13, RZ, RZ, R33 ;  /* 0x000000ffff0d7224 */ /* 0x000fe200078e0021 */
[----:B------:R-:W-:Y:S01]  /*2a100*/  MOV R12, R0 ;  /* 0x00000000000c7202 */ /* 0x000fe20000000f00 */
[----:B------:R-:W-:-:S07]  /*2a110*/  IMAD.MOV.U32 R31, RZ, RZ, R14 ;  /* 0x000000ffff1f7224 */ /* 0x000fce00078e000e */
[----:B------:R-:W-:Y:S05]  /*2a120*/  WARPSYNC.COLLECTIVE R15, `(.L_x_826) ;  /* 0x000000000f087348 */ /* 0x000fea0003c00000 */
[----:B------:R0:W1:Y:S02]  /*2a130*/  SHFL.IDX P6, R14, R13, R12, R11 ;  /* 0x0000000c0d0e7389 */ /* 0x00006400000c000b */
[----:B01----:R-:W-:Y:S01]  /*2a140*/  ENDCOLLECTIVE ;  /* 0x000000000000791b */ /* 0x003fe20003800000 */
.L_x_826:
[----:B------:R-:W-:Y:S02]  /*2a150*/  SEL R28, R30, R31, P0 ;  /* 0x0000001f1e1c7207 */ /* 0x000fe40000000000 */
[----:B------:R-:W-:Y:S01]  /*2a160*/  SEL R30, R31, R30, P0 ;  /* 0x0000001e1f1e7207 */ /* 0x000fe20000000000 */
[----:B------:R-:W-:Y:S02]  /*2a170*/  IMAD.MOV.U32 R13, RZ, RZ, R35 ;  /* 0x000000ffff0d7224 */ /* 0x000fe400078e0023 */
[----:B------:R-:W-:Y:S02]  /*2a180*/  IMAD.MOV.U32 R12, RZ, RZ, R2 ;  /* 0x000000ffff0c7224 */ /* 0x000fe400078e0002 */
[----:B------:R-:W-:-:S07]  /*2a190*/  IMAD.MOV.U32 R34, RZ, RZ, R14 ;  /* 0x000000ffff227224 */ /* 0x000fce00078e000e */
[----:B------:R-:W-:Y:S05]  /*2a1a0*/  WARPSYNC.COLLECTIVE R15, `(.L_x_827) ;  /* 0x000000000f087348 */ /* 0x000fea0003c00000 */
[----:B------:R0:W1:Y:S02]  /*2a1b0*/  SHFL.IDX P6, R14, R13, R12, R11 ;  /* 0x0000000c0d0e7389 */ /* 0x00006400000c000b */
[----:B01----:R-:W-:Y:S01]  /*2a1c0*/  ENDCOLLECTIVE ;  /* 0x000000000000791b */ /* 0x003fe20003800000 */
.L_x_827:
[----:B------:R-:W-:Y:S02]  /*2a1d0*/  IMAD.MOV.U32 R13, RZ, RZ, R37 ;  /* 0x000000ffff0d7224 */ /* 0x000fe400078e0025 */
[----:B------:R-:W-:Y:S01]  /*2a1e0*/  IMAD.MOV.U32 R12, RZ, RZ, R0 ;  /* 0x000000ffff0c7224 */ /* 0x000fe200078e0000 */
[----:B------:R-:W-:-:S07]  /*2a1f0*/  MOV R35, R14 ;  /* 0x0000000e00237202 */ /* 0x000fce0000000f00 */
[----:B------:R-:W-:Y:S05]  /*2a200*/  WARPSYNC.COLLECTIVE R15, `(.L_x_828) ;  /* 0x000000000f087348 */ /* 0x000fea0003c00000 */
[----:B------:R0:W1:Y:S02]  /*2a210*/  SHFL.IDX P6, R14, R13, R12, R11 ;  /* 0x0000000c0d0e7389 */ /* 0x00006400000c000b */
[----:B01----:R-:W-:Y:S01]  /*2a220*/  ENDCOLLECTIVE ;  /* 0x000000000000791b */ /* 0x003fe20003800000 */
.L_x_828:
        /* <DEDUP_REMOVED lines=8> */
.L_x_829:
[----:B------:R-:W-:Y:S01]  /*2a2b0*/  IMAD.MOV.U32 R13, RZ, RZ, R41 ;  /* 0x000000ffff0d7224 */ /* 0x000fe200078e0029 */
[----:B------:R-:W-:Y:S01]  /*2a2c0*/  MOV R12, R0 ;  /* 0x00000000000c7202 */ /* 0x000fe20000000f00 */
[----:B------:R-:W-:-:S07]  /*2a2d0*/  IMAD.MOV.U32 R39, RZ, RZ, R14 ;  /* 0x000000ffff277224 */ /* 0x000fce00078e000e */
[----:B------:R-:W-:Y:S05]  /*2a2e0*/  WARPSYNC.COLLECTIVE R15, `(.L_x_830) ;  /* 0x000000000f087348 */ /* 0x000fea0003c00000 */
[----:B------:R0:W1:Y:S02]  /*2a2f0*/  SHFL.IDX P6, R14, R13, R12, R11 ;  /* 0x0000000c0d0e7389 */ /* 0x00006400000c000b */
[----:B01----:R-:W-:Y:S01]  /*2a300*/  ENDCOLLECTIVE ;  /* 0x000000000000791b */ /* 0x003fe20003800000 */
.L_x_830:
        /* <DEDUP_REMOVED lines=8> */
.L_x_831:
[----:B------:R-:W-:Y:S02]  /*2a390*/  IMAD.MOV.U32 R13, RZ, RZ, R47 ;  /* 0x000000ffff0d7224 */ /* 0x000fe400078e002f */
[----:B------:R-:W-:Y:S01]  /*2a3a0*/  IMAD.MOV.U32 R12, RZ, RZ, R0 ;  /* 0x000000ffff0c7224 */ /* 0x000fe200078e0000 */
[----:B------:R-:W-:-:S07]  /*2a3b0*/  MOV R43, R14 ;  /* 0x0000000e002b7202 */ /* 0x000fce0000000f00 */
[----:B------:R-:W-:Y:S05]  /*2a3c0*/  WARPSYNC.COLLECTIVE R15, `(.L_x_832) ;  /* 0x000000000f087348 */ /* 0x000fea0003c00000 */
[----:B------:R0:W1:Y:S02]  /*2a3d0*/  SHFL.IDX P6, R14, R13, R12, R11 ;  /* 0x0000000c0d0e7389 */ /* 0x00006400000c000b */
[----:B01----:R-:W-:Y:S01]  /*2a3e0*/  ENDCOLLECTIVE ;  /* 0x000000000000791b */ /* 0x003fe20003800000 */
.L_x_832:
        /* <DEDUP_REMOVED lines=8> */
.L_x_833:
[----:B------:R-:W-:Y:S01]  /*2a470*/  IMAD.MOV.U32 R13, RZ, RZ, R51 ;  /* 0x000000ffff0d7224 */ /* 0x000fe200078e0033 */
[----:B------:R-:W-:Y:S01]  /*2a480*/  MOV R12, R0 ;  /* 0x00000000000c7202 */ /* 0x000fe20000000f00 */
[----:B------:R-:W-:-:S07]  /*2a490*/  IMAD.MOV.U32 R46, RZ, RZ, R14 ;  /* 0x000000ffff2e7224 */ /* 0x000fce00078e000e */
[----:B------:R-:W-:Y:S05]  /*2a4a0*/  WARPSYNC.COLLECTIVE R15, `(.L_x_834) ;  /* 0x000000000f087348 */ /* 0x000fea0003c00000 */
[----:B------:R0:W1:Y:S02]  /*2a4b0*/  SHFL.IDX P6, R14, R13, R12, R11 ;  /* 0x0000000c0d0e7389 */ /* 0x00006400000c000b */
[----:B01----:R-:W-:Y:S01]  /*2a4c0*/  ENDCOLLECTIVE ;  /* 0x000000000000791b */ /* 0x003fe20003800000 */
.L_x_834:
        /* <DEDUP_REMOVED lines=8> */
.L_x_835:
[----:B------:R-:W-:Y:S02]  /*2a550*/  IMAD.MOV.U32 R13, RZ, RZ, R55 ;  /* 0x000000ffff0d7224 */ /* 0x000fe400078e0037 */
[----:B------:R-:W-:Y:S01]  /*2a560*/  IMAD.MOV.U32 R12, RZ, RZ, R0 ;  /* 0x000000ffff0c7224 */ /* 0x000fe200078e0000 */
[----:B------:R-:W-:-:S07]  /*2a570*/  MOV R48, R14 ;  /* 0x0000000e00307202 */ /* 0x000fce0000000f00 */
[----:B------:R-:W-:Y:S05]  /*2a580*/  WARPSYNC.COLLECTIVE R15, `(.L_x_836) ;  /* 0x000000000f087348 */ /* 0x000fea0003c00000 */
[----:B------:R0:W1:Y:S02]  /*2a590*/  SHFL.IDX P6, R14, R13, R12, R11 ;  /* 0x0000000c0d0e7389 */ /* 0x00006400000c000b */
[----:B01----:R-:W-:Y:S01]  /*2a5a0*/  ENDCOLLECTIVE ;  /* 0x000000000000791b */ /* 0x003fe20003800000 */
.L_x_836:
[----:B------:R-:W-:Y:S01]  /*2a5b0*/  MOV R13, R57 ;  /* 0x00000039000d7202 */ /* 0x000fe20000000f00 */
[----:B------:R-:W-:Y:S02]  /*2a5c0*/  IMAD.MOV.U32 R12, RZ, RZ, R2 ;  /* 0x000000ffff0c7224 */ /* 0x000fe400078e0002 */
[----:B------:R-:W-:-:S07]  /*2a5d0*/  IMAD.MOV.U32 R55, RZ, RZ, R14 ;  /* 0x000000ffff377224 */ /* 0x000fce00078e000e */
[----:B------:R-:W-:Y:S05]  /*2a5e0*/  WARPSYNC.COLLECTIVE R15, `(.L_x_837) ;  /* 0x000000000f087348 */ /* 0x000fea0003c00000 */
[----:B------:R0:W1:Y:S02]  /*2a5f0*/  SHFL.IDX P6, R14, R13, R12, R11 ;  /* 0x0000000c0d0e7389 */ /* 0x00006400000c000b */
[----:B01----:R-:W-:Y:S01]  /*2a600*/  ENDCOLLECTIVE ;  /* 0x000000000000791b */ /* 0x003fe20003800000 */
.L_x_837:
[----:B------:R-:W-:Y:S01]  /*2a610*/  IMAD.MOV.U32 R13, RZ, RZ, R59 ;  /* 0x000000ffff0d7224 */ /* 0x000fe200078e003b */
[----:B------:R-:W-:Y:S01]  /*2a620*/  MOV R12, R0 ;  /* 0x00000000000c7202 */ /* 0x000fe20000000f00 */
[----:B------:R-:W-:-:S07]  /*2a630*/  IMAD.MOV.U32 R50, RZ, RZ, R14 ;  /* 0x000000ffff327224 */ /* 0x000fce00078e000e */
[----:B------:R-:W-:Y:S05]  /*2a640*/  WARPSYNC.COLLECTIVE R15, `(.L_x_838) ;  /* 0x000000000f087348 */ /* 0x000fea0003c00000 */
[----:B------:R0:W1:Y:S02]  /*2a650*/  SHFL.IDX P6, R14, R13, R12, R11 ;  /* 0x0000000c0d0e7389 */ /* 0x00006400000c000b */
[----:B01----:R-:W-:Y:S01]  /*2a660*/  ENDCOLLECTIVE ;  /* 0x000000000000791b */ /* 0x003fe20003800000 */
.L_x_838:
[----:B------:R-:W-:Y:S02]  /*2a670*/  IMAD.MOV.U32 R13, RZ, RZ, R61 ;  /* 0x000000ffff0d7224 */ /* 0x000fe400078e003d */
[----:B------:R-:W-:Y:S02]  /*2a680*/  IMAD.MOV.U32 R12, RZ, RZ, R2 ;  /* 0x000000ffff0c7224 */ /* 0x000fe400078e0002 */
[----:B------:R-:W-:-:S07]  /*2a690*/  IMAD.MOV.U32 R59, RZ, RZ, R14 ;  /* 0x000000ffff3b7224 */ /* 0x000fce00078e000e */
[----:B------:R-:W-:Y:S05]  /*2a6a0*/  WARPSYNC.COLLECTIVE R15, `(.L_x_839) ;  /* 0x000000000f087348 */ /* 0x000fea0003c00000 */
[----:B------:R0:W1:Y:S02]  /*2a6b0*/  SHFL.IDX P6, R14, R13, R12, R11 ;  /* 0x0000000c0d0e7389 */ /* 0x00006400000c000b */
[----:B01----:R-:W-:Y:S01]  /*2a6c0*/  ENDCOLLECTIVE ;  /* 0x000000000000791b */ /* 0x003fe20003800000 */
.L_x_839:
[----:B------:R-:W-:Y:S02]  /*2a6d0*/  IMAD.MOV.U32 R13, RZ, RZ, R63 ;  /* 0x000000ffff0d7224 */ /* 0x000fe400078e003f */
[----:B------:R-:W-:Y:S01]  /*2a6e0*/  IMAD.MOV.U32 R12, RZ, RZ, R0 ;  /* 0x000000ffff0c7224 */ /* 0x000fe200078e0000 */
[----:B------:R-:W-:-:S07]  /*2a6f0*/  MOV R52, R14 ;  /* 0x0000000e00347202 */ /* 0x000fce0000000f00 */
[----:B------:R-:W-:Y:S05]  /*2a700*/  WARPSYNC.COLLECTIVE R15, `(.L_x_840) ;  /* 0x000000000f087348 */ /* 0x000fea0003c00000 */
[----:B------:R0:W1:Y:S02]  /*2a710*/  SHFL.IDX P6, R14, R13, R12, R11 ;  /* 0x0000000c0d0e7389 */ /* 0x00006400000c000b */
[----:B01----:R-:W-:Y:S01]  /*2a720*/  ENDCOLLECTIVE ;  /* 0x000000000000791b */ /* 0x003fe20003800000 */
.L_x_840:
        /* <DEDUP_REMOVED lines=8> */
.L_x_841:
[----:B------:R-:W-:Y:S01]  /*2a7b0*/  IMAD.MOV.U32 R13, RZ, RZ, R67 ;  /* 0x000000ffff0d7224 */ /* 0x000fe200078e0043 */
[----:B------:R-:W-:Y:S01]  /*2a7c0*/  MOV R12, R0 ;  /* 0x00000000000c7202 */ /* 0x000fe20000000f00 */
[----:B------:R-:W-:-:S07]  /*2a7d0*/  IMAD.MOV.U32 R54, RZ, RZ, R14 ;  /* 0x000000ffff367224 */ /* 0x000fce00078e000e */
[----:B------:R-:W-:Y:S05]  /*2a7e0*/  WARPSYNC.COLLECTIVE R15, `(.L_x_842) ;  /* 0x000000000f087348 */ /* 0x000fea0003c00000 */
[----:B------:R0:W1:Y:S02]  /*2a7f0*/  SHFL.IDX P6, R14, R13, R12, R11 ;  /* 0x0000000c0d0e7389 */ /* 0x00006400000c000b */
[----:B01----:R-:W-:Y:S01]  /*2a800*/  ENDCOLLECTIVE ;  /* 0x000000000000791b */ /* 0x003fe20003800000 */
.L_x_842:
        /* <DEDUP_REMOVED lines=8> */
.L_x_843:
[----:B------:R-:W-:Y:S02]  /*2a890*/  IMAD.MOV.U32 R13, RZ, RZ, R71 ;  /* 0x000000ffff0d7224 */ /* 0x000fe400078e0047 */
[----:B------:R-:W-:Y:S01]  /*2a8a0*/  IMAD.MOV.U32 R12, RZ, RZ, R0 ;  /* 0x000000ffff0c7224 */ /* 0x000fe200078e0000 */
[----:B------:R-:W-:-:S07]  /*2a8b0*/  MOV R56, R14 ;  /* 0x0000000e00387202 */ /* 0x000fce0000000f00 */
[----:B------:R-:W-:Y:S05]  /*2a8c0*/  WARPSYNC.COLLECTIVE R15, `(.L_x_844) ;  /* 0x000000000f087348 */ /* 0x000fea0003c00000 */
[----:B------:R0:W1:Y:S02]  /*2a8d0*/  SHFL.IDX P6, R14, R13, R12, R11 ;  /* 0x0000000c0d0e7389 */ /* 0x00006400000c000b */
[----:B01----:R-:W-:Y:S01]  /*2a8e0*/  ENDCOLLECTIVE ;  /* 0x000000000000791b */ /* 0x003fe20003800000 */
.L_x_844:
        /* <DEDUP_REMOVED lines=8> */
.L_x_845:
[----:B------:R-:W-:Y:S01]  /*2a970*/  IMAD.MOV.U32 R13, RZ, RZ, R75 ;  /* 0x000000ffff0d7224 */ /* 0x000fe200078e004b */
[----:B------:R-:W-:Y:S01]  /*2a980*/  MOV R12, R0 ;  /* 0x00000000000c7202 */ /* 0x000fe20000000f00 */
[----:B------:R-:W-:-:S07]  /*2a990*/  IMAD.MOV.U32 R58, RZ, RZ, R14 ;  /* 0x000000ffff3a7224 */ /* 0x000fce00078e000e */
[----:B------:R-:W-:Y:S05]  /*2a9a0*/  WARPSYNC.COLLECTIVE R15, `(.L_x_846) ;  /* 0x000000000f087348 */ /* 0x000fea0003c00000 */
[----:B------:R0:W1:Y:S02]  /*2a9b0*/  SHFL.IDX P6, R14, R13, R12, R11 ;  /* 0x0000000c0d0e7389 */ /* 0x00006400000c000b */
[----:B01----:R-:W-:Y:S01]  /*2a9c0*/  ENDCOLLECTIVE ;  /* 0x000000000000791b */ /* 0x003fe20003800000 */
.L_x_846:
[----:B------:R-:W-:Y:S02]  /*2a9d0*/  SEL R37, R71, R58, P0 ;  /* 0x0000003a47257207 */ /* 0x000fe40000000000 */
[----:B------:R-:W-:Y:S01]  /*2a9e0*/  SEL R39, R58, R71, P0 ;  /* 0x000000473a277207 */ /* 0x000fe20000000000 */
[----:B------:R-:W-:Y:S02]  /*2a9f0*/  IMAD.MOV.U32 R13, RZ, RZ, R77 ;  /* 0x000000ffff0d7224 */ /* 0x000fe400078e004d */
[----:B------:R-:W-:Y:S02]  /*2aa00*/  IMAD.MOV.U32 R12, RZ, RZ, R2 ;  /* 0x000000ffff0c7224 */ /* 0x000fe400078e0002 */
[----:B------:R-:W-:Y:S02]  /*2aa10*/  IMAD.MOV.U32 R2, RZ, RZ, RZ ;  /* 0x000000ffff027224 */ /* 0x000fe400078e00ff */
[----:B------:R-:W-:-:S07]  /*2aa20*/  IMAD.MOV.U32 R75, RZ, RZ, R14 ;  /* 0x000000ffff4b7224 */ /* 0x000fce00078e000e */
[----:B------:R-:W-:Y:S05]  /*2aa30*/  WARPSYNC.COLLECTIVE R15, `(.L_x_847) ;  /* 0x000000000f087348 */ /* 0x000fea0003c00000 */
[----:B------:R0:W1:Y:S02]  /*2aa40*/  SHFL.IDX P6, R14, R13, R12, R11 ;  /* 0x0000000c0d0e7389 */ /* 0x00006400000c000b */
[----:B01----:R-:W-:Y:S01]  /*2aa50*/  ENDCOLLECTIVE ;  /* 0x000000000000791b */ /* 0x003fe20003800000 */
.L_x_847:
[----:B------:R-:W-:Y:S02]  /*2aa60*/  SEL R12, R9, R20, P0 ;  /* 0x00000014090c7207 */ /* 0x000fe40000000000 */
[----:B------:R-:W-:Y:S02]  /*2aa70*/  SEL R11, R48, R51, P0 ;  /* 0x00000033300b7207 */ /* 0x000fe40000000000 */
[----:B------:R-:W-:Y:S02]  /*2aa80*/  SEL R13, R55, R50, P0 ;  /* 0x00000032370d7207 */ /* 0x000fe40000000000 */
[----:B------:R-:W-:Y:S02]  /*2aa90*/  SEL R15, R50, R55, P0 ;  /* 0x00000037320f7207 */ /* 0x000fe40000000000 */
[----:B------:R-:W-:Y:S02]  /*2aaa0*/  MOV R60, R14 ;  /* 0x0000000e003c7202 */ /* 0x000fe40000000f00 */
[----:B------:R-:W-:-:S02]  /*2aab0*/  SEL R14, R20, R9, P0 ;  /* 0x00000009140e7207 */ /* 0x000fc40000000000 */
[----:B------:R-:W-:Y:S01]  /*2aac0*/  SEL R9, R51, R48, P0 ;  /* 0x0000003033097207 */ /* 0x000fe20000000000 */
[----:B------:R-:W-:Y:S06]  /*2aad0*/  BRA `(.L_x_848) ;  /* 0xffffff4c00007947 */ /* 0x000fec000383ffff */
.L_x_620:
[----:B------:R-:W-:Y:S01]  /*2aae0*/  IMAD.MOV.U32 R13, RZ, RZ, R3 ;  /* 0x000000ffff0d7224 */ /* 0x000fe200078e0003 */
[----:B------:R-:W-:Y:S01]  /*2aaf0*/  MOV R11, 0x181f ;  /* 0x0000181f000b7802 */ /* 0x000fe20000000f00 */
[----:B------:R-:W-:Y:S02]  /*2ab00*/  IMAD.MOV.U32 R12, RZ, RZ, RZ ;  /* 0x000000ffff0c7224 */ /* 0x000fe400078e00ff */
[----:B------:R-:W-:-:S07]  /*2ab10*/  IMAD.MOV.U32 R15, RZ, RZ, -0x1 ;  /* 0xffffffffff0f7424 */ /* 0x000fce00078e00ff */
[----:B01----:R-:W-:Y:S05]  /*2ab20*/  WARPSYNC.COLLECTIVE R15, `(.L_x_849) ;  /* 0x000000000f087348 */ /* 0x003fea0003c00000 */
[----:B------:R2:W3:Y:S02]  /*2ab30*/  SHFL.IDX P6, R14, R13, R12, R11 ;  /* 0x0000000c0d0e7389 */ /* 0x0004e400000c000b */
[----:B0123--:R-:W-:Y:S01]  /*2ab40*/  ENDCOLLECTIVE ;  /* 0x000000000000791b */ /* 0x00ffe20003800000 */
.L_x_849:
[----:B------:R-:W-:Y:S02]  /*2ab50*/  IMAD.MOV.U32 R13, RZ, RZ, R2 ;  /* 0x000000ffff0d7224 */ /* 0x000fe400078e0002 */
[----:B------:R-:W-:-:S07]  /*2ab60*/  IMAD.MOV.U32 R0, RZ, RZ, R14 ;  /* 0x000000ffff007224 */ /* 0x000fce00078e000e */
[----:B------:R-:W-:Y:S05]  /*2ab70*/  WARPSYNC.COLLECTIVE R15, `(.L_x_850) ;  /* 0x000000000f087348 */ /* 0x000fea0003c00000 */
[----:B------:R0:W1:Y:S02]  /*2ab80*/  SHFL.IDX P6, R14, R13, R12, R11 ;  /* 0x0000000c0d0e7389 */ /* 0x00006400000c000b */
[----:B01----:R-:W-:Y:S01]  /*2ab90*/  ENDCOLLECTIVE ;  /* 0x000000000000791b */ /* 0x003fe20003800000 */
.L_x_850:
[----:B------:R-:W-:Y:S05]  /*2aba0*/  BRA `(.L_x_851) ;  /* 0xffffff6000647947 */ /* 0x000fea000383ffff */
.L_x_623:
[----:B------:R-:W-:Y:S01]  /*2abb0*/  BSSY B1, `(.L_x_852) ;  /* 0x0000008000017945 */ /* 0x000fe20003800000 */
[----:B------:R-:W-:Y:S01]  /*2abc0*/  MOV R13, R3 ;  /* 0x00000003000d7202 */ /* 0x000fe20000000f00 */
[----:B------:R-:W-:Y:S02]  /*2abd0*/  IMAD.MOV.U32 R12, RZ, RZ, 0x1 ;  /* 0x00000001ff0c7424 */ /* 0x000fe400078e00ff */
[----:B------:R-:W-:Y:S02]  /*2abe0*/  IMAD.MOV.U32 R11, RZ, RZ, 0x181f ;  /* 0x0000181fff0b7424 */ /* 0x000fe400078e00ff */
[----:B---3--:R-:W-:-:S07]  /*2abf0*/  IMAD.MOV.U32 R15, RZ, RZ, -0x1 ;  /* 0xffffffffff0f7424 */ /* 0x008fce00078e00ff */
[----:B012-4-:R-:W-:Y:S05]  /*2ac00*/  WARPSYNC.COLLECTIVE R15, `(.L_x_853) ;  /* 0x000000000f087348 */ /* 0x017fea0003c00000 */
[----:B----4-:R3:W4:Y:S02]  /*2ac10*/  SHFL.IDX P6, R14, R13, R12, R11 ;  /* 0x0000000c0d0e7389 */ /* 0x01072400000c000b */
[----:B01234-:R-:W-:Y:S01]  /*2ac20*/  ENDCOLLECTIVE ;  /* 0x000000000000791b */ /* 0x01ffe20003800000 */
.L_x_853:
[----:B------:R-:W-:Y:S05]  /*2ac30*/  BSYNC B1 ;  /* 0x0000000000017941 */ /* 0x000fea0003800000 */
.L_x_852:
[----:B------:R-:W-:Y:S01]  /*2ac40*/  IMAD.MOV.U32 R13, RZ, RZ, R2 ;  /* 0x000000ffff0d7224 */ /* 0x000fe200078e0002 */
[----:B------:R-:W-:Y:S01]  /*2ac50*/  MOV R15, 0xffffffff ;  /* 0xffffffff000f7802 */ /* 0x000fe20000000f00 */
[----:B------:R-:W-:Y:S01]  /*2ac60*/  IMAD.MOV.U32 R12, RZ, RZ, 0x1 ;  /* 0x00000001ff0c7424 */ /* 0x000fe200078e00ff */
[----:B------:R-:W-:Y:S01]  /*2ac70*/  MOV R0, R14 ;  /* 0x0000000e00007202 */ /* 0x000fe20000000f00 */
[----:B------:R-:W-:-:S07]  /*2ac80*/  IMAD.MOV.U32 R11, RZ, RZ, 0x181f ;  /* 0x0000181fff0b7424 */ /* 0x000fce00078e00ff */
[----:B------:R-:W-:Y:S05]  /*2ac90*/  WARPSYNC.COLLECTIVE R15, `(.L_x_854) ;  /* 0x000000000f087348 */ /* 0x000fea0003c00000 */
[----:B------:R0:W1:Y:S02]  /*2aca0*/  SHFL.IDX P6, R14, R13, R12, R11 ;  /* 0x0000000c0d0e7389 */ /* 0x00006400000c000b */
[----:B01----:R-:W-:Y:S01]  /*2acb0*/  ENDCOLLECTIVE ;  /* 0x000000000000791b */ /* 0x003fe20003800000 */
.L_x_854:
[----:B------:R-:W-:Y:S05]  /*2acc0*/  BRA `(.L_x_855) ;  /* 0xffffff6000707947 */ /* 0x000fea000383ffff */
.L_x_626:
[----:B------:R-:W-:Y:S01]  /*2acd0*/  BSSY B1, `(.L_x_856) ;  /* 0x0000008000017945 */ /* 0x000fe20003800000 */
[----:B------:R-:W-:Y:S01]  /*2ace0*/  IMAD.MOV.U32 R13, RZ, RZ, R3 ;  /* 0x000000ffff0d7224 */ /* 0x000fe200078e0003 */
[----:B0-----:R-:W-:Y:S01]  /*2acf0*/  MOV R15, 0xffffffff ;  /* 0xffffffff000f7802 */ /* 0x001fe20000000f00 */
[----:B------:R-:W-:Y:S02]  /*2ad00*/  IMAD.MOV.U32 R12, RZ, RZ, 0x2 ;  /* 0x00000002ff0c7424 */ /* 0x000fe400078e00ff */
[----:B------:R-:W-:-:S07]  /*2ad10*/  IMAD.MOV.U32 R11, RZ, RZ, 0x181f ;  /* 0x0000181fff0b7424 */ /* 0x000fce00078e00ff */
[----:B-1234-:R-:W-:Y:S05]  /*2ad20*/  WARPSYNC.COLLECTIVE R15, `(.L_x_857) ;  /* 0x000000000f087348 */ /* 0x01efea0003c00000 */
[----:B----4-:R0:W4:Y:S02]  /*2ad30*/  SHFL.IDX P6, R14, R13, R12, R11 ;  /* 0x0000000c0d0e7389 */ /* 0x01012400000c000b */
[----:B01234-:R-:W-:Y:S01]  /*2ad40*/  ENDCOLLECTIVE ;  /* 0x000000000000791b */ /* 0x01ffe20003800000 */
.L_x_857:
[----:B------:R-:W-:Y:S05]  /*2ad50*/  BSYNC B1 ;  /* 0x0000000000017941 */ /* 0x000fea0003800000 */
.L_x_856:
        /* <DEDUP_REMOVED lines=8> */
.L_x_858:
[----:B------:R-:W-:Y:S05]  /*2ade0*/  BRA `(.L_x_859) ;  /* 0xffffff6000787947 */ /* 0x000fea000383ffff */
.L_x_629:
[----:B------:R-:W-:Y:S01]  /*2adf0*/  BSSY B1, `(.L_x_860) ;  /* 0x0000008000017945 */ /* 0x000fe20003800000 */
[----:B------:R-:W-:Y:S01]  /*2ae00*/  IMAD.MOV.U32 R13, RZ, RZ, R3 ;  /* 0x000000ffff0d7224 */ /* 0x000fe200078e0003 */
[----:B------:R-:W-:Y:S01]  /*2ae10*/  MOV R11, 0x181f ;  /* 0x0000181f000b7802 */ /* 0x000fe20000000f00 */
[----:B------:R-:W-:Y:S02]  /*2ae20*/  IMAD.MOV.U32 R12, RZ, RZ, 0x3 ;  /* 0x00000003ff0c7424 */ /* 0x000fe400078e00ff */
[----:B0-----:R-:W-:-:S07]  /*2ae30*/  IMAD.MOV.U32 R15, RZ, RZ, -0x1 ;  /* 0xffffffffff0f7424 */ /* 0x001fce00078e00ff */
[----:B-1234-:R-:W-:Y:S05]  /*2ae40*/  WARPSYNC.COLLECTIVE R15, `(.L_x_861) ;  /* 0x000000000f087348 */ /* 0x01efea0003c00000 */
[----:B------:R0:W0:Y:S02]  /*2ae50*/  SHFL.IDX P6, R14, R13, R12, R11 ;  /* 0x0000000c0d0e7389 */ /* 0x00002400000c000b */
[----:B01234-:R-:W-:Y:S01]  /*2ae60*/  ENDCOLLECTIVE ;  /* 0x000000000000791b */ /* 0x01ffe20003800000 */
.L_x_861:
[----:B------:R-:W-:Y:S05]  /*2ae70*/  BSYNC B1 ;  /* 0x0000000000017941 */ /* 0x000fea0003800000 */
.L_x_860:
        /* <DEDUP_REMOVED lines=8> */
.L_x_862:
[----:B------:R-:W-:Y:S05]  /*2af00*/  BRA `(.L_x_863) ;  /* 0xffffff6000807947 */ /* 0x000fea000383ffff */
.L_x_645:
[----:B0-----:R-:W0:Y:S01]  /*2af10*/  S2R R8, SR_TID.X ;  /* 0x0000000000087919 */ /* 0x001e220000002100 */
[----:B------:R-:W-:Y:S01]  /*2af20*/  BSSY B1, `(.L_x_864) ;  /* 0x000000a000017945 */ /* 0x000fe20003800000 */
[----:B------:R-:W-:Y:S01]  /*2af30*/  MOV R12, RZ ;  /* 0x000000ff000c7202 */ /* 0x000fe20000000f00 */
[----:B------:R-:W-:Y:S02]  /*2af40*/  IMAD.MOV.U32 R11, RZ, RZ, 0x1f ;  /* 0x0000001fff0b7424 */ /* 0x000fe400078e00ff */
[----:B------:R-:W-:Y:S01]  /*2af50*/  IMAD.MOV.U32 R15, RZ, RZ, -0x1 ;  /* 0xffffffffff0f7424 */ /* 0x000fe200078e00ff */
[----:B0-----:R-:W-:-:S04]  /*2af60*/  SHF.R.U32.HI R8, RZ, 0x5, R8 ;  /* 0x00000005ff087819 */ /* 0x001fc80000011608 */
[----:B------:R-:W-:-:S05]  /*2af70*/  LOP3.LUT R8, R8, 0x3, RZ, 0xc0, !PT ;  /* 0x0000000308087812 */ /* 0x000fca00078ec0ff */
[----:B------:R-:W-:-:S07]  /*2af80*/  IMAD.MOV.U32 R13, RZ, RZ, R8 ;  /* 0x000000ffff0d7224 */ /* 0x000fce00078e0008 */
[----:B------:R-:W-:Y:S05]  /*2af90*/  WARPSYNC.COLLECTIVE R15, `(.L_x_865) ;  /* 0x000000000f087348 */ /* 0x000fea0003c00000 */
[----:B------:R0:W1:Y:S02]  /*2afa0*/  SHFL.IDX P6, R14, R13, R12, R11 ;  /* 0x0000000c0d0e7389 */ /* 0x00006400000c000b */
[----:B01----:R-:W-:Y:S01]  /*2afb0*/  ENDCOLLECTIVE ;  /* 0x000000000000791b */ /* 0x003fe20003800000 */
.L_x_865:
[----:B------:R-:W-:Y:S05]  /*2afc0*/  BSYNC B1 ;  /* 0x0000000000017941 */ /* 0x000fea0003800000 */
.L_x_864:
[----:B------:R-:W-:Y:S05]  /*2afd0*/  BRA `(.L_x_866) ;  /* 0xffffff7400847947 */ /* 0x000fea000383ffff */
.L_x_647:
[----:B------:R-:W-:Y:S01]  /*2afe0*/  BSSY B1, `(.L_x_867) ;  /* 0x0000006000017945 */ /* 0x000fe20003800000 */
[----:B------:R-:W-:-:S07]  /*2aff0*/  IMAD.MOV.U32 R15, RZ, RZ, -0x1 ;  /* 0xffffffffff0f7424 */ /* 0x000fce00078e00ff */
[----:B01----:R-:W-:Y:S05]  /*2b000*/  WARPSYNC.COLLECTIVE R15, `(.L_x_868) ;  /* 0x000000000f0c7348 */ /* 0x003fea0003c00000 */
[----:B------:R-:W-:Y:S02]  /*2b010*/  ELECT P6, UR62, PT ;  /* 0x00000000003e782f */ /* 0x000fe400038c0000 */
[----:B------:R-:W-:Y:S01]  /*2b020*/  MOV R14, UR62 ;  /* 0x0000003e000e7c02 */ /* 0x000fe20008000f00 */
[----:B01----:R-:W-:Y:S10]  /*2b030*/  ENDCOLLECTIVE ;  /* 0x000000000000791b */ /* 0x003ff40003800000 */
.L_x_868:
[----:B------:R-:W-:Y:S05]  /*2b040*/  BSYNC B1 ;  /* 0x0000000000017941 */ /* 0x000fea0003800000 */
.L_x_867:
[----:B------:R-:W-:Y:S05]  /*2b050*/  BRA `(.L_x_646) ;  /* 0xffffff74007c7947 */ /* 0x000fea000383ffff */
.L_x_649:
[----:B-1----:R1:W2:Y:S02]  /*2b060*/  SYNCS.PHASECHK.TRANS64.TRYWAIT P0, [R22+URZ+0x29820], R5 ;  /* 0x02982005160075a7 */ /* 0x0022a4000800017f */
[----:B--2---:R-:W-:Y:S05]  /*2b070*/  @!P0 NANOSLEEP.SYNCS 0x989680 ;  /* 0x009896800000895d */ /* 0x004fea0003900000 */
[----:B------:R-:W2:Y:S02]  /*2b080*/  @!P0 SYNCS.PHASECHK.TRANS64 P0, [R22+URZ+0x29820], R5 ;  /* 0x02982005160085a7 */ /* 0x000ea4000800007f */
[----:B--2---:R-:W-:Y:S05]  /*2b090*/  @!P0 BRA `(.L_x_649) ;  /* 0xfffffffc00f08947 */ /* 0x004fea000383ffff */
[----:B------:R-:W-:Y:S05]  /*2b0a0*/  BRA `(.L_x_869) ;  /* 0xffffff74008c7947 */ /* 0x000fea000383ffff */
.L_x_653:
[----:B0-----:R0:W2:Y:S02]  /*2b0b0*/  SYNCS.PHASECHK.TRANS64.TRYWAIT P0, [R9+URZ+0x298a0], R8 ;  /* 0x0298a008090075a7 */ /* 0x0010a4000800017f */
[----:B--2---:R-:W-:Y:S05]  /*2b0c0*/  @!P0 NANOSLEEP.SYNCS 0x989680 ;  /* 0x009896800000895d */ /* 0x004fea0003900000 */
[----:B------:R-:W2:Y:S02]  /*2b0d0*/  @!P0 SYNCS.PHASECHK.TRANS64 P0, [R9+URZ+0x298a0], R8 ;  /* 0x0298a008090085a7 */ /* 0x000ea4000800007f */
[----:B--2---:R-:W-:Y:S05]  /*2b0e0*/  @!P0 BRA `(.L_x_653) ;  /* 0xfffffffc00f08947 */ /* 0x004fea000383ffff */
[----:B------:R-:W-:Y:S05]  /*2b0f0*/  BRA `(.L_x_870) ;  /* 0xffffff7400a47947 */ /* 0x000fea000383ffff */
.L_x_660:
[----:B-1----:R1:W2:Y:S02]  /*2b100*/  SYNCS.PHASECHK.TRANS64.TRYWAIT P0, [R9+URZ+0x298c0], R8 ;  /* 0x0298c008090075a7 */ /* 0x0022a4000800017f */
[----:B--2---:R-:W-:Y:S05]  /*2b110*/  @!P0 NANOSLEEP.SYNCS 0x989680 ;  /* 0x009896800000895d */ /* 0x004fea0003900000 */
[----:B------:R-:W2:Y:S02]  /*2b120*/  @!P0 SYNCS.PHASECHK.TRANS64 P0, [R9+URZ+0x298c0], R8 ;  /* 0x0298c008090085a7 */ /* 0x000ea4000800007f */
[----:B--2---:R-:W-:Y:S05]  /*2b130*/  @!P0 BRA `(.L_x_660) ;  /* 0xfffffffc00f08947 */ /* 0x004fea000383ffff */
[----:B------:R-:W-:Y:S05]  /*2b140*/  BRA `(.L_x_871) ;  /* 0xffffff7800987947 */ /* 0x000fea000383ffff */
.L_x_667:
[----:B0-----:R0:W2:Y:S02]  /*2b150*/  SYNCS.PHASECHK.TRANS64.TRYWAIT P1, [R8+URZ+0x298a0], R7 ;  /* 0x0298a007080075a7 */ /* 0x0010a4000802017f */
[----:B--2---:R-:W-:Y:S05]  /*2b160*/  @!P1 NANOSLEEP.SYNCS 0x989680 ;  /* 0x009896800000995d */ /* 0x004fea0003900000 */
[----:B------:R-:W2:Y:S02]  /*2b170*/  @!P1 SYNCS.PHASECHK.TRANS64 P1, [R8+URZ+0x298a0], R7 ;  /* 0x0298a007080095a7 */ /* 0x000ea4000802007f */
[----:B--2---:R-:W-:Y:S05]  /*2b180*/  @!P1 BRA `(.L_x_667) ;  /* 0xfffffffc00f09947 */ /* 0x004fea000383ffff */
[----:B------:R-:W-:Y:S05]  /*2b190*/  BRA `(.L_x_872) ;  /* 0xffffff7c00587947 */ /* 0x000fea000383ffff */
.L_x_674:
[----:B-1----:R1:W2:Y:S02]  /*2b1a0*/  SYNCS.PHASECHK.TRANS64.TRYWAIT P1, [R8+URZ+0x298c0], R7 ;  /* 0x0298c007080075a7 */ /* 0x0022a4000802017f */
[----:B--2---:R-:W-:Y:S05]  /*2b1b0*/  @!P1 NANOSLEEP.SYNCS 0x989680 ;  /* 0x009896800000995d */ /* 0x004fea0003900000 */
[----:B------:R-:W2:Y:S02]  /*2b1c0*/  @!P1 SYNCS.PHASECHK.TRANS64 P1, [R8+URZ+0x298c0], R7 ;  /* 0x0298c007080095a7 */ /* 0x000ea4000802007f */
[----:B--2---:R-:W-:Y:S05]  /*2b1d0*/  @!P1 BRA `(.L_x_674) ;  /* 0xfffffffc00f09947 */ /* 0x004fea000383ffff */
[----:B------:R-:W-:Y:S05]  /*2b1e0*/  BRA `(.L_x_873) ;  /* 0xffffff8000487947 */ /* 0x000fea000383ffff */
.L_x_689:
[----:B------:R-:W-:Y:S01]  /*2b1f0*/  SHF.R.U32.HI R8, RZ, 0x5, R21 ;  /* 0x00000005ff087819 */ /* 0x000fe20000011615 */
[----:B------:R-:W-:Y:S01]  /*2b200*/  BSSY B0, `(.L_x_874) ;  /* 0x0000009000007945 */ /* 0x000fe20003800000 */
[----:B--2---:R-:W-:Y:S02]  /*2b210*/  IMAD.MOV.U32 R12, RZ, RZ, RZ ;  /* 0x000000ffff0c7224 */ /* 0x004fe400078e00ff */
[----:B------:R-:W-:Y:S01]  /*2b220*/  LOP3.LUT R8, R8, 0x3, RZ, 0xc0, !PT ;  /* 0x0000000308087812 */ /* 0x000fe200078ec0ff */
[----:B------:R-:W-:Y:S02]  /*2b230*/  IMAD.MOV.U32 R11, RZ, RZ, 0x1f ;  /* 0x0000001fff0b7424 */ /* 0x000fe400078e00ff */
[----:B------:R-:W-:Y:S01]  /*2b240*/  IMAD.MOV.U32 R15, RZ, RZ, -0x1 ;  /* 0xffffffffff0f7424 */ /* 0x000fe200078e00ff */
[----:B------:R-:W-:-:S07]  /*2b250*/  MOV R13, R8 ;  /* 0x00000008000d7202 */ /* 0x000fce0000000f00 */
[----:B-----5:R-:W-:Y:S05]  /*2b260*/  WARPSYNC.COLLECTIVE R15, `(.L_x_875) ;  /* 0x000000000f087348 */ /* 0x020fea0003c00000 */
[----:B------:R0:W1:Y:S02]  /*2b270*/  SHFL.IDX P6, R14, R13, R12, R11 ;  /* 0x0000000c0d0e7389 */ /* 0x00006400000c000b */
[----:B01---5:R-:W-:Y:S01]  /*2b280*/  ENDCOLLECTIVE ;  /* 0x000000000000791b */ /* 0x023fe20003800000 */
.L_x_875:
[----:B------:R-:W-:Y:S05]  /*2b290*/  BSYNC B0 ;  /* 0x0000000000007941 */ /* 0x000fea0003800000 */
.L_x_874:
[----:B------:R-:W-:Y:S05]  /*2b2a0*/  BRA `(.L_x_876) ;  /* 0xffffff9000007947 */ /* 0x000fea000383ffff */
.L_x_692:
[----:B0-----:R-:W2:Y:S02]  /*2b2b0*/  LDL R2, [R1+0x3c] ;  /* 0x00003c0001027983 */ /* 0x001ea40000100800 */
[----:B--2---:R0:W1:Y:S02]  /*2b2c0*/  SYNCS.PHASECHK.TRANS64.TRYWAIT P0, [R0+URZ+0x29880], R2 ;  /* 0x02988002000075a7 */ /* 0x004064000800017f */
[----:B-1----:R-:W-:Y:S05]  /*2b2d0*/  @!P0 NANOSLEEP.SYNCS 0x989680 ;  /* 0x009896800000895d */ /* 0x002fea0003900000 */
[----:B------:R-:W1:Y:S02]  /*2b2e0*/  @!P0 SYNCS.PHASECHK.TRANS64 P0, [R0+URZ+0x29880], R2 ;  /* 0x02988002000085a7 */ /* 0x000e64000800007f */
[----:B-1----:R-:W-:Y:S05]  /*2b2f0*/  @!P0 BRA `(.L_x_692) ;  /* 0xfffffffc00ec8947 */ /* 0x002fea000383ffff */
[----:B------:R-:W-:Y:S05]  /*2b300*/  BRA `(.L_x_877) ;  /* 0xffffff90002c7947 */ /* 0x000fea000383ffff */
.L_x_693:
[----:B------:R-:W-:Y:S01]  /*2b310*/  BSSY B0, `(.L_x_878) ;  /* 0x0000008000007945 */ /* 0x000fe20003800000 */
[----:B------:R-:W-:Y:S01]  /*2b320*/  MOV R13, R3 ;  /* 0x00000003000d7202 */ /* 0x000fe20000000f00 */
[----:B------:R-:W-:Y:S02]  /*2b330*/  IMAD.MOV.U32 R12, RZ, RZ, RZ ;  /* 0x000000ffff0c7224 */ /* 0x000fe400078e00ff */
[----:B------:R-:W-:Y:S02]  /*2b340*/  IMAD.MOV.U32 R11, RZ, RZ, 0x1c1f ;  /* 0x00001c1fff0b7424 */ /* 0x000fe400078e00ff */
[----:B------:R-:W-:-:S07]  /*2b350*/  IMAD.MOV.U32 R15, RZ, RZ, -0x1 ;  /* 0xffffffffff0f7424 */ /* 0x000fce00078e00ff */
[----:B------:R-:W-:Y:S05]  /*2b360*/  WARPSYNC.COLLECTIVE R15, `(.L_x_879) ;  /* 0x000000000f087348 */ /* 0x000fea0003c00000 */
[----:B------:R0:W1:Y:S02]  /*2b370*/  SHFL.IDX P6, R14, R13, R12, R11 ;  /* 0x0000000c0d0e7389 */ /* 0x00006400000c000b */
[----:B01----:R-:W-:Y:S01]  /*2b380*/  ENDCOLLECTIVE ;  /* 0x000000000000791b */ /* 0x003fe20003800000 */
.L_x_879:
[----:B------:R-:W-:Y:S05]  /*2b390*/  BSYNC B0 ;  /* 0x0000000000007941 */ /* 0x000fea0003800000 */
.L_x_878:
[----:B------:R-:W-:Y:S01]  /*2b3a0*/  IMAD.MOV.U32 R13, RZ, RZ, R2 ;  /* 0x000000ffff0d7224 */ /* 0x000fe200078e0002 */
[----:B------:R-:W-:Y:S01]  /*2b3b0*/  MOV R15, 0xffffffff ;  /* 0xffffffff000f7802 */ /* 0x000fe20000000f00 */
[----:B------:R-:W-:Y:S01]  /*2b3c0*/  IMAD.MOV.U32 R12, RZ, RZ, RZ ;  /* 0x000000ffff0c7224 */ /* 0x000fe200078e00ff */
[----:B------:R-:W-:Y:S01]  /*2b3d0*/  MOV R4, R14 ;  /* 0x0000000e00047202 */ /* 0x000fe20000000f00 */
[----:B------:R-:W-:Y:S01]  /*2b3e0*/  IMAD.MOV.U32 R11, RZ, RZ, 0x1c1f ;  /* 0x00001c1fff0b7424 */ /* 0x000fe200078e00ff */
[----:B------:R-:W-:Y:S02]  /*2b3f0*/  LOP3.LUT P2, RZ, R20, 0x2, RZ, 0xc0, !PT ;  /* 0x0000000214ff7812 */ /* 0x000fe4000784c0ff */
[----:B------:R-:W0:Y:S11]  /*2b400*/  S2R R20, SR_TID.X ;  /* 0x0000000000147919 */ /* 0x000e360000002100 */
[----:B0-----:R-:W-:Y:S05]  /*2b410*/  WARPSYNC.COLLECTIVE R15, `(.L_x_880) ;  /* 0x000000000f087348 */ /* 0x001fea0003c00000 */
[----:B------:R1:W2:Y:S02]  /*2b420*/  SHFL.IDX P6, R14, R13, R12, R11 ;  /* 0x0000000c0d0e7389 */ /* 0x0002a400000c000b */
[----:B012---:R-:W-:Y:S01]  /*2b430*/  ENDCOLLECTIVE ;  /* 0x000000000000791b */ /* 0x007fe20003800000 */
.L_x_880:
[----:B------:R-:W2:Y:S01]  /*2b440*/  LDL R15, [R1+0x4] ;  /* 0x00000400010f7983 */ /* 0x000ea20000100800 */
[----:B------:R-:W-:Y:S02]  /*2b450*/  IMAD.MOV.U32 R12, RZ, RZ, R14 ;  /* 0x000000ffff0c7224 */ /* 0x000fe400078e000e */
[----:B------:R-:W-:-:S05]  /*2b460*/  IMAD.SHL.U32 R20, R20, 0x10, RZ ;  /* 0x0000001014147824 */ /* 0x000fca00078e00ff */
[----:B------:R-:W-:-:S04]  /*2b470*/  LOP3.LUT R20, R20, 0x30, RZ, 0xc0, !PT ;  /* 0x0000003014147812 */ /* 0x000fc800078ec0ff */
[----:B------:R-:W-:-:S05]  /*2b480*/  IADD3 R20, P0, R20, R12, RZ ;  /* 0x0000000c14147210 */ /* 0x000fca0007f1e0ff */
[----:B------:R-:W-:Y:S01]  /*2b490*/  IMAD.X R21, RZ, RZ, R4, P0 ;  /* 0x000000ffff157224 */ /* 0x000fe200000e0604 */
[----:B------:R-:W-:Y:S02]  /*2b4a0*/  ISETP.LT.OR P0, PT, R8, 0x1, P2 ;  /* 0x000000010800780c */ /* 0x000fe40001701670 */
[----:B------:R-:W-:Y:S01]  /*2b4b0*/  IADD3 R4, R22, R5, R37 ;  /* 0x0000000516047210 */ /* 0x000fe20007ffe025 */
[----:B------:R-:W-:Y:S02]  /*2b4c0*/  IMAD.MOV.U32 R13, RZ, RZ, R3 ;  /* 0x000000ffff0d7224 */ /* 0x000fe400078e0003 */
[----:B------:R-:W-:-:S08]  /*2b4d0*/  IMAD.MOV.U32 R12, RZ, RZ, 0x1 ;  /* 0x00000001ff0c7424 */ /* 0x000fd000078e00ff */
[----:B------:R-:W-:Y:S01]  /*2b4e0*/  @!PT LDS RZ, [RZ] ;  /* 0x00000000fffff984 */ /* 0x000fe20000000800 */
[----:B------:R-:W-:Y:S01]  /*2b4f0*/  @!PT LDS RZ, [RZ] ;  /* 0x00000000fffff984 */ /* 0x000fe20000000800 */
[----:B------:R-:W-:Y:S01]  /*2b500*/  @!PT LDS RZ, [RZ] ;  /* 0x00000000fffff984 */ /* 0x000fe20000000800 */
[----:B------:R0:W-:Y:S01]  /*2b510*/  LDGSTS.E.BYPASS.LTC128B.128 [R4+0xa400], desc[UR50][R20.64], !P0 ;  /* 0x0a40000014047fae */ /* 0x0001e2000c101d72 */
[----:B------:R-:W-:Y:S02]  /*2b520*/  ISETP.LT.OR P0, PT, R8, 0x1, P1 ;  /* 0x000000010800780c */ /* 0x000fe40000f01670 */
[----:B--2---:R-:W-:Y:S01]  /*2b530*/  IADD3 R5, R15, R4, RZ ;  /* 0x000000040f057210 */ /* 0x004fe20007ffe0ff */
[----:B------:R-:W-:-:S10]  /*2b540*/  IMAD.MOV.U32 R15, RZ, RZ, -0x1 ;  /* 0xffffffffff0f7424 */ /* 0x000fd400078e00ff */
[----:B------:R0:W-:Y:S02]  /*2b550*/  LDGSTS.E.BYPASS.LTC128B.128 [R5+0xa400], desc[UR50][R20.64+0x40], !P0 ;  /* 0x0a40004014057fae */ /* 0x0001e4000c101d72 */
[----:B0-----:R-:W-:Y:S05]  /*2b560*/  WARPSYNC.COLLECTIVE R15, `(.L_x_881) ;  /* 0x000000000f087348 */ /* 0x001fea0003c00000 */
[----:B------:R1:W2:Y:S02]  /*2b570*/  SHFL.IDX P6, R14, R13, R12, R11 ;  /* 0x0000000c0d0e7389 */ /* 0x0002a400000c000b */
[----:B012---:R-:W-:Y:S01]  /*2b580*/  ENDCOLLECTIVE ;  /* 0x000000000000791b */ /* 0x007fe20003800000 */
.L_x_881:
[----:B------:R-:W0:Y:S01]  /*2b590*/  S2R R20, SR_TID.X ;  /* 0x0000000000147919 */ /* 0x000e220000002100 */
[----:B------:R-:W-:Y:S01]  /*2b5a0*/  IMAD.MOV.U32 R13, RZ, RZ, R2 ;  /* 0x000000ffff0d7224 */ /* 0x000fe200078e0002 */
[----:B------:R-:W-:-:S07]  /*2b5b0*/  MOV R21, R14 ;  /* 0x0000000e00157202 */ /* 0x000fce0000000f00 */
[----:B0-----:R-:W-:Y:S05]  /*2b5c0*/  WARPSYNC.COLLECTIVE R15, `(.L_x_882) ;  /* 0x000000000f087348 */ /* 0x001fea0003c00000 */
[----:B------:R1:W2:Y:S02]  /*2b5d0*/  SHFL.IDX P6, R14, R13, R12, R11 ;  /* 0x0000000c0d0e7389 */ /* 0x0002a400000c000b */
[----:B012---:R-:W-:Y:S01]  /*2b5e0*/  ENDCOLLECTIVE ;  /* 0x000000000000791b */ /* 0x007fe20003800000 */
.L_x_882:
[----:B------:R-:W-:-:S05]  /*2b5f0*/  IMAD.SHL.U32 R20, R20, 0x10, RZ ;  /* 0x0000001014147824 */ /* 0x000fca00078e00ff */
[----:B------:R-:W-:Y:S01]  /*2b600*/  LOP3.LUT R20, R20, 0x30, RZ, 0xc0, !PT ;  /* 0x0000003014147812 */ /* 0x000fe200078ec0ff */
[----:B------:R-:W-:-:S05]  /*2b610*/  IMAD.MOV.U32 R12, RZ, RZ, R14 ;  /* 0x000000ffff0c7224 */ /* 0x000fca00078e000e */
[----:B------:R-:W-:-:S04]  /*2b620*/  IADD3 R20, P0, R20, R12, RZ ;  /* 0x0000000c14147210 */ /* 0x000fc80007f1e0ff */
[----:B------:R-:W-:Y:S02]  /*2b630*/  IADD3.X R21, RZ, R21, RZ, P0, !PT ;  /* 0x00000015ff157210 */ /* 0x000fe400007fe4ff */
[----:B------:R-:W-:Y:S01]  /*2b640*/  ISETP.LT.OR P0, PT, R8, 0x21, P2 ;  /* 0x000000210800780c */ /* 0x000fe20001701670 */
[----:B------:R-:W-:Y:S02]  /*2b650*/  IMAD.MOV.U32 R13, RZ, RZ, R3 ;  /* 0x000000ffff0d7224 */ /* 0x000fe400078e0003 */
[----:B------:R-:W-:-:S10]  /*2b660*/  IMAD.MOV.U32 R12, RZ, RZ, 0x2 ;  /* 0x00000002ff0c7424 */ /* 0x000fd400078e00ff */
[----:B------:R-:W-:Y:S05]  /*2b670*/  WARPSYNC.COLLECTIVE R15, `(.L_x_883) ;  /* 0x000000000f087348 */ /* 0x000fea0003c00000 */
[----:B------:R0:W1:Y:S02]  /*2b680*/  SHFL.IDX P6, R14, R13, R12, R11 ;  /* 0x0000000c0d0e7389 */ /* 0x00006400000c000b */
[----:B01----:R-:W-:Y:S01]  /*2b690*/  ENDCOLLECTIVE ;  /* 0x000000000000791b */ /* 0x003fe20003800000 */
.L_x_883:
[----:B------:R-:W-:Y:S01]  /*2b6a0*/  @!PT LDS RZ, [RZ] ;  /* 0x00000000fffff984 */ /* 0x000fe20000000800 */
[----:B------:R-:W-:Y:S01]  /*2b6b0*/  @!PT LDS RZ, [RZ] ;  /* 0x00000000fffff984 */ /* 0x000fe20000000800 */
[----:B------:R-:W-:Y:S01]  /*2b6c0*/  @!PT LDS RZ, [RZ] ;  /* 0x00000000fffff984 */ /* 0x000fe20000000800 */
[----:B------:R-:W-:Y:S01]  /*2b6d0*/  LDGSTS.E.BYPASS.LTC128B.128 [R4+0xb400], desc[UR50][R20.64], !P0 ;  /* 0x0b40000014047fae */ /* 0x000fe2000c101d72 */
[----:B------:R-:W-:-:S13]  /*2b6e0*/  ISETP.LT.OR P0, PT, R8, 0x21, P1 ;  /* 0x000000210800780c */ /* 0x000fda0000f01670 */
[----:B------:R0:W-:Y:S01]  /*2b6f0*/  LDGSTS.E.BYPASS.LTC128B.128 [R5+0xb400], desc[UR50][R20.64+0x40], !P0 ;  /* 0x0b40004014057fae */ /* 0x0001e2000c101d72 */
[----:B------:R-:W-:Y:S01]  /*2b700*/  MOV R13, R2 ;  /* 0x00000002000d7202 */ /* 0x000fe20000000f00 */
[----:B0-----:R-:W0:Y:S01]  /*2b710*/  S2R R20, SR_TID.X ;  /* 0x0000000000147919 */ /* 0x001e220000002100 */
[----:B------:R-:W-:-:S07]  /*2b720*/  IMAD.MOV.U32 R21, RZ, RZ, R14 ;  /* 0x000000ffff157224 */ /* 0x000fce00078e000e */
[----:B0-----:R-:W-:Y:S05]  /*2b730*/  WARPSYNC.COLLECTIVE R15, `(.L_x_884) ;  /* 0x000000000f087348 */ /* 0x001fea0003c00000 */
[----:B------:R1:W2:Y:S02]  /*2b740*/  SHFL.IDX P6, R14, R13, R12, R11 ;  /* 0x0000000c0d0e7389 */ /* 0x0002a400000c000b */
[----:B012---:R-:W-:Y:S01]  /*2b750*/  ENDCOLLECTIVE ;  /* 0x000000000000791b */ /* 0x007fe20003800000 */
.L_x_884:
[----:B------:R-:W-:Y:S02]  /*2b760*/  IMAD.MOV.U32 R12, RZ, RZ, R14 ;  /* 0x000000ffff0c7224 */ /* 0x000fe400078e000e */
[----:B------:R-:W-:-:S05]  /*2b770*/  IMAD.SHL.U32 R20, R20, 0x10, RZ ;  /* 0x0000001014147824 */ /* 0x000fca00078e00ff */
[----:B------:R-:W-:-:S04]  /*2b780*/  LOP3.LUT R20, R20, 0x30, RZ, 0xc0, !PT ;  /* 0x0000003014147812 */ /* 0x000fc800078ec0ff */
[----:B------:R-:W-:-:S05]  /*2b790*/  IADD3 R20, P0, R20, R12, RZ ;  /* 0x0000000c14147210 */ /* 0x000fca0007f1e0ff */
[----:B------:R-:W-:Y:S01]  /*2b7a0*/  IMAD.X R21, RZ, RZ, R21, P0 ;  /* 0x000000ffff157224 */ /* 0x000fe200000e0615 */
[----:B------:R-:W-:-:S13]  /*2b7b0*/  ISETP.LT.OR P0, PT, R8, 0x41, P2 ;  /* 0x000000410800780c */ /* 0x000fda0001701670 */
[----:B------:R-:W-:Y:S01]  /*2b7c0*/  @!PT LDS RZ, [RZ] ;  /* 0x00000000fffff984 */ /* 0x000fe20000000800 */
[----:B------:R-:W-:Y:S01]  /*2b7d0*/  @!PT LDS RZ, [RZ] ;  /* 0x00000000fffff984 */ /* 0x000fe20000000800 */
[----:B------:R-:W-:Y:S01]  /*2b7e0*/  @!PT LDS RZ, [RZ] ;  /* 0x00000000fffff984 */ /* 0x000fe20000000800 */
[----:B------:R0:W-:Y:S01]  /*2b7f0*/  LDGSTS.E.BYPASS.LTC128B.128 [R4+0xc400], desc[UR50][R20.64], !P0 ;  /* 0x0c40000014047fae */ /* 0x0001e2000c101d72 */
[----:B------:R-:W-:-:S13]  /*2b800*/  ISETP.LT.OR P0, PT, R8, 0x41, P1 ;  /* 0x000000410800780c */ /* 0x000fda0000f01670 */
[----:B------:R0:W-:Y:S04]  /*2b810*/  LDGSTS.E.BYPASS.LTC128B.128 [R5+0xc400], desc[UR50][R20.64+0x40], !P0 ;  /* 0x0c40004014057fae */ /* 0x0001e8000c101d72 */
[----:B------:R0:W5:Y:S01]  /*2b820*/  LDL.LU R21, [R1] ;  /* 0x0000000001157983 */ /* 0x0001620000300800 */
[----:B------:R-:W-:Y:S01]  /*2b830*/  MOV R13, R3 ;  /* 0x00000003000d7202 */ /* 0x000fe20000000f00 */
[----:B------:R-:W-:-:S07]  /*2b840*/  IMAD.MOV.U32 R12, RZ, RZ, 0x3 ;  /* 0x00000003ff0c7424 */ /* 0x000fce00078e00ff */
[----:B0----5:R-:W-:Y:S05]  /*2b850*/  WARPSYNC.COLLECTIVE R15, `(.L_x_885) ;  /* 0x000000000f087348 */ /* 0x021fea0003c00000 */
[----:B------:R1:W2:Y:S02]  /*2b860*/  SHFL.IDX P6, R14, R13, R12, R11 ;  /* 0x0000000c0d0e7389 */ /* 0x0002a400000c000b */
[----:B012--5:R-:W-:Y:S01]  /*2b870*/  ENDCOLLECTIVE ;  /* 0x000000000000791b */ /* 0x027fe20003800000 */
.L_x_885:
[----:B------:R-:W0:Y:S01]  /*2b880*/  S2R R20, SR_TID.X ;  /* 0x0000000000147919 */ /* 0x000e220000002100 */
[----:B------:R-:W-:Y:S02]  /*2b890*/  IMAD.MOV.U32 R13, RZ, RZ, R2 ;  /* 0x000000ffff0d7224 */ /* 0x000fe400078e0002 */
[----:B------:R-:W-:-:S07]  /*2b8a0*/  IMAD.MOV.U32 R3, RZ, RZ, R14 ;  /* 0x000000ffff037224 */ /* 0x000fce00078e000e */
[----:B0-----:R-:W-:Y:S05]  /*2b8b0*/  WARPSYNC.COLLECTIVE R15, `(.L_x_886) ;  /* 0x000000000f087348 */ /* 0x001fea0003c00000 */
[----:B------:R1:W2:Y:S02]  /*2b8c0*/  SHFL.IDX P6, R14, R13, R12, R11 ;  /* 0x0000000c0d0e7389 */ /* 0x0002a400000c000b */
[----:B012---:R-:W-:Y:S01]  /*2b8d0*/  ENDCOLLECTIVE ;  /* 0x000000000000791b */ /* 0x007fe20003800000 */
.L_x_886:
[----:B------:R-:W-:-:S04]  /*2b8e0*/  SHF.L.U32 R20, R20, 0x4, RZ ;  /* 0x0000000414147819 */ /* 0x000fc800000006ff */
[----:B------:R-:W-:Y:S01]  /*2b8f0*/  LOP3.LUT R20, R20, 0x30, RZ, 0xc0, !PT ;  /* 0x0000003014147812 */ /* 0x000fe200078ec0ff */
[----:B------:R-:W-:-:S05]  /*2b900*/  IMAD.MOV.U32 R2, RZ, RZ, R14 ;  /* 0x000000ffff027224 */ /* 0x000fca00078e000e */
[----:B------:R-:W-:-:S05]  /*2b910*/  IADD3 R2, P0, R20, R2, RZ ;  /* 0x0000000214027210 */ /* 0x000fca0007f1e0ff */
[----:B------:R-:W-:Y:S01]  /*2b920*/  IMAD.X R3, RZ, RZ, R3, P0 ;  /* 0x000000ffff037224 */ /* 0x000fe200000e0603 */
[----:B------:R-:W-:Y:S01]  /*2b930*/  ISETP.LT.OR P0, PT, R8, 0x61, P2 ;  /* 0x000000610800780c */ /* 0x000fe20001701670 */
[----:B------:R-:W-:Y:S01]  /*2b940*/  IMAD.MOV.U32 R13, RZ, RZ, R26 ;  /* 0x000000ffff0d7224 */ /* 0x000fe200078e001a */
[----:B------:R-:W-:-:S11]  /*2b950*/  MOV R12, RZ ;  /* 0x000000ff000c7202 */ /* 0x000fd60000000f00 */
[----:B------:R-:W-:Y:S05]  /*2b960*/  WARPSYNC.COLLECTIVE R15, `(.L_x_887) ;  /* 0x000000000f087348 */ /* 0x000fea0003c00000 */
[----:B------:R0:W1:Y:S02]  /*2b970*/  SHFL.IDX P6, R14, R13, R12, R11 ;  /* 0x0000000c0d0e7389 */ /* 0x00006400000c000b */
[----:B01----:R-:W-:Y:S01]  /*2b980*/  ENDCOLLECTIVE ;  /* 0x000000000000791b */ /* 0x003fe20003800000 */
.L_x_887:
[----:B------:R-:W-:Y:S01]  /*2b990*/  @!PT LDS RZ, [RZ] ;  /* 0x00000000fffff984 */ /* 0x000fe20000000800 */
[----:B------:R-:W-:Y:S01]  /*2b9a0*/  @!PT LDS RZ, [RZ] ;  /* 0x00000000fffff984 */ /* 0x000fe20000000800 */
[----:B------:R-:W-:Y:S01]  /*2b9b0*/  @!PT LDS RZ, [RZ] ;  /* 0x00000000fffff984 */ /* 0x000fe20000000800 */
[----:B------:R-:W-:Y:S01]  /*2b9c0*/  LDGSTS.E.BYPASS.LTC128B.128 [R4+0xd400], desc[UR50][R2.64], !P0 ;  /* 0x0d40000002047fae */ /* 0x000fe2000c101d72 */
[----:B------:R-:W-:-:S13]  /*2b9d0*/  ISETP.LT.OR P0, PT, R8, 0x61, P1 ;  /* 0x000000610800780c */ /* 0x000fda0000f01670 */
[----:B------:R0:W-:Y:S01]  /*2b9e0*/  LDGSTS.E.BYPASS.LTC128B.128 [R5+0xd400], desc[UR50][R2.64+0x40], !P0 ;  /* 0x0d40004002057fae */ /* 0x0001e2000c101d72 */
[----:B------:R-:W-:Y:S01]  /*2b9f0*/  ISETP.GE.AND P0, PT, R8, 0x81, PT ;  /* 0x000000810800780c */ /* 0x000fe20003f06270 */
[----:B------:R-:W-:Y:S02]  /*2ba00*/  IMAD.MOV.U32 R13, RZ, RZ, R27 ;  /* 0x000000ffff0d7224 */ /* 0x000fe400078e001b */
[----:B0-----:R-:W-:-:S10]  /*2ba10*/  IMAD.MOV.U32 R3, RZ, RZ, R14 ;  /* 0x000000ffff037224 */ /* 0x001fd400078e000e */
[----:B------:R-:W-:Y:S05]  /*2ba20*/  WARPSYNC.COLLECTIVE R15, `(.L_x_888) ;  /* 0x000000000f087348 */ /* 0x000fea0003c00000 */
[----:B------:R0:W1:Y:S02]  /*2ba30*/  SHFL.IDX P6, R14, R13, R12, R11 ;  /* 0x0000000c0d0e7389 */ /* 0x00006400000c000b */
[----:B01----:R-:W-:Y:S01]  /*2ba40*/  ENDCOLLECTIVE ;  /* 0x000000000000791b */ /* 0x003fe20003800000 */
.L_x_888:
[C---:B------:R-:W-:Y:S02]  /*2ba50*/  ISETP.GE.AND P4, PT, R8.reuse, 0x21, PT ;  /* 0x000000210800780c */ /* 0x040fe40003f86270 */
[C---:B------:R-:W-:Y:S02]  /*2ba60*/  ISETP.GE.AND P3, PT, R8.reuse, 0x41, PT ;  /* 0x000000410800780c */ /* 0x040fe40003f66270 */
[----:B------:R-:W-:Y:S01]  /*2ba70*/  ISETP.GE.AND P2, PT, R8, 0x61, PT ;  /* 0x000000610800780c */ /* 0x000fe20003f46270 */
[----:B------:R-:W-:Y:S01]  /*2ba80*/  IMAD.MOV.U32 R2, RZ, RZ, R14 ;  /* 0x000000ffff027224 */ /* 0x000fe200078e000e */
[----:B------:R-:W-:-:S04]  /*2ba90*/  LOP3.LUT R21, R21, 0xffffff7f, RZ, 0xc0, !PT ;  /* 0xffffff7f15157812 */ /* 0x000fc800078ec0ff */
[----:B------:R-:W-:-:S05]  /*2baa0*/  @P0 LOP3.LUT R21, R21, 0x80, RZ, 0xfc, !PT ;  /* 0x0000008015150812 */ /* 0x000fca00078efcff */
[----:B------:R3:W-:Y:S01]  /*2bab0*/  STL [R1], R21 ;  /* 0x0000001501007387 */ /* 0x0007e20000100800 */
[----:B------:R-:W-:Y:S05]  /*2bac0*/  BRA `(.L_x_889) ;  /* 0xffffff8c00bc7947 */ /* 0x000fea000383ffff */
.L_x_698:
[----:B-1----:R-:W2:Y:S02]  /*2bad0*/  LDL R2, [R1+0x3c] ;  /* 0x00003c0001027983 */ /* 0x002ea40000100800 */
[----:B--2---:R1:W2:Y:S02]  /*2bae0*/  SYNCS.PHASECHK.TRANS64.TRYWAIT P0, [R0+URZ+0x29840], R2 ;  /* 0x02984002000075a7 */ /* 0x0042a4000800017f */
[----:B--2---:R-:W-:Y:S05]  /*2baf0*/  @!P0 NANOSLEEP.SYNCS 0x989680 ;  /* 0x009896800000895d */ /* 0x004fea0003900000 */
[----:B------:R-:W2:Y:S02]  /*2bb00*/  @!P0 SYNCS.PHASECHK.TRANS64 P0, [R0+URZ+0x29840], R2 ;  /* 0x02984002000085a7 */ /* 0x000ea4000800007f */
[----:B--2---:R-:W-:Y:S05]  /*2bb10*/  @!P0 BRA `(.L_x_698) ;  /* 0xfffffffc00ec8947 */ /* 0x004fea000383ffff */
[----:B------:R-:W-:Y:S05]  /*2bb20*/  BRA `(.L_x_890) ;  /* 0xffffff90002c7947 */ /* 0x000fea000383ffff */
.L_x_699:
[----:B------:R-:W-:Y:S01]  /*2bb30*/  BSSY B0, `(.L_x_891) ;  /* 0x0000008000007945 */ /* 0x000fe20003800000 */
[----:B------:R-:W-:Y:S01]  /*2bb40*/  MOV R13, R6 ;  /* 0x00000006000d7202 */ /* 0x000fe20000000f00 */
[----:B------:R-:W-:Y:S02]  /*2bb50*/  IMAD.MOV.U32 R12, RZ, RZ, RZ ;  /* 0x000000ffff0c7224 */ /* 0x000fe400078e00ff */
[----:B------:R-:W-:Y:S02]  /*2bb60*/  IMAD.MOV.U32 R11, RZ, RZ, 0x1c1f ;  /* 0x00001c1fff0b7424 */ /* 0x000fe400078e00ff */
[----:B------:R-:W-:-:S07]  /*2bb70*/  IMAD.MOV.U32 R15, RZ, RZ, -0x1 ;  /* 0xffffffffff0f7424 */ /* 0x000fce00078e00ff */
[----:B0----5:R-:W-:Y:S05]  /*2bb80*/  WARPSYNC.COLLECTIVE R15, `(.L_x_892) ;  /* 0x000000000f087348 */ /* 0x021fea0003c00000 */
[----:B------:R1:W2:Y:S02]  /*2bb90*/  SHFL.IDX P6, R14, R13, R12, R11 ;  /* 0x0000000c0d0e7389 */ /* 0x0002a400000c000b */
[----:B012--5:R-:W-:Y:S01]  /*2bba0*/  ENDCOLLECTIVE ;  /* 0x000000000000791b */ /* 0x027fe20003800000 */
.L_x_892:
[----:B------:R-:W-:Y:S05]  /*2bbb0*/  BSYNC B0 ;  /* 0x0000000000007941 */ /* 0x000fea0003800000 */
.L_x_891:
[----:B------:R-:W0:Y:S01]  /*2bbc0*/  S2R R9, SR_TID.X ;  /* 0x0000000000097919 */ /* 0x000e220000002100 */
[----:B------:R-:W-:Y:S01]  /*2bbd0*/  IMAD.MOV.U32 R13, RZ, RZ, R5 ;  /* 0x000000ffff0d7224 */ /* 0x000fe200078e0005 */
[----:B------:R-:W-:Y:S01]  /*2bbe0*/  MOV R15, 0xffffffff ;  /* 0xffffffff000f7802 */ /* 0x000fe20000000f00 */
[----:B------:R-:W-:Y:S01]  /*2bbf0*/  IMAD.MOV.U32 R12, RZ, RZ, RZ ;  /* 0x000000ffff0c7224 */ /* 0x000fe200078e00ff */
[----:B------:R-:W-:Y:S01]  /*2bc00*/  MOV R2, R14 ;  /* 0x0000000e00027202 */ /* 0x000fe20000000f00 */
[----:B------:R-:W-:Y:S01]  /*2bc10*/  IMAD.MOV.U32 R11, RZ, RZ, 0x1c1f ;  /* 0x00001c1fff0b7424 */ /* 0x000fe200078e00ff */
[----:B------:R-:W-:Y:S01]  /*2bc20*/  LOP3.LUT P1, RZ, R20, 0x4, RZ, 0xc0, !PT ;  /* 0x0000000414ff7812 */ /* 0x000fe2000782c0ff */
[----:B------:R-:W-:-:S12]  /*2bc30*/  @P4 IMAD.IADD R21, R22, 0x1, R4 ;  /* 0x0000000116154824 */ /* 0x000fd800078e0204 */
[----:B0-----:R-:W-:Y:S05]  /*2bc40*/  WARPSYNC.COLLECTIVE R15, `(.L_x_893) ;  /* 0x000000000f087348 */ /* 0x001fea0003c00000 */
[----:B------:R1:W2:Y:S02]  /*2bc50*/  SHFL.IDX P6, R14, R13, R12, R11 ;  /* 0x0000000c0d0e7389 */ /* 0x0002a400000c000b */
[----:B012---:R-:W-:Y:S01]  /*2bc60*/  ENDCOLLECTIVE ;  /* 0x000000000000791b */ /* 0x007fe20003800000 */
.L_x_893:
[----:B------:R-:W-:Y:S02]  /*2bc70*/  IMAD.MOV.U32 R13, RZ, RZ, R6 ;  /* 0x000000ffff0d7224 */ /* 0x000fe400078e0006 */
[----:B------:R-:W-:Y:S02]  /*2bc80*/  IMAD.MOV.U32 R12, RZ, RZ, 0x1 ;  /* 0x00000001ff0c7424 */ /* 0x000fe400078e00ff */
[----:B------:R-:W-:Y:S01]  /*2bc90*/  IMAD.SHL.U32 R26, R9, 0x10, RZ ;  /* 0x00000010091a7824 */ /* 0x000fe200078e00ff */
[----:B------:R-:W-:Y:S01]  /*2bca0*/  @P5 IADD3 R9, R22, R4, RZ ;  /* 0x0000000416095210 */ /* 0x000fe20007ffe0ff */
[----:B------:R-:W-:Y:S01]  /*2bcb0*/  IMAD.MOV.U32 R3, RZ, RZ, R14 ;  /* 0x000000ffff037224 */ /* 0x000fe200078e000e */
[----:B------:R-:W-:Y:S02]  /*2bcc0*/  LOP3.LUT P6, RZ, R20, 0x8, RZ, 0xc0, !PT ;  /* 0x0000000814ff7812 */ /* 0x000fe400078cc0ff */
[----:B------:R-:W-:-:S04]  /*2bcd0*/  LOP3.LUT R26, R26, 0x30, RZ, 0xc0, !PT ;  /* 0x000000301a1a7812 */ /* 0x000fc800078ec0ff */
        /* <DEDUP_REMOVED lines=14> */
.L_x_894:
[----:B------:R-:W-:Y:S01]  /*2bdc0*/  @!PT LDS RZ, [RZ] ;  /* 0x00000000fffff984 */ /* 0x000fe20000000800 */
[----:B------:R-:W-:Y:S01]  /*2bdd0*/  @!PT LDS RZ, [RZ] ;  /* 0x00000000fffff984 */ /* 0x000fe20000000800 */
[----:B------:R-:W-:Y:S01]  /*2bde0*/  @!PT LDS RZ, [RZ] ;  /* 0x00000000fffff984 */ /* 0x000fe20000000800 */
[----:B------:R0:W-:Y:S01]  /*2bdf0*/  @P5 LDGSTS.E.BYPASS.LTC128B.128 [R9+0x1f400], desc[UR50][R2.64+0x80], !P1 ;  /* 0x1f40008002095fae */ /* 0x0001e2000c901d72 */
[----:B------:R-:W-:Y:S02]  /*2be00*/  LOP3.LUT P5, RZ, R20, 0x8, RZ, 0xc0, !PT ;  /* 0x0000000814ff7812 */ /* 0x000fe400078ac0ff */
[----:B------:R-:W-:Y:S01]  /*2be10*/  MOV R13, R5 ;  /* 0x00000005000d7202 */ /* 0x000fe20000000f00 */
[----:B0-----:R-:W-:Y:S02]  /*2be20*/  @P3 IMAD.IADD R9, R22, 0x1, R4 ;  /* 0x0000000116093824 */ /* 0x001fe400078e0204 */
[----:B------:R-:W-:-:S08]  /*2be30*/  IMAD.MOV.U32 R2, RZ, RZ, R14 ;  /* 0x000000ffff027224 */ /* 0x000fd000078e000e */
[----:B------:R-:W-:Y:S05]  /*2be40*/  WARPSYNC.COLLECTIVE R15, `(.L_x_895) ;  /* 0x000000000f087348 */ /* 0x000fea0003c00000 */
[----:B------:R0:W1:Y:S02]  /*2be50*/  SHFL.IDX P6, R14, R13, R12, R11 ;  /* 0x0000000c0d0e7389 */ /* 0x00006400000c000b */
[----:B01----:R-:W-:Y:S01]  /*2be60*/  ENDCOLLECTIVE ;  /* 0x000000000000791b */ /* 0x003fe20003800000 */
.L_x_895:
[----:B------:R-:W-:Y:S01]  /*2be70*/  MOV R13, R6 ;  /* 0x00000006000d7202 */ /* 0x000fe20000000f00 */
        /* <DEDUP_REMOVED lines=15> */
.L_x_896:
        /* <DEDUP_REMOVED lines=12> */
.L_x_897:
[----:B------:R-:W-:Y:S01]  /*2c030*/  IMAD.MOV.U32 R13, RZ, RZ, R6 ;  /* 0x000000ffff0d7224 */ /* 0x000fe200078e0006 */
[----:B------:R-:W-:Y:S02]  /*2c040*/  MOV R12, 0x3 ;  /* 0x00000003000c7802 */ /* 0x000fe40000000f00 */
[----:B------:R-:W-:-:S07]  /*2c050*/  MOV R3, R14 ;  /* 0x0000000e00037202 */ /* 0x000fce0000000f00 */
[----:B------:R-:W-:Y:S05]  /*2c060*/  WARPSYNC.COLLECTIVE R15, `(.L_x_898) ;  /* 0x000000000f087348 */ /* 0x000fea0003c00000 */
[----:B------:R0:W1:Y:S02]  /*2c070*/  SHFL.IDX P6, R14, R13, R12, R11 ;  /* 0x0000000c0d0e7389 */ /* 0x00006400000c000b */
[----:B01----:R-:W-:Y:S01]  /*2c080*/  ENDCOLLECTIVE ;  /* 0x000000000000791b */ /* 0x003fe20003800000 */
.L_x_898:
[----:B------:R-:W-:-:S05]  /*2c090*/  @P3 IADD3 R3, P0, R26, R3, RZ ;  /* 0x000000031a033210 */ /* 0x000fca0007f1e0ff */
[----:B------:R-:W-:-:S05]  /*2c0a0*/  @P3 IMAD.X R2, RZ, RZ, R2, P0 ;  /* 0x000000ffff023224 */ /* 0x000fca00000e0602 */
[----:B------:R-:W-:Y:S01]  /*2c0b0*/  @P3 LOP3.LUT R3, R3, R2, RZ, 0x3c, !PT ;  /* 0x0000000203033212 */ /* 0x000fe200078e3cff */
[----:B------:R-:W-:-:S03]  /*2c0c0*/  IMAD.MOV.U32 R13, RZ, RZ, R5 ;  /* 0x000000ffff0d7224 */ /* 0x000fc600078e0005 */
[----:B------:R-:W-:-:S04]  /*2c0d0*/  @P3 LOP3.LUT R2, R3, R2, RZ, 0x3c, !PT ;  /* 0x0000000203023212 */ /* 0x000fc800078e3cff */
[----:B------:R-:W-:Y:S01]  /*2c0e0*/  @P3 LOP3.LUT R3, R3, R2, RZ, 0x3c, !PT ;  /* 0x0000000203033212 */ /* 0x000fe200078e3cff */
[----:B------:R-:W-:-:S04]  /*2c0f0*/  IMAD.MOV.U32 R6, RZ, RZ, R14 ;  /* 0x000000ffff067224 */ /* 0x000fc800078e000e */
[----:B------:R-:W-:Y:S01]  /*2c100*/  @!PT LDS RZ, [RZ] ;  /* 0x00000000fffff984 */ /* 0x000fe20000000800 */
[----:B------:R-:W-:Y:S01]  /*2c110*/  @!PT LDS RZ, [RZ] ;  /* 0x00000000fffff984 */ /* 0x000fe20000000800 */
[----:B------:R-:W-:Y:S01]  /*2c120*/  @!PT LDS RZ, [RZ] ;  /* 0x00000000fffff984 */ /* 0x000fe20000000800 */
[----:B------:R0:W-:Y:S03]  /*2c130*/  @P3 LDGSTS.E.BYPASS.LTC128B.128 [R9+0x1b400], desc[UR50][R2.64], !P4 ;  /* 0x1b40000002093fae */ /* 0x0001e6000e101d72 */
[----:B0-----:R-:W-:Y:S05]  /*2c140*/  WARPSYNC.COLLECTIVE R15, `(.L_x_899) ;  /* 0x000000000f087348 */ /* 0x001fea0003c00000 */
[----:B------:R1:W2:Y:S02]  /*2c150*/  SHFL.IDX P6, R14, R13, R12, R11 ;  /* 0x0000000c0d0e7389 */ /* 0x0002a400000c000b */
[----:B012---:R-:W-:Y:S01]  /*2c160*/  ENDCOLLECTIVE ;  /* 0x000000000000791b */ /* 0x007fe20003800000 */
.L_x_899:
[----:B------:R-:W-:Y:S01]  /*2c170*/  @!PT LDS RZ, [RZ] ;  /* 0x00000000fffff984 */ /* 0x000fe20000000800 */
[----:B------:R-:W-:Y:S01]  /*2c180*/  @!PT LDS RZ, [RZ] ;  /* 0x00000000fffff984 */ /* 0x000fe20000000800 */
[----:B------:R-:W-:Y:S01]  /*2c190*/  @!PT LDS RZ, [RZ] ;  /* 0x00000000fffff984 */ /* 0x000fe20000000800 */
[----:B------:R-:W-:Y:S04]  /*2c1a0*/  @P3 LDGSTS.E.BYPASS.LTC128B.128 [R9+0x1dc00], desc[UR50][R2.64+0x40], !P5 ;  /* 0x1dc0004002093fae */ /* 0x000fe8000e901d72 */
[----:B------:R0:W-:Y:S01]  /*2c1b0*/  @P3 LDGSTS.E.BYPASS.LTC128B.128 [R9+0x20400], desc[UR50][R2.64+0x80], !P1 ;  /* 0x2040008002093fae */ /* 0x0001e2000c901d72 */
[----:B------:R-:W-:Y:S02]  /*2c1c0*/  IMAD.MOV.U32 R13, RZ, RZ, R7 ;  /* 0x000000ffff0d7224 */ /* 0x000fe400078e0007 */
[----:B------:R-:W-:Y:S02]  /*2c1d0*/  IMAD.MOV.U32 R12, RZ, RZ, RZ ;  /* 0x000000ffff0c7224 */ /* 0x000fe400078e00ff */
[----:B0-----:R-:W-:-:S07]  /*2c1e0*/  IMAD.MOV.U32 R2, RZ, RZ, R14 ;  /* 0x000000ffff027224 */ /* 0x001fce00078e000e */
[----:B------:R-:W-:Y:S05]  /*2c1f0*/  WARPSYNC.COLLECTIVE R15, `(.L_x_900) ;  /* 0x000000000f087348 */ /* 0x000fea0003c00000 */
[----:B------:R0:W1:Y:S02]  /*2c200*/  SHFL.IDX P6, R14, R13, R12, R11 ;  /* 0x0000000c0d0e7389 */ /* 0x00006400000c000b */
[----:B01----:R-:W-:Y:S01]  /*2c210*/  ENDCOLLECTIVE ;  /* 0x000000000000791b */ /* 0x003fe20003800000 */
.L_x_900:
[----:B------:R-:W-:-:S04]  /*2c220*/  @P2 IADD3 R2, P0, R26, R2, RZ ;  /* 0x000000021a022210 */ /* 0x000fc80007f1e0ff */
[----:B------:R-:W-:-:S05]  /*2c230*/  @P2 IADD3.X R3, RZ, R6, RZ, P0, !PT ;  /* 0x00000006ff032210 */ /* 0x000fca00007fe4ff */
[----:B------:R-:W-:Y:S01]  /*2c240*/  @!PT LDS RZ, [RZ] ;  /* 0x00000000fffff984 */ /* 0x000fe20000000800 */
[----:B------:R-:W-:Y:S01]  /*2c250*/  @!PT LDS RZ, [RZ] ;  /* 0x00000000fffff984 */ /* 0x000fe20000000800 */
[----:B------:R-:W-:Y:S01]  /*2c260*/  @!PT LDS RZ, [RZ] ;  /* 0x00000000fffff984 */ /* 0x000fe20000000800 */
[----:B------:R-:W-:Y:S01]  /*2c270*/  @P2 LDGSTS.E.BYPASS.LTC128B.128 [R21+0x1bc00], desc[UR50][R2.64], !P4 ;  /* 0x1bc0000002152fae */ /* 0x000fe2000e101d72 */
[----:B------:R-:W-:-:S03]  /*2c280*/  IMAD.MOV.U32 R13, RZ, RZ, R8 ;  /* 0x000000ffff0d7224 */ /* 0x000fc600078e0008 */
[----:B------:R-:W-:Y:S04]  /*2c290*/  @P2 LDGSTS.E.BYPASS.LTC128B.128 [R21+0x1e400], desc[UR50][R2.64+0x40], !P5 ;  /* 0x1e40004002152fae */ /* 0x000fe8000e901d72 */
[----:B------:R0:W-:Y:S02]  /*2c2a0*/  @P2 LDGSTS.E.BYPASS.LTC128B.128 [R21+0x20c00], desc[UR50][R2.64+0x80], !P1 ;  /* 0x20c0008002152fae */ /* 0x0001e4000c901d72 */
[----:B0-----:R-:W-:-:S07]  /*2c2b0*/  MOV R3, R14 ;  /* 0x0000000e00037202 */ /* 0x001fce0000000f00 */
[----:B------:R-:W-:Y:S05]  /*2c2c0*/  WARPSYNC.COLLECTIVE R15, `(.L_x_901) ;  /* 0x000000000f087348 */ /* 0x000fea0003c00000 */
[----:B------:R0:W1:Y:S02]  /*2c2d0*/  SHFL.IDX P6, R14, R13, R12, R11 ;  /* 0x0000000c0d0e7389 */ /* 0x00006400000c000b */
[----:B01----:R-:W-:Y:S01]  /*2c2e0*/  ENDCOLLECTIVE ;  /* 0x000000000000791b */ /* 0x003fe20003800000 */
.L_x_901:
[----:B------:R-:W-:Y:S01]  /*2c2f0*/  IMAD.MOV.U32 R2, RZ, RZ, R14 ;  /* 0x000000ffff027224 */ /* 0x000fe200078e000e */
[----:B------:R-:W-:Y:S06]  /*2c300*/  BRA `(.L_x_902) ;  /* 0xffffff8c00947947 */ /* 0x000fec000383ffff */
.L_x_706:
[----:B------:R-:W-:Y:S01]  /*2c310*/  IMAD.MOV.U32 R13, RZ, RZ, R4 ;  /* 0x000000ffff0d7224 */ /* 0x000fe200078e0004 */
[----:B------:R-:W-:Y:S01]  /*2c320*/  MOV R12, RZ ;  /* 0x000000ff000c7202 */ /* 0x000fe20000000f00 */
[----:B------:R-:W-:Y:S02]  /*2c330*/  IMAD.MOV.U32 R11, RZ, RZ, 0x1c1f ;  /* 0x00001c1fff0b7424 */ /* 0x000fe400078e00ff */
[----:B------:R-:W-:Y:S02]  /*2c340*/  IMAD.MOV.U32 R15, RZ, RZ, -0x1 ;  /* 0xffffffffff0f7424 */ /* 0x000fe400078e00ff */
[----:B-----5:R-:W-:Y:S02]  /*2c350*/  IMAD R6, R17, R8, RZ ;  /* 0x0000000811067224 */ /* 0x020fe400078e02ff */
[----:B------:R-:W-:-:S07]  /*2c360*/  IMAD.IADD R0, R10, 0x1, R0 ;  /* 0x000000010a007824 */ /* 0x000fce00078e0200 */
[----:B------:R-:W-:Y:S05]  /*2c370*/  WARPSYNC.COLLECTIVE R15, `(.L_x_903) ;  /* 0x000000000f087348 */ /* 0x000fea0003c00000 */
[----:B------:R0:W1:Y:S02]  /*2c380*/  SHFL.IDX P6, R14, R13, R12, R11 ;  /* 0x0000000c0d0e7389 */ /* 0x00006400000c000b */
[----:B01----:R-:W-:Y:S01]  /*2c390*/  ENDCOLLECTIVE ;  /* 0x000000000000791b */ /* 0x003fe20003800000 */
.L_x_903:
[C---:B------:R-:W-:Y:S02]  /*2c3a0*/  ISETP.GE.AND P0, PT, R0.reuse, R6, PT ;  /* 0x000000060000720c */ /* 0x040fe40003f06270 */
[----:B------:R-:W-:Y:S02]  /*2c3b0*/  IADD3 R7, R0, 0x20, RZ ;  /* 0x0000002000077810 */ /* 0x000fe40007ffe0ff */
[----:B------:R-:W-:Y:S01]  /*2c3c0*/  MOV R13, R5 ;  /* 0x00000005000d7202 */ /* 0x000fe20000000f00 */
[----:B------:R-:W-:-:S08]  /*2c3d0*/  IMAD.MOV.U32 R2, RZ, RZ, R14 ;  /* 0x000000ffff027224 */ /* 0x000fd000078e000e */
[----:B------:R-:W-:Y:S05]  /*2c3e0*/  WARPSYNC.COLLECTIVE R15, `(.L_x_904) ;  /* 0x000000000f087348 */ /* 0x000fea0003c00000 */
[----:B------:R0:W1:Y:S02]  /*2c3f0*/  SHFL.IDX P6, R14, R13, R12, R11 ;  /* 0x0000000c0d0e7389 */ /* 0x00006400000c000b */
[----:B01----:R-:W-:Y:S01]  /*2c400*/  ENDCOLLECTIVE ;  /* 0x000000000000791b */ /* 0x003fe20003800000 */
.L_x_904:
[----:B------:R-:W-:Y:S02]  /*2c410*/  IMAD.MOV.U32 R13, RZ, RZ, R4 ;  /* 0x000000ffff0d7224 */ /* 0x000fe400078e0004 */
[----:B------:R-:W-:Y:S02]  /*2c420*/  IMAD.MOV.U32 R12, RZ, RZ, 0x1 ;  /* 0x00000001ff0c7424 */ /* 0x000fe400078e00ff */
[----:B------:R-:W-:-:S07]  /*2c430*/  IMAD.MOV.U32 R3, RZ, RZ, R14 ;  /* 0x000000ffff037224 */ /* 0x000fce00078e000e */
[----:B------:R-:W-:Y:S05]  /*2c440*/  WARPSYNC.COLLECTIVE R15, `(.L_x_905) ;  /* 0x000000000f087348 */ /* 0x000fea0003c00000 */
[----:B------:R0:W1:Y:S02]  /*2c450*/  SHFL.IDX P6, R14, R13, R12, R11 ;  /* 0x0000000c0d0e7389 */ /* 0x00006400000c000b */
[----:B01----:R-:W-:Y:S01]  /*2c460*/  ENDCOLLECTIVE ;  /* 0x000000000000791b */ /* 0x003fe20003800000 */
.L_x_905:
[----:B------:R-:W-:-:S05]  /*2c470*/  @!P0 IADD3 R3, P4, R20, R3, RZ ;  /* 0x0000000314038210 */ /* 0x000fca0007f9e0ff */
[----:B------:R-:W-:-:S05]  /*2c480*/  @!P0 IMAD.X R2, RZ, RZ, R2, P4 ;  /* 0x000000ffff028224 */ /* 0x000fca00020e0602 */
[-C--:B------:R-:W-:Y:S02]  /*2c490*/  @!P0 LOP3.LUT R3, R3, R2.reuse, RZ, 0x3c, !PT ;  /* 0x0000000203038212 */ /* 0x080fe400078e3cff */
[----:B------:R-:W-:Y:S02]  /*2c4a0*/  MOV R13, R5 ;  /* 0x00000005000d7202 */ /* 0x000fe40000000f00 */
[----:B------:R-:W-:-:S04]  /*2c4b0*/  @!P0 LOP3.LUT R2, R3, R2, RZ, 0x3c, !PT ;  /* 0x0000000203028212 */ /* 0x000fc800078e3cff */
[----:B------:R-:W-:-:S05]  /*2c4c0*/  @!P0 LOP3.LUT R3, R3, R2, RZ, 0x3c, !PT ;  /* 0x0000000203038212 */ /* 0x000fca00078e3cff */
[----:B------:R-:W-:Y:S01]  /*2c4d0*/  @!PT LDS RZ, [RZ] ;  /* 0x00000000fffff984 */ /* 0x000fe20000000800 */
[----:B------:R-:W-:Y:S01]  /*2c4e0*/  @!PT LDS RZ, [RZ] ;  /* 0x00000000fffff984 */ /* 0x000fe20000000800 */
[----:B------:R-:W-:Y:S01]  /*2c4f0*/  @!PT LDS RZ, [RZ] ;  /* 0x00000000fffff984 */ /* 0x000fe20000000800 */
[----:B------:R-:W-:Y:S04]  /*2c500*/  @!P0 LDGSTS.E.BYPASS.LTC128B.128 [R9+0x14400], desc[UR50][R2.64], !P3 ;  /* 0x1440000002098fae */ /* 0x000fe8000d901d72 */
[----:B------:R-:W-:Y:S04]  /*2c510*/  @!P0 LDGSTS.E.BYPASS.LTC128B.128 [R9+0x16400], desc[UR50][R2.64+0x40], !P2 ;  /* 0x1640004002098fae */ /* 0x000fe8000d101d72 */
[----:B------:R0:W-:Y:S01]  /*2c520*/  @!P0 LDGSTS.E.BYPASS.LTC128B.128 [R9+0x18400], desc[UR50][R2.64+0x80], !P1 ;  /* 0x1840008002098fae */ /* 0x0001e2000c901d72 */
[----:B------:R-:W-:Y:S01]  /*2c530*/  ISETP.GE.AND P0, PT, R7, R6, PT ;  /* 0x000000060700720c */ /* 0x000fe20003f06270 */
[----:B0-----:R-:W-:-:S12]  /*2c540*/  IMAD.MOV.U32 R2, RZ, RZ, R14 ;  /* 0x000000ffff027224 */ /* 0x001fd800078e000e */
[----:B------:R-:W-:Y:S05]  /*2c550*/  WARPSYNC.COLLECTIVE R15, `(.L_x_906) ;  /* 0x000000000f087348 */ /* 0x000fea0003c00000 */
[----:B------:R0:W1:Y:S02]  /*2c560*/  SHFL.IDX P6, R14, R13, R12, R11 ;  /* 0x0000000c0d0e7389 */ /* 0x00006400000c000b */
[----:B01----:R-:W-:Y:S01]  /*2c570*/  ENDCOLLECTIVE ;  /* 0x000000000000791b */ /* 0x003fe20003800000 */
.L_x_906:
[----:B------:R-:W-:Y:S01]  /*2c580*/  MOV R13, R4 ;  /* 0x00000004000d7202 */ /* 0x000fe20000000f00 */
[----:B------:R-:W-:Y:S02]  /*2c590*/  IMAD.MOV.U32 R12, RZ, RZ, 0x2 ;  /* 0x00000002ff0c7424 */ /* 0x000fe400078e00ff */
[----:B------:R-:W-:-:S07]  /*2c5a0*/  IMAD.MOV.U32 R3, RZ, RZ, R14 ;  /* 0x000000ffff037224 */ /* 0x000fce00078e000e */
[----:B------:R-:W-:Y:S05]  /*2c5b0*/  WARPSYNC.COLLECTIVE R15, `(.L_x_907) ;  /* 0x000000000f087348 */ /* 0x000fea0003c00000 */
[----:B------:R0:W1:Y:S02]  /*2c5c0*/  SHFL.IDX P6, R14, R13, R12, R11 ;  /* 0x0000000c0d0e7389 */ /* 0x00006400000c000b */
[----:B01----:R-:W-:Y:S01]  /*2c5d0*/  ENDCOLLECTIVE ;  /* 0x000000000000791b */ /* 0x003fe20003800000 */
.L_x_907:
[----:B------:R-:W-:-:S05]  /*2c5e0*/  @!P0 IADD3 R3, P4, R20, R3, RZ ;  /* 0x0000000314038210 */ /* 0x000fca0007f9e0ff */
[----:B------:R-:W-:-:S05]  /*2c5f0*/  @!P0 IMAD.X R2, RZ, RZ, R2, P4 ;  /* 0x000000ffff028224 */ /* 0x000fca00020e0602 */
[----:B------:R-:W-:Y:S01]  /*2c600*/  @!P0 LOP3.LUT R3, R3, R2, RZ, 0x3c, !PT ;  /* 0x0000000203038212 */ /* 0x000fe200078e3cff */
[----:B------:R-:W-:-:S03]  /*2c610*/  IMAD.MOV.U32 R13, RZ, RZ, R5 ;  /* 0x000000ffff0d7224 */ /* 0x000fc600078e0005 */
[----:B------:R-:W-:-:S04]  /*2c620*/  @!P0 LOP3.LUT R2, R3, R2, RZ, 0x3c, !PT ;  /* 0x0000000203028212 */ /* 0x000fc800078e3cff */
[----:B------:R-:W-:-:S05]  /*2c630*/  @!P0 LOP3.LUT R3, R3, R2, RZ, 0x3c, !PT ;  /* 0x0000000203038212 */ /* 0x000fca00078e3cff */
[----:B------:R-:W-:Y:S01]  /*2c640*/  @!PT LDS RZ, [RZ] ;  /* 0x00000000fffff984 */ /* 0x000fe20000000800 */
[----:B------:R-:W-:Y:S01]  /*2c650*/  @!PT LDS RZ, [RZ] ;  /* 0x00000000fffff984 */ /* 0x000fe20000000800 */
[----:B------:R-:W-:Y:S01]  /*2c660*/  @!PT LDS RZ, [RZ] ;  /* 0x00000000fffff984 */ /* 0x000fe20000000800 */
[----:B------:R-:W-:Y:S04]  /*2c670*/  @!P0 LDGSTS.E.BYPASS.LTC128B.128 [R9+0x14c00], desc[UR50][R2.64], !P3 ;  /* 0x14c0000002098fae */ /* 0x000fe8000d901d72 */
[----:B------:R-:W-:Y:S04]  /*2c680*/  @!P0 LDGSTS.E.BYPASS.LTC128B.128 [R9+0x16c00], desc[UR50][R2.64+0x40], !P2 ;  /* 0x16c0004002098fae */ /* 0x000fe8000d101d72 */
[----:B------:R0:W-:Y:S02]  /*2c690*/  @!P0 LDGSTS.E.BYPASS.LTC128B.128 [R9+0x18c00], desc[UR50][R2.64+0x80], !P1 ;  /* 0x18c0008002098fae */ /* 0x0001e4000c901d72 */
[----:B0-----:R-:W-:-:S05]  /*2c6a0*/  VIADD R2, R0, 0x40 ;  /* 0x0000004000027836 */ /* 0x001fca0000000000 */
[----:B------:R-:W-:Y:S01]  /*2c6b0*/  ISETP.GE.AND P0, PT, R2, R6, PT ;  /* 0x000000060200720c */ /* 0x000fe20003f06270 */
[----:B------:R-:W-:-:S12]  /*2c6c0*/  IMAD.MOV.U32 R2, RZ, RZ, R14 ;  /* 0x000000ffff027224 */ /* 0x000fd800078e000e */
[----:B------:R-:W-:Y:S05]  /*2c6d0*/  WARPSYNC.COLLECTIVE R15, `(.L_x_908) ;  /* 0x000000000f087348 */ /* 0x000fea0003c00000 */
[----:B------:R0:W1:Y:S02]  /*2c6e0*/  SHFL.IDX P6, R14, R13, R12, R11 ;  /* 0x0000000c0d0e7389 */ /* 0x00006400000c000b */
[----:B01----:R-:W-:Y:S01]  /*2c6f0*/  ENDCOLLECTIVE ;  /* 0x000000000000791b */ /* 0x003fe20003800000 */
.L_x_908:
[----:B------:R-:W-:Y:S02]  /*2c700*/  IMAD.MOV.U32 R13, RZ, RZ, R4 ;  /* 0x000000ffff0d7224 */ /* 0x000fe400078e0004 */
[----:B------:R-:W-:Y:S01]  /*2c710*/  IMAD.MOV.U32 R12, RZ, RZ, 0x3 ;  /* 0x00000003ff0c7424 */ /* 0x000fe200078e00ff */
[----:B------:R-:W-:-:S07]  /*2c720*/  MOV R3, R14 ;  /* 0x0000000e00037202 */ /* 0x000fce0000000f00 */
[----:B------:R-:W-:Y:S05]  /*2c730*/  WARPSYNC.COLLECTIVE R15, `(.L_x_909) ;  /* 0x000000000f087348 */ /* 0x000fea0003c00000 */
[----:B------:R0:W1:Y:S02]  /*2c740*/  SHFL.IDX P6, R14, R13, R12, R11 ;  /* 0x0000000c0d0e7389 */ /* 0x00006400000c000b */
[----:B01----:R-:W-:Y:S01]  /*2c750*/  ENDCOLLECTIVE ;  /* 0x000000000000791b */ /* 0x003fe20003800000 */
.L_x_909:
[----:B------:R-:W-:-:S05]  /*2c760*/  @!P0 IADD3 R3, P4, R20, R3, RZ ;  /* 0x0000000314038210 */ /* 0x000fca0007f9e0ff */
[----:B------:R-:W-:-:S05]  /*2c770*/  @!P0 IMAD.X R2, RZ, RZ, R2, P4 ;  /* 0x000000ffff028224 */ /* 0x000fca00020e0602 */
[----:B------:R-:W-:Y:S01]  /*2c780*/  @!P0 LOP3.LUT R3, R3, R2, RZ, 0x3c, !PT ;  /* 0x0000000203038212 */ /* 0x000fe200078e3cff */
[----:B------:R-:W-:-:S03]  /*2c790*/  IMAD.MOV.U32 R13, RZ, RZ, R5 ;  /* 0x000000ffff0d7224 */ /* 0x000fc600078e0005 */
[----:B------:R-:W-:-:S04]  /*2c7a0*/  @!P0 LOP3.LUT R2, R3, R2, RZ, 0x3c, !PT ;  /* 0x0000000203028212 */ /* 0x000fc800078e3cff */
[----:B------:R-:W-:Y:S02]  /*2c7b0*/  @!P0 LOP3.LUT R3, R3, R2, RZ, 0x3c, !PT ;  /* 0x0000000203038212 */ /* 0x000fe400078e3cff */
[----:B------:R-:W-:-:S03]  /*2c7c0*/  MOV R4, R14 ;  /* 0x0000000e00047202 */ /* 0x000fc60000000f00 */
[----:B------:R-:W-:Y:S01]  /*2c7d0*/  @!PT LDS RZ, [RZ] ;  /* 0x00000000fffff984 */ /* 0x000fe20000000800 */
[----:B------:R-:W-:Y:S01]  /*2c7e0*/  @!PT LDS RZ, [RZ] ;  /* 0x00000000fffff984 */ /* 0x000fe20000000800 */
[----:B------:R-:W-:Y:S01]  /*2c7f0*/  @!PT LDS RZ, [RZ] ;  /* 0x00000000fffff984 */ /* 0x000fe20000000800 */
[----:B------:R0:W-:Y:S04]  /*2c800*/  @!P0 LDGSTS.E.BYPASS.LTC128B.128 [R9+0x15400], desc[UR50][R2.64], !P3 ;  /* 0x1540000002098fae */ /* 0x0001e8000d901d72 */
[----:B0-----:R-:W-:Y:S05]  /*2c810*/  WARPSYNC.COLLECTIVE R15, `(.L_x_910) ;  /* 0x000000000f087348 */ /* 0x001fea0003c00000 */
[----:B------:R1:W2:Y:S02]  /*2c820*/  SHFL.IDX P6, R14, R13, R12, R11 ;  /* 0x0000000c0d0e7389 */ /* 0x0002a400000c000b */
[----:B012---:R-:W-:Y:S01]  /*2c830*/  ENDCOLLECTIVE ;  /* 0x000000000000791b */ /* 0x007fe20003800000 */
.L_x_910:
[----:B------:R-:W-:Y:S01]  /*2c840*/  @!PT LDS RZ, [RZ] ;  /* 0x00000000fffff984 */ /* 0x000fe20000000800 */
[----:B------:R-:W-:Y:S01]  /*2c850*/  @!PT LDS RZ, [RZ] ;  /* 0x00000000fffff984 */ /* 0x000fe20000000800 */
[----:B------:R-:W-:Y:S01]  /*2c860*/  @!PT LDS RZ, [RZ] ;  /* 0x00000000fffff984 */ /* 0x000fe20000000800 */
[----:B------:R-:W-:Y:S04]  /*2c870*/  @!P0 LDGSTS.E.BYPASS.LTC128B.128 [R9+0x17400], desc[UR50][R2.64+0x40], !P2 ;  /* 0x1740004002098fae */ /* 0x000fe8000d101d72 */
[----:B------:R0:W-:Y:S02]  /*2c880*/  @!P0 LDGSTS.E.BYPASS.LTC128B.128 [R9+0x19400], desc[UR50][R2.64+0x80], !P1 ;  /* 0x1940008002098fae */ /* 0x0001e4000c901d72 */
[----:B0-----:R-:W-:Y:S01]  /*2c890*/  IMAD.MOV.U32 R2, RZ, RZ, R14 ;  /* 0x000000ffff027224 */ /* 0x001fe200078e000e */
[----:B------:R-:W-:Y:S06]  /*2c8a0*/  BRA `(.L_x_911) ;  /* 0xffffff9000c87947 */ /* 0x000fec000383ffff */
.L_x_711:
[----:B-1----:R1:W2:Y:S02]  /*2c8b0*/  SYNCS.PHASECHK.TRANS64.TRYWAIT P0, [R22+URZ+0x29820], R3 ;  /* 0x02982003160075a7 */ /* 0x0022a4000800017f */
[----:B--2---:R-:W-:Y:S05]  /*2c8c0*/  @!P0 NANOSLEEP.SYNCS 0x989680 ;  /* 0x009896800000895d */ /* 0x004fea0003900000 */
[----:B------:R-:W2:Y:S02]  /*2c8d0*/  @!P0 SYNCS.PHASECHK.TRANS64 P0, [R22+URZ+0x29820], R3 ;  /* 0x02982003160085a7 */ /* 0x000ea4000800007f */
[----:B--2---:R-:W-:Y:S05]  /*2c8e0*/  @!P0 BRA `(.L_x_711) ;  /* 0xfffffffc00f08947 */ /* 0x004fea000383ffff */
[----:B------:R-:W-:Y:S05]  /*2c8f0*/  BRA `(.L_x_912) ;  /* 0xffffff9400387947 */ /* 0x000fea000383ffff */
.L_x_715:
[----:B0-----:R0:W1:Y:S02]  /*2c900*/  SYNCS.PHASECHK.TRANS64.TRYWAIT P0, [R0+URZ+0x29880], R31 ;  /* 0x0298801f000075a7 */ /* 0x001064000800017f */
[----:B-1----:R-:W-:Y:S05]  /*2c910*/  @!P0 NANOSLEEP.SYNCS 0x989680 ;  /* 0x009896800000895d */ /* 0x002fea0003900000 */
[----:B------:R-:W1:Y:S02]  /*2c920*/  @!P0 SYNCS.PHASECHK.TRANS64 P0, [R0+URZ+0x29880], R31 ;  /* 0x0298801f000085a7 */ /* 0x000e64000800007f */
[----:B-1----:R-:W-:Y:S05]  /*2c930*/  @!P0 BRA `(.L_x_715) ;  /* 0xfffffffc00f08947 */ /* 0x002fea000383ffff */
[----:B------:R-:W-:Y:S05]  /*2c940*/  BRA `(.L_x_913) ;  /* 0xffffff9800587947 */ /* 0x000fea000383ffff */
.L_x_716:
[----:B------:R-:W-:Y:S01]  /*2c950*/  BSSY B0, `(.L_x_914) ;  /* 0x0000008000007945 */ /* 0x000fe20003800000 */
[----:B------:R-:W-:Y:S01]  /*2c960*/  IMAD.MOV.U32 R13, RZ, RZ, R9 ;  /* 0x000000ffff0d7224 */ /* 0x000fe200078e0009 */
[----:B------:R-:W-:Y:S01]  /*2c970*/  MOV R12, RZ ;  /* 0x000000ff000c7202 */ /* 0x000fe20000000f00 */
[----:B------:R-:W-:Y:S02]  /*2c980*/  IMAD.MOV.U32 R11, RZ, RZ, 0x1c1f ;  /* 0x00001c1fff0b7424 */ /* 0x000fe400078e00ff */
[----:B------:R-:W-:-:S07]  /*2c990*/  IMAD.MOV.U32 R15, RZ, RZ, -0x1 ;  /* 0xffffffffff0f7424 */ /* 0x000fce00078e00ff */
[----:B0-----:R-:W-:Y:S05]  /*2c9a0*/  WARPSYNC.COLLECTIVE R15, `(.L_x_915) ;  /* 0x000000000f087348 */ /* 0x001fea0003c00000 */
[----:B------:R1:W2:Y:S02]  /*2c9b0*/  SHFL.IDX P6, R14, R13, R12, R11 ;  /* 0x0000000c0d0e7389 */ /* 0x0002a400000c000b */
[----:B012---:R-:W-:Y:S01]  /*2c9c0*/  ENDCOLLECTIVE ;  /* 0x000000000000791b */ /* 0x007fe20003800000 */
.L_x_915:
[----:B------:R-:W-:Y:S05]  /*2c9d0*/  BSYNC B0 ;  /* 0x0000000000007941 */ /* 0x000fea0003800000 */
.L_x_914:
[----:B------:R0:W5:Y:S01]  /*2c9e0*/  LDL R17, [R1+0x4] ;  /* 0x0000040001117983 */ /* 0x0001620000100800 */
[----:B------:R-:W-:Y:S01]  /*2c9f0*/  MOV R13, R7 ;  /* 0x00000007000d7202 */ /* 0x000fe20000000f00 */
[----:B------:R-:W-:Y:S01]  /*2ca00*/  IMAD.MOV.U32 R12, RZ, RZ, RZ ;  /* 0x000000ffff0c7224 */ /* 0x000fe200078e00ff */
[----:B------:R-:W-:Y:S01]  /*2ca10*/  IADD3 R10, R22, R10, R37 ;  /* 0x0000000a160a7210 */ /* 0x000fe20007ffe025 */
[----:B------:R-:W1:Y:S01]  /*2ca20*/  S2R R2, SR_TID.X ;  /* 0x0000000000027919 */ /* 0x000e620000002100 */
[----:B------:R-:W-:Y:S02]  /*2ca30*/  IMAD.MOV.U32 R11, RZ, RZ, 0x1c1f ;  /* 0x00001c1fff0b7424 */ /* 0x000fe400078e00ff */
[----:B------:R-:W-:Y:S02]  /*2ca40*/  IMAD.MOV.U32 R15, RZ, RZ, -0x1 ;  /* 0xffffffffff0f7424 */ /* 0x000fe400078e00ff */
[----:B0-----:R-:W-:-:S07]  /*2ca50*/  IMAD.MOV.U32 R3, RZ, RZ, R14 ;  /* 0x000000ffff037224 */ /* 0x001fce00078e000e */
[----:B-1---5:R-:W-:Y:S05]  /*2ca60*/  WARPSYNC.COLLECTIVE R15, `(.L_x_916) ;  /* 0x000000000f087348 */ /* 0x022fea0003c00000 */
[----:B------:R0:W2:Y:S02]  /*2ca70*/  SHFL.IDX P6, R14, R13, R12, R11 ;  /* 0x0000000c0d0e7389 */ /* 0x0000a400000c000b */
[----:B012--5:R-:W-:Y:S01]  /*2ca80*/  ENDCOLLECTIVE ;  /* 0x000000000000791b */ /* 0x027fe20003800000 */
.L_x_916:
[----:B------:R-:W-:Y:S01]  /*2ca90*/  MOV R13, R9 ;  /* 0x00000009000d7202 */ /* 0x000fe20000000f00 */
[----:B------:R-:W-:Y:S01]  /*2caa0*/  IMAD.MOV.U32 R12, RZ, RZ, 0x1 ;  /* 0x00000001ff0c7424 */ /* 0x000fe200078e00ff */
[----:B------:R-:W-:Y:S01]  /*2cab0*/  SHF.L.U32 R15, R2, 0x4, RZ ;  /* 0x00000004020f7819 */ /* 0x000fe200000006ff */
[----:B------:R-:W-:-:S03]  /*2cac0*/  IMAD.MOV.U32 R2, RZ, RZ, R14 ;  /* 0x000000ffff027224 */ /* 0x000fc600078e000e */
[----:B------:R-:W-:-:S04]  /*2cad0*/  LOP3.LUT R15, R15, 0x30, RZ, 0xc0, !PT ;  /* 0x000000300f0f7812 */ /* 0x000fc800078ec0ff */
[----:B------:R-:W-:Y:S01]  /*2cae0*/  IADD3 R2, P0, R15, R2, RZ ;  /* 0x000000020f027210 */ /* 0x000fe20007f1e0ff */
[----:B------:R-:W-:-:S04]  /*2caf0*/  IMAD.MOV.U32 R15, RZ, RZ, -0x1 ;  /* 0xffffffffff0f7424 */ /* 0x000fc800078e00ff */
[----:B------:R-:W-:-:S08]  /*2cb00*/  IMAD.X R3, RZ, RZ, R3, P0 ;  /* 0x000000ffff037224 */ /* 0x000fd000000e0603 */
[----:B------:R-:W-:Y:S05]  /*2cb10*/  WARPSYNC.COLLECTIVE R15, `(.L_x_917) ;  /* 0x000000000f087348 */ /* 0x000fea0003c00000 */
[----:B------:R0:W1:Y:S02]  /*2cb20*/  SHFL.IDX P6, R14, R13, R12, R11 ;  /* 0x0000000c0d0e7389 */ /* 0x00006400000c000b */
[----:B01----:R-:W-:Y:S01]  /*2cb30*/  ENDCOLLECTIVE ;  /* 0x000000000000791b */ /* 0x003fe20003800000 */
.L_x_917:
[----:B------:R-:W-:Y:S01]  /*2cb40*/  @!PT LDS RZ, [RZ] ;  /* 0x00000000fffff984 */ /* 0x000fe20000000800 */
[----:B------:R-:W-:Y:S01]  /*2cb50*/  @!PT LDS RZ, [RZ] ;  /* 0x00000000fffff984 */ /* 0x000fe20000000800 */
[----:B------:R-:W-:Y:S01]  /*2cb60*/  @!PT LDS RZ, [RZ] ;  /* 0x00000000fffff984 */ /* 0x000fe20000000800 */
[----:B------:R-:W-:Y:S01]  /*2cb70*/  LDGSTS.E.BYPASS.LTC128B.128 [R10+0xa400], desc[UR50][R2.64], !P3 ;  /* 0x0a400000020a7fae */ /* 0x000fe2000d901d72 */
[----:B------:R-:W-:Y:S01]  /*2cb80*/  MOV R13, R7 ;  /* 0x00000007000d7202 */ /* 0x000fe20000000f00 */
[----:B------:R-:W-:-:S05]  /*2cb90*/  IMAD.IADD R17, R17, 0x1, R10 ;  /* 0x0000000111117824 */ /* 0x000fca00078e020a */
[----:B------:R0:W-:Y:S02]  /*2cba0*/  LDGSTS.E.BYPASS.LTC128B.128 [R17+0xa400], desc[UR50][R2.64+0x40], !P1 ;  /* 0x0a40004002117fae */ /* 0x0001e4000c901d72 */
[----:B0-----:R-:W0:Y:S01]  /*2cbb0*/  S2R R2, SR_TID.X ;  /* 0x0000000000027919 */ /* 0x001e220000002100 */
[----:B------:R-:W-:-:S07]  /*2cbc0*/  IMAD.MOV.U32 R3, RZ, RZ, R14 ;  /* 0x000000ffff037224 */ /* 0x000fce00078e000e */
[----:B0-----:R-:W-:Y:S05]  /*2cbd0*/  WARPSYNC.COLLECTIVE R15, `(.L_x_918) ;  /* 0x000000000f087348 */ /* 0x001fea0003c00000 */
[----:B------:R1:W2:Y:S02]  /*2cbe0*/  SHFL.IDX P6, R14, R13, R12, R11 ;  /* 0x0000000c0d0e7389 */ /* 0x0002a400000c000b */
[----:B012---:R-:W-:Y:S01]  /*2cbf0*/  ENDCOLLECTIVE ;  /* 0x000000000000791b */ /* 0x007fe20003800000 */
.L_x_918:
[----:B------:R-:W-:Y:S01]  /*2cc00*/  MOV R13, R9 ;  /* 0x00000009000d7202 */ /* 0x000fe20000000f00 */
[----:B------:R-:W-:Y:S02]  /*2cc10*/  IMAD.MOV.U32 R12, RZ, RZ, 0x2 ;  /* 0x00000002ff0c7424 */ /* 0x000fe400078e00ff */
[----:B------:R-:W-:Y:S02]  /*2cc20*/  IMAD.SHL.U32 R15, R2, 0x10, RZ ;  /* 0x00000010020f7824 */ /* 0x000fe400078e00ff */
        /* <DEDUP_REMOVED lines=8> */
.L_x_919:
[----:B------:R-:W-:Y:S01]  /*2ccb0*/  @!PT LDS RZ, [RZ] ;  /* 0x00000000fffff984 */ /* 0x000fe20000000800 */
[----:B------:R-:W-:Y:S01]  /*2ccc0*/  @!PT LDS RZ, [RZ] ;  /* 0x00000000fffff984 */ /* 0x000fe20000000800 */
[----:B------:R-:W-:Y:S01]  /*2ccd0*/  @!PT LDS RZ, [RZ] ;  /* 0x00000000fffff984 */ /* 0x000fe20000000800 */
[----:B------:R-:W-:Y:S04]  /*2cce0*/  LDGSTS.E.BYPASS.LTC128B.128 [R10+0xb400], desc[UR50][R2.64], !P3 ;  /* 0x0b400000020a7fae */ /* 0x000fe8000d901d72 */
[----:B------:R0:W-:Y:S01]  /*2ccf0*/  LDGSTS.E.BYPASS.LTC128B.128 [R17+0xb400], desc[UR50][R2.64+0x40], !P1 ;  /* 0x0b40004002117fae */ /* 0x0001e2000c901d72 */
[----:B------:R-:W-:Y:S01]  /*2cd00*/  MOV R13, R7 ;  /* 0x00000007000d7202 */ /* 0x000fe20000000f00 */
[----:B0-----:R-:W0:Y:S01]  /*2cd10*/  S2R R2, SR_TID.X ;  /* 0x0000000000027919 */ /* 0x001e220000002100 */
[----:B------:R-:W-:-:S07]  /*2cd20*/  IMAD.MOV.U32 R3, RZ, RZ, R14 ;  /* 0x000000ffff037224 */ /* 0x000fce00078e000e */
[----:B0-----:R-:W-:Y:S05]  /*2cd30*/  WARPSYNC.COLLECTIVE R15, `(.L_x_920) ;  /* 0x000000000f087348 */ /* 0x001fea0003c00000 */
[----:B------:R1:W2:Y:S02]  /*2cd40*/  SHFL.IDX P6, R14, R13, R12, R11 ;  /* 0x0000000c0d0e7389 */ /* 0x0002a400000c000b */
[----:B012---:R-:W-:Y:S01]  /*2cd50*/  ENDCOLLECTIVE ;  /* 0x000000000000791b */ /* 0x007fe20003800000 */
.L_x_920:
        /* <DEDUP_REMOVED lines=11> */
.L_x_921:
        /* <DEDUP_REMOVED lines=11> */
.L_x_922:
[----:B------:R-:W-:Y:S01]  /*2cec0*/  MOV R13, R24 ;  /* 0x00000018000d7202 */ /* 0x000fe20000000f00 */
[----:B------:R-:W-:Y:S02]  /*2ced0*/  IMAD.MOV.U32 R12, RZ, RZ, RZ ;  /* 0x000000ffff0c7224 */ /* 0x000fe400078e00ff */
[----:B------:R-:W-:-:S07]  /*2cee0*/  IMAD.MOV.U32 R2, RZ, RZ, R14 ;  /* 0x000000ffff027224 */ /* 0x000fce00078e000e */
[----:B------:R-:W-:Y:S05]  /*2cef0*/  WARPSYNC.COLLECTIVE R15, `(.L_x_923) ;  /* 0x000000000f087348 */ /* 0x000fea0003c00000 */
[----:B------:R0:W1:Y:S02]  /*2cf00*/  SHFL.IDX P6, R14, R13, R12, R11 ;  /* 0x0000000c0d0e7389 */ /* 0x00006400000c000b */
[----:B01----:R-:W-:Y:S01]  /*2cf10*/  ENDCOLLECTIVE ;  /* 0x000000000000791b */ /* 0x003fe20003800000 */
.L_x_923:
[----:B------:R-:W-:-:S05]  /*2cf20*/  IMAD.SHL.U32 R3, R3, 0x10, RZ ;  /* 0x0000001003037824 */ /* 0x000fca00078e00ff */
[----:B------:R-:W-:-:S04]  /*2cf30*/  LOP3.LUT R3, R3, 0x30, RZ, 0xc0, !PT ;  /* 0x0000003003037812 */ /* 0x000fc800078ec0ff */
[----:B------:R-:W-:Y:S01]  /*2cf40*/  IADD3 R2, P0, R3, R2, RZ ;  /* 0x0000000203027210 */ /* 0x000fe20007f1e0ff */
[----:B------:R-:W-:-:S04]  /*2cf50*/  IMAD.MOV.U32 R13, RZ, RZ, R25 ;  /* 0x000000ffff0d7224 */ /* 0x000fc800078e0019 */
[----:B------:R-:W-:-:S05]  /*2cf60*/  IMAD.X R3, RZ, RZ, R9, P0 ;  /* 0x000000ffff037224 */ /* 0x000fca00000e0609 */
[----:B------:R-:W-:Y:S01]  /*2cf70*/  @!PT LDS RZ, [RZ] ;  /* 0x00000000fffff984 */ /* 0x000fe20000000800 */
[----:B------:R-:W-:Y:S01]  /*2cf80*/  @!PT LDS RZ, [RZ] ;  /* 0x00000000fffff984 */ /* 0x000fe20000000800 */
[----:B------:R-:W-:Y:S01]  /*2cf90*/  @!PT LDS RZ, [RZ] ;  /* 0x00000000fffff984 */ /* 0x000fe20000000800 */
[----:B------:R0:W-:Y:S01]  /*2cfa0*/  LDGSTS.E.BYPASS.LTC128B.128 [R10+0xd400], desc[UR50][R2.64], !P3 ;  /* 0x0d400000020a7fae */ /* 0x0001e2000d901d72 */
[----:B------:R-:W-:-:S03]  /*2cfb0*/  IMAD.MOV.U32 R24, RZ, RZ, R14 ;  /* 0x000000ffff187224 */ /* 0x000fc600078e000e */
[----:B------:R0:W-:Y:S04]  /*2cfc0*/  LDGSTS.E.BYPASS.LTC128B.128 [R17+0xd400], desc[UR50][R2.64+0x40], !P1 ;  /* 0x0d40004002117fae */ /* 0x0001e8000c901d72 */
[----:B0-----:R-:W-:Y:S05]  /*2cfd0*/  WARPSYNC.COLLECTIVE R15, `(.L_x_924) ;  /* 0x000000000f087348 */ /* 0x001fea0003c00000 */
[----:B------:R1:W2:Y:S02]  /*2cfe0*/  SHFL.IDX P6, R14, R13, R12, R11 ;  /* 0x0000000c0d0e7389 */ /* 0x0002a400000c000b */
[----:B012---:R-:W-:Y:S01]  /*2cff0*/  ENDCOLLECTIVE ;  /* 0x000000000000791b */ /* 0x007fe20003800000 */
.L_x_924:
[----:B------:R-:W-:Y:S01]  /*2d000*/  MOV R2, R14 ;  /* 0x0000000e00027202 */ /* 0x000fe20000000f00 */
[----:B------:R-:W-:Y:S06]  /*2d010*/  BRA `(.L_x_925) ;  /* 0xffffff9400cc7947 */ /* 0x000fec000383ffff */
.L_x_721:
[----:B---3--:R3:W4:Y:S02]  /*2d020*/  SYNCS.PHASECHK.TRANS64.TRYWAIT P0, [R0+URZ+0x29840], R31 ;  /* 0x0298401f000075a7 */ /* 0x008724000800017f */
[----:B----4-:R-:W-:Y:S05]  /*2d030*/  @!P0 NANOSLEEP.SYNCS 0x989680 ;  /* 0x009896800000895d */ /* 0x010fea0003900000 */
[----:B------:R-:W4:Y:S02]  /*2d040*/  @!P0 SYNCS.PHASECHK.TRANS64 P0, [R0+URZ+0x29840], R31 ;  /* 0x0298401f000085a7 */ /* 0x000f24000800007f */
[----:B----4-:R-:W-:Y:S05]  /*2d050*/  @!P0 BRA `(.L_x_721) ;  /* 0xfffffffc00f08947 */ /* 0x010fea000383ffff */
[----:B------:R-:W-:Y:S05]  /*2d060*/  BRA `(.L_x_926) ;  /* 0xffffff98002c7947 */ /* 0x000fea000383ffff */
.L_x_722:
[----:B------:R-:W-:Y:S01]  /*2d070*/  BSSY B0, `(.L_x_927) ;  /* 0x0000008000007945 */ /* 0x000fe20003800000 */
[----:B------:R-:W-:Y:S01]  /*2d080*/  IMAD.MOV.U32 R13, RZ, RZ, R6 ;  /* 0x000000ffff0d7224 */ /* 0x000fe200078e0006 */
[----:B------:R-:W-:Y:S01]  /*2d090*/  MOV R15, 0xffffffff ;  /* 0xffffffff000f7802 */ /* 0x000fe20000000f00 */
[----:B------:R-:W-:Y:S02]  /*2d0a0*/  IMAD.MOV.U32 R12, RZ, RZ, RZ ;  /* 0x000000ffff0c7224 */ /* 0x000fe400078e00ff */
[----:B------:R-:W-:-:S07]  /*2d0b0*/  IMAD.MOV.U32 R11, RZ, RZ, 0x1c1f ;  /* 0x00001c1fff0b7424 */ /* 0x000fce00078e00ff */
[----:B-123--:R-:W-:Y:S05]  /*2d0c0*/  WARPSYNC.COLLECTIVE R15, `(.L_x_928) ;  /* 0x000000000f087348 */ /* 0x00efea0003c00000 */
[----:B------:R0:W4:Y:S02]  /*2d0d0*/  SHFL.IDX P6, R14, R13, R12, R11 ;  /* 0x0000000c0d0e7389 */ /* 0x00012400000c000b */
[----:B01234-:R-:W-:Y:S01]  /*2d0e0*/  ENDCOLLECTIVE ;  /* 0x000000000000791b */ /* 0x01ffe20003800000 */
.L_x_928:
[----:B------:R-:W-:Y:S05]  /*2d0f0*/  BSYNC B0 ;  /* 0x0000000000007941 */ /* 0x000fea0003800000 */
.L_x_927:
[----:B------:R-:W-:Y:S01]  /*2d100*/  IMAD.MOV.U32 R13, RZ, RZ, R4 ;  /* 0x000000ffff0d7224 */ /* 0x000fe200078e0004 */
[----:B------:R-:W-:Y:S01]  /*2d110*/  MOV R11, 0x1c1f ;  /* 0x00001c1f000b7802 */ /* 0x000fe20000000f00 */
[----:B------:R-:W-:Y:S01]  /*2d120*/  IMAD.MOV.U32 R12, RZ, RZ, RZ ;  /* 0x000000ffff0c7224 */ /* 0x000fe200078e00ff */
[----:B------:R-:W-:Y:S01]  /*2d130*/  IADD3 R7, R22, R7, RZ ;  /* 0x0000000716077210 */ /* 0x000fe20007ffe0ff */
[----:B------:R-:W-:Y:S02]  /*2d140*/  IMAD.MOV.U32 R15, RZ, RZ, -0x1 ;  /* 0xffffffffff0f7424 */ /* 0x000fe400078e00ff */
[----:B------:R-:W-:-:S07]  /*2d150*/  IMAD.MOV.U32 R3, RZ, RZ, R14 ;  /* 0x000000ffff037224 */ /* 0x000fce00078e000e */
[----:B------:R-:W-:Y:S05]  /*2d160*/  WARPSYNC.COLLECTIVE R15, `(.L_x_929) ;  /* 0x000000000f087348 */ /* 0x000fea0003c00000 */
[----:B------:R0:W1:Y:S02]  /*2d170*/  SHFL.IDX P6, R14, R13, R12, R11 ;  /* 0x0000000c0d0e7389 */ /* 0x00006400000c000b */
[----:B01----:R-:W-:Y:S01]  /*2d180*/  ENDCOLLECTIVE ;  /* 0x000000000000791b */ /* 0x003fe20003800000 */
.L_x_929:
[----:B------:R-:W-:Y:S02]  /*2d190*/  IMAD.MOV.U32 R13, RZ, RZ, R6 ;  /* 0x000000ffff0d7224 */ /* 0x000fe400078e0006 */
[----:B------:R-:W-:Y:S02]  /*2d1a0*/  IMAD.MOV.U32 R12, RZ, RZ, 0x1 ;  /* 0x00000001ff0c7424 */ /* 0x000fe400078e00ff */
[----:B------:R-:W-:-:S07]  /*2d1b0*/  IMAD.MOV.U32 R2, RZ, RZ, R14 ;  /* 0x000000ffff027224 */ /* 0x000fce00078e000e */
[----:B------:R-:W-:Y:S05]  /*2d1c0*/  WARPSYNC.COLLECTIVE R15, `(.L_x_930) ;  /* 0x000000000f087348 */ /* 0x000fea0003c00000 */
[----:B------:R0:W1:Y:S02]  /*2d1d0*/  SHFL.IDX P6, R14, R13, R12, R11 ;  /* 0x0000000c0d0e7389 */ /* 0x00006400000c000b */
[----:B01----:R-:W-:Y:S01]  /*2d1e0*/  ENDCOLLECTIVE ;  /* 0x000000000000791b */ /* 0x003fe20003800000 */
.L_x_930:
[----:B------:R-:W-:-:S05]  /*2d1f0*/  IADD3 R2, P0, R10, R2, RZ ;  /* 0x000000020a027210 */ /* 0x000fca0007f1e0ff */
[----:B------:R-:W-:-:S05]  /*2d200*/  IMAD.X R3, RZ, RZ, R3, P0 ;  /* 0x000000ffff037224 */ /* 0x000fca00000e0603 */
[----:B------:R-:W-:Y:S01]  /*2d210*/  @!PT LDS RZ, [RZ] ;  /* 0x00000000fffff984 */ /* 0x000fe20000000800 */
[----:B------:R-:W-:Y:S01]  /*2d220*/  @!PT LDS RZ, [RZ] ;  /* 0x00000000fffff984 */ /* 0x000fe20000000800 */
[----:B------:R-:W-:Y:S01]  /*2d230*/  @!PT LDS RZ, [RZ] ;  /* 0x00000000fffff984 */ /* 0x000fe20000000800 */
[----:B------:R-:W-:Y:S01]  /*2d240*/  LDGSTS.E.BYPASS.LTC128B.128 [R7+0x1a400], desc[UR50][R2.64], !P4 ;  /* 0x1a40000002077fae */ /* 0x000fe2000e101d72 */
[----:B------:R-:W-:-:S03]  /*2d250*/  MOV R13, R4 ;  /* 0x00000004000d7202 */ /* 0x000fc60000000f00 */
[----:B------:R-:W-:Y:S04]  /*2d260*/  LDGSTS.E.BYPASS.LTC128B.128 [R7+0x1cc00], desc[UR50][R2.64+0x40], !P3 ;  /* 0x1cc0004002077fae */ /* 0x000fe8000d901d72 */
[----:B------:R0:W-:Y:S02]  /*2d270*/  LDGSTS.E.BYPASS.LTC128B.128 [R7+0x1f400], desc[UR50][R2.64+0x80], !P1 ;  /* 0x1f40008002077fae */ /* 0x0001e4000c901d72 */
[----:B0-----:R-:W-:-:S07]  /*2d280*/  IMAD.MOV.U32 R3, RZ, RZ, R14 ;  /* 0x000000ffff037224 */ /* 0x001fce00078e000e */
[----:B------:R-:W-:Y:S05]  /*2d290*/  WARPSYNC.COLLECTIVE R15, `(.L_x_931) ;  /* 0x000000000f087348 */ /* 0x000fea0003c00000 */
[----:B------:R0:W1:Y:S02]  /*2d2a0*/  SHFL.IDX P6, R14, R13, R12, R11 ;  /* 0x0000000c0d0e7389 */ /* 0x00006400000c000b */
[----:B01----:R-:W-:Y:S01]  /*2d2b0*/  ENDCOLLECTIVE ;  /* 0x000000000000791b */ /* 0x003fe20003800000 */
.L_x_931:
[----:B------:R-:W-:Y:S01]  /*2d2c0*/  IMAD.MOV.U32 R13, RZ, RZ, R6 ;  /* 0x000000ffff0d7224 */ /* 0x000fe200078e0006 */
[----:B------:R-:W-:Y:S01]  /*2d2d0*/  MOV R12, 0x2 ;  /* 0x00000002000c7802 */ /* 0x000fe20000000f00 */
[----:B------:R-:W-:-:S07]  /*2d2e0*/  IMAD.MOV.U32 R2, RZ, RZ, R14 ;  /* 0x000000ffff027224 */ /* 0x000fce00078e000e */
[----:B------:R-:W-:Y:S05]  /*2d2f0*/  WARPSYNC.COLLECTIVE R15, `(.L_x_932) ;  /* 0x000000000f087348 */ /* 0x000fea0003c00000 */
[----:B------:R0:W1:Y:S02]  /*2d300*/  SHFL.IDX P6, R14, R13, R12, R11 ;  /* 0x0000000c0d0e7389 */ /* 0x00006400000c000b */
[----:B01----:R-:W-:Y:S01]  /*2d310*/  ENDCOLLECTIVE ;  /* 0x000000000000791b */ /* 0x003fe20003800000 */
.L_x_932:
        /* <DEDUP_REMOVED lines=13> */
.L_x_933:
[----:B------:R-:W-:Y:S02]  /*2d3f0*/  IMAD.MOV.U32 R13, RZ, RZ, R6 ;  /* 0x000000ffff0d7224 */ /* 0x000fe400078e0006 */
[----:B------:R-:W-:Y:S02]  /*2d400*/  IMAD.MOV.U32 R12, RZ, RZ, 0x3 ;  /* 0x00000003ff0c7424 */ /* 0x000fe400078e00ff */
[----:B------:R-:W-:-:S07]  /*2d410*/  IMAD.MOV.U32 R2, RZ, RZ, R14 ;  /* 0x000000ffff027224 */ /* 0x000fce00078e000e */
[----:B------:R-:W-:Y:S05]  /*2d420*/  WARPSYNC.COLLECTIVE R15, `(.L_x_934) ;  /* 0x000000000f087348 */ /* 0x000fea0003c00000 */
[----:B------:R0:W1:Y:S02]  /*2d430*/  SHFL.IDX P6, R14, R13, R12, R11 ;  /* 0x0000000c0d0e7389 */ /* 0x00006400000c000b */
[----:B01----:R-:W-:Y:S01]  /*2d440*/  ENDCOLLECTIVE ;  /* 0x000000000000791b */ /* 0x003fe20003800000 */
.L_x_934:
[----:B------:R-:W-:-:S04]  /*2d450*/  IADD3 R2, P0, R10, R2, RZ ;  /* 0x000000020a027210 */ /* 0x000fc80007f1e0ff */
[----:B------:R-:W-:-:S05]  /*2d460*/  IADD3.X R3, RZ, R9, RZ, P0, !PT ;  /* 0x00000009ff037210 */ /* 0x000fca00007fe4ff */
[----:B------:R-:W-:Y:S01]  /*2d470*/  @!PT LDS RZ, [RZ] ;  /* 0x00000000fffff984 */ /* 0x000fe20000000800 */
[----:B------:R-:W-:Y:S01]  /*2d480*/  @!PT LDS RZ, [RZ] ;  /* 0x00000000fffff984 */ /* 0x000fe20000000800 */
[----:B------:R-:W-:Y:S01]  /*2d490*/  @!PT LDS RZ, [RZ] ;  /* 0x00000000fffff984 */ /* 0x000fe20000000800 */
[----:B------:R0:W-:Y:S01]  /*2d4a0*/  LDGSTS.E.BYPASS.LTC128B.128 [R7+0x1b400], desc[UR50][R2.64], !P4 ;  /* 0x1b40000002077fae */ /* 0x0001e2000e101d72 */
[----:B------:R-:W-:-:S03]  /*2d4b0*/  MOV R13, R4 ;  /* 0x00000004000d7202 */ /* 0x000fc60000000f00 */
[----:B------:R0:W-:Y:S04]  /*2d4c0*/  LDGSTS.E.BYPASS.LTC128B.128 [R7+0x1dc00], desc[UR50][R2.64+0x40], !P3 ;  /* 0x1dc0004002077fae */ /* 0x0001e8000d901d72 */
[----:B------:R0:W-:Y:S01]  /*2d4d0*/  LDGSTS.E.BYPASS.LTC128B.128 [R7+0x20400], desc[UR50][R2.64+0x80], !P1 ;  /* 0x2040008002077fae */ /* 0x0001e2000c901d72 */
[----:B------:R-:W-:-:S07]  /*2d4e0*/  IMAD.MOV.U32 R9, RZ, RZ, R14 ;  /* 0x000000ffff097224 */ /* 0x000fce00078e000e */
[----:B0-----:R-:W-:Y:S05]  /*2d4f0*/  WARPSYNC.COLLECTIVE R15, `(.L_x_935) ;  /* 0x000000000f087348 */ /* 0x001fea0003c00000 */
[----:B------:R1:W2:Y:S02]  /*2d500*/  SHFL.IDX P6, R14, R13, R12, R11 ;  /* 0x0000000c0d0e7389 */ /* 0x0002a400000c000b */
[----:B012---:R-:W-:Y:S01]  /*2d510*/  ENDCOLLECTIVE ;  /* 0x000000000000791b */ /* 0x007fe20003800000 */
.L_x_935:
[----:B------:R-:W-:Y:S01]  /*2d520*/  IMAD.MOV.U32 R13, RZ, RZ, R8 ;  /* 0x000000ffff0d7224 */ /* 0x000fe200078e0008 */
[----:B------:R-:W-:Y:S01]  /*2d530*/  MOV R12, RZ ;  /* 0x000000ff000c7202 */ /* 0x000fe20000000f00 */
[----:B------:R-:W-:-:S07]  /*2d540*/  IMAD.MOV.U32 R2, RZ, RZ, R14 ;  /* 0x000000ffff027224 */ /* 0x000fce00078e000e */
[----:B------:R-:W-:Y:S05]  /*2d550*/  WARPSYNC.COLLECTIVE R15, `(.L_x_936) ;  /* 0x000000000f087348 */ /* 0x000fea0003c00000 */
[----:B------:R0:W1:Y:S02]  /*2d560*/  SHFL.IDX P6, R14, R13, R12, R11 ;  /* 0x0000000c0d0e7389 */ /* 0x00006400000c000b */
[----:B01----:R-:W-:Y:S01]  /*2d570*/  ENDCOLLECTIVE ;  /* 0x000000000000791b */ /* 0x003fe20003800000 */
.L_x_936:
        /* <DEDUP_REMOVED lines=13> */
.L_x_937:
[----:B------:R-:W-:Y:S01]  /*2d650*/  IMAD.MOV.U32 R2, RZ, RZ, R14 ;  /* 0x000000ffff027224 */ /* 0x000fe200078e000e */
[----:B------:R-:W-:Y:S06]  /*2d660*/  BRA `(.L_x_938) ;  /* 0xffffff9400cc7947 */ /* 0x000fec000383ffff */
.L_x_727:
[----:B--2---:R2:W3:Y:S02]  /*2d670*/  SYNCS.PHASECHK.TRANS64.TRYWAIT P0, [R3+URZ+0x29870], R0 ;  /* 0x02987000030075a7 */ /* 0x0044e4000800017f */
[----:B---3--:R-:W-:Y:S05]  /*2d680*/  @!P0 NANOSLEEP.SYNCS 0x989680 ;  /* 0x009896800000895d */ /* 0x008fea0003900000 */
[----:B------:R-:W3:Y:S02]  /*2d690*/  @!P0 SYNCS.PHASECHK.TRANS64 P0, [R3+URZ+0x29870], R0 ;  /* 0x02987000030085a7 */ /* 0x000ee4000800007f */
[----:B---3--:R-:W-:Y:S05]  /*2d6a0*/  @!P0 BRA `(.L_x_727) ;  /* 0xfffffffc00f08947 */ /* 0x008fea000383ffff */
[----:B------:R-:W-:Y:S05]  /*2d6b0*/  BRA `(.L_x_939) ;  /* 0xffffff9800387947 */ /* 0x000fea000383ffff */
.L_x_729:
[----:B--2---:R2:W3:Y:S02]  /*2d6c0*/  SYNCS.PHASECHK.TRANS64.TRYWAIT P0, [R3+URZ+0x29860], R0 ;  /* 0x02986000030075a7 */ /* 0x0044e4000800017f */
[----:B---3--:R-:W-:Y:S05]  /*2d6d0*/  @!P0 NANOSLEEP.SYNCS 0x989680 ;  /* 0x009896800000895d */ /* 0x008fea0003900000 */
[----:B------:R-:W3:Y:S02]  /*2d6e0*/  @!P0 SYNCS.PHASECHK.TRANS64 P0, [R3+URZ+0x29860], R0 ;  /* 0x02986000030085a7 */ /* 0x000ee4000800007f */
[----:B---3--:R-:W-:Y:S05]  /*2d6f0*/  @!P0 BRA `(.L_x_729) ;  /* 0xfffffffc00f08947 */ /* 0x008fea000383ffff */
[----:B------:R-:W-:Y:S05]  /*2d700*/  BRA `(.L_x_940) ;  /* 0xffffff9800487947 */ /* 0x000fea000383ffff */
.L_x_737:
[----:B0-----:R0:W3:Y:S02]  /*2d710*/  SYNCS.PHASECHK.TRANS64.TRYWAIT P1, [R17+URZ+0x29870], R0 ;  /* 0x02987000110075a7 */ /* 0x0010e4000802017f */
[----:B---3--:R-:W-:Y:S05]  /*2d720*/  @!P1 NANOSLEEP.SYNCS 0x989680 ;  /* 0x009896800000995d */ /* 0x008fea0003900000 */
[----:B------:R-:W3:Y:S02]  /*2d730*/  @!P1 SYNCS.PHASECHK.TRANS64 P1, [R17+URZ+0x29870], R0 ;  /* 0x02987000110095a7 */ /* 0x000ee4000802007f */
[----:B---3--:R-:W-:Y:S05]  /*2d740*/  @!P1 BRA `(.L_x_737) ;  /* 0xfffffffc00f09947 */ /* 0x008fea000383ffff */
[----:B------:R-:W-:Y:S05]  /*2d750*/  BRA `(.L_x_941) ;  /* 0xffffffa0000c7947 */ /* 0x000fea000383ffff */
.L_x_739:
[----:B0-----:R0:W3:Y:S02]  /*2d760*/  SYNCS.PHASECHK.TRANS64.TRYWAIT P1, [R17+URZ+0x29860], R0 ;  /* 0x02986000110075a7 */ /* 0x0010e4000802017f */
[----:B---3--:R-:W-:Y:S05]  /*2d770*/  @!P1 NANOSLEEP.SYNCS 0x989680 ;  /* 0x009896800000995d */ /* 0x008fea0003900000 */
[----:B------:R-:W3:Y:S02]  /*2d780*/  @!P1 SYNCS.PHASECHK.TRANS64 P1, [R17+URZ+0x29860], R0 ;  /* 0x02986000110095a7 */ /* 0x000ee4000802007f */
[----:B---3--:R-:W-:Y:S05]  /*2d790*/  @!P1 BRA `(.L_x_739) ;  /* 0xfffffffc00f09947 */ /* 0x008fea000383ffff */
[----:B------:R-:W-:Y:S05]  /*2d7a0*/  BRA `(.L_x_942) ;  /* 0xffffffa000187947 */ /* 0x000fea000383ffff */
.L_x_744:
[----:B------:R-:W-:Y:S01]  /*2d7b0*/  BSSY B0, `(.L_x_943) ;  /* 0x0000008000007945 */ /* 0x000fe20003800000 */
[----:B------:R-:W-:Y:S01]  /*2d7c0*/  MOV R13, R16 ;  /* 0x00000010000d7202 */ /* 0x000fe20000000f00 */
[----:B------:R-:W-:Y:S02]  /*2d7d0*/  IMAD.MOV.U32 R12, RZ, RZ, RZ ;  /* 0x000000ffff0c7224 */ /* 0x000fe400078e00ff */
[----:B------:R-:W-:Y:S02]  /*2d7e0*/  IMAD.MOV.U32 R11, RZ, RZ, 0x1f ;  /* 0x0000001fff0b7424 */ /* 0x000fe400078e00ff */
[----:B------:R-:W-:-:S07]  /*2d7f0*/  IMAD.MOV.U32 R15, RZ, RZ, -0x1 ;  /* 0xffffffffff0f7424 */ /* 0x000fce00078e00ff */
[----:B-12---:R-:W-:Y:S05]  /*2d800*/  WARPSYNC.COLLECTIVE R15, `(.L_x_944) ;  /* 0x000000000f087348 */ /* 0x006fea0003c00000 */
[----:B------:R0:W3:Y:S02]  /*2d810*/  SHFL.IDX P6, R14, R13, R12, R11 ;  /* 0x0000000c0d0e7389 */ /* 0x0000e400000c000b */
[----:B0123--:R-:W-:Y:S01]  /*2d820*/  ENDCOLLECTIVE ;  /* 0x000000000000791b */ /* 0x00ffe20003800000 */
.L_x_944:
[----:B------:R-:W-:Y:S05]  /*2d830*/  BSYNC B0 ;  /* 0x0000000000007941 */ /* 0x000fea0003800000 */
.L_x_943:
[----:B------:R-:W-:Y:S01]  /*2d840*/  IMAD.MOV.U32 R13, RZ, RZ, R16 ;  /* 0x000000ffff0d7224 */ /* 0x000fe200078e0010 */
[----:B------:R-:W-:Y:S01]  /*2d850*/  MOV R15, 0xffffffff ;  /* 0xffffffff000f7802 */ /* 0x000fe20000000f00 */
[----:B------:R-:W-:Y:S01]  /*2d860*/  IMAD.MOV.U32 R12, RZ, RZ, 0x1 ;  /* 0x00000001ff0c7424 */ /* 0x000fe200078e00ff */
[----:B------:R-:W-:Y:S01]  /*2d870*/  MOV R0, R14 ;  /* 0x0000000e00007202 */ /* 0x000fe20000000f00 */
[----:B------:R-:W-:Y:S02]  /*2d880*/  IMAD.MOV.U32 R11, RZ, RZ, 0x1f ;  /* 0x0000001fff0b7424 */ /* 0x000fe400078e00ff */
[----:B------:R-:W-:-:S07]  /*2d890*/  IMAD.IADD R5, R19, 0x1, R8 ;  /* 0x0000000113057824 */ /* 0x000fce00078e0208 */
[----:B------:R-:W-:Y:S05]  /*2d8a0*/  WARPSYNC.COLLECTIVE R15, `(.L_x_945) ;  /* 0x000000000f087348 */ /* 0x000fea0003c00000 */
[----:B------:R0:W1:Y:S02]  /*2d8b0*/  SHFL.IDX P6, R14, R13, R12, R11 ;  /* 0x0000000c0d0e7389 */ /* 0x00006400000c000b */
[----:B01----:R-:W-:Y:S01]  /*2d8c0*/  ENDCOLLECTIVE ;  /* 0x000000000000791b */ /* 0x003fe20003800000 */
.L_x_945:
[----:B------:R-:W-:Y:S02]  /*2d8d0*/  ULDC UR4, c[0x0][0xc3c] ;  /* 0x00030f0000047ab9 */ /* 0x000fe40000000800 */
[----:B------:R-:W-:-:S13]  /*2d8e0*/  ISETP.GE.OR P1, PT, R5, UR4, !P0 ;  /* 0x0000000405007c0c */ /* 0x000fda000c726670 */
[----:B------:R-:W0:Y:S01]  /*2d8f0*/  @!P1 LDC.64 R2, c[0x0][0xc80] ;  /* 0x00032000ff029b82 */ /* 0x000e220000000a00 */
[----:B------:R-:W-:Y:S02]  /*2d900*/  IMAD.MOV.U32 R11, RZ, RZ, RZ ;  /* 0x000000ffff0b7224 */ /* 0x000fe400078e00ff */
[----:B------:R-:W-:Y:S02]  /*2d910*/  IMAD.MOV.U32 R4, RZ, RZ, R14 ;  /* 0x000000ffff047224 */ /* 0x000fe400078e000e */
[----:B0-----:R-:W-:-:S06]  /*2d920*/  @!P1 IMAD.WIDE R2, R5, 0x4, R2 ;  /* 0x0000000405029825 */ /* 0x001fcc00078e0202 */
[----:B------:R0:W2:Y:S01]  /*2d930*/  @!P1 LDG.E R3, desc[UR50][R2.64] ;  /* 0x0000003202039981 */ /* 0x0000a2000c1e1900 */
[C---:B------:R-:W-:Y:S02]  /*2d940*/  ISETP.GE.U32.AND P2, PT, R8.reuse, 0x2, PT ;  /* 0x000000020800780c */ /* 0x040fe40003f46070 */
[C---:B------:R-:W-:Y:S02]  /*2d950*/  ISETP.GE.U32.AND P3, PT, R8.reuse, 0x4, PT ;  /* 0x000000040800780c */ /* 0x040fe40003f66070 */
[C---:B------:R-:W-:Y:S02]  /*2d960*/  ISETP.GE.U32.AND P4, PT, R8.reuse, 0x8, PT ;  /* 0x000000080800780c */ /* 0x040fe40003f86070 */
[C---:B------:R-:W-:Y:S01]  /*2d970*/  ISETP.GE.U32.AND P5, PT, R8.reuse, 0x10, PT ;  /* 0x000000100800780c */ /* 0x040fe20003fa6070 */
[----:B0-----:R-:W-:Y:S01]  /*2d980*/  IMAD.MOV.U32 R2, RZ, RZ, RZ ;  /* 0x000000ffff027224 */ /* 0x001fe200078e00ff */
[----:B--2---:R-:W-:Y:S02]  /*2d990*/  @!P1 MOV R2, R3 ;  /* 0x0000000300029202 */ /* 0x004fe40000000f00 */
[----:B------:R-:W-:-:S03]  /*2d9a0*/  ISETP.NE.AND P1, PT, R8, RZ, PT ;  /* 0x000000ff0800720c */ /* 0x000fc60003f25270 */
[----:B------:R-:W-:-:S10]  /*2d9b0*/  IMAD.MOV.U32 R13, RZ, RZ, R2 ;  /* 0x000000ffff0d7224 */ /* 0x000fd400078e0002 */
[----:B------:R-:W-:Y:S05]  /*2d9c0*/  WARPSYNC.COLLECTIVE R15, `(.L_x_946) ;  /* 0x000000000f087348 */ /* 0x000fea0003c00000 */
[----:B------:R0:W1:Y:S02]  /*2d9d0*/  SHFL.UP P6, R14, R13, R12, R11 ;  /* 0x0400000c0d0e7389 */ /* 0x00006400000c000b */
[----:B01----:R-:W-:Y:S01]  /*2d9e0*/  ENDCOLLECTIVE ;  /* 0x000000000000791b */ /* 0x003fe20003800000 */
.L_x_946:
[----:B------:R-:W-:Y:S01]  /*2d9f0*/  IMAD.MOV.U32 R12, RZ, RZ, 0x2 ;  /* 0x00000002ff0c7424 */ /* 0x000fe200078e00ff */
[----:B------:R-:W-:-:S05]  /*2da00*/  SEL R5, R14, RZ, P1 ;  /* 0x000000ff0e057207 */ /* 0x000fca0000800000 */
[----:B------:R-:W-:-:S05]  /*2da10*/  IMAD.IADD R5, R2, 0x1, R5 ;  /* 0x0000000102057824 */ /* 0x000fca00078e0205 */
[----:B------:R-:W-:-:S07]  /*2da20*/  MOV R13, R5 ;  /* 0x00000005000d7202 */ /* 0x000fce0000000f00 */
[----:B------:R-:W-:Y:S05]  /*2da30*/  WARPSYNC.COLLECTIVE R15, `(.L_x_947) ;  /* 0x000000000f087348 */ /* 0x000fea0003c00000 */
[----:B------:R0:W1:Y:S02]  /*2da40*/  SHFL.UP P6, R14, R13, R12, R11 ;  /* 0x0400000c0d0e7389 */ /* 0x00006400000c000b */
[----:B01----:R-:W-:Y:S01]  /*2da50*/  ENDCOLLECTIVE ;  /* 0x000000000000791b */ /* 0x003fe20003800000 */
.L_x_947:
[----:B------:R-:W-:Y:S02]  /*2da60*/  MOV R12, 0x4 ;  /* 0x00000004000c7802 */ /* 0x000fe40000000f00 */
[----:B------:R-:W-:-:S05]  /*2da70*/  SEL R6, R14, RZ, P2 ;  /* 0x000000ff0e067207 */ /* 0x000fca0001000000 */
[----:B------:R-:W-:-:S04]  /*2da80*/  IMAD.IADD R6, R5, 0x1, R6 ;  /* 0x0000000105067824 */ /* 0x000fc800078e0206 */
[----:B------:R-:W-:-:S07]  /*2da90*/  IMAD.MOV.U32 R13, RZ, RZ, R6 ;  /* 0x000000ffff0d7224 */ /* 0x000fce00078e0006 */
[----:B------:R-:W-:Y:S05]  /*2daa0*/  WARPSYNC.COLLECTIVE R15, `(.L_x_948) ;  /* 0x000000000f087348 */ /* 0x000fea0003c00000 */
[----:B------:R0:W1:Y:S02]  /*2dab0*/  SHFL.UP P6, R14, R13, R12, R11 ;  /* 0x0400000c0d0e7389 */ /* 0x00006400000c000b */
[----:B01----:R-:W-:Y:S01]  /*2dac0*/  ENDCOLLECTIVE ;  /* 0x000000000000791b */ /* 0x003fe20003800000 */
.L_x_948:
[----:B------:R-:W-:Y:S01]  /*2dad0*/  IMAD.MOV.U32 R12, RZ, RZ, 0x8 ;  /* 0x00000008ff0c7424 */ /* 0x000fe200078e00ff */
[----:B------:R-:W-:-:S05]  /*2dae0*/  SEL R7, R14, RZ, P3 ;  /* 0x000000ff0e077207 */ /* 0x000fca0001800000 */
[----:B------:R-:W-:-:S04]  /*2daf0*/  IMAD.IADD R7, R6, 0x1, R7 ;  /* 0x0000000106077824 */ /* 0x000fc800078e0207 */
[----:B------:R-:W-:-:S07]  /*2db00*/  IMAD.MOV.U32 R13, RZ, RZ, R7 ;  /* 0x000000ffff0d7224 */ /* 0x000fce00078e0007 */
[----:B------:R-:W-:Y:S05]  /*2db10*/  WARPSYNC.COLLECTIVE R15, `(.L_x_949) ;  /* 0x000000000f087348 */ /* 0x000fea0003c00000 */
[----:B------:R0:W1:Y:S02]  /*2db20*/  SHFL.UP P6, R14, R13, R12, R11 ;  /* 0x0400000c0d0e7389 */ /* 0x00006400000c000b */
[----:B01----:R-:W-:Y:S01]  /*2db30*/  ENDCOLLECTIVE ;  /* 0x000000000000791b */ /* 0x003fe20003800000 */
.L_x_949:
[----:B------:R-:W-:Y:S01]  /*2db40*/  IMAD.MOV.U32 R12, RZ, RZ, 0x10 ;  /* 0x00000010ff0c7424 */ /* 0x000fe200078e00ff */
[----:B------:R-:W-:-:S04]  /*2db50*/  SEL R14, R14, RZ, P4 ;  /* 0x000000ff0e0e7207 */ /* 0x000fc80002000000 */
[----:B------:R-:W-:-:S05]  /*2db60*/  IADD3 R5, R7, R14, RZ ;  /* 0x0000000e07057210 */ /* 0x000fca0007ffe0ff */
[----:B------:R-:W-:-:S07]  /*2db70*/  IMAD.MOV.U32 R13, RZ, RZ, R5 ;  /* 0x000000ffff0d7224 */ /* 0x000fce00078e0005 */
[----:B------:R-:W-:Y:S05]  /*2db80*/  WARPSYNC.COLLECTIVE R15, `(.L_x_950) ;  /* 0x000000000f087348 */ /* 0x000fea0003c00000 */
[----:B------:R0:W1:Y:S02]  /*2db90*/  SHFL.UP P6, R14, R13, R12, R11 ;  /* 0x0400000c0d0e7389 */ /* 0x00006400000c000b */
[----:B01----:R-:W-:Y:S01]  /*2dba0*/  ENDCOLLECTIVE ;  /* 0x000000000000791b */ /* 0x003fe20003800000 */
.L_x_950:
[----:B------:R-:W-:Y:S02]  /*2dbb0*/  IMAD.MOV.U32 R12, RZ, RZ, 0x1f ;  /* 0x0000001fff0c7424 */ /* 0x000fe400078e00ff */
[----:B------:R-:W-:Y:S01]  /*2dbc0*/  IMAD.MOV.U32 R11, RZ, RZ, 0x1f ;  /* 0x0000001fff0b7424 */ /* 0x000fe200078e00ff */
[----:B------:R-:W-:-:S05]  /*2dbd0*/  SEL R14, R14, RZ, P5 ;  /* 0x000000ff0e0e7207 */ /* 0x000fca0002800000 */
[----:B------:R-:W-:-:S05]  /*2dbe0*/  IMAD.IADD R3, R5, 0x1, R14 ;  /* 0x0000000105037824 */ /* 0x000fca00078e020e */
[----:B------:R-:W-:-:S07]  /*2dbf0*/  MOV R13, R3 ;  /* 0x00000003000d7202 */ /* 0x000fce0000000f00 */
[----:B------:R-:W-:Y:S05]  /*2dc00*/  WARPSYNC.COLLECTIVE R15, `(.L_x_951) ;  /* 0x000000000f087348 */ /* 0x000fea0003c00000 */
[----:B------:R0:W1:Y:S02]  /*2dc10*/  SHFL.IDX P6, R14, R13, R12, R11 ;  /* 0x0000000c0d0e7389 */ /* 0x00006400000c000b */
[----:B01----:R-:W-:Y:S01]  /*2dc20*/  ENDCOLLECTIVE ;  /* 0x000000000000791b */ /* 0x003fe20003800000 */
.L_x_951:
[----:B------:R-:W-:Y:S05]  /*2dc30*/  BRA `(.L_x_952) ;  /* 0xffffffa4002c7947 */ /* 0x000fea000383ffff */
.L_x_749:
[----:B------:R-:W-:Y:S01]  /*2dc40*/  BSSY B0, `(.L_x_953) ;  /* 0x0000008000007945 */ /* 0x000fe20003800000 */
[----:B-----5:R-:W-:Y:S01]  /*2dc50*/  IMAD.MOV.U32 R13, RZ, RZ, R2 ;  /* 0x000000ffff0d7224 */ /* 0x020fe200078e0002 */
[----:B------:R-:W-:Y:S01]  /*2dc60*/  MOV R12, 0x1 ;  /* 0x00000001000c7802 */ /* 0x000fe20000000f00 */
[----:B------:R-:W-:Y:S02]  /*2dc70*/  IMAD.MOV.U32 R11, RZ, RZ, RZ ;  /* 0x000000ffff0b7224 */ /* 0x000fe400078e00ff */
[----:B------:R-:W-:-:S07]  /*2dc80*/  IMAD.MOV.U32 R15, RZ, RZ, -0x1 ;  /* 0xffffffffff0f7424 */ /* 0x000fce00078e00ff */
[----:B012---:R-:W-:Y:S05]  /*2dc90*/  WARPSYNC.COLLECTIVE R15, `(.L_x_954) ;  /* 0x000000000f087348 */ /* 0x007fea0003c00000 */
[----:B------:R3:W4:Y:S02]  /*2dca0*/  SHFL.UP P6, R14, R13, R12, R11 ;  /* 0x0400000c0d0e7389 */ /* 0x00072400000c000b */
[----:B01234-:R-:W-:Y:S01]  /*2dcb0*/  ENDCOLLECTIVE ;  /* 0x000000000000791b */ /* 0x01ffe20003800000 */
.L_x_954:
[----:B------:R-:W-:Y:S05]  /*2dcc0*/  BSYNC B0 ;  /* 0x0000000000007941 */ /* 0x000fea0003800000 */
.L_x_953:
[----:B------:R-:W-:Y:S01]  /*2dcd0*/  SEL R13, R14, RZ, P1 ;  /* 0x000000ff0e0d7207 */ /* 0x000fe20000800000 */
[----:B------:R-:W-:Y:S01]  /*2dce0*/  IMAD.MOV.U32 R11, RZ, RZ, RZ ;  /* 0x000000ffff0b7224 */ /* 0x000fe200078e00ff */
[----:B------:R-:W-:Y:S01]  /*2dcf0*/  MOV R12, 0x2 ;  /* 0x00000002000c7802 */ /* 0x000fe20000000f00 */
[----:B------:R-:W-:Y:S02]  /*2dd00*/  IMAD.MOV.U32 R15, RZ, RZ, -0x1 ;  /* 0xffffffffff0f7424 */ /* 0x000fe400078e00ff */
[----:B------:R-:W-:-:S07]  /*2dd10*/  IMAD.IADD R13, R2, 0x1, R13 ;  /* 0x00000001020d7824 */ /* 0x000fce00078e020d */
[----:B------:R-:W-:Y:S05]  /*2dd20*/  WARPSYNC.COLLECTIVE R15, `(.L_x_955) ;  /* 0x000000000f087348 */ /* 0x000fea0003c00000 */
[----:B------:R0:W1:Y:S02]  /*2dd30*/  SHFL.UP P6, R14, R13, R12, R11 ;  /* 0x0400000c0d0e7389 */ /* 0x00006400000c000b */
[----:B01----:R-:W-:Y:S01]  /*2dd40*/  ENDCOLLECTIVE ;  /* 0x000000000000791b */ /* 0x003fe20003800000 */
.L_x_955:
[----:B------:R-:W-:Y:S01]  /*2dd50*/  IMAD.MOV.U32 R12, RZ, RZ, 0x4 ;  /* 0x00000004ff0c7424 */ /* 0x000fe200078e00ff */
[----:B------:R-:W-:-:S05]  /*2dd60*/  SEL R14, R14, RZ, P2 ;  /* 0x000000ff0e0e7207 */ /* 0x000fca0001000000 */
[----:B------:R-:W-:-:S05]  /*2dd70*/  IMAD.IADD R3, R13, 0x1, R14 ;  /* 0x000000010d037824 */ /* 0x000fca00078e020e */
[----:B------:R-:W-:-:S07]  /*2dd80*/  MOV R13, R3 ;  /* 0x00000003000d7202 */ /* 0x000fce0000000f00 */
[----:B------:R-:W-:Y:S05]  /*2dd90*/  WARPSYNC.COLLECTIVE R15, `(.L_x_956) ;  /* 0x000000000f087348 */ /* 0x000fea0003c00000 */
[----:B------:R0:W1:Y:S02]  /*2dda0*/  SHFL.UP P6, R14, R13, R12, R11 ;  /* 0x0400000c0d0e7389 */ /* 0x00006400000c000b */
[----:B01----:R-:W-:Y:S01]  /*2ddb0*/  ENDCOLLECTIVE ;  /* 0x000000000000791b */ /* 0x003fe20003800000 */
.L_x_956:
[----:B------:R-:W-:Y:S02]  /*2ddc0*/  MOV R12, 0x8 ;  /* 0x00000008000c7802 */ /* 0x000fe40000000f00 */
[----:B------:R-:W-:-:S05]  /*2ddd0*/  SEL R14, R14, RZ, P3 ;  /* 0x000000ff0e0e7207 */ /* 0x000fca0001800000 */
[----:B------:R-:W-:-:S04]  /*2dde0*/  IMAD.IADD R5, R3, 0x1, R14 ;  /* 0x0000000103057824 */ /* 0x000fc800078e020e */
[----:B------:R-:W-:-:S07]  /*2ddf0*/  IMAD.MOV.U32 R13, RZ, RZ, R5 ;  /* 0x000000ffff0d7224 */ /* 0x000fce00078e0005 */
[----:B------:R-:W-:Y:S05]  /*2de00*/  WARPSYNC.COLLECTIVE R15, `(.L_x_957) ;  /* 0x000000000f087348 */ /* 0x000fea0003c00000 */
[----:B------:R0:W1:Y:S02]  /*2de10*/  SHFL.UP P6, R14, R13, R12, R11 ;  /* 0x0400000c0d0e7389 */ /* 0x00006400000c000b */
[----:B01----:R-:W-:Y:S01]  /*2de20*/  ENDCOLLECTIVE ;  /* 0x000000000000791b */ /* 0x003fe20003800000 */
.L_x_957:
[----:B------:R-:W-:Y:S01]  /*2de30*/  IMAD.MOV.U32 R12, RZ, RZ, 0x10 ;  /* 0x00000010ff0c7424 */ /* 0x000fe200078e00ff */
[----:B------:R-:W-:-:S05]  /*2de40*/  SEL R6, R14, RZ, P4 ;  /* 0x000000ff0e067207 */ /* 0x000fca0002000000 */
[----:B------:R-:W-:-:S04]  /*2de50*/  IMAD.IADD R6, R5, 0x1, R6 ;  /* 0x0000000105067824 */ /* 0x000fc800078e0206 */
[----:B------:R-:W-:-:S07]  /*2de60*/  IMAD.MOV.U32 R13, RZ, RZ, R6 ;  /* 0x000000ffff0d7224 */ /* 0x000fce00078e0006 */
[----:B------:R-:W-:Y:S05]  /*2de70*/  WARPSYNC.COLLECTIVE R15, `(.L_x_958) ;  /* 0x000000000f087348 */ /* 0x000fea0003c00000 */
[----:B------:R0:W1:Y:S02]  /*2de80*/  SHFL.UP P6, R14, R13, R12, R11 ;  /* 0x0400000c0d0e7389 */ /* 0x00006400000c000b */
[----:B01----:R-:W-:Y:S01]  /*2de90*/  ENDCOLLECTIVE ;  /* 0x000000000000791b */ /* 0x003fe20003800000 */
.L_x_958:
[----:B------:R-:W-:Y:S02]  /*2dea0*/  IMAD.MOV.U32 R12, RZ, RZ, 0x1f ;  /* 0x0000001fff0c7424 */ /* 0x000fe400078e00ff */
[----:B------:R-:W-:Y:S01]  /*2deb0*/  IMAD.MOV.U32 R11, RZ, RZ, 0x1f ;  /* 0x0000001fff0b7424 */ /* 0x000fe200078e00ff */
[----:B------:R-:W-:-:S04]  /*2dec0*/  SEL R3, R14, RZ, P5 ;  /* 0x000000ff0e037207 */ /* 0x000fc80002800000 */
[----:B------:R-:W-:-:S05]  /*2ded0*/  IADD3 R3, R6, R3, RZ ;  /* 0x0000000306037210 */ /* 0x000fca0007ffe0ff */
[----:B------:R-:W-:-:S07]  /*2dee0*/  IMAD.MOV.U32 R13, RZ, RZ, R3 ;  /* 0x000000ffff0d7224 */ /* 0x000fce00078e0003 */
[----:B------:R-:W-:Y:S05]  /*2def0*/  WARPSYNC.COLLECTIVE R15, `(.L_x_959) ;  /* 0x000000000f087348 */ /* 0x000fea0003c00000 */
[----:B------:R0:W1:Y:S02]  /*2df00*/  SHFL.IDX P6, R14, R13, R12, R11 ;  /* 0x0000000c0d0e7389 */ /* 0x00006400000c000b */
[----:B01----:R-:W-:Y:S01]  /*2df10*/  ENDCOLLECTIVE ;  /* 0x000000000000791b */ /* 0x003fe20003800000 */
.L_x_959:
[----:B------:R-:W-:Y:S05]  /*2df20*/  BRA `(.L_x_960) ;  /* 0xffffffa4000c7947 */ /* 0x000fea000383ffff */
.L_x_751:
[----:B------:R-:W-:Y:S01]  /*2df30*/  BSSY B0, `(.L_x_961) ;  /* 0x0000006000007945 */ /* 0x000fe20003800000 */
[----:B------:R-:W-:Y:S02]  /*2df40*/  PLOP3.LUT P6, PT, P6, PT, PT, 0x8, 0x0 ;  /* 0x000000000000781c */ /* 0x000fe400037ce170 */
[----:B------:R-:W-:-:S11]  /*2df50*/  MOV R15, 0xffffffff ;  /* 0xffffffff000f7802 */ /* 0x000fd60000000f00 */
[----:B0-2---:R-:W-:Y:S05]  /*2df60*/  WARPSYNC.COLLECTIVE R15, `(.L_x_962) ;  /* 0x000000000f087348 */ /* 0x005fea0003c00000 */
[----:B------:R-:W-:Y:S01]  /*2df70*/  VOTE.ANY R14, PT, P6 ;  /* 0x00000000000e7806 */ /* 0x000fe200030e0100 */
[----:B0-2---:R-:W-:Y:S06]  /*2df80*/  ENDCOLLECTIVE ;  /* 0x000000000000791b */ /* 0x005fec0003800000 */
.L_x_962:
[----:B------:R-:W-:Y:S05]  /*2df90*/  BSYNC B0 ;  /* 0x0000000000007941 */ /* 0x000fea0003800000 */
.L_x_961:
[----:B------:R-:W-:Y:S01]  /*2dfa0*/  IMAD.MOV.U32 R6, RZ, RZ, R14 ;  /* 0x000000ffff067224 */ /* 0x000fe200078e000e */
[----:B------:R-:W-:Y:S01]  /*2dfb0*/  MOV R11, 0x1f ;  /* 0x0000001f000b7802 */ /* 0x000fe20000000f00 */
[----:B------:R-:W-:Y:S02]  /*2dfc0*/  IMAD.MOV.U32 R13, RZ, RZ, R2 ;  /* 0x000000ffff0d7224 */ /* 0x000fe400078e0002 */
[----:B------:R-:W0:Y:S01]  /*2dfd0*/  POPC R4, R6 ;  /* 0x0000000600047309 */ /* 0x000e220000000000 */
[----:B------:R-:W-:Y:S02]  /*2dfe0*/  IMAD.MOV.U32 R15, RZ, RZ, -0x1 ;  /* 0xffffffffff0f7424 */ /* 0x000fe400078e00ff */
[----:B0-----:R-:W-:-:S07]  /*2dff0*/  IMAD.MOV.U32 R12, RZ, RZ, R4 ;  /* 0x000000ffff0c7224 */ /* 0x001fce00078e0004 */
[----:B------:R-:W-:Y:S05]  /*2e000*/  WARPSYNC.COLLECTIVE R15, `(.L_x_963) ;  /* 0x000000000f087348 */ /* 0x000fea0003c00000 */
[----:B------:R0:W1:Y:S02]  /*2e010*/  SHFL.IDX P6, R14, R13, R12, R11 ;  /* 0x0000000c0d0e7389 */ /* 0x00006400000c000b */
[----:B01----:R-:W-:Y:S01]  /*2e020*/  ENDCOLLECTIVE ;  /* 0x000000000000791b */ /* 0x003fe20003800000 */
.L_x_963:
[----:B------:R-:W-:Y:S01]  /*2e030*/  IMAD.MOV.U32 R17, RZ, RZ, R14 ;  /* 0x000000ffff117224 */ /* 0x000fe200078e000e */
[----:B------:R-:W-:Y:S06]  /*2e040*/  BRA `(.L_x_964) ;  /* 0xffffffa000fc7947 */ /* 0x000fec000383ffff */
.L_x_753:
[----:B------:R-:W-:Y:S01]  /*2e050*/  BSSY B0, `(.L_x_965) ;  /* 0x0000007000007945 */ /* 0x000fe20003800000 */
[----:B------:R-:W-:Y:S01]  /*2e060*/  IMAD.MOV.U32 R13, RZ, RZ, R3 ;  /* 0x000000ffff0d7224 */ /* 0x000fe200078e0003 */
[----:B------:R-:W-:Y:S01]  /*2e070*/  MOV R11, 0x1f ;  /* 0x0000001f000b7802 */ /* 0x000fe20000000f00 */
[----:B------:R-:W-:-:S07]  /*2e080*/  IMAD.MOV.U32 R15, RZ, RZ, -0x1 ;  /* 0xffffffffff0f7424 */ /* 0x000fce00078e00ff */
[----:B012---:R-:W-:Y:S05]  /*2e090*/  WARPSYNC.COLLECTIVE R15, `(.L_x_966) ;  /* 0x000000000f087348 */ /* 0x007fea0003c00000 */
[----:B------:R3:W4:Y:S02]  /*2e0a0*/  SHFL.IDX P6, R14, R13, R12, R11 ;  /* 0x0000000c0d0e7389 */ /* 0x00072400000c000b */
[----:B01234-:R-:W-:Y:S01]  /*2e0b0*/  ENDCOLLECTIVE ;  /* 0x000000000000791b */ /* 0x01ffe20003800000 */
.L_x_966:
[----:B------:R-:W-:Y:S05]  /*2e0c0*/  BSYNC B0 ;  /* 0x0000000000007941 */ /* 0x000fea0003800000 */
.L_x_965:
[----:B------:R-:W-:Y:S05]  /*2e0d0*/  BRA `(.L_x_752) ;  /* 0xffffffa000f47947 */ /* 0x000fea000383ffff */
.L_x_757:
[----:B0-----:R0:W1:Y:S02]  /*2e0e0*/  SYNCS.PHASECHK.TRANS64.TRYWAIT P0, [R4+URZ+0x29820], R0 ;  /* 0x02982000040075a7 */ /* 0x001064000800017f */
[----:B-1----:R-:W-:Y:S05]  /*2e0f0*/  @!P0 NANOSLEEP.SYNCS 0x989680 ;  /* 0x009896800000895d */ /* 0x002fea0003900000 */
[----:B------:R-:W1:Y:S02]  /*2e100*/  @!P0 SYNCS.PHASECHK.TRANS64 P0, [R4+URZ+0x29820], R0 ;  /* 0x02982000040085a7 */ /* 0x000e64000800007f */
[----:B-1----:R-:W-:Y:S05]  /*2e110*/  @!P0 BRA `(.L_x_757) ;  /* 0xfffffffc00f08947 */ /* 0x002fea000383ffff */
[----:B------:R-:W-:Y:S05]  /*2e120*/  BRA `(.L_x_967) ;  /* 0xffffffa400e87947 */ /* 0x000fea000383ffff */
.L_x_758:
[----:B------:R-:W1:Y:S01]  /*2e130*/  S2R R2, SR_TID.X ;  /* 0x0000000000027919 */ /* 0x000e620000002100 */
[----:B------:R-:W-:Y:S01]  /*2e140*/  BSSY B0, `(.L_x_968) ;  /* 0x000000a000007945 */ /* 0x000fe20003800000 */
[----:B------:R-:W-:Y:S01]  /*2e150*/  IMAD.MOV.U32 R12, RZ, RZ, RZ ;  /* 0x000000ffff0c7224 */ /* 0x000fe200078e00ff */
[----:B------:R-:W-:Y:S01]  /*2e160*/  MOV R11, 0x1f ;  /* 0x0000001f000b7802 */ /* 0x000fe20000000f00 */
[----:B------:R-:W-:Y:S01]  /*2e170*/  IMAD.MOV.U32 R15, RZ, RZ, -0x1 ;  /* 0xffffffffff0f7424 */ /* 0x000fe200078e00ff */
[----:B-1----:R-:W-:-:S04]  /*2e180*/  SHF.R.U32.HI R2, RZ, 0x5, R2 ;  /* 0x00000005ff027819 */ /* 0x002fc80000011602 */
[----:B------:R-:W-:-:S05]  /*2e190*/  LOP3.LUT R2, R2, 0x3, RZ, 0xc0, !PT ;  /* 0x0000000302027812 */ /* 0x000fca00078ec0ff */
[----:B------:R-:W-:-:S07]  /*2e1a0*/  IMAD.MOV.U32 R13, RZ, RZ, R2 ;  /* 0x000000ffff0d7224 */ /* 0x000fce00078e0002 */
[----:B0-----:R-:W-:Y:S05]  /*2e1b0*/  WARPSYNC.COLLECTIVE R15, `(.L_x_969) ;  /* 0x000000000f087348 */ /* 0x001fea0003c00000 */
[----:B------:R1:W2:Y:S02]  /*2e1c0*/  SHFL.IDX P6, R14, R13, R12, R11 ;  /* 0x0000000c0d0e7389 */ /* 0x0002a400000c000b */
[----:B012---:R-:W-:Y:S01]  /*2e1d0*/  ENDCOLLECTIVE ;  /* 0x000000000000791b */ /* 0x007fe20003800000 */
.L_x_969:
[----:B------:R-:W-:Y:S05]  /*2e1e0*/  BSYNC B0 ;  /* 0x0000000000007941 */ /* 0x000fea0003800000 */
.L_x_968:
[----:B------:R-:W-:Y:S05]  /*2e1f0*/  BRA `(.L_x_970) ;  /* 0xffffffa400d07947 */ /* 0x000fea000383ffff */
.L_x_759:
[----:B------:R-:W-:Y:S01]  /*2e200*/  BSSY B0, `(.L_x_971) ;  /* 0x0000006000007945 */ /* 0x000fe20003800000 */
[----:B------:R-:W-:-:S07]  /*2e210*/  IMAD.MOV.U32 R15, RZ, RZ, -0x1 ;  /* 0xffffffffff0f7424 */ /* 0x000fce00078e00ff */
[----:B0-----:R-:W-:Y:S05]  /*2e220*/  WARPSYNC.COLLECTIVE R15, `(.L_x_972) ;  /* 0x000000000f0c7348 */ /* 0x001fea0003c00000 */
[----:B------:R-:W-:Y:S02]  /*2e230*/  ELECT P6, UR62, PT ;  /* 0x00000000003e782f */ /* 0x000fe400038c0000 */
[----:B------:R-:W-:Y:S01]  /*2e240*/  MOV R14, UR62 ;  /* 0x0000003e000e7c02 */ /* 0x000fe20008000f00 */
[----:B0-----:R-:W-:Y:S10]  /*2e250*/  ENDCOLLECTIVE ;  /* 0x000000000000791b */ /* 0x001ff40003800000 */
.L_x_972:
[----:B------:R-:W-:Y:S05]  /*2e260*/  BSYNC B0 ;  /* 0x0000000000007941 */ /* 0x000fea0003800000 */
.L_x_971:
[----:B------:R-:W-:Y:S05]  /*2e270*/  BRA `(.L_x_973) ;  /* 0xffffffa400c47947 */ /* 0x000fea000383ffff */
.L_x_761:
[----:B0-----:R0:W1:Y:S02]  /*2e280*/  SYNCS.PHASECHK.TRANS64.TRYWAIT P1, [R5+URZ+0x29840], R0 ;  /* 0x02984000050075a7 */ /* 0x001064000802017f */
[----:B-1----:R-:W-:Y:S05]  /*2e290*/  @!P1 NANOSLEEP.SYNCS 0x989680 ;  /* 0x009896800000995d */ /* 0x002fea0003900000 */
[----:B------:R-:W1:Y:S02]  /*2e2a0*/  @!P1 SYNCS.PHASECHK.TRANS64 P1, [R5+URZ+0x29840], R0 ;  /* 0x02984000050095a7 */ /* 0x000e64000802007f */
[----:B-1----:R-:W-:Y:S05]  /*2e2b0*/  @!P1 BRA `(.L_x_761) ;  /* 0xfffffffc00f09947 */ /* 0x002fea000383ffff */
[----:B------:R-:W-:Y:S05]  /*2e2c0*/  BRA `(.L_x_974) ;  /* 0xffffffa400e47947 */ /* 0x000fea000383ffff */
.L_x_763:
[----:B-1----:R1:W2:Y:S02]  /*2e2d0*/  SYNCS.PHASECHK.TRANS64.TRYWAIT P1, [R23+URZ+0x29840], R2 ;  /* 0x02984002170075a7 */ /* 0x0022a4000802017f */
[----:B--2---:R-:W-:Y:S05]  /*2e2e0*/  @!P1 NANOSLEEP.SYNCS 0x989680 ;  /* 0x009896800000995d */ /* 0x004fea0003900000 */
[----:B------:R-:W2:Y:S02]  /*2e2f0*/  @!P1 SYNCS.PHASECHK.TRANS64 P1, [R23+URZ+0x29840], R2 ;  /* 0x02984002170095a7 */ /* 0x000ea4000802007f */
[----:B--2---:R-:W-:Y:S05]  /*2e300*/  @!P1 BRA `(.L_x_763) ;  /* 0xfffffffc00f09947 */ /* 0x004fea000383ffff */
[----:B------:R-:W-:Y:S05]  /*2e310*/  BRA `(.L_x_975) ;  /* 0xffffffa400f07947 */ /* 0x000fea000383ffff */
.L_x_765:
[----:B--2---:R2:W3:Y:S02]  /*2e320*/  SYNCS.PHASECHK.TRANS64.TRYWAIT P1, [R5+URZ+0x29860], R0 ;  /* 0x02986000050075a7 */ /* 0x0044e4000802017f */
[----:B---3--:R-:W-:Y:S05]  /*2e330*/  @!P1 NANOSLEEP.SYNCS 0x989680 ;  /* 0x009896800000995d */ /* 0x008fea0003900000 */
[----:B------:R-:W3:Y:S02]  /*2e340*/  @!P1 SYNCS.PHASECHK.TRANS64 P1, [R5+URZ+0x29860], R0 ;  /* 0x02986000050095a7 */ /* 0x000ee4000802007f */
[----:B---3--:R-:W-:Y:S05]  /*2e350*/  @!P1 BRA `(.L_x_765) ;  /* 0xfffffffc00f09947 */ /* 0x008fea000383ffff */
[----:B------:R-:W-:Y:S05]  /*2e360*/  BRA `(.L_x_976) ;  /* 0xffffffa400ec7947 */ /* 0x000fea000383ffff */
.L_x_767:
[----:B---3--:R3:W4:Y:S02]  /*2e370*/  SYNCS.PHASECHK.TRANS64.TRYWAIT P1, [R23+URZ+0x29860], R2 ;  /* 0x02986002170075a7 */ /* 0x008724000802017f */
[----:B----4-:R-:W-:Y:S05]  /*2e380*/  @!P1 NANOSLEEP.SYNCS 0x989680 ;  /* 0x009896800000995d */ /* 0x010fea0003900000 */
[----:B------:R-:W4:Y:S02]  /*2e390*/  @!P1 SYNCS.PHASECHK.TRANS64 P1, [R23+URZ+0x29860], R2 ;  /* 0x02986002170095a7 */ /* 0x000f24000802007f */
[----:B----4-:R-:W-:Y:S05]  /*2e3a0*/  @!P1 BRA `(.L_x_767) ;  /* 0xfffffffc00f09947 */ /* 0x010fea000383ffff */
[----:B------:R-:W-:Y:S05]  /*2e3b0*/  BRA `(.L_x_977) ;  /* 0xffffffa400e87947 */ /* 0x000fea000383ffff */
.L_x_769:
[----:B----4-:R4:W0:Y:S02]  /*2e3c0*/  SYNCS.PHASECHK.TRANS64.TRYWAIT P1, [R5+URZ+0x29880], R0 ;  /* 0x02988000050075a7 */ /* 0x010824000802017f */
[----:B0-----:R-:W-:Y:S05]  /*2e3d0*/  @!P1 NANOSLEEP.SYNCS 0x989680 ;  /* 0x009896800000995d */ /* 0x001fea0003900000 */
[----:B------:R-:W0:Y:S02]  /*2e3e0*/  @!P1 SYNCS.PHASECHK.TRANS64 P1, [R5+URZ+0x29880], R0 ;  /* 0x02988000050095a7 */ /* 0x000e24000802007f */
[----:B0-----:R-:W-:Y:S05]  /*2e3f0*/  @!P1 BRA `(.L_x_769) ;  /* 0xfffffffc00f09947 */ /* 0x001fea000383ffff */
[----:B------:R-:W-:Y:S05]  /*2e400*/  BRA `(.L_x_978) ;  /* 0xffffffa400e47947 */ /* 0x000fea000383ffff */
.L_x_979:
        /* <DEDUP_REMOVED lines=15> */
.L_x_3192:


//--------------------- .text._ZN7cutlass13device_kernelIN5flash11enable_sm90INS1_16FlashAttnFwdSm90INS1_25CollectiveMainloopFwdSm90ILi2EN4cute5tupleIJNS5_1CILi1EEES8_S8_EEENS6_IJNS7_ILi128EEESA_NS7_ILi192EEEEEELi128ENS_12float_e4m3_tEfNS_4arch4Sm90ELb0ELb1ELb0ELb0ELb1ELb0ELb0ELb1ELb1ELb1ELb0ELb0EEENS1_21CollectiveEpilogueFwdINS6_IJSA_SA_SA_EEES9_NS_10bfloat16_tESF_Li256ELb0ELb1ELb0ELb1EEENS1_30DynamicPersistentTileSchedulerILi256ELi128ELb0ELb1ELb1EEEEEEEEEvNT_6ParamsE --------------------------
	.section	.text._ZN7cutlass13device_kernelIN5flash11enable_sm90INS1_16FlashAttnFwdSm90INS1_25CollectiveMainloopFwdSm90ILi2EN4cute5tupleIJNS5_1CILi1EEES8_S8_EEENS6_IJNS7_ILi128EEESA_NS7_ILi192EEEEEELi128ENS_12float_e4m3_tEfNS_4arch4Sm90ELb0ELb1ELb0ELb0ELb1ELb0ELb0ELb1ELb1ELb1ELb0ELb0EEENS1_21CollectiveEpilogueFwdINS6_IJSA_SA_SA_EEES9_NS_10bfloat16_tESF_Li256ELb0ELb1ELb0ELb1EEENS1_30DynamicPersistentTileSchedulerILi256ELi128ELb0ELb1ELb1EEEEEEEEEvNT_6ParamsE,"ax",@progbits
	.align	128
.text._ZN7cutlass13device_kernelIN5flash11enable_sm90INS1_16FlashAttnFwdSm90INS1_25CollectiveMainloopFwdSm90ILi2EN4cute5tupleIJNS5_1CILi1EEES8_S8_EEENS6_IJNS7_ILi128EEESA_NS7_ILi192EEEEEELi128ENS_12float_e4m3_tEfNS_4arch4Sm90ELb0ELb1ELb0ELb0ELb1ELb0ELb0ELb1ELb1ELb1ELb0ELb0EEENS1_21CollectiveEpilogueFwdINS6_IJSA_SA_SA_EEES9_NS_10bfloat16_tESF_Li256ELb0ELb1ELb0ELb1EEENS1_30DynamicPersistentTileSchedulerILi256ELi128ELb0ELb1ELb1EEEEEEEEEvNT_6ParamsE:
        .type           _ZN7cutlass13device_kernelIN5flash11enable_sm90INS1_16FlashAttnFwdSm90INS1_25CollectiveMainloopFwdSm90ILi2EN4cute5tupleIJNS5_1CILi1EEES8_S8_EEENS6_IJNS7_ILi128EEESA_NS7_ILi192EEEEEELi128ENS_12float_e4m3_tEfNS_4arch4Sm90ELb0ELb1ELb0ELb0ELb1ELb0ELb0ELb1ELb1ELb1ELb0ELb0EEENS1_21CollectiveEpilogueFwdINS6_IJSA_SA_SA_EEES9_NS_10bfloat16_tESF_Li256ELb0ELb1ELb0ELb1EEENS1_30DynamicPersistentTileSchedulerILi256ELi128ELb0ELb1ELb1EEEEEEEEEvNT_6ParamsE,@function
        .size           _ZN7cutlass13device_kernelIN5flash11enable_sm90INS1_16FlashAttnFwdSm90INS1_25CollectiveMainloopFwdSm90ILi2EN4cute5tupleIJNS5_1CILi1EEES8_S8_EEENS6_IJNS7_ILi128EEESA_NS7_ILi192EEEEEELi128ENS_12float_e4m3_tEfNS_4arch4Sm90ELb0ELb1ELb0ELb0ELb1ELb0ELb0ELb1ELb1ELb1ELb0ELb0EEENS1_21CollectiveEpilogueFwdINS6_IJSA_SA_SA_EEES9_NS_10bfloat16_tESF_Li256ELb0ELb1ELb0ELb1EEENS1_30DynamicPersistentTileSchedulerILi256ELi128ELb0ELb1ELb1EEEEEEEEEvNT_6ParamsE,(.L_x_3193 - _ZN7cutlass13device_kernelIN5flash11enable_sm90INS1_16FlashAttnFwdSm90INS1_25CollectiveMainloopFwdSm90ILi2EN4cute5tupleIJNS5_1CILi1EEES8_S8_EEENS6_IJNS7_ILi128EEESA_NS7_ILi192EEEEEELi128ENS_12float_e4m3_tEfNS_4arch4Sm90ELb0ELb1ELb0ELb0ELb1ELb0ELb0ELb1ELb1ELb1ELb0ELb0EEENS1_21CollectiveEpilogueFwdINS6_IJSA_SA_SA_EEES9_NS_10bfloat16_tESF_Li256ELb0ELb1ELb0ELb1EEENS1_30DynamicPersistentTileSchedulerILi256ELi128ELb0ELb1ELb1EEEEEEEEEvNT_6ParamsE)
        .other          _ZN7cutlass13device_kernelIN5flash11enable_sm90INS1_16FlashAttnFwdSm90INS1_25CollectiveMainloopFwdSm90ILi2EN4cute5tupleIJNS5_1CILi1EEES8_S8_EEENS6_IJNS7_ILi128EEESA_NS7_ILi192EEEEEELi128ENS_12float_e4m3_tEfNS_4arch4Sm90ELb0ELb1ELb0ELb0ELb1ELb0ELb0ELb1ELb1ELb1ELb0ELb0EEENS1_21CollectiveEpilogueFwdINS6_IJSA_SA_SA_EEES9_NS_10bfloat16_tESF_Li256ELb0ELb1ELb0ELb1EEENS1_30DynamicPersistentTileSchedulerILi256ELi128ELb0ELb1ELb1EEEEEEEEEvNT_6ParamsE,@"STO_CUDA_ENTRY STV_DEFAULT"
_ZN7cutlass13device_kernelIN5flash11enable_sm90INS1_16FlashAttnFwdSm90INS1_25CollectiveMainloopFwdSm90ILi2EN4cute5tupleIJNS5_1CILi1EEES8_S8_EEENS6_IJNS7_ILi128EEESA_NS7_ILi192EEEEEELi128ENS_12float_e4m3_tEfNS_4arch4Sm90ELb0ELb1ELb0ELb0ELb1ELb0ELb0ELb1ELb1ELb1ELb0ELb0EEENS1_21CollectiveEpilogueFwdINS6_IJSA_SA_SA_EEES9_NS_10bfloat16_tESF_Li256ELb0ELb1ELb0ELb1EEENS1_30DynamicPersistentTileSchedulerILi256ELi128ELb0ELb1ELb1EEEEEEEEEvNT_6ParamsE:
        /* <DEDUP_REMOVED lines=9> */
[----:B------:R-:W1:Y:S01]  /*0090*/  SHFL.IDX PT, R3, R3, RZ, 0x1f ;  /* 0x00001fff03037589 */ /* 0x000e6200000e0000 */
        /* <DEDUP_REMOVED lines=14> */
[----:B------:R0:W2:Y:S06]  /*0180*/  @!UP0 SYNCS.EXCH.64 URZ, [UR8+0x22800], UR4 ;  /* 0x02280004083f85b2 */ /* 0x0000ac0008000100 */
[----:B------:R0:W3:Y:S02]  /*0190*/  @!UP1 SYNCS.EXCH.64 URZ, [UR8+0x22820], UR6 ;  /* 0x02282006083f95b2 */ /* 0x0000e40008000100 */
[----:B01----:R-:W-:Y:S05]  /*01a0*/  @P1 BRA `(.L_x_980) ;  /* 0x0000000000481947 */ /* 0x003fea0003800000 */
        /* <DEDUP_REMOVED lines=14> */
[----:B------:R0:W4:Y:S01]  /*0290*/  SYNCS.EXCH.64 URZ, [UR8+0x22840], UR6 ;  /* 0x02284006083f75b2 */ /* 0x0001220008000100 */
[----:B------:R0:W0:Y:S01]  /*02a0*/  SYNCS.EXCH.64 URZ, [UR8+0x22838], UR4 ;  /* 0x02283804083f75b2 */ /* 0x0000220008000100 */
[----:B------:R0:W0:Y:S01]  /*02b0*/  SYNCS.EXCH.64 URZ, [UR8+0x22848], UR6 ;  /* 0x02284806083f75b2 */ /* 0x0000220008000100 */
[----:B------:R-:W-:Y:S01]  /*02c0*/  NOP ;  /* 0x0000000000007918 */ /* 0x000fe20000000000 */
.L_x_980:
[----:B------:R-:W5:Y:S01]  /*02d0*/  SHFL.IDX PT, R2, R0, RZ, 0x1f ;  /* 0x00001fff00027589 */ /* 0x000f6200000e0000 */
[----:B------:R-:W-:Y:S01]  /*02e0*/  NOP ;  /* 0x0000000000007918 */ /* 0x000fe20000000000 */
[----:B-----5:R-:W-:-:S13]  /*02f0*/  ISETP.NE.AND P0, PT, R2, RZ, PT ;  /* 0x000000ff0200720c */ /* 0x020fda0003f05270 */
        /* <DEDUP_REMOVED lines=17> */
[----:B------:R0:W0:Y:S01]  /*0410*/  SYNCS.EXCH.64 URZ, [UR8+0x22868], UR6 ;  /* 0x02286806083f75b2 */ /* 0x0000220008000100 */
[----:B------:R-:W-:Y:S01]  /*0420*/  NOP ;  /* 0x0000000000007918 */ /* 0x000fe20000000000 */
.L_x_981:
[----:B------:R-:W5:Y:S01]  /*0430*/  SHFL.IDX PT, R2, R0, RZ, 0x1f ;  /* 0x00001fff00027589 */ /* 0x000f6200000e0000 */
[----:B------:R-:W-:Y:S01]  /*0440*/  NOP ;  /* 0x0000000000007918 */ /* 0x000fe20000000000 */
[----:B-----5:R-:W-:-:S13]  /*0450*/  ISETP.NE.AND P0, PT, R2, RZ, PT ;  /* 0x000000ff0200720c */ /* 0x020fda0003f05270 */
        /* <DEDUP_REMOVED lines=13> */
[----:B------:R0:W0:Y:S01]  /*0530*/  SYNCS.EXCH.64 URZ, [UR6+0x22888], UR4 ;  /* 0x02288804063f75b2 */ /* 0x0000220008000100 */
[----:B------:R-:W-:Y:S01]  /*0540*/  NOP ;  /* 0x0000000000007918 */ /* 0x000fe20000000000 */
.L_x_982:
        /* <DEDUP_REMOVED lines=22> */
.L_x_983:
[----:B------:R-:W5:Y:S01]  /*06b0*/  SHFL.IDX PT, R2, R0, RZ, 0x1f ;  /* 0x00001fff00027589 */ /* 0x000f6200000e0000 */
[----:B------:R-:W0:Y:S01]  /*06c0*/  S2UR UR10, SR_CgaCtaId ;  /* 0x00000000000a79c3 */ /* 0x000e220000008800 */
[----:B------:R-:W-:Y:S01]  /*06d0*/  R2UR UR9, R3 ;  /* 0x00000000030972ca */ /* 0x000fe200000e0000 */
[----:B------:R-:W-:Y:S01]  /*06e0*/  NOP ;  /* 0x0000000000007918 */ /* 0x000fe20000000000 */
[----:B-----5:R-:W-:-:S13]  /*06f0*/  ISETP.NE.AND P0, PT, R2, RZ, PT ;  /* 0x000000ff0200720c */ /* 0x020fda0003f05270 */
        /* <DEDUP_REMOVED lines=19> */
.L_x_984:
[----:B------:R-:W-:Y:S01]  /*0830*/  UISETP.NE.AND UP0, UPT, UR9, URZ, UPT ;  /* 0x0000003f0900728c */ /* 0x000fe2000bf05270 */
[----:B------:R-:W-:Y:S01]  /*0840*/  NOP ;  /* 0x0000000000007918 */ /* 0x000fe20000000000 */
[----:B------:R-:W-:Y:S01]  /*0850*/  UMOV UR43, 0x1 ;  /* 0x00000001002b7882 */ /* 0x000fe20000000000 */
[----:B------:R-:W-:Y:S01]  /*0860*/  IMAD.U32 R35, RZ, RZ, UR10 ;  /* 0x0000000aff237e24 */ /* 0x000fe2000f8e00ff */
[----:B------:R-:W-:Y:S01]  /*0870*/  USEL UR43, UR43, 0x2, !UP0 ;  /* 0x000000022b2b7887 */ /* 0x000fe2000c000000 */
[----:B01234-:R-:W-:Y:S01]  /*0880*/  BAR.SYNC.DEFER_BLOCKING 0x0 ;  /* 0x0000000000007b1d */ /* 0x01ffe20000010000 */
[----:B------:R-:W-:-:S05]  /*0890*/  PLOP3.LUT P0, PT, PT, PT, UP0, 0x80, 0x0 ;  /* 0x000000000000781c */ /* 0x000fca0003f0f008 */
[----:B------:R-:W-:-:S08]  /*08a0*/  ULDC.64 UR48, c[0x0][0x208] ;  /* 0x0000820000307ab9 */ /* 0x000fd00000000a00 */
[----:B------:R-:W-:Y:S05]  /*08b0*/  @!P0 BRA `(.L_x_985) ;  /* 0x000000f000c88947 */ /* 0x000fea0003800000 */
.L_x_986:
[----:B------:R-:W-:-:S08]  /*08c0*/  NOP ;  /* 0x0000000000007918 */ /* 0x000fd00000000000 */
[----:B------:R-:W0:Y:S02]  /*08d0*/  USETMAXREG.TRY_ALLOC.CTAPOOL UP0, 0xe8 ;  /* 0x000000e8000079c8 */ /* 0x000e240008000600 */
[----:B0-----:R-:W-:-:S13]  /*08e0*/  PLOP3.LUT P0, PT, PT, PT, UP0, 0x80, 0x0 ;  /* 0x000000000000781c */ /* 0x001fda0003f0f008 */
[----:B------:R-:W-:Y:S05]  /*08f0*/  @!P0 BRA `(.L_x_986) ;  /* 0xfffffffc00f08947 */ /* 0x000fea000383ffff */
[----:B------:R-:W0:Y:S01]  /*0900*/  S2R R2, SR_TID.X ;  /* 0x0000000000027919 */ /* 0x000e220000002100 */
[----:B------:R-:W1:Y:S08]  /*0910*/  S2UR UR4, SR_CTAID.X ;  /* 0x00000000000479c3 */ /* 0x000e700000002500 */
[----:B------:R-:W-:Y:S08]  /*0920*/  BAR.ARV 0x4, 0x180 ;  /* 0x0106000000007b1d */ /* 0x000ff00000002000 */
        /* <DEDUP_REMOVED lines=9> */
[----:B------:R-:W-:Y:S01]  /*09c0*/  IMAD.MOV.U32 R171, RZ, RZ, RZ ;  /* 0x000000ffffab7224 */ /* 0x000fe200078e00ff */
[----:B------:R-:W-:Y:S01]  /*09d0*/  UMOV UR37, URZ ;  /* 0x0000003f00257c82 */ /* 0x000fe20008000000 */
[----:B------:R-:W-:Y:S01]  /*09e0*/  UMOV UR36, URZ ;  /* 0x0000003f00247c82 */ /* 0x000fe20008000000 */
[----:B------:R-:W-:-:S04]  /*09f0*/  SHF.R.S32.HI R3, RZ, 0x1f, R178 ;  /* 0x0000001fff037819 */ /* 0x000fc800000114b2 */
[CC--:B------:R-:W-:Y:S02]  /*0a00*/  LEA.HI R0, R3.reuse, R178.reuse, RZ, 0x7 ;  /* 0x000000b203007211 */ /* 0x0c0fe400078f38ff */
[CC--:B------:R-:W-:Y:S02]  /*0a10*/  LEA.HI R4, R3.reuse, R178.reuse, RZ, 0x5 ;  /* 0x000000b203047211 */ /* 0x0c0fe400078f28ff */
[----:B------:R-:W-:Y:S02]  /*0a20*/  LOP3.LUT R5, R0, 0xffffff80, RZ, 0xc0, !PT ;  /* 0xffffff8000057812 */ /* 0x000fe400078ec0ff */
[----:B------:R-:W-:Y:S01]  /*0a30*/  LEA.HI R2, R3, R178, RZ, 0x4 ;  /* 0x000000b203027211 */ /* 0x000fe200078f20ff */
[----:B------:R-:W-:Y:S01]  /*0a40*/  IMAD.SHL.U32 R4, R4, 0x20, RZ ;  /* 0x0000002004047824 */ /* 0x000fe200078e00ff */
[----:B------:R-:W-:Y:S01]  /*0a50*/  SHF.R.S32.HI R173, RZ, 0x7, R0 ;  /* 0x00000007ffad7819 */ /* 0x000fe20000011400 */
[----:B------:R-:W-:Y:S01]  /*0a60*/  IMAD.IADD R172, R178, 0x1, -R5 ;  /* 0x00000001b2ac7824 */ /* 0x000fe200078e0a05 */
[----:B------:R-:W-:-:S02]  /*0a70*/  SHF.R.S32.HI R7, RZ, 0x4, R2 ;  /* 0x00000004ff077819 */ /* 0x000fc40000011402 */
[----:B------:R-:W-:Y:S02]  /*0a80*/  LOP3.LUT R5, R2, 0x3fffff0, RZ, 0xc0, !PT ;  /* 0x03fffff002057812 */ /* 0x000fe400078ec0ff */
[----:B------:R-:W-:Y:S02]  /*0a90*/  SHF.R.S32.HI R9, RZ, 0x1f, R172 ;  /* 0x0000001fff097819 */ /* 0x000fe400000114ac */
[----:B------:R-:W-:Y:S01]  /*0aa0*/  LOP3.LUT R4, R4, 0xfffffc00, RZ, 0xc0, !PT ;  /* 0xfffffc0004047812 */ /* 0x000fe200078ec0ff */
[----:B------:R-:W-:Y:S01]  /*0ab0*/  IMAD.IADD R5, R178, 0x1, -R5 ;  /* 0x00000001b2057824 */ /* 0x000fe200078e0a05 */
[----:B------:R-:W-:Y:S02]  /*0ac0*/  LEA.HI R2, R2, R7, RZ, 0x1 ;  /* 0x0000000702027211 */ /* 0x000fe400078f08ff */
[----:B------:R-:W-:Y:S01]  /*0ad0*/  LEA.HI R6, R9, R172, RZ, 0x2 ;  /* 0x000000ac09067211 */ /* 0x000fe200078f10ff */
[----:B------:R-:W-:Y:S01]  /*0ae0*/  IMAD R5, R5, 0x40, R4 ;  /* 0x0000004005057824 */ /* 0x000fe200078e0204 */
[----:B------:R-:W-:-:S02]  /*0af0*/  LOP3.LUT R2, R2, 0x1ffffffe, RZ, 0xc0, !PT ;  /* 0x1ffffffe02027812 */ /* 0x000fc400078ec0ff */
[-C--:B------:R-:W-:Y:S02]  /*0b00*/  LEA.HI R4, R3, R178.reuse, RZ, 0x2 ;  /* 0x000000b203047211 */ /* 0x080fe400078f10ff */
[----:B------:R-:W-:Y:S01]  /*0b10*/  SHF.R.S32.HI R8, RZ, 0x2, R6 ;  /* 0x00000002ff087819 */ /* 0x000fe20000011406 */
[----:B------:R-:W-:Y:S01]  /*0b20*/  IMAD.IADD R2, R7, 0x1, -R2 ;  /* 0x0000000107027824 */ /* 0x000fe200078e0a02 */
[----:B------:R-:W-:Y:S02]  /*0b30*/  SHF.R.S32.HI R11, RZ, 0x1f, R6 ;  /* 0x0000001fff0b7819 */ /* 0x000fe40000011406 */
[----:B------:R-:W-:Y:S01]  /*0b40*/  LOP3.LUT R7, R4, 0xfffffffc, RZ, 0xc0, !PT ;  /* 0xfffffffc04077812 */ /* 0x000fe200078ec0ff */
[----:B------:R-:W-:Y:S01]  /*0b50*/  IMAD R175, R2, 0x8, R5 ;  /* 0x0000000802af7824 */ /* 0x000fe200078e0205 */
[----:B------:R-:W-:Y:S02]  /*0b60*/  LEA.HI R3, R3, R178, RZ, 0x3 ;  /* 0x000000b203037211 */ /* 0x000fe400078f18ff */
[----:B------:R-:W-:Y:S01]  /*0b70*/  LEA.HI R11, R11, R8, RZ, 0x3 ;  /* 0x000000080b0b7211 */ /* 0x000fe200078f18ff */
[----:B------:R-:W-:Y:S01]  /*0b80*/  IMAD.IADD R7, R178, 0x1, -R7 ;  /* 0x00000001b2077824 */ /* 0x000fe200078e0a07 */
[----:B------:R-:W-:-:S02]  /*0b90*/  LOP3.LUT R169, R3, 0xfffffff8, RZ, 0xc0, !PT ;  /* 0xfffffff803a97812 */ /* 0x000fc400078ec0ff */
[----:B------:R-:W-:Y:S02]  /*0ba0*/  LOP3.LUT R11, R11, 0xfffffff8, RZ, 0xc0, !PT ;  /* 0xfffffff80b0b7812 */ /* 0x000fe400078ec0ff */
[----:B------:R-:W-:Y:S01]  /*0bb0*/  LEA.HI R9, R9, R172, RZ, 0x5 ;  /* 0x000000ac09097211 */ /* 0x000fe200078f28ff */
[----:B------:R-:W-:Y:S01]  /*0bc0*/  IMAD.IADD R169, R178, 0x1, -R169 ;  /* 0x00000001b2a97824 */ /* 0x000fe200078e0aa9 */
[----:B------:R-:W-:Y:S01]  /*0bd0*/  LEA.HI R0, R0, R173, RZ, 0x1 ;  /* 0x000000ad00007211 */ /* 0x000fe200078f08ff */
[----:B------:R-:W-:Y:S01]  /*0be0*/  IMAD.IADD R8, R8, 0x1, -R11 ;  /* 0x0000000108087824 */ /* 0x000fe200078e0a0b */
[----:B------:R-:W-:Y:S01]  /*0bf0*/  LEA.HI R2, R7, R7, RZ, 0x1 ;  /* 0x0000000707027211 */ /* 0x000fe200078f08ff */
[----:B------:R-:W-:Y:S01]  /*0c00*/  IMAD.SHL.U32 R18, R169, 0x8, RZ ;  /* 0x00000008a9127824 */ /* 0x000fe200078e00ff */
[----:B------:R-:W-:Y:S02]  /*0c10*/  SHF.R.S32.HI R9, RZ, 0x5, R9 ;  /* 0x00000005ff097819 */ /* 0x000fe40000011409 */
[----:B------:R-:W-:Y:S01]  /*0c20*/  LOP3.LUT R0, R0, 0x3fffffe, RZ, 0xc0, !PT ;  /* 0x03fffffe00007812 */ /* 0x000fe200078ec0ff */
[----:B------:R-:W-:Y:S01]  /*0c30*/  VIADD R168, R18, 0x40 ;  /* 0x0000004012a87836 */ /* 0x000fe20000000000 */
[----:B------:R-:W-:Y:S01]  /*0c40*/  LOP3.LUT R2, R2, 0x1ffffffe, RZ, 0xc0, !PT ;  /* 0x1ffffffe02027812 */ /* 0x000fe200078ec0ff */
[----:B------:R-:W-:Y:S01]  /*0c50*/  IMAD R9, R9, 0x10, R8 ;  /* 0x0000001009097824 */ /* 0x000fe200078e0208 */
[----:B------:R-:W-:Y:S01]  /*0c60*/  LOP3.LUT R5, R6, 0x7ffffffc, RZ, 0xc0, !PT ;  /* 0x7ffffffc06057812 */ /* 0x000fe200078ec0ff */
[----:B------:R-:W-:Y:S01]  /*0c70*/  IMAD.IADD R0, R173, 0x1, -R0 ;  /* 0x00000001ad007824 */ /* 0x000fe200078e0a00 */
[----:B------:R-:W-:Y:S01]  /*0c80*/  SHF.R.S32.HI R170, RZ, 0x3, R3 ;  /* 0x00000003ffaa7819 */ /* 0x000fe20000011403 */
[----:B------:R-:W-:Y:S01]  /*0c90*/  IMAD.IADD R17, R7, 0x1, -R2 ;  /* 0x0000000107117824 */ /* 0x000fe200078e0a02 */
[----:B------:R-:W-:Y:S01]  /*0ca0*/  SHF.R.S32.HI R177, RZ, 0x1f, R18 ;  /* 0x0000001fffb17819 */ /* 0x000fe20000011412 */
[----:B------:R-:W-:Y:S01]  /*0cb0*/  IMAD R174, R0, 0x40, R9 ;  /* 0x0000004000ae7824 */ /* 0x000fe200078e0209 */
[----:B------:R-:W-:Y:S01]  /*0cc0*/  SHF.R.S32.HI R176, RZ, 0x1f, R168 ;  /* 0x0000001fffb07819 */ /* 0x000fe200000114a8 */
[----:B------:R-:W-:-:S02]  /*0cd0*/  IMAD.IADD R16, R172, 0x1, -R5 ;  /* 0x00000001ac107824 */ /* 0x000fc400078e0a05 */
[----:B------:R-:W-:-:S07]  /*0ce0*/  IMAD R17, R17, 0x8, R174 ;  /* 0x0000000811117824 */ /* 0x000fce00078e02ae */
.L_x_1091:
[----:B------:R-:W-:Y:S01]  /*0cf0*/  ULDC UR5, c[0x0][0xc60] ;  /* 0x0003180000057ab9 */ /* 0x000fe20000000800 */
[----:B------:R-:W-:Y:S01]  /*0d00*/  UMOV UR8, UR4 ;  /* 0x0000000400087c82 */ /* 0x000fe20008000000 */
[----:B------:R-:W-:-:S11]  /*0d10*/  UISETP.NE.AND UP0, UPT, UR5, 0x1, UPT ;  /* 0x000000010500788c */ /* 0x000fd6000bf05270 */
[----:B------:R-:W-:Y:S01]  /*0d20*/  @UP0 ULDC UR6, c[0x0][0xc64] ;  /* 0x0003190000060ab9 */ /* 0x000fe20000000800 */
[----:B------:R-:W-:Y:S01]  /*0d30*/  @UP0 ULDC UR9, c[0x0][0xc68] ;  /* 0x00031a0000090ab9 */ /* 0x000fe20000000800 */
[----:B------:R-:W-:-:S04]  /*0d40*/  UIMAD.WIDE.U32 UR6, UR4, UR6, URZ ;  /* 0x00000006040672a5 */ /* 0x000fc8000f8e003f */
[----:B------:R-:W-:-:S03]  /*0d50*/  @UP0 USHF.R.U32.HI UR8, URZ, UR9, UR7 ;  /* 0x000000093f080299 */ /* 0x000fc60008011607 */
[----:B------:R-:W-:Y:S02]  /*0d60*/  ULDC UR6, c[0x0][0xc78] ;  /* 0x00031e0000067ab9 */ /* 0x000fe40000000800 */
[----:B------:R-:W-:Y:S02]  /*0d70*/  UISETP.GE.AND UP0, UPT, UR8, UR6, UPT ;  /* 0x000000060800728c */ /* 0x000fe4000bf06270 */
[----:B------:R-:W-:-:S04]  /*0d80*/  UIADD3 UR6, -UR8, URZ, URZ ;  /* 0x0000003f08067290 */ /* 0x000fc8000fffe13f */
[----:B------:R-:W-:Y:S01]  /*0d90*/  PLOP3.LUT P0, PT, PT, PT, UP0, 0x80, 0x0 ;  /* 0x000000000000781c */ /* 0x000fe20003f0f008 */
[----:B------:R-:W-:-:S12]  /*0da0*/  UIMAD UR9, UR5, UR6, UR4 ;  /* 0x00000006050972a4 */ /* 0x000fd8000f8e0204 */
[----:B012345:R-:W-:Y:S05]  /*0db0*/  @!P0 BRA `(.L_x_987) ;  /* 0x0000000000208947 */ /* 0x03ffea0003800000 */
[----:B------:R-:W-:Y:S01]  /*0dc0*/  ULDC UR7, c[0x0][0xc6c] ;  /* 0x00031b0000077ab9 */ /* 0x000fe20000000800 */
[----:B------:R-:W-:Y:S01]  /*0dd0*/  UMOV UR6, UR9 ;  /* 0x0000000900067c82 */ /* 0x000fe20008000000 */
[----:B------:R-:W-:-:S11]  /*0de0*/  UISETP.NE.AND UP0, UPT, UR7, 0x1, UPT ;  /* 0x000000010700788c */ /* 0x000fd6000bf05270 */
[----:B------:R-:W-:Y:S02]  /*0df0*/  @UP0 ULDC.64 UR10, c[0x0][0xc70] ;  /* 0x00031c00000a0ab9 */ /* 0x000fe40000000a00 */
[----:B------:R-:W-:-:S04]  /*0e00*/  UIMAD.WIDE.U32 UR4, UR9, UR10, URZ ;  /* 0x0000000a090472a5 */ /* 0x000fc8000f8e003f */
[----:B------:R-:W-:-:S04]  /*0e10*/  @UP0 USHF.R.U32.HI UR6, URZ, UR11, UR5 ;  /* 0x0000000b3f060299 */ /* 0x000fc80008011605 */
[----:B------:R-:W-:Y:S01]  /*0e20*/  UIMAD UR4, UR6, UR7, URZ ;  /* 0x00000007060472a4 */ /* 0x000fe2000f8e023f */
[----:B------:R-:W-:Y:S11]  /*0e30*/  BRA `(.L_x_988) ;  /* 0x00000000001c7947 */ /* 0x000ff60003800000 */
.L_x_987:
[----:B------:R-:W-:Y:S01]  /*0e40*/  ULDC UR7, c[0x0][0xc54] ;  /* 0x0003150000077ab9 */ /* 0x000fe20000000800 */
[----:B------:R-:W-:Y:S01]  /*0e50*/  UMOV UR6, UR9 ;  /* 0x0000000900067c82 */ /* 0x000fe20008000000 */
[----:B------:R-:W-:-:S11]  /*0e60*/  UISETP.NE.AND UP0, UPT, UR7, 0x1, UPT ;  /* 0x000000010700788c */ /* 0x000fd6000bf05270 */
[----:B------:R-:W-:Y:S02]  /*0e70*/  @UP0 ULDC.64 UR10, c[0x0][0xc58] ;  /* 0x00031600000a0ab9 */ /* 0x000fe40000000a00 */
[----:B------:R-:W-:-:S04]  /*0e80*/  UIMAD.WIDE.U32 UR4, UR9, UR10, URZ ;  /* 0x0000000a090472a5 */ /* 0x000fc8000f8e003f */
[----:B------:R-:W-:-:S04]  /*0e90*/  @UP0 USHF.R.U32.HI UR6, URZ, UR11, UR5 ;  /* 0x0000000b3f060299 */ /* 0x000fc80008011605 */
[----:B------:R-:W-:-:S12]  /*0ea0*/  UIMAD UR4, UR6, UR7, URZ ;  /* 0x00000007060472a4 */ /* 0x000fd8000f8e023f */
.L_x_988:
[----:B------:R-:W0:Y:S01]  /*0eb0*/  LDC R23, c[0x0][0xc48] ;  /* 0x00031200ff177b82 */ /* 0x000e220000000800 */
[----:B------:R-:W-:Y:S01]  /*0ec0*/  UIADD3 UR4, UR9, -UR4, URZ ;  /* 0x8000000409047290 */ /* 0x000fe2000fffe03f */
[----:B------:R-:W-:-:S06]  /*0ed0*/  ULDC UR5, c[0x0][0xc54] ;  /* 0x0003150000057ab9 */ /* 0x000fcc0000000800 */
[----:B------:R-:W1:Y:S01]  /*0ee0*/  LDC.64 R12, c[0x0][0x990] ;  /* 0x00026400ff0c7b82 */ /* 0x000e620000000a00 */
[----:B------:R-:W-:-:S07]  /*0ef0*/  UIMAD UR4, UR8, UR5, UR4 ;  /* 0x00000005080472a4 */ /* 0x000fce000f8e0204 */
[----:B------:R-:W2:Y:S01]  /*0f00*/  LDC.64 R20, c[0x0][0x998] ;  /* 0x00026600ff147b82 */ /* 0x000ea20000000a00 */
[----:B------:R-:W-:Y:S01]  /*0f10*/  IMAD.U32 R19, RZ, RZ, UR4 ;  /* 0x00000004ff137e24 */ /* 0x000fe2000f8e00ff */
[----:B------:R-:W-:Y:S01]  /*0f20*/  ULOP3.LUT UR6, UR6, 0x1ffffff, URZ, 0x3c, !UPT ;  /* 0x01ffffff06067892 */ /* 0x000fe2000f8e3c3f */
[----:B------:R-:W-:Y:S01]  /*0f30*/  ULDC UR5, c[0x0][0x448] ;  /* 0x0001120000057ab9 */ /* 0x000fe20000000800 */
[----:B------:R-:W-:Y:S01]  /*0f40*/  ULDC.64 UR8, c[0x0][0x418] ;  /* 0x0001060000087ab9 */ /* 0x000fe20000000a00 */
[----:B------:R-:W-:Y:S01]  /*0f50*/  ULDC UR41, c[0x0][0x424] ;  /* 0x0001090000297ab9 */ /* 0x000fe20000000800 */
[----:B------:R-:W-:Y:S01]  /*0f60*/  ULDC UR47, c[0x0][0x288] ;  /* 0x0000a200002f7ab9 */ /* 0x000fe20000000800 */
[----:B0-----:R-:W-:Y:S02]  /*0f70*/  ISETP.NE.AND P2, PT, R23, 0x1, PT ;  /* 0x000000011700780c */ /* 0x001fe40003f45270 */
[----:B-1----:R-:W-:-:S04]  /*0f80*/  ISETP.NE.U32.AND P0, PT, R12, RZ, PT ;  /* 0x000000ff0c00720c */ /* 0x002fc80003f05070 */
[----:B------:R-:W-:-:S07]  /*0f90*/  ISETP.NE.AND.EX P0, PT, R13, RZ, PT, P0 ;  /* 0x000000ff0d00720c */ /* 0x000fce0003f05300 */
[----:B------:R-:W0:Y:S01]  /*0fa0*/  @P2 LDC R0, c[0x0][0xc4c] ;  /* 0x00031300ff002b82 */ /* 0x000e220000000800 */
[----:B--2---:R-:W-:-:S04]  /*0fb0*/  ISETP.NE.U32.AND P1, PT, R20, RZ, PT ;  /* 0x000000ff1400720c */ /* 0x004fc80003f25070 */
[----:B------:R-:W-:-:S03]  /*0fc0*/  ISETP.NE.AND.EX P1, PT, R21, RZ, PT, P1 ;  /* 0x000000ff1500720c */ /* 0x000fc60003f25310 */
[----:B------:R-:W1:Y:S08]  /*0fd0*/  @P2 LDC R3, c[0x0][0xc50] ;  /* 0x00031400ff032b82 */ /* 0x000e700000000800 */
[----:B------:R-:W2:Y:S08]  /*0fe0*/  @P0 LDC.64 R8, c[0x0][0x9a8] ;  /* 0x00026a00ff080b82 */ /* 0x000eb00000000a00 */
[----:B------:R-:W3:Y:S01]  /*0ff0*/  @P1 LDC.64 R10, c[0x0][0x9b8] ;  /* 0x00026e00ff0a1b82 */ /* 0x000ee20000000a00 */
[----:B0-----:R-:W-:-:S07]  /*1000*/  @P2 IMAD.HI.U32 R0, R0, UR4, RZ ;  /* 0x0000000400002c27 */ /* 0x001fce000f8e00ff */
[----:B------:R-:W0:Y:S01]  /*1010*/  @P1 LDC.64 R24, c[0x0][0x9c0] ;  /* 0x00027000ff181b82 */ /* 0x000e220000000a00 */
[----:B-1----:R-:W-:-:S04]  /*1020*/  @P2 SHF.R.U32.HI R19, RZ, R3, R0 ;  /* 0x00000003ff132219 */ /* 0x002fc80000011600 */
[--C-:B------:R-:W-:Y:S01]  /*1030*/  @P0 SHF.R.S32.HI R3, RZ, 0x1f, R19.reuse ;  /* 0x0000001fff030819 */ /* 0x100fe20000011413 */
[--C-:B------:R-:W-:Y:S01]  /*1040*/  IMAD.MOV R2, RZ, RZ, -R19.reuse ;  /* 0x000000ffff027224 */ /* 0x100fe200078e0a13 */
[----:B------:R-:W-:Y:S01]  /*1050*/  @P1 SHF.R.S32.HI R5, RZ, 0x1f, R19 ;  /* 0x0000001fff051819 */ /* 0x000fe20000011413 */
[----:B------:R-:W1:Y:S02]  /*1060*/  @P0 LDC.64 R14, c[0x0][0x9b0] ;  /* 0x00026c00ff0e0b82 */ /* 0x000e640000000a00 */
[----:B--2---:R-:W-:Y:S02]  /*1070*/  @P0 IMAD R0, R3, R8, RZ ;  /* 0x0000000803000224 */ /* 0x004fe400078e02ff */
[----:B------:R-:W-:Y:S01]  /*1080*/  IMAD R23, R23, R2, UR4 ;  /* 0x0000000417177e24 */ /* 0x000fe2000f8e0202 */
[----:B------:R-:W-:Y:S01]  /*1090*/  ULDC UR4, c[0x0][0xc3c] ;  /* 0x00030f0000047ab9 */ /* 0x000fe20000000800 */
[C---:B------:R-:W-:Y:S02]  /*10a0*/  @P0 IMAD R9, R19.reuse, R9, R0 ;  /* 0x0000000913090224 */ /* 0x040fe400078e0200 */
[----:B------:R-:W-:Y:S01]  /*10b0*/  @P0 IMAD.WIDE.U32 R2, R19, R8, RZ ;  /* 0x0000000813020225 */ /* 0x000fe200078e00ff */
[----:B------:R-:W-:-:S03]  /*10c0*/  @P0 SHF.R.S32.HI R7, RZ, 0x1f, R23 ;  /* 0x0000001fff070819 */ /* 0x000fc60000011417 */
[-C--:B---3--:R-:W-:Y:S02]  /*10d0*/  @P1 IMAD R4, R5, R10.reuse, RZ ;  /* 0x0000000a05041224 */ /* 0x088fe400078e02ff */
[----:B------:R-:W-:Y:S01]  /*10e0*/  @P0 IMAD.IADD R3, R3, 0x1, R9 ;  /* 0x0000000103030824 */ /* 0x000fe200078e0209 */
[----:B------:R-:W-:Y:S01]  /*10f0*/  @P1 SHF.R.S32.HI R9, RZ, 0x1f, R23 ;  /* 0x0000001fff091819 */ /* 0x000fe20000011417 */
[C---:B------:R-:W-:Y:S02]  /*1100*/  @P1 IMAD R11, R19.reuse, R11, R4 ;  /* 0x0000000b130b1224 */ /* 0x040fe400078e0204 */
[----:B------:R-:W-:-:S04]  /*1110*/  @P1 IMAD.WIDE.U32 R4, R19, R10, RZ ;  /* 0x0000000a13041225 */ /* 0x000fc800078e00ff */
[----:B0-----:R-:W-:Y:S02]  /*1120*/  @P1 IMAD R6, R9, R24, RZ ;  /* 0x0000001809061224 */ /* 0x001fe400078e02ff */
[-C--:B-1----:R-:W-:Y:S02]  /*1130*/  @P0 IMAD R0, R7, R14.reuse, RZ ;  /* 0x0000000e07000224 */ /* 0x082fe400078e02ff */
[----:B------:R-:W-:Y:S02]  /*1140*/  @P1 IMAD.IADD R5, R5, 0x1, R11 ;  /* 0x0000000105051824 */ /* 0x000fe400078e020b */
[C---:B------:R-:W-:Y:S02]  /*1150*/  @P1 IMAD R11, R23.reuse, R25, R6 ;  /* 0x00000019170b1224 */ /* 0x040fe400078e0206 */
[C---:B------:R-:W-:Y:S02]  /*1160*/  @P0 IMAD R9, R23.reuse, R15, R0 ;  /* 0x0000000f17090224 */ /* 0x040fe400078e0200 */
[----:B------:R-:W-:-:S04]  /*1170*/  @P0 IMAD.WIDE.U32 R2, R23, R14, R2 ;  /* 0x0000000e17020225 */ /* 0x000fc800078e0002 */
[----:B------:R-:W-:Y:S01]  /*1180*/  @P1 IMAD.WIDE.U32 R6, R23, R24, R4 ;  /* 0x0000001817061225 */ /* 0x000fe200078e0004 */
[----:B------:R-:W-:-:S03]  /*1190*/  @P0 LEA R4, P2, R2, R12, 0x2 ;  /* 0x0000000c02040211 */ /* 0x000fc600078410ff */
[----:B------:R-:W-:Y:S01]  /*11a0*/  @P0 IMAD.IADD R3, R3, 0x1, R9 ;  /* 0x0000000103030824 */ /* 0x000fe200078e0209 */
[----:B------:R-:W-:Y:S01]  /*11b0*/  @P1 LEA R8, P3, R6, R20, 0x2 ;  /* 0x0000001406081211 */ /* 0x000fe200078610ff */
[----:B------:R-:W-:-:S03]  /*11c0*/  @P1 IMAD.IADD R0, R7, 0x1, R11 ;  /* 0x0000000107001824 */ /* 0x000fc600078e020b */
[----:B------:R-:W-:Y:S01]  /*11d0*/  @P0 LEA.HI.X R5, R2, R13, R3, 0x2, P2 ;  /* 0x0000000d02050211 */ /* 0x000fe200010f1403 */
[----:B------:R-:W-:Y:S01]  /*11e0*/  IMAD.MOV.U32 R3, RZ, RZ, 0x3f800000 ;  /* 0x3f800000ff037424 */ /* 0x000fe200078e00ff */
[----:B------:R-:W-:Y:S01]  /*11f0*/  @P1 LEA.HI.X R9, R6, R21, R0, 0x2, P3 ;  /* 0x0000001506091211 */ /* 0x000fe200018f1400 */
[----:B------:R-:W-:-:S04]  /*1200*/  IMAD.MOV.U32 R0, RZ, RZ, 0x3f800000 ;  /* 0x3f800000ff007424 */ /* 0x000fc800078e00ff */
[----:B------:R-:W2:Y:S04]  /*1210*/  @P0 LDG.E R3, desc[UR48][R4.64] ;  /* 0x0000003004030981 */ /* 0x000ea8000c1e1900 */
[----:B------:R-:W2:Y:S01]  /*1220*/  @P1 LDG.E R0, desc[UR48][R8.64] ;  /* 0x0000003008001981 */ /* 0x000ea2000c1e1900 */
[----:B------:R-:W-:Y:S02]  /*1230*/  UISETP.NE.AND UP1, UPT, UR5, 0x1, UPT ;  /* 0x000000010500788c */ /* 0x000fe4000bf25270 */
[----:B------:R-:W-:Y:S02]  /*1240*/  UIADD3 UR4, UR6, UR4, URZ ;  /* 0x0000000406047290 */ /* 0x000fe4000fffe03f */
[----:B------:R-:W-:Y:S02]  /*1250*/  UISETP.NE.U32.AND UP0, UPT, UR8, URZ, UPT ;  /* 0x0000003f0800728c */ /* 0x000fe4000bf05070 */
[----:B------:R-:W-:-:S02]  /*1260*/  USHF.L.U32 UR42, UR4, 0x7, URZ ;  /* 0x00000007042a7899 */ /* 0x000fc4000800063f */
[----:B------:R-:W-:Y:S02]  /*1270*/  UISETP.NE.AND.EX UP0, UPT, UR9, URZ, UPT, UP0 ;  /* 0x0000003f0900728c */ /* 0x000fe4000bf05300 */
[----:B------:R-:W-:Y:S01]  /*1280*/  UIADD3 UR6, UR42, 0x7f, URZ ;  /* 0x0000007f2a067890 */ /* 0x000fe2000fffe03f */
[----:B------:R-:W-:Y:S01]  /*1290*/  @UP1 ULDC UR4, c[0x0][0x44c] ;  /* 0x0001130000041ab9 */ /* 0x000fe20000000800 */
[----:B------:R-:W-:Y:S02]  /*12a0*/  @UP1 ULDC UR9, c[0x0][0x450] ;  /* 0x0001140000091ab9 */ /* 0x000fe40000000800 */
[----:B------:R-:W-:Y:S02]  /*12b0*/  UIMAD.WIDE.U32 UR4, UR6, UR4, URZ ;  /* 0x00000004060472a5 */ /* 0x000fe4000f8e003f */
[----:B------:R-:W-:Y:S02]  /*12c0*/  USEL UR41, UR41, 0x1, UP0 ;  /* 0x0000000129297887 */ /* 0x000fe40008000000 */
[----:B------:R-:W-:-:S02]  /*12d0*/  @UP1 USHF.R.U32.HI UR6, URZ, UR9, UR5 ;  /* 0x000000093f061299 */ /* 0x000fc40008011605 */
[----:B------:R-:W-:Y:S01]  /*12e0*/  UIADD3 UR7, -UR47, 0x1, URZ ;  /* 0x000000012f077890 */ /* 0x000fe2000fffe13f */
[----:B------:R-:W-:Y:S01]  /*12f0*/  ULDC.64 UR4, c[0x0][0x9e0] ;  /* 0x0002780000047ab9 */ /* 0x000fe20000000a00 */
[----:B------:R-:W-:Y:S01]  /*1300*/  ULDC UR8, c[0x0][0x2f0] ;  /* 0x0000bc0000087ab9 */ /* 0x000fe20000000800 */
[----:B------:R-:W-:Y:S02]  /*1310*/  UISETP.GE.AND UP0, UPT, UR5, 0x1, UPT ;  /* 0x000000010500788c */ /* 0x000fe4000bf06270 */
[----:B------:R-:W-:Y:S02]  /*1320*/  UIMAD UR7, UR41, UR8, UR7 ;  /* 0x00000008290772a4 */ /* 0x000fe4000f8e0207 */
[----:B------:R-:W-:Y:S02]  /*1330*/  UP2UR UR46, UPR, URZ, 0x2 ;  /* 0x000000023f2e7883 */ /* 0x000fe40008000000 */
[----:B------:R-:W-:Y:S01]  /*1340*/  PLOP3.LUT P0, PT, PT, PT, UP0, 0x40, 0x0 ;  /* 0x000000000000781c */ /* 0x000fe20003f0e808 */
[----:B------:R-:W-:-:S02]  /*1350*/  UIADD3 UR6, UR7, UR6, URZ ;  /* 0x0000000607067290 */ /* 0x000fc4000fffe03f */
[----:B------:R-:W-:Y:S02]  /*1360*/  UP2UR UR45, UPR, URZ, 0x1 ;  /* 0x000000013f2d7883 */ /* 0x000fe40008000000 */
[----:B------:R-:W-:Y:S01]  /*1370*/  UIADD3 UR4, UR6, UR4, URZ ;  /* 0x0000000406047290 */ /* 0x000fe2000fffe03f */
[----:B------:R-:W-:Y:S01]  /*1380*/  ULDC UR7, c[0x0][0x988] ;  /* 0x0002620000077ab9 */ /* 0x000fe20000000800 */
[----:B--2---:R-:W-:-:S04]  /*1390*/  FMUL.FTZ R0, R3, R0 ;  /* 0x0000000003007220 */ /* 0x004fc80000410000 */
[----:B------:R-:W-:Y:S02]  /*13a0*/  IMAD.U32 R3, RZ, RZ, UR4 ;  /* 0x00000004ff037e24 */ /* 0x000fe4000f8e00ff */
[----:B------:R-:W-:Y:S01]  /*13b0*/  FMUL.FTZ R2, R0, UR7 ;  /* 0x0000000700027c20 */ /* 0x000fe20008410000 */
[----:B------:R-:W-:Y:S06]  /*13c0*/  @P0 BRA `(.L_x_989) ;  /* 0x0000000000400947 */ /* 0x000fec0003800000 */
[----:B------:R-:W-:Y:S01]  /*13d0*/  ISETP.LT.AND P0, PT, RZ, UR6, PT ;  /* 0x00000006ff007c0c */ /* 0x000fe2000bf01270 */
[----:B------:R-:W-:-:S12]  /*13e0*/  UIADD3 UR4, UR6, -0x1, URZ ;  /* 0xffffffff06047890 */ /* 0x000fd8000fffe03f */
[----:B------:R-:W-:Y:S05]  /*13f0*/  @P0 BRA `(.L_x_990) ;  /* 0x00000000001c0947 */ /* 0x000fea0003800000 */
[----:B------:R-:W-:Y:S02]  /*1400*/  UISETP.NE.AND UP0, UPT, UR5, 0x1, UPT ;  /* 0x000000010500788c */ /* 0x000fe4000bf05270 */
[----:B------:R-:W-:-:S09]  /*1410*/  UIADD3 UR4, -UR6, URZ, URZ ;  /* 0x0000003f06047290 */ /* 0x000fd2000fffe13f */
[----:B------:R-:W-:Y:S02]  /*1420*/  @UP0 ULDC.64 UR10, c[0x0][0x9e8] ;  /* 0x00027a00000a0ab9 */ /* 0x000fe40000000a00 */
[----:B------:R-:W-:-:S04]  /*1430*/  UIMAD.WIDE.U32 UR6, UR4, UR10, URZ ;  /* 0x0000000a040672a5 */ /* 0x000fc8000f8e003f */
[----:B------:R-:W-:-:S04]  /*1440*/  @UP0 USHF.R.U32.HI UR4, URZ, UR11, UR7 ;  /* 0x0000000b3f040299 */ /* 0x000fc80008011607 */
[----:B------:R-:W-:Y:S01]  /*1450*/  ULOP3.LUT UR4, URZ, UR4, URZ, 0x33, !UPT ;  /* 0x000000043f047292 */ /* 0x000fe2000f8e333f */
[----:B------:R-:W-:Y:S11]  /*1460*/  BRA `(.L_x_991) ;  /* 0x0000000000107947 */ /* 0x000ff60003800000 */
.L_x_990:
[----:B------:R-:W-:-:S11]  /*1470*/  UISETP.NE.AND UP0, UPT, UR5, 0x1, UPT ;  /* 0x000000010500788c */ /* 0x000fd6000bf05270 */
[----:B------:R-:W-:Y:S02]  /*1480*/  @UP0 ULDC.64 UR10, c[0x0][0x9e8] ;  /* 0x00027a00000a0ab9 */ /* 0x000fe40000000a00 */
[----:B------:R-:W-:-:S04]  /*1490*/  UIMAD.WIDE.U32 UR6, UR4, UR10, URZ ;  /* 0x0000000a040672a5 */ /* 0x000fc8000f8e003f */
[----:B------:R-:W-:-:S12]  /*14a0*/  @UP0 USHF.R.U32.HI UR4, URZ, UR11, UR7 ;  /* 0x0000000b3f040299 */ /* 0x000fd80008011607 */
.L_x_991:
[----:B------:R-:W-:-:S06]  /*14b0*/  UIMAD UR4, UR4, UR5, UR5 ;  /* 0x00000005040472a4 */ /* 0x000fcc000f8e0205 */
[----:B------:R-:W-:-:S07]  /*14c0*/  VIMNMX R3, R3, UR4, PT ;  /* 0x0000000403037c48 */ /* 0x000fce000bfe0100 */
.L_x_989:
[----:B------:R-:W-:Y:S01]  /*14d0*/  UISETP.NE.AND UP0, UPT, UR46, URZ, UPT ;  /* 0x0000003f2e00728c */ /* 0x000fe2000bf05270 */
[----:B------:R-:W-:Y:S01]  /*14e0*/  VIADD R3, R3, 0x7f ;  /* 0x0000007f03037836 */ /* 0x000fe20000000000 */
[----:B------:R-:W-:Y:S01]  /*14f0*/  UMOV UR9, UR42 ;  /* 0x0000002a00097c82 */ /* 0x000fe20008000000 */
[----:B------:R-:W-:Y:S02]  /*1500*/  UIMAD UR4, UR41, UR8, 0x7f ;  /* 0x0000007f290474a4 */ /* 0x000fe4000f8e0208 */
[----:B------:R-:W-:Y:S01]  /*1510*/  UIMAD UR47, UR41, UR8, -UR47 ;  /* 0x00000008292f72a4 */ /* 0x000fe2000f8e0a2f */
[----:B------:R-:W-:Y:S01]  /*1520*/  SHF.R.S32.HI R0, RZ, 0x1f, R3 ;  /* 0x0000001fff007819 */ /* 0x000fe20000011403 */
[----:B------:R-:W-:Y:S01]  /*1530*/  USHF.R.S32.HI UR8, URZ, 0x1f, UR4 ;  /* 0x0000001f3f087899 */ /* 0x000fe20008011404 */
[----:B------:R-:W-:Y:S02]  /*1540*/  ULDC UR10, c[0x0][0x9dc] ;  /* 0x00027700000a7ab9 */ /* 0x000fe40000000800 */
[----:B------:R-:W-:Y:S01]  /*1550*/  LEA.HI R0, R0, R3, RZ, 0x7 ;  /* 0x0000000300007211 */ /* 0x000fe200078f38ff */
[----:B------:R-:W-:Y:S01]  /*1560*/  @UP0 ULDC UR6, c[0x0][0x44c] ;  /* 0x0001130000060ab9 */ /* 0x000fe20000000800 */
[----:B------:R-:W-:Y:S01]  /*1570*/  @UP0 ULDC UR11, c[0x0][0x450] ;  /* 0x00011400000b0ab9 */ /* 0x000fe20000000800 */
[----:B------:R-:W-:Y:S01]  /*1580*/  UIMAD.WIDE.U32 UR6, UR42, UR6, URZ ;  /* 0x000000062a0672a5 */ /* 0x000fe2000f8e003f */
[----:B------:R-:W-:Y:S01]  /*1590*/  SHF.R.S32.HI R0, RZ, 0x7, R0 ;  /* 0x00000007ff007819 */ /* 0x000fe20000011400 */
[----:B------:R-:W-:-:S02]  /*15a0*/  ULEA.HI UR8, UR8, UR4, URZ, 0x7 ;  /* 0x0000000408087291 */ /* 0x000fc4000f8f383f */
[----:B------:R-:W-:Y:S02]  /*15b0*/  @UP0 USHF.R.U32.HI UR9, URZ, UR11, UR7 ;  /* 0x0000000b3f090299 */ /* 0x000fe40008011607 */
[----:B------:R-:W-:Y:S02]  /*15c0*/  UISETP.GE.AND UP0, UPT, UR5, 0x1, UPT ;  /* 0x000000010500788c */ /* 0x000fe4000bf06270 */
[----:B------:R-:W-:Y:S02]  /*15d0*/  UIADD3 UR4, UR47, UR9, URZ ;  /* 0x000000092f047290 */ /* 0x000fe4000fffe03f */
[----:B------:R-:W-:Y:S02]  /*15e0*/  USHF.R.S32.HI UR8, URZ, 0x7, UR8 ;  /* 0x000000073f087899 */ /* 0x000fe40008011408 */
[----:B------:R-:W-:Y:S01]  /*15f0*/  PLOP3.LUT P0, PT, PT, PT, UP0, 0x40, 0x0 ;  /* 0x000000000000781c */ /* 0x000fe20003f0e808 */
[----:B------:R-:W-:-:S03]  /*1600*/  UIADD3 UR6, UR4, -UR10, URZ ;  /* 0x8000000a04067290 */ /* 0x000fc6000fffe03f */
[----:B------:R-:W-:-:S03]  /*1610*/  VIMNMX R89, R0, UR8, PT ;  /* 0x0000000800597c48 */ /* 0x000fc6000bfe0100 */
[----:B------:R-:W-:-:S06]  /*1620*/  IMAD.U32 R3, RZ, RZ, UR6 ;  /* 0x00000006ff037e24 */ /* 0x000fcc000f8e00ff */
[----:B------:R-:W-:Y:S05]  /*1630*/  @P0 BRA `(.L_x_992) ;  /* 0x0000000000400947 */ /* 0x000fea0003800000 */
[----:B------:R-:W-:-:S06]  /*1640*/  UISETP.GT.AND UP0, UPT, UR4, -0x1, UPT ;  /* 0xffffffff0400788c */ /* 0x000fcc000bf04270 */
[----:B------:R-:W-:-:S13]  /*1650*/  PLOP3.LUT P0, PT, PT, PT, UP0, 0x80, 0x0 ;  /* 0x000000000000781c */ /* 0x000fda0003f0f008 */
[----:B------:R-:W-:Y:S05]  /*1660*/  @P0 BRA `(.L_x_993) ;  /* 0x00000000001c0947 */ /* 0x000fea0003800000 */
[----:B------:R-:W-:Y:S02]  /*1670*/  UISETP.NE.AND UP0, UPT, UR5, 0x1, UPT ;  /* 0x000000010500788c */ /* 0x000fe4000bf05270 */
[----:B------:R-:W-:-:S09]  /*1680*/  ULOP3.LUT UR4, URZ, UR4, URZ, 0x33, !UPT ;  /* 0x000000043f047292 */ /* 0x000fd2000f8e333f */
[----:B------:R-:W-:Y:S02]  /*1690*/  @UP0 ULDC.64 UR8, c[0x0][0x9e8] ;  /* 0x00027a0000080ab9 */ /* 0x000fe40000000a00 */
[----:B------:R-:W-:-:S04]  /*16a0*/  UIMAD.WIDE.U32 UR6, UR4, UR8, URZ ;  /* 0x00000008040672a5 */ /* 0x000fc8000f8e003f */
[----:B------:R-:W-:-:S04]  /*16b0*/  @UP0 USHF.R.U32.HI UR4, URZ, UR9, UR7 ;  /* 0x000000093f040299 */ /* 0x000fc80008011607 */
[----:B------:R-:W-:Y:S01]  /*16c0*/  ULOP3.LUT UR4, URZ, UR4, URZ, 0x33, !UPT ;  /* 0x000000043f047292 */ /* 0x000fe2000f8e333f */
[----:B------:R-:W-:Y:S11]  /*16d0*/  BRA `(.L_x_994) ;  /* 0x0000000000107947 */ /* 0x000ff60003800000 */
.L_x_993:
[----:B------:R-:W-:-:S11]  /*16e0*/  UISETP.NE.AND UP0, UPT, UR5, 0x1, UPT ;  /* 0x000000010500788c */ /* 0x000fd6000bf05270 */
[----:B------:R-:W-:Y:S02]  /*16f0*/  @UP0 ULDC.64 UR8, c[0x0][0x9e8] ;  /* 0x00027a0000080ab9 */ /* 0x000fe40000000a00 */
[----:B------:R-:W-:-:S04]  /*1700*/  UIMAD.WIDE.U32 UR6, UR4, UR8, URZ ;  /* 0x00000008040672a5 */ /* 0x000fc8000f8e003f */
[----:B------:R-:W-:-:S12]  /*1710*/  @UP0 USHF.R.U32.HI UR4, URZ, UR9, UR7 ;  /* 0x000000093f040299 */ /* 0x000fd80008011607 */
.L_x_994:
[----:B------:R-:W-:-:S06]  /*1720*/  UIMAD UR4, UR4, UR5, URZ ;  /* 0x00000005040472a4 */ /* 0x000fcc000f8e023f */
[----:B------:R-:W-:-:S07]  /*1730*/  VIMNMX R3, R3, UR4, !PT ;  /* 0x0000000403037c48 */ /* 0x000fce000ffe0100 */
.L_x_992:
[----:B------:R-:W-:Y:S01]  /*1740*/  SHF.R.S32.HI R4, RZ, 0x1f, R3 ;  /* 0x0000001fff047819 */ /* 0x000fe20000011403 */
[----:B------:R-:W-:Y:S01]  /*1750*/  IMAD.MOV.U32 R0, RZ, RZ, RZ ;  /* 0x000000ffff007224 */ /* 0x000fe200078e00ff */
[----:B------:R-:W-:Y:S02]  /*1760*/  PLOP3.LUT P0, PT, PT, PT, PT, 0x80, 0x0 ;  /* 0x000000000000781c */ /* 0x000fe40003f0f070 */
[----:B------:R-:W-:Y:S02]  /*1770*/  CS2R R150, SRZ ;  /* 0x0000000000967805 */ /* 0x000fe4000001ff00 */
[----:B------:R-:W-:Y:S01]  /*1780*/  LEA.HI R4, R4, R3, RZ, 0x7 ;  /* 0x0000000304047211 */ /* 0x000fe200078f38ff */
[----:B------:R-:W-:Y:S01]  /*1790*/  IMAD.MOV.U32 R3, RZ, RZ, RZ ;  /* 0x000000ffff037224 */ /* 0x000fe200078e00ff */
[----:B------:R-:W-:Y:S02]  /*17a0*/  CS2R R6, SRZ ;  /* 0x0000000000067805 */ /* 0x000fe4000001ff00 */
[----:B------:R-:W-:-:S02]  /*17b0*/  CS2R R148, SRZ ;  /* 0x0000000000947805 */ /* 0x000fc4000001ff00 */
[----:B------:R-:W-:Y:S02]  /*17c0*/  SHF.R.S32.HI R4, RZ, 0x7, R4 ;  /* 0x00000007ff047819 */ /* 0x000fe40000011404 */
[----:B------:R-:W-:Y:S02]  /*17d0*/  CS2R R8, SRZ ;  /* 0x0000000000087805 */ /* 0x000fe4000001ff00 */
[----:B------:R-:W-:Y:S02]  /*17e0*/  CS2R R142, SRZ ;  /* 0x00000000008e7805 */ /* 0x000fe4000001ff00 */
[----:B------:R-:W-:Y:S02]  /*17f0*/  CS2R R10, SRZ ;  /* 0x00000000000a7805 */ /* 0x000fe4000001ff00 */
[----:B------:R-:W-:Y:S02]  /*1800*/  VIMNMX R22, RZ, R4, !PT ;  /* 0x00000004ff167248 */ /* 0x000fe40007fe0100 */
[----:B------:R-:W-:-:S02]  /*1810*/  CS2R R140, SRZ ;  /* 0x00000000008c7805 */ /* 0x000fc4000001ff00 */
[----:B------:R-:W-:Y:S02]  /*1820*/  CS2R R12, SRZ ;  /* 0x00000000000c7805 */ /* 0x000fe4000001ff00 */
[----:B------:R-:W-:Y:S02]  /*1830*/  CS2R R134, SRZ ;  /* 0x0000000000867805 */ /* 0x000fe4000001ff00 */
[----:B------:R-:W-:Y:S02]  /*1840*/  ISETP.GT.AND P1, PT, R89, R22, PT ;  /* 0x000000165900720c */ /* 0x000fe40003f24270 */
        /* <DEDUP_REMOVED lines=23> */
[----:B------:R-:W-:Y:S06]  /*19c0*/  @!P1 BRA `(.L_x_995) ;  /* 0x000000bc00c49947 */ /* 0x000fec0003800000 */
        /* <DEDUP_REMOVED lines=31> */
.L_x_996:
[----:B------:R-:W-:Y:S01]  /*1bc0*/  LEA.HI R0, R171, R171, RZ, 0x1 ;  /* 0x000000abab007211 */ /* 0x000fe200078f08ff */
[----:B------:R-:W-:-:S03]  /*1bd0*/  IMAD.U32 R3, RZ, RZ, UR44 ;  /* 0x0000002cff037e24 */ /* 0x000fc6000f8e00ff */
[----:B------:R-:W-:Y:S02]  /*1be0*/  LOP3.LUT R0, R0, 0xfffffffe, RZ, 0xc0, !PT ;  /* 0xfffffffe00007812 */ /* 0x000fe400078ec0ff */
[----:B------:R-:W-:-:S03]  /*1bf0*/  ISETP.NE.AND P0, PT, R3, 0x3, PT ;  /* 0x000000030300780c */ /* 0x000fc60003f05270 */
[----:B------:R-:W-:-:S05]  /*1c00*/  IMAD.IADD R0, R171, 0x1, -R0 ;  /* 0x00000001ab007824 */ /* 0x000fca00078e0a00 */
[----:B------:R-:W-:-:S04]  /*1c10*/  SHF.L.U32 R0, R0, 0x1f, RZ ;  /* 0x0000001f00007819 */ /* 0x000fc800000006ff */
[----:B------:R-:W0:Y:S02]  /*1c20*/  SYNCS.PHASECHK.TRANS64.TRYWAIT P1, [UR38+0x22800], R0 ;  /* 0x02280000ff0075a7 */ /* 0x000e240008020166 */
[----:B0-----:R-:W-:Y:S05]  /*1c30*/  @!P1 BRA `(.L_x_997) ;  /* 0x0000012800f89947 */ /* 0x001fea0003800000 */
.L_x_1181:
[----:B------:R-:W-:Y:S05]  /*1c40*/  @!P0 BRA `(.L_x_998) ;  /* 0x0000000000048947 */ /* 0x000fea0003800000 */
[----:B------:R-:W-:Y:S01]  /*1c50*/  BPT.TRAP 0x1 ;  /* 0x000000040000795c */ /* 0x000fe20000300000 */
.L_x_998:
[----:B0-----:R-:W-:Y:S02]  /*1c60*/  IMAD.U32 R3, RZ, RZ, UR36 ;  /* 0x00000024ff037e24 */ /* 0x001fe4000f8e00ff */
[----:B------:R-:W-:-:S03]  /*1c70*/  IMAD.U32 R0, RZ, RZ, UR37 ;  /* 0x00000025ff007e24 */ /* 0x000fc6000f8e00ff */
[----:B------:R-:W-:Y:S02]  /*1c80*/  LEA R3, R3, UR38, 0x3 ;  /* 0x0000002603037c11 */ /* 0x000fe4000f8e18ff */
[----:B------:R-:W-:-:S04]  /*1c90*/  SHF.L.U32 R0, R0, 0x1f, RZ ;  /* 0x0000001f00007819 */ /* 0x000fc800000006ff */
[----:B------:R0:W1:Y:S01]  /*1ca0*/  SYNCS.PHASECHK.TRANS64.TRYWAIT P1, [R3+URZ+0x22830], R0 ;  /* 0x02283000030075a7 */ /* 0x000062000802017f */
[----:B------:R-:W-:Y:S05]  /*1cb0*/  @!P0 BRA `(.L_x_999) ;  /* 0x0000000000048947 */ /* 0x000fea0003800000 */
[----:B------:R-:W-:Y:S01]  /*1cc0*/  BPT.TRAP 0x1 ;  /* 0x000000040000795c */ /* 0x000fe20000300000 */
.L_x_999:
[----:B-1----:R-:W-:Y:S05]  /*1cd0*/  @P1 BRA `(.L_x_1000) ;  /* 0x0000000000081947 */ /* 0x002fea0003800000 */
[----:B------:R-:W1:Y:S02]  /*1ce0*/  SYNCS.PHASECHK.TRANS64.TRYWAIT P1, [R3+URZ+0x22830], R0 ;  /* 0x02283000030075a7 */ /* 0x000e64000802017f */
[----:B-1----:R-:W-:Y:S05]  /*1cf0*/  @!P1 BRA `(.L_x_1001) ;  /* 0x0000012800e09947 */ /* 0x002fea0003800000 */
.L_x_1000:
        /* <DEDUP_REMOVED lines=8> */
[----:B------:R-:W-:Y:S01]  /*1d80*/  UMOV UR5, 0x80000020 ;  /* 0x8000002000057882 */ /* 0x000fe20000000000 */
[----:B------:R-:W-:Y:S02]  /*1d90*/  UMOV UR7, 0x80000020 ;  /* 0x8000002000077882 */ /* 0x000fe40000000000 */
[----:B------:R-:W-:Y:S02]  /*1da0*/  ULOP3.LUT UR28, UR4, 0x10000, URZ, 0xfc, !UPT ;  /* 0x00010000041c7892 */ /* 0x000fe4000f8efc3f */
[----:B------:R-:W-:Y:S02]  /*1db0*/  UIADD3 UR4, UR24, 0x2, URZ ;  /* 0x0000000218047890 */ /* 0x000fe4000fffe03f */
[----:B------:R-:W-:Y:S02]  /*1dc0*/  UIMAD UR26, UR36, 0x600, UR28 ;  /* 0x00000600241a78a4 */ /* 0x000fe4000f8e021c */
[----:B------:R-:W-:-:S02]  /*1dd0*/  UIADD3 UR8, UR24, 0x200, URZ ;  /* 0x0000020018087890 */ /* 0x000fc4000fffe03f */
[----:B------:R-:W-:Y:S02]  /*1de0*/  UIADD3 UR6, UR26, 0x2, URZ ;  /* 0x000000021a067890 */ /* 0x000fe4000fffe03f */
[----:B------:R-:W-:Y:S01]  /*1df0*/  UIADD3 UR10, UR26, 0x200, URZ ;  /* 0x000002001a0a7890 */ /* 0x000fe2000fffe03f */
[----:B------:R-:W-:Y:S02]  /*1e00*/  UMOV UR9, 0x80000020 ;  /* 0x8000002000097882 */ /* 0x000fe40000000000 */
[----:B------:R-:W-:Y:S01]  /*1e10*/  QGMMA.64x128x32.F32.E4M3.E4M3 R24, gdesc[UR24], RZ, !UPT, gsb0 ;  /* 0x01e00000181879f3 */ /* 0x000fe2000c0008ff */
[----:B------:R-:W-:Y:S01]  /*1e20*/  UMOV UR11, 0x80000020 ;  /* 0x80000020000b7882 */ /* 0x000fe20000000000 */
[----:B------:R-:W-:Y:S02]  /*1e30*/  UIADD3 UR12, UR24, 0x202, URZ ;  /* 0x00000202180c7890 */ /* 0x000fe4000fffe03f */
[----:B------:R-:W-:Y:S01]  /*1e40*/  UIADD3 UR14, UR26, 0x202, URZ ;  /* 0x000002021a0e7890 */ /* 0x000fe2000fffe03f */
[----:B------:R-:W-:Y:S01]  /*1e50*/  UMOV UR13, 0x80000020 ;  /* 0x80000020000d7882 */ /* 0x000fe20000000000 */
[----:B------:R-:W-:Y:S01]  /*1e60*/  UMOV UR15, 0x80000020 ;  /* 0x80000020000f7882 */ /* 0x000fe20000000000 */
[----:B------:R-:W-:-:S02]  /*1e70*/  UIADD3 UR16, UR24, 0x400, URZ ;  /* 0x0000040018107890 */ /* 0x000fc4000fffe03f */
[----:B------:R-:W-:Y:S01]  /*1e80*/  UIADD3 UR18, UR26, 0x400, URZ ;  /* 0x000004001a127890 */ /* 0x000fe2000fffe03f */
[----:B------:R-:W-:Y:S01]  /*1e90*/  UMOV UR17, 0x80000020 ;  /* 0x8000002000117882 */ /* 0x000fe20000000000 */
[----:B------:R-:W-:Y:S01]  /*1ea0*/  UMOV UR19, 0x80000020 ;  /* 0x8000002000137882 */ /* 0x000fe20000000000 */
[----:B------:R-:W-:Y:S02]  /*1eb0*/  UIADD3 UR20, UR24, 0x402, URZ ;  /* 0x0000040218147890 */ /* 0x000fe4000fffe03f */
[----:B------:R-:W-:Y:S01]  /*1ec0*/  UIADD3 UR22, UR26, 0x402, URZ ;  /* 0x000004021a167890 */ /* 0x000fe2000fffe03f */
[----:B------:R-:W-:Y:S01]  /*1ed0*/  UMOV UR21, 0x80000020 ;  /* 0x8000002000157882 */ /* 0x000fe20000000000 */
[----:B------:R-:W-:Y:S01]  /*1ee0*/  UMOV UR23, 0x80000020 ;  /* 0x8000002000177882 */ /* 0x000fe20000000000 */
[----:B------:R-:W-:Y:S02]  /*1ef0*/  WARPGROUP.DEPBAR.LE gsb0, 0x0 ;  /* 0x00008000000079c5 */ /* 0x000fe40000010000 */
[----:B------:R-:W-:-:S06]  /*1f00*/  WARPGROUP.ARRIVE ;  /* 0x00000000000079c5 */ /* 0x000fcc0000000000 */
[----:B------:R-:W-:Y:S03]  /*1f10*/  QGMMA.64x128x32.F32.E4M3.E4M3 R24, gdesc[UR4], R24, gsb0 ;  /* 0x01e00000041879f3 */ /* 0x000fe60008000818 */
[----:B------:R-:W-:Y:S02]  /*1f20*/  WARPGROUP.DEPBAR.LE gsb0, 0x0 ;  /* 0x00008000000079c5 */ /* 0x000fe40000010000 */
[----:B------:R-:W-:-:S07]  /*1f30*/  WARPGROUP.ARRIVE ;  /* 0x00000000000079c5 */ /* 0x000fce0000000000 */
        /* <DEDUP_REMOVED lines=11> */
[----:B------:R-:W-:Y:S05]  /*1ff0*/  @!P0 BRA `(.L_x_1002) ;  /* 0x0000000000048947 */ /* 0x000fea0003800000 */
[----:B------:R-:W-:Y:S01]  /*2000*/  BPT.TRAP 0x1 ;  /* 0x000000040000795c */ /* 0x000fe20000300000 */
.L_x_1002:
[----:B------:R-:W-:Y:S01]  /*2010*/  UISETP.NE.AND UP1, UPT, UR46, URZ, UPT ;  /* 0x0000003f2e00728c */ /* 0x000fe2000bf25270 */
[----:B01----:R-:W-:Y:S01]  /*2020*/  VIADD R0, R17, UR42 ;  /* 0x0000002a11007c36 */ /* 0x003fe20008000000 */
[----:B------:R-:W-:Y:S01]  /*2030*/  R2UR UR6, R3 ;  /* 0x00000000030672ca */ /* 0x000fe200000e0000 */
[----:B------:R-:W0:Y:S01]  /*2040*/  LDC R5, c[0x0][0x2f0] ;  /* 0x0000bc00ff057b82 */ /* 0x000e220000000800 */
[----:B------:R-:W-:Y:S01]  /*2050*/  IMAD.MOV.U32 R4, RZ, RZ, -0x80 ;  /* 0xffffff80ff047424 */ /* 0x000fe200078e00ff */
[----:B------:R-:W-:Y:S01]  /*2060*/  UISETP.NE.AND UP0, UPT, UR45, URZ, UPT ;  /* 0x0000003f2d00728c */ /* 0x000fe2000bf05270 */
[----:B------:R-:W-:Y:S01]  /*2070*/  PLOP3.LUT P1, PT, PT, PT, UP1, 0x80, 0x0 ;  /* 0x000000000000781c */ /* 0x000fe20003f2f018 */
[----:B------:R-:W-:Y:S01]  /*2080*/  ULDC UR30, c[0x0][0x9dc] ;  /* 0x00027700001e7ab9 */ /* 0x000fe20000000800 */
[----:B------:R-:W-:Y:S01]  /*2090*/  PLOP3.LUT P2, PT, PT, PT, UP1, 0x80, 0x0 ;  /* 0x000000000000781c */ /* 0x000fe20003f4f018 */
[C---:B------:R-:W-:Y:S01]  /*20a0*/  IMAD R14, R89.reuse, R4, 0x80 ;  /* 0x00000080590e7424 */ /* 0x040fe200078e0204 */
[----:B------:R-:W-:Y:S01]  /*20b0*/  ULDC UR11, c[0x0][0x9e0] ;  /* 0x00027800000b7ab9 */ /* 0x000fe20000000800 */
[----:B------:R-:W-:Y:S01]  /*20c0*/  @UP1 ULDC UR7, c[0x0][0x44c] ;  /* 0x0001130000071ab9 */ /* 0x000fe20000000800 */
[----:B------:R-:W1:Y:S01]  /*20d0*/  LDC R6, c[0x0][0x288] ;  /* 0x0000a200ff067b82 */ /* 0x000e620000000800 */
[----:B------:R-:W-:-:S02]  /*20e0*/  LEA R12, R89, 0xffffff80, 0x7 ;  /* 0xffffff80590c7811 */ /* 0x000fc400078e38ff */
[----:B------:R-:W-:-:S04]  /*20f0*/  UIADD3 UR6, UR6, 0x22840, URZ ;  /* 0x0002284006067890 */ /* 0x000fc8000fffe03f */
[----:B------:R-:W-:Y:S01]  /*2100*/  @P1 IMAD.HI.U32 R3, R0, UR7, RZ ;  /* 0x0000000700031c27 */ /* 0x000fe2000f8e00ff */
[----:B------:R-:W-:Y:S01]  /*2110*/  @UP1 ULDC UR7, c[0x0][0x450] ;  /* 0x0001140000071ab9 */ /* 0x000fe20000000800 */
[----:B------:R-:W-:Y:S01]  /*2120*/  UPRMT UR6, UR40, 0x654, UR6 ;  /* 0x0000065428067896 */ /* 0x000fe20008000006 */
[----:B------:R-:W-:Y:S02]  /*2130*/  PLOP3.LUT P1, PT, PT, PT, UP0, 0x40, 0x0 ;  /* 0x000000000000781c */ /* 0x000fe40003f2e808 */
[----:B------:R-:W-:Y:S01]  /*2140*/  @P2 SHF.R.U32.HI R0, RZ, UR7, R3 ;  /* 0x00000007ff002c19 */ /* 0x000fe20008011603 */
[----:B------:R-:W-:-:S04]  /*2150*/  VIADD R3, R14, 0x1 ;  /* 0x000000010e037836 */ /* 0x000fc80000000000 */
[----:B------:R-:W2:Y:S01]  /*2160*/  SHFL.IDX PT, R9, R0, RZ, 0x1c1f ;  /* 0x001c1fff00097589 */ /* 0x000ea200000e0000 */
[C---:B------:R-:W-:Y:S01]  /*2170*/  IMAD R4, R16.reuse, -0x2, R3 ;  /* 0xfffffffe10047824 */ /* 0x040fe200078e0203 */
[----:B------:R-:W-:Y:S01]  /*2180*/  SYNCS.ARRIVE.TRANS64.RED.A1T0 RZ, [UR6], RZ ;  /* 0x000000ffffff79a7 */ /* 0x000fe20008100406 */
[----:B------:R-:W-:Y:S01]  /*2190*/  ULOP3.LUT UR6, URZ, UR30, URZ, 0x33, !UPT ;  /* 0x0000001e3f067292 */ /* 0x000fe2000f8e333f */
[C---:B0-----:R-:W-:Y:S02]  /*21a0*/  IMAD R3, R5.reuse, UR41, R14 ;  /* 0x0000002905037c24 */ /* 0x041fe4000f8e020e */
[----:B------:R-:W-:Y:S02]  /*21b0*/  IMAD R7, R5, UR41, R4 ;  /* 0x0000002905077c24 */ /* 0x000fe4000f8e0204 */
[----:B------:R-:W-:Y:S02]  /*21c0*/  IMAD R20, R16, -0x2, R3 ;  /* 0xfffffffe10147824 */ /* 0x000fe400078e0203 */
[----:B-1----:R-:W-:-:S04]  /*21d0*/  IMAD.IADD R7, R7, 0x1, -R6 ;  /* 0x0000000107077824 */ /* 0x002fc800078e0a06 */
[C---:B------:R-:W-:Y:S02]  /*21e0*/  VIADD R91, R7.reuse, UR11 ;  /* 0x0000000b075b7c36 */ /* 0x040fe40008000000 */
[----:B------:R-:W-:-:S03]  /*21f0*/  VIADD R88, R7, UR6 ;  /* 0x0000000607587c36 */ /* 0x000fc60008000000 */
[----:B--2---:R-:W-:Y:S01]  /*2200*/  VIADDMNMX R4, R9, R91, R20, PT ;  /* 0x0000005b09047246 */ /* 0x004fe20003800114 */
[----:B------:R-:W-:Y:S01]  /*2210*/  IMAD.IADD R8, R88, 0x1, R9 ;  /* 0x0000000158087824 */ /* 0x000fe200078e0209 */
[----:B------:R-:W-:Y:S06]  /*2220*/  @P1 BRA `(.L_x_1003) ;  /* 0x0000000000641947 */ /* 0x000fec0003800000 */
[----:B------:R-:W-:Y:S01]  /*2230*/  IMAD R3, R5, UR41, R9 ;  /* 0x0000002905037c24 */ /* 0x000fe2000f8e0209 */
[----:B------:R-:W-:Y:S03]  /*2240*/  BSSY B0, `(.L_x_1004) ;  /* 0x0000013000007945 */ /* 0x000fe60003800000 */
[----:B------:R-:W-:-:S05]  /*2250*/  IMAD.IADD R3, R3, 0x1, -R6 ;  /* 0x0000000103037824 */ /* 0x000fca00078e0a06 */
[----:B------:R-:W-:-:S13]  /*2260*/  ISETP.GT.AND P1, PT, R3, -0x1, PT ;  /* 0xffffffff0300780c */ /* 0x000fda0003f24270 */
[----:B------:R-:W-:Y:S05]  /*2270*/  @P1 BRA `(.L_x_1005) ;  /* 0x0000000000241947 */ /* 0x000fea0003800000 */
[----:B------:R-:W-:Y:S01]  /*2280*/  ULDC UR6, c[0x0][0x9e4] ;  /* 0x0002790000067ab9 */ /* 0x000fe20000000800 */
[----:B------:R-:W-:Y:S01]  /*2290*/  LOP3.LUT R3, RZ, R3, RZ, 0x33, !PT ;  /* 0x00000003ff037212 */ /* 0x000fe200078e33ff */
[----:B------:R-:W-:-:S05]  /*22a0*/  IMAD.U32 R7, RZ, RZ, UR6 ;  /* 0x00000006ff077e24 */ /* 0x000fca000f8e00ff */
[----:B------:R-:W-:-:S13]  /*22b0*/  ISETP.NE.AND P1, PT, R7, 0x1, PT ;  /* 0x000000010700780c */ /* 0x000fda0003f25270 */
[----:B------:R-:W0:Y:S02]  /*22c0*/  @P1 LDC.64 R10, c[0x0][0x9e8] ;  /* 0x00027a00ff0a1b82 */ /* 0x000e240000000a00 */
[----:B0-----:R-:W-:-:S05]  /*22d0*/  @P1 IMAD.HI.U32 R10, R3, R10, RZ ;  /* 0x0000000a030a1227 */ /* 0x001fca00078e00ff */
[----:B------:R-:W-:-:S04]  /*22e0*/  @P1 SHF.R.U32.HI R3, RZ, R11, R10 ;  /* 0x0000000bff031219 */ /* 0x000fc8000001160a */
[----:B------:R-:W-:Y:S01]  /*22f0*/  LOP3.LUT R3, RZ, R3, RZ, 0x33, !PT ;  /* 0x00000003ff037212 */ /* 0x000fe200078e33ff */
[----:B------:R-:W-:Y:S06]  /*2300*/  BRA `(.L_x_1006) ;  /* 0x0000000000187947 */ /* 0x000fec0003800000 */
.L_x_1005:
[----:B------:R-:W-:Y:S02]  /*2310*/  ULDC UR6, c[0x0][0x9e4] ;  /* 0x0002790000067ab9 */ /* 0x000fe40000000800 */
[----:B------:R-:W-:-:S05]  /*2320*/  IMAD.U32 R7, RZ, RZ, UR6 ;  /* 0x00000006ff077e24 */ /* 0x000fca000f8e00ff */
[----:B------:R-:W-:-:S13]  /*2330*/  ISETP.NE.AND P1, PT, R7, 0x1, PT ;  /* 0x000000010700780c */ /* 0x000fda0003f25270 */
[----:B------:R-:W0:Y:S02]  /*2340*/  @P1 LDC.64 R10, c[0x0][0x9e8] ;  /* 0x00027a00ff0a1b82 */ /* 0x000e240000000a00 */
[----:B0-----:R-:W-:-:S05]  /*2350*/  @P1 IMAD.HI.U32 R10, R3, R10, RZ ;  /* 0x0000000a030a1227 */ /* 0x001fca00078e00ff */
[----:B------:R-:W-:-:S07]  /*2360*/  @P1 SHF.R.U32.HI R3, RZ, R11, R10 ;  /* 0x0000000bff031219 */ /* 0x000fce000001160a */
.L_x_1006:
[----:B------:R-:W-:Y:S05]  /*2370*/  BSYNC B0 ;  /* 0x0000000000007941 */ /* 0x000fea0003800000 */
.L_x_1004:
[----:B------:R-:W-:-:S04]  /*2380*/  IMAD R3, R3, R7, -R12 ;  /* 0x0000000703037224 */ /* 0x000fc800078e0a0c */
[----:B------:R-:W-:-:S05]  /*2390*/  IMAD R3, R16, -0x2, R3 ;  /* 0xfffffffe10037824 */ /* 0x000fca00078e0203 */
[----:B------:R-:W-:Y:S02]  /*23a0*/  VIADDMNMX R4, R3, R7, R4, PT ;  /* 0x0000000703047246 */ /* 0x000fe40003800104 */
[----:B------:R-:W-:-:S07]  /*23b0*/  VIMNMX R8, R8, R3, !PT ;  /* 0x0000000308087248 */ /* 0x000fce0007fe0100 */
.L_x_1003:
[C---:B------:R-:W-:Y:S01]  /*23c0*/  ISETP.GE.AND P2, PT, R14.reuse, 0x9, PT ;  /* 0x000000090e00780c */ /* 0x040fe20003f46270 */
[----:B------:R-:W0:Y:S01]  /*23d0*/  SHFL.IDX PT, R0, R0, 0x1, 0x1c1f ;  /* 0x003c1f0000007f89 */ /* 0x000e2200000e0000 */
[----:B------:R-:W-:Y:S01]  /*23e0*/  ISETP.GE.AND P1, PT, R14, 0x2, PT ;  /* 0x000000020e00780c */ /* 0x000fe20003f26270 */
[----:B------:R-:W-:Y:S01]  /*23f0*/  UISETP.NE.AND UP0, UPT, UR45, URZ, UPT ;  /* 0x0000003f2d00728c */ /* 0x000fe2000bf05270 */
[C---:B------:R-:W-:Y:S02]  /*2400*/  ISETP.GT.AND P3, PT, R8.reuse, 0x8, !P2 ;  /* 0x000000080800780c */ /* 0x040fe40005764270 */
[----:B------:R-:W-:Y:S02]  /*2410*/  ISETP.GT.AND P4, PT, R8, 0x1, !P1 ;  /* 0x000000010800780c */ /* 0x000fe40004f84270 */
[----:B------:R-:W-:Y:S02]  /*2420*/  ISETP.LT.OR P3, PT, R4, 0x9, P3 ;  /* 0x000000090400780c */ /* 0x000fe40001f61670 */
[----:B------:R-:W-:-:S02]  /*2430*/  ISETP.GE.AND P5, PT, R14, 0x11, PT ;  /* 0x000000110e00780c */ /* 0x000fc40003fa6270 */
[----:B------:R-:W-:Y:S02]  /*2440*/  FSEL R129, R28, -INF , !P3 ;  /* 0xff8000001c817808 */ /* 0x000fe40005800000 */
[----:B------:R-:W-:Y:S02]  /*2450*/  ISETP.LT.OR P4, PT, R4, 0x2, P4 ;  /* 0x000000020400780c */ /* 0x000fe40002781670 */
[----:B------:R-:W-:Y:S02]  /*2460*/  ISETP.GT.AND P3, PT, R8, 0x10, !P5 ;  /* 0x000000100800780c */ /* 0x000fe40006f64270 */
[----:B------:R-:W-:Y:S02]  /*2470*/  ISETP.GE.AND P6, PT, R14, 0xa, PT ;  /* 0x0000000a0e00780c */ /* 0x000fe40003fc6270 */
[----:B------:R-:W-:Y:S02]  /*2480*/  FSEL R103, R25, -INF , !P4 ;  /* 0xff80000019677808 */ /* 0x000fe40006000000 */
[----:B------:R-:W-:-:S02]  /*2490*/  P2R R92, PR, RZ, 0x20 ;  /* 0x00000020ff5c7803 */ /* 0x000fc40000000000 */
[----:B------:R-:W-:Y:S01]  /*24a0*/  ISETP.LT.OR P3, PT, R4, 0x11, P3 ;  /* 0x000000110400780c */ /* 0x000fe20001f61670 */
[----:B0-----:R-:W-:Y:S01]  /*24b0*/  IMAD.IADD R28, R88, 0x1, R0 ;  /* 0x00000001581c7824 */ /* 0x001fe200078e0200 */
[----:B------:R-:W-:Y:S02]  /*24c0*/  ISETP.GT.AND P4, PT, R8, 0x9, !P6 ;  /* 0x000000090800780c */ /* 0x000fe40007784270 */
[----:B------:R-:W-:Y:S02]  /*24d0*/  ISETP.GE.AND P5, PT, R14, 0x12, PT ;  /* 0x000000120e00780c */ /* 0x000fe40003fa6270 */
[----:B------:R-:W-:Y:S02]  /*24e0*/  FSEL R127, R32, -INF , !P3 ;  /* 0xff800000207f7808 */ /* 0x000fe40005800000 */
[----:B------:R-:W-:Y:S02]  /*24f0*/  ISETP.LT.OR P4, PT, R4, 0xa, P4 ;  /* 0x0000000a0400780c */ /* 0x000fe40002781670 */
[----:B------:R-:W-:-:S02]  /*2500*/  ISETP.GT.AND P3, PT, R8, 0x11, !P5 ;  /* 0x000000110800780c */ /* 0x000fc40006f64270 */
[----:B------:R-:W-:Y:S02]  /*2510*/  FSEL R105, R29, -INF , !P4 ;  /* 0xff8000001d697808 */ /* 0x000fe40006000000 */
[----:B------:R-:W-:Y:S02]  /*2520*/  ISETP.LT.OR P3, PT, R4, 0x12, P3 ;  /* 0x000000120400780c */ /* 0x000fe40001f61670 */
[----:B------:R-:W-:Y:S02]  /*2530*/  ISETP.GE.AND P4, PT, R14, 0x19, PT ;  /* 0x000000190e00780c */ /* 0x000fe40003f86270 */
[----:B------:R-:W-:Y:S02]  /*2540*/  FSEL R107, R33, -INF , !P3 ;  /* 0xff800000216b7808 */ /* 0x000fe40005800000 */
[----:B------:R-:W-:Y:S02]  /*2550*/  ISETP.GT.AND P3, PT, R8, 0x18, !P4 ;  /* 0x000000180800780c */ /* 0x000fe40006764270 */
[----:B------:R-:W-:-:S02]  /*2560*/  P2R R94, PR, RZ, 0x10 ;  /* 0x00000010ff5e7803 */ /* 0x000fc40000000000 */
[----:B------:R-:W-:Y:S02]  /*2570*/  ISETP.LT.OR P3, PT, R4, 0x19, P3 ;  /* 0x000000190400780c */ /* 0x000fe40001f61670 */
[----:B------:R-:W-:Y:S02]  /*2580*/  ISETP.GE.AND P4, PT, R14, 0x1a, PT ;  /* 0x0000001a0e00780c */ /* 0x000fe40003f86270 */
[----:B------:R-:W-:Y:S02]  /*2590*/  FSEL R125, R36, -INF , !P3 ;  /* 0xff800000247d7808 */ /* 0x000fe40005800000 */
[----:B------:R-:W-:Y:S02]  /*25a0*/  ISETP.GT.AND P3, PT, R8, 0x19, !P4 ;  /* 0x000000190800780c */ /* 0x000fe40006764270 */
[----:B------:R-:W-:Y:S02]  /*25b0*/  P2R R36, PR, RZ, 0x10 ;  /* 0x00000010ff247803 */ /* 0x000fe40000000000 */
[----:B------:R-:W-:-:S02]  /*25c0*/  ISETP.LT.OR P3, PT, R4, 0x1a, P3 ;  /* 0x0000001a0400780c */ /* 0x000fc40001f61670 */
[----:B------:R-:W-:Y:S02]  /*25d0*/  ISETP.GE.AND P4, PT, R14, 0x21, PT ;  /* 0x000000210e00780c */ /* 0x000fe40003f86270 */
[----:B------:R-:W-:Y:S02]  /*25e0*/  FSEL R123, R37, -INF , !P3 ;  /* 0xff800000257b7808 */ /* 0x000fe40005800000 */
[----:B------:R-:W-:Y:S02]  /*25f0*/  ISETP.GT.AND P3, PT, R8, 0x20, !P4 ;  /* 0x000000200800780c */ /* 0x000fe40006764270 */
[----:B------:R-:W-:Y:S02]  /*2600*/  P2R R95, PR, RZ, 0x10 ;  /* 0x00000010ff5f7803 */ /* 0x000fe40000000000 */
[----:B------:R-:W-:Y:S02]  /*2610*/  ISETP.LT.OR P3, PT, R4, 0x21, P3 ;  /* 0x000000210400780c */ /* 0x000fe40001f61670 */
[----:B------:R-:W-:-:S02]  /*2620*/  ISETP.GE.AND P4, PT, R14, 0x22, PT ;  /* 0x000000220e00780c */ /* 0x000fc40003f86270 */
[----:B------:R-:W-:Y:S02]  /*2630*/  FSEL R121, R40, -INF , !P3 ;  /* 0xff80000028797808 */ /* 0x000fe40005800000 */
[----:B------:R-:W-:Y:S02]  /*2640*/  ISETP.GT.AND P3, PT, R8, 0x21, !P4 ;  /* 0x000000210800780c */ /* 0x000fe40006764270 */
[----:B------:R-:W-:Y:S02]  /*2650*/  P2R R40, PR, RZ, 0x10 ;  /* 0x00000010ff287803 */ /* 0x000fe40000000000 */
[----:B------:R-:W-:Y:S02]  /*2660*/  ISETP.LT.OR P3, PT, R4, 0x22, P3 ;  /* 0x000000220400780c */ /* 0x000fe40001f61670 */
[----:B------:R-:W-:Y:S02]  /*2670*/  ISETP.GE.AND P4, PT, R14, 0x29, PT ;  /* 0x000000290e00780c */ /* 0x000fe40003f86270 */
[----:B------:R-:W-:-:S02]  /*2680*/  FSEL R109, R41, -INF , !P3 ;  /* 0xff800000296d7808 */ /* 0x000fc40005800000 */
[----:B------:R-:W-:Y:S02]  /*2690*/  ISETP.GT.AND P3, PT, R8, 0x28, !P4 ;  /* 0x000000280800780c */ /* 0x000fe40006764270 */
[----:B------:R-:W-:Y:S02]  /*26a0*/  P2R R96, PR, RZ, 0x10 ;  /* 0x00000010ff607803 */ /* 0x000fe40000000000 */
[----:B------:R-:W-:Y:S02]  /*26b0*/  ISETP.LT.OR P3, PT, R4, 0x29, P3 ;  /* 0x000000290400780c */ /* 0x000fe40001f61670 */
[----:B------:R-:W-:Y:S02]  /*26c0*/  ISETP.GE.AND P4, PT, R14, 0x2a, PT ;  /* 0x0000002a0e00780c */ /* 0x000fe40003f86270 */
[----:B------:R-:W-:Y:S02]  /*26d0*/  FSEL R119, R44, -INF , !P3 ;  /* 0xff8000002c777808 */ /* 0x000fe40005800000 */
[----:B------:R-:W-:-:S02]  /*26e0*/  ISETP.GT.AND P3, PT, R8, 0x29, !P4 ;  /* 0x000000290800780c */ /* 0x000fc40006764270 */
[----:B------:R-:W-:Y:S02]  /*26f0*/  P2R R44, PR, RZ, 0x10 ;  /* 0x00000010ff2c7803 */ /* 0x000fe40000000000 */
        /* <DEDUP_REMOVED lines=81> */
[----:B------:R-:W-:Y:S02]  /*2c10*/  P2R R93, PR, RZ, 0x20 ;  /* 0x00000020ff5d7803 */ /* 0x000fe40000000000 */
[----:B------:R-:W-:-:S02]  /*2c20*/  FSEL R77, R77, -INF , !P3 ;  /* 0xff8000004d4d7808 */ /* 0x000fc40005800000 */
[----:B------:R-:W-:Y:S02]  /*2c30*/  ISETP.GE.AND P3, PT, R14, 0x71, PT ;  /* 0x000000710e00780c */ /* 0x000fe40003f66270 */
[----:B------:R-:W-:Y:S02]  /*2c40*/  P2R R90, PR, RZ, 0x40 ;  /* 0x00000040ff5a7803 */ /* 0x000fe40000000000 */
[----:B------:R-:W-:Y:S02]  /*2c50*/  ISETP.GT.AND P4, PT, R8, 0x70, !P3 ;  /* 0x000000700800780c */ /* 0x000fe40005f84270 */
[----:B------:R-:W-:Y:S02]  /*2c60*/  VIADDMNMX R20, R0, R91, R20, PT ;  /* 0x0000005b00147246 */ /* 0x000fe40003800114 */
[----:B------:R-:W-:-:S04]  /*2c70*/  ISETP.LT.OR P4, PT, R4, 0x71, P4 ;  /* 0x000000710400780c */ /* 0x000fc80002781670 */
[----:B------:R-:W-:Y:S02]  /*2c80*/  FSEL R7, R80, -INF , !P4 ;  /* 0xff80000050077808 */ /* 0x000fe40006000000 */
[----:B------:R-:W-:-:S04]  /*2c90*/  ISETP.GE.AND P4, PT, R14, 0x72, PT ;  /* 0x000000720e00780c */ /* 0x000fc80003f86270 */
[----:B------:R-:W-:-:S04]  /*2ca0*/  ISETP.GT.AND P5, PT, R8, 0x71, !P4 ;  /* 0x000000710800780c */ /* 0x000fc800067a4270 */
[----:B------:R-:W-:-:S04]  /*2cb0*/  ISETP.LT.OR P5, PT, R4, 0x72, P5 ;  /* 0x000000720400780c */ /* 0x000fc80002fa1670 */
[----:B------:R-:W-:Y:S02]  /*2cc0*/  FSEL R81, R81, -INF , !P5 ;  /* 0xff80000051517808 */ /* 0x000fe40006800000 */
[----:B------:R-:W-:-:S04]  /*2cd0*/  ISETP.GE.AND P5, PT, R14, 0x79, PT ;  /* 0x000000790e00780c */ /* 0x000fc80003fa6270 */
[----:B------:R-:W-:-:S04]  /*2ce0*/  ISETP.GT.AND P6, PT, R8, 0x78, !P5 ;  /* 0x000000780800780c */ /* 0x000fc80006fc4270 */
[----:B------:R-:W-:-:S04]  /*2cf0*/  ISETP.LT.OR P6, PT, R4, 0x79, P6 ;  /* 0x000000790400780c */ /* 0x000fc800037c1670 */
[----:B------:R-:W-:Y:S02]  /*2d00*/  FSEL R3, R84, -INF , !P6 ;  /* 0xff80000054037808 */ /* 0x000fe40007000000 */
[----:B------:R-:W-:-:S04]  /*2d10*/  ISETP.GE.AND P6, PT, R14, 0x1, PT ;  /* 0x000000010e00780c */ /* 0x000fc80003fc6270 */
[----:B------:R-:W-:Y:S02]  /*2d20*/  P2R R10, PR, RZ, 0x40 ;  /* 0x00000040ff0a7803 */ /* 0x000fe40000000000 */
[----:B------:R-:W-:-:S04]  /*2d30*/  ISETP.GT.AND P6, PT, R8, RZ, !P6 ;  /* 0x000000ff0800720c */ /* 0x000fc800077c4270 */
[----:B------:R-:W-:-:S04]  /*2d40*/  ISETP.LT.OR P6, PT, R4, 0x1, P6 ;  /* 0x000000010400780c */ /* 0x000fc800037c1670 */
[----:B------:R-:W-:Y:S02]  /*2d50*/  FSEL R24, R24, -INF , !P6 ;  /* 0xff80000018187808 */ /* 0x000fe40007000000 */
[----:B------:R-:W-:-:S04]  /*2d60*/  ISETP.GE.AND P6, PT, R14, 0x7a, PT ;  /* 0x0000007a0e00780c */ /* 0x000fc80003fc6270 */
[----:B------:R-:W-:Y:S02]  /*2d70*/  P2R R14, PR, RZ, 0x40 ;  /* 0x00000040ff0e7803 */ /* 0x000fe40000000000 */
[----:B------:R-:W-:-:S04]  /*2d80*/  ISETP.GT.AND P6, PT, R8, 0x79, !P6 ;  /* 0x000000790800780c */ /* 0x000fc800077c4270 */
[----:B------:R-:W-:-:S04]  /*2d90*/  ISETP.LT.OR P6, PT, R4, 0x7a, P6 ;  /* 0x0000007a0400780c */ /* 0x000fc800037c1670 */
[----:B------:R-:W-:Y:S02]  /*2da0*/  FSEL R85, R85, -INF , !P6 ;  /* 0xff80000055557808 */ /* 0x000fe40007000000 */
[----:B------:R-:W-:-:S13]  /*2db0*/  PLOP3.LUT P6, PT, PT, PT, UP0, 0x40, 0x0 ;  /* 0x000000000000781c */ /* 0x000fda0003fce808 */
[----:B------:R-:W-:Y:S05]  /*2dc0*/  @P6 BRA `(.L_x_1007) ;  /* 0x0000000000646947 */ /* 0x000fea0003800000 */
        /* <DEDUP_REMOVED lines=14> */
.L_x_1009:
[----:B------:R-:W-:Y:S02]  /*2eb0*/  ULDC UR6, c[0x0][0x9e4] ;  /* 0x0002790000067ab9 */ /* 0x000fe40000000800 */
[----:B------:R-:W-:-:S05]  /*2ec0*/  IMAD.U32 R4, RZ, RZ, UR6 ;  /* 0x00000006ff047e24 */ /* 0x000fca000f8e00ff */
[----:B------:R-:W-:-:S13]  /*2ed0*/  ISETP.NE.AND P6, PT, R4, 0x1, PT ;  /* 0x000000010400780c */ /* 0x000fda0003fc5270 */
[----:B------:R-:W0:Y:S02]  /*2ee0*/  @P6 LDC.64 R32, c[0x0][0x9e8] ;  /* 0x00027a00ff206b82 */ /* 0x000e240000000a00 */
[----:B0-----:R-:W-:-:S05]  /*2ef0*/  @P6 IMAD.HI.U32 R0, R29, R32, RZ ;  /* 0x000000201d006227 */ /* 0x001fca00078e00ff */
[----:B------:R-:W-:-:S07]  /*2f00*/  @P6 SHF.R.U32.HI R29, RZ, R33, R0 ;  /* 0x00000021ff1d6219 */ /* 0x000fce0000011600 */
.L_x_1010:
[----:B------:R-:W-:Y:S05]  /*2f10*/  BSYNC B0 ;  /* 0x0000000000007941 */ /* 0x000fea0003800000 */
.L_x_1008:
[----:B------:R-:W-:-:S04]  /*2f20*/  IMAD R29, R29, R4, -R12 ;  /* 0x000000041d1d7224 */ /* 0x000fc800078e0a0c */
[----:B------:R-:W-:-:S05]  /*2f30*/  IMAD R29, R16, -0x2, R29 ;  /* 0xfffffffe101d7824 */ /* 0x000fca00078e021d */
[----:B------:R-:W-:Y:S02]  /*2f40*/  VIADDMNMX R20, R29, R4, R20, PT ;  /* 0x000000041d147246 */ /* 0x000fe40003800114 */
[----:B------:R-:W-:-:S07]  /*2f50*/  VIMNMX R28, R28, R29, !PT ;  /* 0x0000001d1c1c7248 */ /* 0x000fce0007fe0100 */
.L_x_1007:
[----:B------:R-:W-:Y:S01]  /*2f60*/  ISETP.GT.AND P1, PT, R28, 0x1, !P1 ;  /* 0x000000011c00780c */ /* 0x000fe20004f24270 */
[----:B------:R-:W-:Y:S01]  /*2f70*/  UISETP.NE.AND UP1, UPT, UR46, URZ, UPT ;  /* 0x0000003f2e00728c */ /* 0x000fe2000bf25270 */
[----:B------:R-:W-:Y:S01]  /*2f80*/  ISETP.NE.AND P6, PT, R90, RZ, PT ;  /* 0x000000ff5a00720c */ /* 0x000fe20003fc5270 */
[----:B------:R-:W-:Y:S01]  /*2f90*/  UISETP.NE.AND UP0, UPT, UR45, URZ, UPT ;  /* 0x0000003f2d00728c */ /* 0x000fe2000bf05270 */
[----:B------:R-:W-:Y:S01]  /*2fa0*/  ISETP.LT.OR P1, PT, R20, 0x2, P1 ;  /* 0x000000021400780c */ /* 0x000fe20000f21670 */
[----:B------:R-:W-:Y:S01]  /*2fb0*/  UMOV UR10, UR42 ;  /* 0x0000002a000a7c82 */ /* 0x000fe20008000000 */
[C---:B------:R-:W-:Y:S02]  /*2fc0*/  ISETP.GT.AND P2, PT, R28.reuse, 0x8, !P2 ;  /* 0x000000081c00780c */ /* 0x040fe40005744270 */
[----:B------:R-:W-:Y:S02]  /*2fd0*/  FSEL R27, R27, -INF , !P1 ;  /* 0xff8000001b1b7808 */ /* 0x000fe40004800000 */
[----:B------:R-:W-:-:S02]  /*2fe0*/  ISETP.GT.AND P1, PT, R28, 0x9, !P6 ;  /* 0x000000091c00780c */ /* 0x000fc40007724270 */
[C---:B------:R-:W-:Y:S01]  /*2ff0*/  ISETP.LT.OR P2, PT, R20.reuse, 0x9, P2 ;  /* 0x000000091400780c */ /* 0x040fe20001741670 */
[----:B------:R-:W-:Y:S01]  /*3000*/  @UP1 ULDC UR6, c[0x0][0x44c] ;  /* 0x0001130000061ab9 */ /* 0x000fe20000000800 */
[----:B------:R-:W-:Y:S01]  /*3010*/  ISETP.LT.OR P1, PT, R20, 0xa, P1 ;  /* 0x0000000a1400780c */ /* 0x000fe20000f21670 */
[----:B------:R-:W-:Y:S01]  /*3020*/  UIMAD.WIDE.U32 UR6, UR42, UR6, URZ ;  /* 0x000000062a0672a5 */ /* 0x000fe2000f8e003f */
[----:B------:R-:W-:Y:S01]  /*3030*/  FSEL R29, R30, -INF , !P2 ;  /* 0xff8000001e1d7808 */ /* 0x000fe20005000000 */
[----:B------:R-:W-:Y:S01]  /*3040*/  @UP1 ULDC UR14, c[0x0][0x450] ;  /* 0x00011400000e1ab9 */ /* 0x000fe20000000800 */
[----:B------:R-:W-:Y:S01]  /*3050*/  FSEL R31, R31, -INF , !P1 ;  /* 0xff8000001f1f7808 */ /* 0x000fe20004800000 */
[----:B------:R-:W-:Y:S01]  /*3060*/  @UP1 USHF.R.U32.HI UR10, URZ, UR14, UR7 ;  /* 0x0000000e3f0a1299 */ /* 0x000fe20008011607 */
[----:B------:R-:W-:Y:S02]  /*3070*/  ISETP.NE.AND P1, PT, R92, RZ, PT ;  /* 0x000000ff5c00720c */ /* 0x000fe40003f25270 */
[----:B------:R-:W-:Y:S01]  /*3080*/  ISETP.NE.AND P2, PT, R37, RZ, PT ;  /* 0x000000ff2500720c */ /* 0x000fe20003f45270 */
[----:B------:R-:W-:Y:S01]  /*3090*/  UIADD3 UR47, UR47, UR10, URZ ;  /* 0x0000000a2f2f7290 */ /* 0x000fe2000fffe03f */
[----:B------:R-:W-:-:S02]  /*30a0*/  ISETP.GT.AND P1, PT, R28, 0x10, !P1 ;  /* 0x000000101c00780c */ /* 0x000fc40004f24270 */
[----:B------:R-:W-:Y:S01]  /*30b0*/  ISETP.NE.AND P6, PT, R41, RZ, PT ;  /* 0x000000ff2900720c */ /* 0x000fe20003fc5270 */
[----:B------:R-:W-:Y:S01]  /*30c0*/  UIADD3 UR6, UR47, UR11, URZ ;  /* 0x0000000b2f067290 */ /* 0x000fe2000fffe03f */
[----:B------:R-:W-:Y:S02]  /*30d0*/  ISETP.LT.OR P1, PT, R20, 0x11, P1 ;  /* 0x000000111400780c */ /* 0x000fe40000f21670 */
[----:B------:R-:W-:Y:S02]  /*30e0*/  FMNMX.FTZ R0, R24, R103, !PT ;  /* 0x0000006718007209 */ /* 0x000fe40007810000 */
[----:B------:R-:W-:Y:S02]  /*30f0*/  FSEL R33, R34, -INF , !P1 ;  /* 0xff80000022217808 */ /* 0x000fe40004800000 */
[----:B------:R-:W-:Y:S02]  /*3100*/  ISETP.NE.AND P1, PT, R93, RZ, PT ;  /* 0x000000ff5d00720c */ /* 0x000fe40003f25270 */
[----:B------:R-:W-:-:S02]  /*3110*/  FMNMX.FTZ R0, R129, R0, !PT ;  /* 0x0000000081007209 */ /* 0x000fc40007810000 */
[----:B------:R-:W-:Y:S02]  /*3120*/  ISETP.GT.AND P1, PT, R28, 0x11, !P1 ;  /* 0x000000111c00780c */ /* 0x000fe40004f24270 */
[----:B------:R-:W-:Y:S02]  /*3130*/  FMNMX.FTZ R0, R105, R0, !PT ;  /* 0x0000000069007209 */ /* 0x000fe40007810000 */
[----:B------:R-:W-:Y:S02]  /*3140*/  ISETP.LT.OR P1, PT, R20, 0x12, P1 ;  /* 0x000000121400780c */ /* 0x000fe40000f21670 */
[----:B------:R-:W-:Y:S02]  /*3150*/  FMNMX.FTZ R0, R127, R0, !PT ;  /* 0x000000007f007209 */ /* 0x000fe40007810000 */
[----:B------:R-:W-:Y:S02]  /*3160*/  FSEL R35, R35, -INF , !P1 ;  /* 0xff80000023237808 */ /* 0x000fe40004800000 */
[----:B------:R-:W-:-:S02]  /*3170*/  ISETP.NE.AND P1, PT, R94, RZ, PT ;  /* 0x000000ff5e00720c */ /* 0x000fc40003f25270 */
[----:B------:R-:W-:Y:S02]  /*3180*/  FMNMX.FTZ R0, R107, R0, !PT ;  /* 0x000000006b007209 */ /* 0x000fe40007810000 */
[----:B------:R-:W-:Y:S02]  /*3190*/  ISETP.GT.AND P1, PT, R28, 0x18, !P1 ;  /* 0x000000181c00780c */ /* 0x000fe40004f24270 */
[----:B------:R-:W-:Y:S02]  /*31a0*/  FMNMX.FTZ R0, R125, R0, !PT ;  /* 0x000000007d007209 */ /* 0x000fe40007810000 */
[----:B------:R-:W-:Y:S02]  /*31b0*/  ISETP.LT.OR P1, PT, R20, 0x19, P1 ;  /* 0x000000191400780c */ /* 0x000fe40000f21670 */
[----:B------:R-:W-:Y:S02]  /*31c0*/  FMNMX.FTZ R0, R123, R0, !PT ;  /* 0x000000007b007209 */ /* 0x000fe40007810000 */
[----:B------:R-:W-:-:S02]  /*31d0*/  FSEL R37, R38, -INF , !P1 ;  /* 0xff80000026257808 */ /* 0x000fc40004800000 */
[----:B------:R-:W-:Y:S02]  /*31e0*/  ISETP.NE.AND P1, PT, R36, RZ, PT ;  /* 0x000000ff2400720c */ /* 0x000fe40003f25270 */
[----:B------:R-:W-:Y:S02]  /*31f0*/  FMNMX.FTZ R0, R121, R0, !PT ;  /* 0x0000000079007209 */ /* 0x000fe40007810000 */
[----:B------:R-:W-:Y:S02]  /*3200*/  ISETP.GT.AND P1, PT, R28, 0x19, !P1 ;  /* 0x000000191c00780c */ /* 0x000fe40004f24270 */
[----:B------:R-:W-:Y:S02]  /*3210*/  FMNMX.FTZ R0, R109, R0, !PT ;  /* 0x000000006d007209 */ /* 0x000fe40007810000 */
[----:B------:R-:W-:Y:S02]  /*3220*/  ISETP.LT.OR P1, PT, R20, 0x1a, P1 ;  /* 0x0000001a1400780c */ /* 0x000fe40000f21670 */
[----:B------:R-:W-:-:S02]  /*3230*/  FMNMX.FTZ R0, R119, R0, !PT ;  /* 0x0000000077007209 */ /* 0x000fc40007810000 */
[----:B------:R-:W-:Y:S02]  /*3240*/  FSEL R39, R39, -INF , !P1 ;  /* 0xff80000027277808 */ /* 0x000fe40004800000 */
[----:B------:R-:W-:Y:S02]  /*3250*/  ISETP.NE.AND P1, PT, R95, RZ, PT ;  /* 0x000000ff5f00720c */ /* 0x000fe40003f25270 */
[----:B------:R-:W-:Y:S02]  /*3260*/  FMNMX.FTZ R0, R117, R0, !PT ;  /* 0x0000000075007209 */ /* 0x000fe40007810000 */
[----:B------:R-:W-:Y:S02]  /*3270*/  ISETP.GT.AND P1, PT, R28, 0x20, !P1 ;  /* 0x000000201c00780c */ /* 0x000fe40004f24270 */
[----:B------:R-:W-:Y:S02]  /*3280*/  FMNMX.FTZ R0, R115, R0, !PT ;  /* 0x0000000073007209 */ /* 0x000fe40007810000 */
[----:B------:R-:W-:-:S02]  /*3290*/  ISETP.LT.OR P1, PT, R20, 0x21, P1 ;  /* 0x000000211400780c */ /* 0x000fc40000f21670 */
[----:B------:R-:W-:Y:S02]  /*32a0*/  FMNMX.FTZ R0, R113, R0, !PT ;  /* 0x0000000071007209 */ /* 0x000fe40007810000 */
[----:B------:R-:W-:Y:S02]  /*32b0*/  FSEL R41, R42, -INF , !P1 ;  /* 0xff8000002a297808 */ /* 0x000fe40004800000 */
[----:B------:R-:W-:Y:S02]  /*32c0*/  ISETP.NE.AND P1, PT, R40, RZ, PT ;  /* 0x000000ff2800720c */ /* 0x000fe40003f25270 */
[----:B------:R-:W-:Y:S02]  /*32d0*/  FMNMX.FTZ R0, R111, R0, !PT ;  /* 0x000000006f007209 */ /* 0x000fe40007810000 */
[----:B------:R-:W-:Y:S02]  /*32e0*/  ISETP.GT.AND P1, PT, R28, 0x21, !P1 ;  /* 0x000000211c00780c */ /* 0x000fe40004f24270 */
[----:B------:R-:W-:-:S02]  /*32f0*/  FMNMX.FTZ R0, R53, R0, !PT ;  /* 0x0000000035007209 */ /* 0x000fc40007810000 */
[----:B------:R-:W-:Y:S02]  /*3300*/  ISETP.LT.OR P1, PT, R20, 0x22, P1 ;  /* 0x000000221400780c */ /* 0x000fe40000f21670 */
[----:B------:R-:W-:Y:S02]  /*3310*/  FMNMX.FTZ R0, R25, R0, !PT ;  /* 0x0000000019007209 */ /* 0x000fe40007810000 */
[----:B------:R-:W-:Y:S02]  /*3320*/  FSEL R43, R43, -INF , !P1 ;  /* 0xff8000002b2b7808 */ /* 0x000fe40004800000 */
[----:B------:R-:W-:Y:S02]  /*3330*/  ISETP.NE.AND P1, PT, R96, RZ, PT ;  /* 0x000000ff6000720c */ /* 0x000fe40003f25270 */
[----:B------:R-:W-:Y:S02]  /*3340*/  FMNMX.FTZ R0, R57, R0, !PT ;  /* 0x0000000039007209 */ /* 0x000fe40007810000 */
[----:B------:R-:W-:-:S02]  /*3350*/  ISETP.GT.AND P1, PT, R28, 0x28, !P1 ;  /* 0x000000281c00780c */ /* 0x000fc40004f24270 */
[----:B------:R-:W-:Y:S02]  /*3360*/  FMNMX.FTZ R0, R21, R0, !PT ;  /* 0x0000000015007209 */ /* 0x000fe40007810000 */
        /* <DEDUP_REMOVED lines=17> */
[----:B------:R-:W-:Y:S02]  /*3480*/  ISETP.GT.AND P1, PT, R28, 0x31, !P2 ;  /* 0x000000311c00780c */ /* 0x000fe40005724270 */
[----:B------:R-:W-:Y:S02]  /*3490*/  FMNMX.FTZ R0, R9, R0, !PT ;  /* 0x0000000009007209 */ /* 0x000fe40007810000 */
[----:B------:R-:W-:Y:S02]  /*34a0*/  ISETP.LT.OR P1, PT, R20, 0x32, P1 ;  /* 0x000000321400780c */ /* 0x000fe40000f21670 */
[----:B------:R-:W-:Y:S02]  /*34b0*/  FMNMX.FTZ R0, R77, R0, !PT ;  /* 0x000000004d007209 */ /* 0x000fe40007810000 */
[----:B------:R-:W-:Y:S02]  /*34c0*/  FSEL R51, R51, -INF , !P1 ;  /* 0xff80000033337808 */ /* 0x000fe40004800000 */
        /* <DEDUP_REMOVED lines=10> */
[----:B------:R-:W-:Y:S01]  /*3570*/  ISETP.NE.AND P2, PT, R101, RZ, PT ;  /* 0x000000ff6500720c */ /* 0x000fe20003f45270 */
[----:B------:R-:W0:Y:S01]  /*3580*/  SHFL.BFLY PT, R131, R0, 0x2, 0x1f ;  /* 0x0c401f0000837f89 */ /* 0x000e2200000e0000 */
[----:B------:R-:W-:Y:S02]  /*3590*/  FSEL R55, R55, -INF , !P1 ;  /* 0xff80000037377808 */ /* 0x000fe40004800000 */
[----:B------:R-:W-:-:S02]  /*35a0*/  ISETP.NE.AND P1, PT, R52, RZ, PT ;  /* 0x000000ff3400720c */ /* 0x000fc40003f25270 */
[----:B------:R-:W-:Y:S02]  /*35b0*/  ISETP.NE.AND P6, PT, R72, RZ, PT ;  /* 0x000000ff4800720c */ /* 0x000fe40003fc5270 */
[C---:B------:R-:W-:Y:S02]  /*35c0*/  ISETP.GT.AND P1, PT, R28.reuse, 0x40, !P1 ;  /* 0x000000401c00780c */ /* 0x040fe40004f24270 */
[----:B------:R-:W-:Y:S02]  /*35d0*/  ISETP.GT.AND P3, PT, R28, 0x70, !P3 ;  /* 0x000000701c00780c */ /* 0x000fe40005f64270 */
[----:B------:R-:W-:Y:S02]  /*35e0*/  ISETP.LT.OR P1, PT, R20, 0x41, P1 ;  /* 0x000000411400780c */ /* 0x000fe40000f21670 */
[----:B------:R-:W-:Y:S02]  /*35f0*/  ISETP.GT.AND P4, PT, R28, 0x71, !P4 ;  /* 0x000000711c00780c */ /* 0x000fe40006784270 */
[----:B------:R-:W-:-:S02]  /*3600*/  FSEL R93, R58, -INF , !P1 ;  /* 0xff8000003a5d7808 */ /* 0x000fc40004800000 */
[----:B------:R-:W-:Y:S02]  /*3610*/  ISETP.NE.AND P1, PT, R56, RZ, PT ;  /* 0x000000ff3800720c */ /* 0x000fe40003f25270 */
[C---:B------:R-:W-:Y:S02]  /*3620*/  ISETP.GT.AND P5, PT, R28.reuse, 0x78, !P5 ;  /* 0x000000781c00780c */ /* 0x040fe40006fa4270 */
[----:B------:R-:W-:Y:S02]  /*3630*/  ISETP.GT.AND P1, PT, R28, 0x41, !P1 ;  /* 0x000000411c00780c */ /* 0x000fe40004f24270 */
[C---:B------:R-:W-:Y:S02]  /*3640*/  ISETP.LT.OR P3, PT, R20.reuse, 0x71, P3 ;  /* 0x000000711400780c */ /* 0x040fe40001f61670 */
[----:B------:R-:W-:Y:S02]  /*3650*/  ISETP.LT.OR P1, PT, R20, 0x42, P1 ;  /* 0x000000421400780c */ /* 0x000fe40000f21670 */
[----:B0-----:R-:W-:-:S02]  /*3660*/  FMNMX.FTZ R131, R0, R131, !PT ;  /* 0x0000008300837209 */ /* 0x001fc40007810000 */
[----:B------:R-:W-:Y:S02]  /*3670*/  FSEL R59, R59, -INF , !P1 ;  /* 0xff8000003b3b7808 */ /* 0x000fe40004800000 */
[----:B------:R-:W-:Y:S01]  /*3680*/  ISETP.NE.AND P1, PT, R98, RZ, PT ;  /* 0x000000ff6200720c */ /* 0x000fe20003f25270 */
[----:B------:R-:W0:Y:S01]  /*3690*/  SHFL.BFLY PT, R4, R131, 0x1, 0x1f ;  /* 0x0c201f0083047f89 */ /* 0x000e2200000e0000 */
[----:B------:R-:W-:Y:S02]  /*36a0*/  ISETP.LT.OR P4, PT, R20, 0x72, P4 ;  /* 0x000000721400780c */ /* 0x000fe40002781670 */
[----:B------:R-:W-:Y:S02]  /*36b0*/  ISETP.GT.AND P1, PT, R28, 0x48, !P1 ;  /* 0x000000481c00780c */ /* 0x000fe40004f24270 */
[C---:B------:R-:W-:Y:S02]  /*36c0*/  ISETP.LT.OR P5, PT, R20.reuse, 0x79, P5 ;  /* 0x000000791400780c */ /* 0x040fe40002fa1670 */
[----:B------:R-:W-:-:S02]  /*36d0*/  ISETP.LT.OR P1, PT, R20, 0x49, P1 ;  /* 0x000000491400780c */ /* 0x000fc40000f21670 */
[----:B------:R-:W-:Y:S02]  /*36e0*/  FSEL R83, R83, -INF , !P4 ;  /* 0xff80000053537808 */ /* 0x000fe40006000000 */
[----:B------:R-:W-:Y:S02]  /*36f0*/  FSEL R95, R62, -INF , !P1 ;  /* 0xff8000003e5f7808 */ /* 0x000fe40004800000 */
[----:B------:R-:W-:-:S04]  /*3700*/  ISETP.NE.AND P1, PT, R60, RZ, PT ;  /* 0x000000ff3c00720c */ /* 0x000fc80003f25270 */
[----:B------:R-:W-:-:S04]  /*3710*/  ISETP.GT.AND P1, PT, R28, 0x49, !P1 ;  /* 0x000000491c00780c */ /* 0x000fc80004f24270 */
[----:B------:R-:W-:Y:S02]  /*3720*/  ISETP.LT.OR P1, PT, R20, 0x4a, P1 ;  /* 0x0000004a1400780c */ /* 0x000fe40000f21670 */
[----:B0-----:R-:W-:Y:S02]  /*3730*/  FMNMX.FTZ R4, R131, R4, !PT ;  /* 0x0000000483047209 */ /* 0x001fe40007810000 */
[----:B------:R-:W-:Y:S02]  /*3740*/  FSEL R63, R63, -INF , !P1 ;  /* 0xff8000003f3f7808 */ /* 0x000fe40004800000 */
[----:B------:R-:W-:Y:S01]  /*3750*/  ISETP.NE.AND P1, PT, R99, RZ, PT ;  /* 0x000000ff6300720c */ /* 0x000fe20003f25270 */
[----:B------:R-:W-:-:S03]  /*3760*/  FFMA.FTZ R8, R2, R4, -8 ;  /* 0xc100000002087423 */ /* 0x000fc60000010004 */
[----:B------:R-:W-:-:S04]  /*3770*/  ISETP.GT.AND P1, PT, R28, 0x50, !P1 ;  /* 0x000000501c00780c */ /* 0x000fc80004f24270 */
[----:B------:R-:W-:-:S04]  /*3780*/  ISETP.LT.OR P1, PT, R20, 0x51, P1 ;  /* 0x000000511400780c */ /* 0x000fc80000f21670 */
[----:B------:R-:W-:Y:S02]  /*3790*/  FSEL R97, R66, -INF , !P1 ;  /* 0xff80000042617808 */ /* 0x000fe40004800000 */
[----:B------:R-:W-:-:S04]  /*37a0*/  ISETP.NE.AND P1, PT, R64, RZ, PT ;  /* 0x000000ff4000720c */ /* 0x000fc80003f25270 */
        /* <DEDUP_REMOVED lines=11> */
[----:B------:R-:W-:Y:S02]  /*3860*/  ISETP.GT.AND P1, PT, R28, 0x60, !P2 ;  /* 0x000000601c00780c */ /* 0x000fe40005724270 */
[----:B------:R-:W-:Y:S02]  /*3870*/  ISETP.NE.AND P2, PT, R76, RZ, PT ;  /* 0x000000ff4c00720c */ /* 0x000fe40003f45270 */
[----:B------:R-:W-:Y:S02]  /*3880*/  ISETP.LT.OR P1, PT, R20, 0x61, P1 ;  /* 0x000000611400780c */ /* 0x000fe40000f21670 */
[----:B------:R-:W-:Y:S02]  /*3890*/  ISETP.GT.AND P2, PT, R28, 0x69, !P2 ;  /* 0x000000691c00780c */ /* 0x000fe40005744270 */
[----:B------:R-:W-:-:S02]  /*38a0*/  FSEL R101, R74, -INF , !P1 ;  /* 0xff8000004a657808 */ /* 0x000fc40004800000 */
[----:B------:R-:W-:Y:S02]  /*38b0*/  ISETP.GT.AND P1, PT, R28, 0x61, !P6 ;  /* 0x000000611c00780c */ /* 0x000fe40007724270 */
[----:B------:R-:W-:Y:S02]  /*38c0*/  ISETP.NE.AND P6, PT, R10, RZ, PT ;  /* 0x000000ff0a00720c */ /* 0x000fe40003fc5270 */
[C---:B------:R-:W-:Y:S02]  /*38d0*/  ISETP.LT.OR P1, PT, R20.reuse, 0x62, P1 ;  /* 0x000000621400780c */ /* 0x040fe40000f21670 */
[----:B------:R-:W-:Y:S02]  /*38e0*/  ISETP.LT.OR P2, PT, R20, 0x6a, P2 ;  /* 0x0000006a1400780c */ /* 0x000fe40001741670 */
[----:B------:R-:W-:Y:S02]  /*38f0*/  FSEL R75, R75, -INF , !P1 ;  /* 0xff8000004b4b7808 */ /* 0x000fe40004800000 */
[----:B------:R-:W-:-:S02]  /*3900*/  FSETP.NEU.FTZ.AND P1, PT, R4, -INF , PT ;  /* 0xff8000000400780b */ /* 0x000fc40003f3d000 */
[----:B------:R-:W-:Y:S02]  /*3910*/  FSEL R79, R79, -INF , !P2 ;  /* 0xff8000004f4f7808 */ /* 0x000fe40005000000 */
[----:B------:R-:W-:Y:S02]  /*3920*/  FSEL R133, R8, RZ, P1 ;  /* 0x000000ff08857208 */ /* 0x000fe40000800000 */
[----:B------:R-:W-:Y:S02]  /*3930*/  ISETP.GT.AND P1, PT, R28, RZ, !P6 ;  /* 0x000000ff1c00720c */ /* 0x000fe40007724270 */
[----:B------:R-:W-:Y:S01]  /*3940*/  ISETP.NE.AND P6, PT, R14, RZ, PT ;  /* 0x000000ff0e00720c */ /* 0x000fe20003fc5270 */
[--C-:B------:R-:W-:Y:S01]  /*3950*/  FFMA.FTZ R14, R2, R24, -R133.reuse ;  /* 0x00000018020e7223 */ /* 0x100fe20000010885 */
[----:B------:R-:W-:Y:S01]  /*3960*/  ISETP.LT.OR P1, PT, R20, 0x1, P1 ;  /* 0x000000011400780c */ /* 0x000fe20000f21670 */
[--C-:B------:R-:W-:Y:S01]  /*3970*/  FFMA.FTZ R30, R2, R25, -R133.reuse ;  /* 0x00000019021e7223 */ /* 0x100fe20000010885 */
[----:B------:R-:W-:Y:S01]  /*3980*/  ISETP.GT.AND P6, PT, R28, 0x79, !P6 ;  /* 0x000000791c00780c */ /* 0x000fe200077c4270 */
[--C-:B------:R-:W-:Y:S01]  /*3990*/  FFMA.FTZ R115, R2, R115, -R133.reuse ;  /* 0x0000007302737223 */ /* 0x100fe20000010885 */
[----:B------:R-:W-:Y:S01]  /*39a0*/  FSEL R34, R26, -INF , !P1 ;  /* 0xff8000001a227808 */ /* 0x000fe20004800000 */
[----:B------:R0:W-:Y:S01]  /*39b0*/  MUFU.EX2 R40, R30 ;  /* 0x0000001e00287308 */ /* 0x0001e20000000800 */
[----:B------:R-:W-:Y:S01]  /*39c0*/  ISETP.NE.AND P1, PT, R102, RZ, PT ;  /* 0x000000ff6600720c */ /* 0x000fe20003f25270 */
[--C-:B------:R-:W-:Y:S01]  /*39d0*/  FFMA.FTZ R103, R2, R103, -R133.reuse ;  /* 0x0000006702677223 */ /* 0x100fe20000010885 */
[----:B------:R-:W-:Y:S01]  /*39e0*/  FMNMX.FTZ R10, R34, R27, !PT ;  /* 0x0000001b220a7209 */ /* 0x000fe20007810000 */
[--C-:B------:R-:W-:Y:S01]  /*39f0*/  FFMA.FTZ R117, R2, R117, -R133.reuse ;  /* 0x0000007502757223 */ /* 0x100fe20000010885 */
[----:B------:R-:W-:Y:S01]  /*3a00*/  ISETP.GT.AND P1, PT, R28, 0x68, !P1 ;  /* 0x000000681c00780c */ /* 0x000fe20004f24270 */
[C-C-:B------:R-:W-:Y:S01]  /*3a10*/  FFMA.FTZ R28, R2.reuse, R53, -R133.reuse ;  /* 0x00000035021c7223 */ /* 0x140fe20000010885 */
[----:B------:R-:W-:Y:S01]  /*3a20*/  FMNMX.FTZ R12, R29, R10, !PT ;  /* 0x0000000a1d0c7209 */ /* 0x000fe20007810000 */
[--C-:B------:R-:W-:Y:S01]  /*3a30*/  FFMA.FTZ R46, R2, R13, -R133.reuse ;  /* 0x0000000d022e7223 */ /* 0x100fe20000010885 */
[----:B------:R-:W-:Y:S01]  /*3a40*/  ISETP.LT.OR P1, PT, R20, 0x69, P1 ;  /* 0x000000691400780c */ /* 0x000fe20000f21670 */
[----:B------:R1:W-:Y:S01]  /*3a50*/  MUFU.EX2 R38, R28 ;  /* 0x0000001c00267308 */ /* 0x0003e20000000800 */
[----:B------:R-:W-:Y:S01]  /*3a60*/  FMNMX.FTZ R12, R31, R12, !PT ;  /* 0x0000000c1f0c7209 */ /* 0x000fe20007810000 */
[--C-:B0-----:R-:W-:Y:S01]  /*3a70*/  FFMA.FTZ R30, R2, R61, -R133.reuse ;  /* 0x0000003d021e7223 */ /* 0x101fe20000010885 */
[----:B------:R-:W-:Y:S01]  /*3a80*/  FSEL R53, R78, -INF , !P1 ;  /* 0xff8000004e357808 */ /* 0x000fe20004800000 */
[C-C-:B------:R-:W-:Y:S01]  /*3a90*/  FFMA.FTZ R8, R2.reuse, R129, -R133.reuse ;  /* 0x0000008102087223 */ /* 0x140fe20000010885 */
[----:B------:R-:W-:Y:S01]  /*3aa0*/  FMNMX.FTZ R12, R33, R12, !PT ;  /* 0x0000000c210c7209 */ /* 0x000fe20007810000 */
[--C-:B------:R-:W-:Y:S01]  /*3ab0*/  FFMA.FTZ R105, R2, R105, -R133.reuse ;  /* 0x0000006902697223 */ /* 0x100fe20000010885 */
[----:B------:R-:W-:Y:S01]  /*3ac0*/  FSEL R25, R82, -INF , !P3 ;  /* 0xff80000052197808 */ /* 0x000fe20005800000 */
[----:B------:R-:W-:Y:S01]  /*3ad0*/  MUFU.EX2 R36, R117 ;  /* 0x0000007500247308 */ /* 0x000fe20000000800 */
[----:B------:R-:W-:Y:S01]  /*3ae0*/  FMNMX.FTZ R12, R35, R12, !PT ;  /* 0x0000000c230c7209 */ /* 0x000fe20007810000 */
[--C-:B-1----:R-:W-:Y:S01]  /*3af0*/  FFMA.FTZ R28, R2, R57, -R133.reuse ;  /* 0x00000039021c7223 */ /* 0x102fe20000010885 */
[----:B------:R-:W-:Y:S01]  /*3b00*/  ISETP.LT.OR P6, PT, R20, 0x7a, P6 ;  /* 0x0000007a1400780c */ /* 0x000fe200037c1670 */
[C-C-:B------:R-:W-:Y:S01]  /*3b10*/  FFMA.FTZ R20, R2.reuse, R21, -R133.reuse ;  /* 0x0000001502147223 */ /* 0x140fe20000010885 */
[----:B------:R-:W-:Y:S01]  /*3b20*/  FMNMX.FTZ R12, R37, R12, !PT ;  /* 0x0000000c250c7209 */ /* 0x000fe20007810000 */
[--C-:B------:R-:W-:Y:S01]  /*3b30*/  FFMA.FTZ R127, R2, R127, -R133.reuse ;  /* 0x0000007f027f7223 */ /* 0x100fe20000010885 */
[----:B------:R-:W-:Y:S01]  /*3b40*/  FSEL R57, R86, -INF , !P5 ;  /* 0xff80000056397808 */ /* 0x000fe20006800000 */
[----:B------:R0:W-:Y:S01]  /*3b50*/  MUFU.EX2 R42, R20 ;  /* 0x00000014002a7308 */ /* 0x0001e20000000800 */
[----:B------:R-:W-:Y:S01]  /*3b60*/  FMNMX.FTZ R12, R39, R12, !PT ;  /* 0x0000000c270c7209 */ /* 0x000fe20007810000 */
[C-C-:B------:R-:W-:Y:S01]  /*3b70*/  FFMA.FTZ R107, R2.reuse, R107, -R133.reuse ;  /* 0x0000006b026b7223 */ /* 0x140fe20000010885 */
[----:B------:R-:W-:Y:S01]  /*3b80*/  FSEL R87, R87, -INF , !P6 ;  /* 0xff80000057577808 */ /* 0x000fe20007000000 */
[C-C-:B------:R-:W-:Y:S01]  /*3b90*/  FFMA.FTZ R123, R2.reuse, R123, -R133.reuse ;  /* 0x0000007b027b7223 */ /* 0x140fe20000010885 */
[----:B------:R-:W-:Y:S01]  /*3ba0*/  FMNMX.FTZ R12, R41, R12, !PT ;  /* 0x0000000c290c7209 */ /* 0x000fe20007810000 */
[C-C-:B------:R-:W-:Y:S01]  /*3bb0*/  FFMA.FTZ R121, R2.reuse, R121, -R133.reuse ;  /* 0x0000007902797223 */ /* 0x140fe20000010885 */
[----:B------:R-:W-:-:S01]  /*3bc0*/  FFMA.FTZ R109, R2, R109, -R133 ;  /* 0x0000006d026d7223 */ /* 0x000fc20000010885 */
[----:B------:R1:W-:Y:S01]  /*3bd0*/  MUFU.EX2 R0, R14 ;  /* 0x0000000e00007308 */ /* 0x0003e20000000800 */
[----:B------:R-:W-:Y:S01]  /*3be0*/  FMNMX.FTZ R12, R43, R12, !PT ;  /* 0x0000000c2b0c7209 */ /* 0x000fe20007810000 */
[C-C-:B0-----:R-:W-:Y:S01]  /*3bf0*/  FFMA.FTZ R20, R2.reuse, R7, -R133.reuse ;  /* 0x0000000702147223 */ /* 0x141fe20000010885 */
[----:B------:R-:W-:-:S01]  /*3c00*/  FFMA.FTZ R119, R2, R119, -R133 ;  /* 0x0000007702777223 */ /* 0x000fc20000010885 */
[C-C-:B------:R-:W-:Y:S01]  /*3c10*/  FFMA.FTZ R113, R2.reuse, R113, -R133.reuse ;  /* 0x0000007102717223 */ /* 0x140fe20000010885 */
[----:B------:R-:W-:Y:S01]  /*3c20*/  FMNMX.FTZ R24, R45, R12, !PT ;  /* 0x0000000c2d187209 */ /* 0x000fe20007810000 */
[C-C-:B------:R-:W-:Y:S01]  /*3c30*/  FFMA.FTZ R111, R2.reuse, R111, -R133.reuse ;  /* 0x0000006f026f7223 */ /* 0x140fe20000010885 */
[----:B------:R-:W-:-:S01]  /*3c40*/  FFMA.FTZ R32, R2, R15, -R133 ;  /* 0x0000000f02207223 */ /* 0x000fc20000010885 */
[----:B------:R-:W0:Y:S01]  /*3c50*/  MUFU.EX2 R103, R103 ;  /* 0x0000006700677308 */ /* 0x000e220000000800 */
[----:B------:R-:W-:Y:S01]  /*3c60*/  FMNMX.FTZ R24, R47, R24, !PT ;  /* 0x000000182f187209 */ /* 0x000fe20007810000 */
[C-C-:B-1----:R-:W-:Y:S01]  /*3c70*/  FFMA.FTZ R14, R2.reuse, R125, -R133.reuse ;  /* 0x0000007d020e7223 */ /* 0x142fe20000010885 */
[----:B------:R-:W-:-:S01]  /*3c80*/  FFMA.FTZ R15, R2, R69, -R133 ;  /* 0x00000045020f7223 */ /* 0x000fc20000010885 */
[C-C-:B------:R-:W-:Y:S01]  /*3c90*/  FFMA.FTZ R21, R2.reuse, R65, -R133.reuse ;  /* 0x0000004102157223 */ /* 0x140fe20000010885 */
[----:B------:R-:W-:Y:S01]  /*3ca0*/  FMNMX.FTZ R24, R49, R24, !PT ;  /* 0x0000001831187209 */ /* 0x000fe20007810000 */
[C-C-:B------:R-:W-:Y:S01]  /*3cb0*/  FFMA.FTZ R11, R2.reuse, R11, -R133.reuse ;  /* 0x0000000b020b7223 */ /* 0x140fe20000010885 */
[----:B------:R-:W-:-:S01]  /*3cc0*/  FFMA.FTZ R13, R2, R73, -R133 ;  /* 0x00000049020d7223 */ /* 0x000fc20000010885 */
[----:B------:R-:W-:Y:S01]  /*3cd0*/  MUFU.EX2 R117, R30 ;  /* 0x0000001e00757308 */ /* 0x000fe20000000800 */
[----:B------:R-:W-:Y:S01]  /*3ce0*/  FMNMX.FTZ R24, R51, R24, !PT ;  /* 0x0000001833187209 */ /* 0x000fe20007810000 */
[----:B------:R-:W-:-:S03]  /*3cf0*/  FFMA.FTZ R3, R2, R3, -R133 ;  /* 0x0000000302037223 */ /* 0x000fc60000010885 */
[----:B------:R-:W-:-:S03]  /*3d00*/  FMNMX.FTZ R24, R91, R24, !PT ;  /* 0x000000185b187209 */ /* 0x000fc60007810000 */
[----:B------:R-:W-:Y:S01]  /*3d10*/  MUFU.EX2 R30, R46 ;  /* 0x0000002e001e7308 */ /* 0x000fe20000000800 */
[----:B------:R-:W-:-:S04]  /*3d20*/  FMNMX.FTZ R24, R55, R24, !PT ;  /* 0x0000001837187209 */ /* 0x000fc80007810000 */
[----:B------:R-:W-:-:S03]  /*3d30*/  FMNMX.FTZ R24, R93, R24, !PT ;  /* 0x000000185d187209 */ /* 0x000fc60007810000 */
[----:B------:R-:W1:Y:S01]  /*3d40*/  MUFU.EX2 R8, R8 ;  /* 0x0000000800087308 */ /* 0x000e620000000800 */
[----:B------:R-:W-:-:S04]  /*3d50*/  FMNMX.FTZ R24, R59, R24, !PT ;  /* 0x000000183b187209 */ /* 0x000fc80007810000 */
[----:B------:R-:W-:-:S03]  /*3d60*/  FMNMX.FTZ R26, R95, R24, !PT ;  /* 0x000000185f1a7209 */ /* 0x000fc60007810000 */
[----:B------:R-:W-:Y:S01]  /*3d70*/  MUFU.EX2 R24, R115 ;  /* 0x0000007300187308 */ /* 0x000fe20000000800 */
[----:B------:R-:W-:-:S04]  /*3d80*/  FMNMX.FTZ R26, R63, R26, !PT ;  /* 0x0000001a3f1a7209 */ /* 0x000fc80007810000 */
[----:B------:R-:W-:-:S03]  /*3d90*/  FMNMX.FTZ R26, R97, R26, !PT ;  /* 0x0000001a611a7209 */ /* 0x000fc60007810000 */
[----:B------:R2:W-:Y:S01]  /*3da0*/  MUFU.EX2 R115, R28 ;  /* 0x0000001c00737308 */ /* 0x0005e20000000800 */
[----:B------:R-:W-:-:S04]  /*3db0*/  FMNMX.FTZ R26, R67, R26, !PT ;  /* 0x0000001a431a7209 */ /* 0x000fc80007810000 */
[----:B------:R-:W-:-:S03]  /*3dc0*/  FMNMX.FTZ R26, R99, R26, !PT ;  /* 0x0000001a631a7209 */ /* 0x000fc60007810000 */
[----:B------:R-:W3:Y:S01]  /*3dd0*/  MUFU.EX2 R105, R105 ;  /* 0x0000006900697308 */ /* 0x000ee20000000800 */
[----:B------:R-:W-:-:S04]  /*3de0*/  FMNMX.FTZ R26, R71, R26, !PT ;  /* 0x0000001a471a7209 */ /* 0x000fc80007810000 */
[----:B------:R-:W-:-:S03]  /*3df0*/  FMNMX.FTZ R26, R101, R26, !PT ;  /* 0x0000001a651a7209 */ /* 0x000fc60007810000 */
[----:B------:R-:W4:Y:S01]  /*3e00*/  MUFU.EX2 R10, R127 ;  /* 0x0000007f000a7308 */ /* 0x000f220000000800 */
[----:B------:R-:W-:-:S04]  /*3e10*/  FMNMX.FTZ R26, R75, R26, !PT ;  /* 0x0000001a4b1a7209 */ /* 0x000fc80007810000 */
[----:B------:R-:W-:-:S03]  /*3e20*/  FMNMX.FTZ R26, R53, R26, !PT ;  /* 0x0000001a351a7209 */ /* 0x000fc60007810000 */
[----:B------:R-:W5:Y:S01]  /*3e30*/  MUFU.EX2 R107, R107 ;  /* 0x0000006b006b7308 */ /* 0x000f620000000800 */
[----:B------:R-:W-:-:S04]  /*3e40*/  FMNMX.FTZ R26, R79, R26, !PT ;  /* 0x0000001a4f1a7209 */ /* 0x000fc80007810000 */
[----:B------:R-:W-:-:S03]  /*3e50*/  FMNMX.FTZ R26, R25, R26, !PT ;  /* 0x0000001a191a7209 */ /* 0x000fc60007810000 */
[----:B------:R-:W5:Y:S01]  /*3e60*/  MUFU.EX2 R14, R14 ;  /* 0x0000000e000e7308 */ /* 0x000f620000000800 */
[----:B------:R-:W-:-:S04]  /*3e70*/  FMNMX.FTZ R26, R83, R26, !PT ;  /* 0x0000001a531a7209 */ /* 0x000fc80007810000 */
[----:B------:R-:W-:-:S03]  /*3e80*/  FMNMX.FTZ R26, R57, R26, !PT ;  /* 0x0000001a391a7209 */ /* 0x000fc60007810000 */
[----:B------:R-:W-:Y:S01]  /*3e90*/  MUFU.EX2 R123, R123 ;  /* 0x0000007b007b7308 */ /* 0x000fe20000000800 */
[----:B------:R-:W-:-:S05]  /*3ea0*/  FMNMX.FTZ R26, R87, R26, !PT ;  /* 0x0000001a571a7209 */ /* 0x000fca0007810000 */
[----:B------:R-:W0:Y:S02]  /*3eb0*/  SHFL.BFLY PT, R61, R26, 0x2, 0x1f ;  /* 0x0c401f001a3d7f89 */ /* 0x000e2400000e0000 */
[----:B------:R-:W-:Y:S08]  /*3ec0*/  MUFU.EX2 R12, R121 ;  /* 0x00000079000c7308 */ /* 0x000ff00000000800 */
[----:B------:R-:W-:Y:S08]  /*3ed0*/  MUFU.EX2 R109, R109 ;  /* 0x0000006d006d7308 */ /* 0x000ff00000000800 */
[----:B------:R-:W-:Y:S01]  /*3ee0*/  MUFU.EX2 R119, R119 ;  /* 0x0000007700777308 */ /* 0x000fe20000000800 */
[----:B0-----:R-:W-:Y:S01]  /*3ef0*/  FMNMX.FTZ R61, R26, R61, !PT ;  /* 0x0000003d1a3d7209 */ /* 0x001fe20007810000 */
[----:B------:R-:W-:-:S06]  /*3f00*/  FFMA.FTZ R26, R2, R9, -R133 ;  /* 0x00000009021a7223 */ /* 0x000fcc0000010885 */
[----:B------:R-:W-:Y:S01]  /*3f10*/  MUFU.EX2 R113, R113 ;  /* 0x0000007100717308 */ /* 0x000fe20000000800 */
[----:B------:R-:W-:-:S01]  /*3f20*/  FFMA.FTZ R9, R2, R81, -R133 ;  /* 0x0000005102097223 */ /* 0x000fc20000010885 */
[----:B--2---:R-:W0:Y:S06]  /*3f30*/  SHFL.BFLY PT, R28, R61, 0x1, 0x1f ;  /* 0x0c201f003d1c7f89 */ /* 0x004e2c00000e0000 */
[----:B------:R-:W-:Y:S08]  /*3f40*/  MUFU.EX2 R111, R111 ;  /* 0x0000006f006f7308 */ /* 0x000ff00000000800 */
[----:B------:R-:W-:Y:S08]  /*3f50*/  MUFU.EX2 R32, R32 ;  /* 0x0000002000207308 */ /* 0x000ff00000000800 */
[----:B------:R-:W-:Y:S01]  /*3f60*/  MUFU.EX2 R15, R15 ;  /* 0x0000000f000f7308 */ /* 0x000fe20000000800 */
[----:B0-----:R-:W-:Y:S01]  /*3f70*/  FMNMX.FTZ R7, R61, R28, !PT ;  /* 0x0000001c3d077209 */ /* 0x001fe20007810000 */
[----:B------:R-:W-:-:S03]  /*3f80*/  FFMA.FTZ R28, R2, R85, -R133 ;  /* 0x00000055021c7223 */ /* 0x000fc60000010885 */
[----:B------:R-:W-:Y:S01]  /*3f90*/  FSETP.NEU.FTZ.AND P1, PT, R7, -INF , PT ;  /* 0xff8000000700780b */ /* 0x000fe20003f3d000 */
[----:B------:R-:W-:-:S02]  /*3fa0*/  FFMA.FTZ R46, R2, R7, -8 ;  /* 0xc1000000022e7423 */ /* 0x000fc40000010007 */
[----:B------:R-:W-:Y:S03]  /*3fb0*/  MUFU.EX2 R44, R11 ;  /* 0x0000000b002c7308 */ /* 0x000fe60000000800 */
[----:B------:R-:W-:Y:S02]  /*3fc0*/  FSEL R46, R46, RZ, P1 ;  /* 0x000000ff2e2e7208 */ /* 0x000fe40000800000 */
[----:B------:R-:W-:-:S03]  /*3fd0*/  PLOP3.LUT P1, PT, PT, PT, UP0, 0x40, 0x0 ;  /* 0x000000000000781c */ /* 0x000fc60003f2e808 */
        /* <DEDUP_REMOVED lines=17> */
[----:B0-----:R-:W-:-:S01]  /*40f0*/  FADD.FTZ R31, R0, R103 ;  /* 0x00000067001f7221 */ /* 0x001fc20000010000 */
[C-C-:B------:R-:W-:Y:S01]  /*4100*/  FFMA.FTZ R91, R2.reuse, R91, -R46.reuse ;  /* 0x0000005b025b7223 */ /* 0x140fe2000001082e */
[----:B------:R-:W-:-:S01]  /*4110*/  FFMA.FTZ R55, R2, R55, -R46 ;  /* 0x0000003702377223 */ /* 0x000fc2000001082e */
[----:B------:R-:W-:Y:S01]  /*4120*/  FFMA.FTZ R93, R2, R93, -R46 ;  /* 0x0000005d025d7223 */ /* 0x000fe2000001082e */
[----:B-1----:R-:W-:-:S01]  /*4130*/  FADD.FTZ R64, R8, R31 ;  /* 0x0000001f08407221 */ /* 0x002fc20000010000 */
[C-C-:B------:R-:W-:Y:S01]  /*4140*/  FFMA.FTZ R59, R2.reuse, R59, -R46.reuse ;  /* 0x0000003b023b7223 */ /* 0x140fe2000001082e */
[----:B------:R-:W-:-:S01]  /*4150*/  FFMA.FTZ R95, R2, R95, -R46 ;  /* 0x0000005f025f7223 */ /* 0x000fc2000001082e */
[----:B------:R-:W0:Y:S01]  /*4160*/  MUFU.EX2 R27, R27 ;  /* 0x0000001b001b7308 */ /* 0x000e220000000800 */
[----:B---3--:R-:W-:-:S01]  /*4170*/  FADD.FTZ R31, R105, R64 ;  /* 0x00000040691f7221 */ /* 0x008fc20000010000 */
[----:B------:R-:W-:Y:S01]  /*4180*/  F2FP.SATFINITE.E4M3.F32.PACK_AB_MERGE_C R105, R105, R8, RZ ;  /* 0x000000086969723e */ /* 0x000fe200048070ff */
[----:B------:R-:W-:-:S01]  /*4190*/  FFMA.FTZ R63, R2, R63, -R46 ;  /* 0x0000003f023f7223 */ /* 0x000fc2000001082e */
[----:B------:R-:W-:Y:S01]  /*41a0*/  FFMA.FTZ R97, R2, R97, -R46 ;  /* 0x0000006102617223 */ /* 0x000fe2000001082e */
[----:B----4-:R-:W-:-:S01]  /*41b0*/  FADD.FTZ R64, R10, R31 ;  /* 0x0000001f0a407221 */ /* 0x010fc20000010000 */
[C---:B------:R-:W-:Y:S01]  /*41c0*/  FFMA.FTZ R11, R2.reuse, R77, -R133 ;  /* 0x0000004d020b7223 */ /* 0x040fe20000010885 */
[----:B------:R-:W-:-:S01]  /*41d0*/  FFMA.FTZ R67, R2, R67, -R46 ;  /* 0x0000004302437223 */ /* 0x000fc2000001082e */
[----:B------:R-:W1:Y:S01]  /*41e0*/  MUFU.EX2 R29, R29 ;  /* 0x0000001d001d7308 */ /* 0x000e620000000800 */
[----:B-----5:R-:W-:-:S01]  /*41f0*/  FADD.FTZ R31, R107, R64 ;  /* 0x000000406b1f7221 */ /* 0x020fc20000010000 */
[C-C-:B------:R-:W-:Y:S01]  /*4200*/  FFMA.FTZ R99, R2.reuse, R99, -R46.reuse ;  /* 0x0000006302637223 */ /* 0x140fe2000001082e */
[----:B------:R-:W-:Y:S01]  /*4210*/  F2FP.SATFINITE.E4M3.F32.PACK_AB_MERGE_C R164, R103, R0, R105 ;  /* 0x0000000067a4723e */ /* 0x000fe20004807069 */
[----:B------:R-:W-:Y:S01]  /*4220*/  FFMA.FTZ R71, R2, R71, -R46 ;  /* 0x0000004702477223 */ /* 0x000fe2000001082e */
[----:B------:R-:W-:-:S01]  /*4230*/  FADD.FTZ R68, R14, R31 ;  /* 0x0000001f0e447221 */ /* 0x000fc20000010000 */
[C-C-:B------:R-:W-:Y:S01]  /*4240*/  FFMA.FTZ R101, R2.reuse, R101, -R46.reuse ;  /* 0x0000006502657223 */ /* 0x140fe2000001082e */
[----:B------:R-:W-:-:S01]  /*4250*/  FFMA.FTZ R75, R2, R75, -R46 ;  /* 0x0000004b024b7223 */ /* 0x000fc2000001082e */
[----:B------:R-:W2:Y:S01]  /*4260*/  MUFU.EX2 R33, R33 ;  /* 0x0000002100217308 */ /* 0x000ea20000000800 */
[----:B0-----:R-:W-:-:S01]  /*4270*/  FADD.FTZ R66, R34, R27 ;  /* 0x0000001b22427221 */ /* 0x001fc20000010000 */
[C-C-:B------:R-:W-:Y:S01]  /*4280*/  FFMA.FTZ R53, R2.reuse, R53, -R46.reuse ;  /* 0x0000003502357223 */ /* 0x140fe2000001082e */
[----:B------:R-:W-:-:S01]  /*4290*/  FFMA.FTZ R79, R2, R79, -R46 ;  /* 0x0000004f024f7223 */ /* 0x000fc2000001082e */
[C-C-:B------:R-:W-:Y:S01]  /*42a0*/  FFMA.FTZ R25, R2.reuse, R25, -R46.reuse ;  /* 0x0000001902197223 */ /* 0x140fe2000001082e */
[----:B------:R-:W-:-:S01]  /*42b0*/  FFMA.FTZ R83, R2, R83, -R46 ;  /* 0x0000005302537223 */ /* 0x000fc2000001082e */
[C-C-:B------:R-:W-:Y:S01]  /*42c0*/  FFMA.FTZ R57, R2.reuse, R57, -R46.reuse ;  /* 0x0000003902397223 */ /* 0x140fe2000001082e */
[----:B------:R-:W-:-:S01]  /*42d0*/  FFMA.FTZ R46, R2, R87, -R46 ;  /* 0x00000057022e7223 */ /* 0x000fc2000001082e */
[----:B------:R0:W3:Y:S01]  /*42e0*/  MUFU.EX2 R50, R35 ;  /* 0x0000002300327308 */ /* 0x0000e20000000800 */
[----:B-1----:R-:W-:-:S04]  /*42f0*/  FADD.FTZ R31, R29, R66 ;  /* 0x000000421d1f7221 */ /* 0x002fc80000010000 */
[C---:B------:R-:W-:Y:S01]  /*4300*/  FADD.FTZ R8, R48.reuse, R31 ;  /* 0x0000001f30087221 */ /* 0x040fe20000010000 */
[----:B------:R-:W-:Y:S02]  /*4310*/  F2FP.SATFINITE.E4M3.F32.PACK_AB_MERGE_C R48, R48, R29, RZ ;  /* 0x0000001d3030723e */ /* 0x000fe400048070ff */
[----:B------:R-:W1:Y:S01]  /*4320*/  MUFU.EX2 R37, R37 ;  /* 0x0000002500257308 */ /* 0x000e620000000800 */
[----:B0-----:R-:W-:-:S01]  /*4330*/  FADD.FTZ R35, R123, R68 ;  /* 0x000000447b237221 */ /* 0x001fc20000010000 */
[----:B------:R-:W-:Y:S01]  /*4340*/  F2FP.SATFINITE.E4M3.F32.PACK_AB_MERGE_C R123, R123, R14, RZ ;  /* 0x0000000e7b7b723e */ /* 0x000fe200048070ff */
[----:B--2---:R-:W-:-:S01]  /*4350*/  FADD.FTZ R31, R33, R8 ;  /* 0x00000008211f7221 */ /* 0x004fc20000010000 */
[----:B------:R-:W-:Y:S01]  /*4360*/  F2FP.SATFINITE.E4M3.F32.PACK_AB_MERGE_C R165, R27, R34, R48 ;  /* 0x000000221ba5723e */ /* 0x000fe20004807030 */
[----:B------:R-:W-:-:S01]  /*4370*/  FADD.FTZ R14, R12, R35 ;  /* 0x000000230c0e7221 */ /* 0x000fc20000010000 */
[----:B------:R-:W-:Y:S02]  /*4380*/  F2FP.SATFINITE.E4M3.F32.PACK_AB_MERGE_C R166, R107, R10, R123 ;  /* 0x0000000a6ba6723e */ /* 0x000fe4000480707b */
[----:B------:R-:W0:Y:S01]  /*4390*/  MUFU.EX2 R52, R39 ;  /* 0x0000002700347308 */ /* 0x000e220000000800 */
[----:B------:R-:W-:-:S01]  /*43a0*/  FADD.FTZ R14, R109, R14 ;  /* 0x0000000e6d0e7221 */ /* 0x000fc20000010000 */
[----:B---3--:R-:W-:-:S03]  /*43b0*/  FADD.FTZ R8, R50, R31 ;  /* 0x0000001f32087221 */ /* 0x008fc60000010000 */
[----:B------:R-:W-:Y:S01]  /*43c0*/  FADD.FTZ R35, R119, R14 ;  /* 0x0000000e77237221 */ /* 0x000fe20000010000 */
[C---:B------:R-:W-:Y:S02]  /*43d0*/  F2FP.SATFINITE.E4M3.F32.PACK_AB_MERGE_C R119, R36.reuse, R119, RZ ;  /* 0x000000772477723e */ /* 0x040fe400048070ff */
[----:B------:R-:W2:Y:S01]  /*43e0*/  MUFU.EX2 R41, R41 ;  /* 0x0000002900297308 */ /* 0x000ea20000000800 */
[----:B------:R-:W-:-:S01]  /*43f0*/  FADD.FTZ R35, R36, R35 ;  /* 0x0000002324237221 */ /* 0x000fc20000010000 */
[----:B-1----:R-:W-:Y:S01]  /*4400*/  FADD.FTZ R31, R37, R8 ;  /* 0x00000008251f7221 */ /* 0x002fe20000010000 */
[----:B------:R-:W-:Y:S02]  /*4410*/  F2FP.SATFINITE.E4M3.F32.PACK_AB_MERGE_C R160, R109, R12, R119 ;  /* 0x0000000c6da0723e */ /* 0x000fe40004807077 */
[----:B------:R-:W-:Y:S01]  /*4420*/  FADD.FTZ R10, R24, R35 ;  /* 0x00000023180a7221 */ /* 0x000fe20000010000 */
[----:B------:R-:W-:Y:S02]  /*4430*/  F2FP.SATFINITE.E4M3.F32.PACK_AB_MERGE_C R12, R38, R111, RZ ;  /* 0x0000006f260c723e */ /* 0x000fe400048070ff */
[----:B------:R-:W1:Y:S01]  /*4440*/  MUFU.EX2 R54, R43 ;  /* 0x0000002b00367308 */ /* 0x000e620000000800 */
[----:B0-----:R-:W-:-:S01]  /*4450*/  FADD.FTZ R8, R52, R31 ;  /* 0x0000001f34087221 */ /* 0x001fc20000010000 */
[C---:B------:R-:W-:Y:S01]  /*4460*/  FADD.FTZ R10, R113.reuse, R10 ;  /* 0x0000000a710a7221 */ /* 0x040fe20000010000 */
[----:B------:R-:W-:-:S02]  /*4470*/  F2FP.SATFINITE.E4M3.F32.PACK_AB_MERGE_C R162, R113, R24, R12 ;  /* 0x0000001871a2723e */ /* 0x000fc4000480700c */
[----:B------:R-:W-:Y:S01]  /*4480*/  F2FP.SATFINITE.E4M3.F32.PACK_AB_MERGE_C R12, R117, R42, RZ ;  /* 0x0000002a750c723e */ /* 0x000fe200048070ff */
[----:B------:R-:W-:-:S01]  /*4490*/  FADD.FTZ R111, R111, R10 ;  /* 0x0000000a6f6f7221 */ /* 0x000fc20000010000 */
[----:B------:R-:W-:Y:S01]  /*44a0*/  F2FP.SATFINITE.E4M3.F32.PACK_AB_MERGE_C R14, R15, R32, RZ ;  /* 0x000000200f0e723e */ /* 0x000fe200048070ff */
[----:B------:R-:W0:Y:S01]  /*44b0*/  MUFU.EX2 R45, R45 ;  /* 0x0000002d002d7308 */ /* 0x000e220000000800 */
[----:B--2---:R-:W-:-:S01]  /*44c0*/  FADD.FTZ R31, R41, R8 ;  /* 0x00000008291f7221 */ /* 0x004fc20000010000 */
[----:B------:R-:W-:Y:S01]  /*44d0*/  FADD.FTZ R111, R38, R111 ;  /* 0x0000006f266f7221 */ /* 0x000fe20000010000 */
[----:B------:R-:W-:Y:S02]  /*44e0*/  F2FP.SATFINITE.E4M3.F32.PACK_AB_MERGE_C R156, R115, R40, R12 ;  /* 0x00000028739c723e */ /* 0x000fe4000480700c */
[----:B------:R-:W-:Y:S01]  /*44f0*/  F2FP.SATFINITE.E4M3.F32.PACK_AB_MERGE_C R158, R21, R44, R14 ;  /* 0x0000002c159e723e */ /* 0x000fe2000480700e */
[----:B------:R-:W-:-:S01]  /*4500*/  FADD.FTZ R40, R40, R111 ;  /* 0x0000006f28287221 */ /* 0x000fc20000010000 */
[----:B------:R-:W-:Y:S01]  /*4510*/  F2FP.SATFINITE.E4M3.F32.PACK_AB_MERGE_C R37, R52, R37, RZ ;  /* 0x000000253425723e */ /* 0x000fe200048070ff */
[----:B------:R-:W2:Y:S01]  /*4520*/  MUFU.EX2 R56, R47 ;  /* 0x0000002f00387308 */ /* 0x000ea20000000800 */
[----:B-1----:R-:W-:-:S01]  /*4530*/  FADD.FTZ R10, R54, R31 ;  /* 0x0000001f360a7221 */ /* 0x002fc20000010000 */
[----:B------:R-:W-:Y:S01]  /*4540*/  FADD.FTZ R115, R115, R40 ;  /* 0x0000002873737221 */ /* 0x000fe20000010000 */
[----:B------:R-:W-:-:S03]  /*4550*/  F2FP.SATFINITE.E4M3.F32.PACK_AB_MERGE_C R167, R50, R33, R37 ;  /* 0x0000002132a7723e */ /* 0x000fc60004807025 */
[----:B------:R-:W-:Y:S02]  /*4560*/  FADD.FTZ R42, R42, R115 ;  /* 0x000000732a2a7221 */ /* 0x000fe40000010000 */
[----:B------:R-:W1:Y:S01]  /*4570*/  MUFU.EX2 R49, R49 ;  /* 0x0000003100317308 */ /* 0x000e620000000800 */
[----:B0-----:R-:W-:-:S01]  /*4580*/  FADD.FTZ R31, R45, R10 ;  /* 0x0000000a2d1f7221 */ /* 0x001fc20000010000 */
[----:B------:R-:W-:-:S04]  /*4590*/  FADD.FTZ R117, R117, R42 ;  /* 0x0000002a75757221 */ /* 0x000fc80000010000 */
[----:B------:R-:W-:Y:S02]  /*45a0*/  FADD.FTZ R44, R44, R117 ;  /* 0x000000752c2c7221 */ /* 0x000fe40000010000 */
[----:B------:R-:W0:Y:S01]  /*45b0*/  MUFU.EX2 R58, R51 ;  /* 0x00000033003a7308 */ /* 0x000e220000000800 */
[----:B--2---:R-:W-:-:S01]  /*45c0*/  FADD.FTZ R10, R56, R31 ;  /* 0x0000001f380a7221 */ /* 0x004fc20000010000 */
[----:B------:R-:W-:Y:S01]  /*45d0*/  FADD.FTZ R21, R21, R44 ;  /* 0x0000002c15157221 */ /* 0x000fe20000010000 */
[----:B------:R-:W-:-:S03]  /*45e0*/  F2FP.SATFINITE.E4M3.F32.PACK_AB_MERGE_C R45, R56, R45, RZ ;  /* 0x0000002d382d723e */ /* 0x000fc600048070ff */
[----:B------:R-:W-:Y:S01]  /*45f0*/  FADD.FTZ R32, R32, R21 ;  /* 0x0000001520207221 */ /* 0x000fe20000010000 */
[----:B------:R-:W-:Y:S01]  /*4600*/  F2FP.SATFINITE.E4M3.F32.PACK_AB_MERGE_C R161, R54, R41, R45 ;  /* 0x0000002936a1723e */ /* 0x000fe2000480702d */
[----:B------:R-:W2:Y:S01]  /*4610*/  MUFU.EX2 R91, R91 ;  /* 0x0000005b005b7308 */ /* 0x000ea20000000800 */
[----:B-1----:R-:W-:-:S01]  /*4620*/  FADD.FTZ R31, R49, R10 ;  /* 0x0000000a311f7221 */ /* 0x002fc20000010000 */
[----:B------:R-:W-:-:S06]  /*4630*/  FADD.FTZ R15, R15, R32 ;  /* 0x000000200f0f7221 */ /* 0x000fcc0000010000 */
[----:B------:R-:W1:Y:S01]  /*4640*/  MUFU.EX2 R60, R55 ;  /* 0x00000037003c7308 */ /* 0x000e620000000800 */
[----:B0-----:R-:W-:-:S07]  /*4650*/  FADD.FTZ R12, R58, R31 ;  /* 0x0000001f3a0c7221 */ /* 0x001fce0000010000 */
[----:B------:R-:W0:Y:S01]  /*4660*/  MUFU.EX2 R93, R93 ;  /* 0x0000005d005d7308 */ /* 0x000e220000000800 */
[----:B--2---:R-:W-:-:S07]  /*4670*/  FADD.FTZ R31, R91, R12 ;  /* 0x0000000c5b1f7221 */ /* 0x004fce0000010000 */
[----:B------:R-:W2:Y:S01]  /*4680*/  MUFU.EX2 R62, R59 ;  /* 0x0000003b003e7308 */ /* 0x000ea20000000800 */
[----:B-1----:R-:W-:-:S01]  /*4690*/  FADD.FTZ R12, R60, R31 ;  /* 0x0000001f3c0c7221 */ /* 0x002fc20000010000 */
[----:B------:R-:W-:-:S04]  /*46a0*/  F2FP.SATFINITE.E4M3.F32.PACK_AB_MERGE_C R60, R60, R91, RZ ;  /* 0x0000005b3c3c723e */ /* 0x000fc800048070ff */
[----:B------:R-:W-:Y:S02]  /*46b0*/  F2FP.SATFINITE.E4M3.F32.PACK_AB_MERGE_C R163, R58, R49, R60 ;  /* 0x000000313aa3723e */ /* 0x000fe4000480703c */
[----:B------:R-:W1:Y:S01]  /*46c0*/  MUFU.EX2 R95, R95 ;  /* 0x0000005f005f7308 */ /* 0x000e620000000800 */
[----:B0-----:R-:W-:-:S07]  /*46d0*/  FADD.FTZ R29, R93, R12 ;  /* 0x0000000c5d1d7221 */ /* 0x001fce0000010000 */
[----:B------:R-:W0:Y:S01]  /*46e0*/  MUFU.EX2 R64, R63 ;  /* 0x0000003f00407308 */ /* 0x000e220000000800 */
[----:B--2---:R-:W-:-:S07]  /*46f0*/  FADD.FTZ R14, R62, R29 ;  /* 0x0000001d3e0e7221 */ /* 0x004fce0000010000 */
[----:B------:R-:W2:Y:S01]  /*4700*/  MUFU.EX2 R97, R97 ;  /* 0x0000006100617308 */ /* 0x000ea20000000800 */
[----:B-1----:R-:W-:-:S07]  /*4710*/  FADD.FTZ R29, R95, R14 ;  /* 0x0000000e5f1d7221 */ /* 0x002fce0000010000 */
[----:B------:R-:W-:Y:S01]  /*4720*/  MUFU.EX2 R26, R26 ;  /* 0x0000001a001a7308 */ /* 0x000fe20000000800 */
[C---:B0-----:R-:W-:Y:S01]  /*4730*/  F2FP.SATFINITE.E4M3.F32.PACK_AB_MERGE_C R95, R64.reuse, R95, RZ ;  /* 0x0000005f405f723e */ /* 0x041fe200048070ff */
[----:B------:R-:W-:-:S03]  /*4740*/  FADD.FTZ R64, R64, R29 ;  /* 0x0000001d40407221 */ /* 0x000fc60000010000 */
[----:B------:R-:W-:-:S03]  /*4750*/  F2FP.SATFINITE.E4M3.F32.PACK_AB_MERGE_C R157, R62, R93, R95 ;  /* 0x0000005d3e9d723e */ /* 0x000fc6000480705f */
[----:B------:R-:W0:Y:S01]  /*4760*/  MUFU.EX2 R11, R11 ;  /* 0x0000000b000b7308 */ /* 0x000e220000000800 */
[----:B--2---:R-:W-:-:S07]  /*4770*/  FADD.FTZ R21, R97, R64 ;  /* 0x0000004061157221 */ /* 0x004fce0000010000 */
[----:B------:R-:W1:Y:S08]  /*4780*/  MUFU.EX2 R0, R67 ;  /* 0x0000004300007308 */ /* 0x000e700000000800 */
[----:B------:R-:W2:Y:S01]  /*4790*/  MUFU.EX2 R13, R13 ;  /* 0x0000000d000d7308 */ /* 0x000ea20000000800 */
[----:B0-----:R-:W-:-:S07]  /*47a0*/  F2FP.SATFINITE.E4M3.F32.PACK_AB_MERGE_C R14, R11, R26, RZ ;  /* 0x0000001a0b0e723e */ /* 0x001fce00048070ff */
[----:B------:R-:W0:Y:S01]  /*47b0*/  MUFU.EX2 R99, R99 ;  /* 0x0000006300637308 */ /* 0x000e220000000800 */
[----:B-1----:R-:W-:-:S07]  /*47c0*/  FADD.FTZ R24, R0, R21 ;  /* 0x0000001500187221 */ /* 0x002fce0000010000 */
[----:B------:R-:W1:Y:S01]  /*47d0*/  MUFU.EX2 R8, R71 ;  /* 0x0000004700087308 */ /* 0x000e620000000800 */
[----:B--2---:R-:W-:Y:S01]  /*47e0*/  F2FP.SATFINITE.E4M3.F32.PACK_AB_MERGE_C R152, R13, R30, R14 ;  /* 0x0000001e0d98723e */ /* 0x004fe2000480700e */
[----:B------:R-:W-:-:S04]  /*47f0*/  FADD.FTZ R30, R30, R15 ;  /* 0x0000000f1e1e7221 */ /* 0x000fc80000010000 */
[----:B------:R-:W-:Y:S02]  /*4800*/  FADD.FTZ R21, R13, R30 ;  /* 0x0000001e0d157221 */ /* 0x000fe40000010000 */
[----:B------:R-:W2:Y:S01]  /*4810*/  MUFU.EX2 R101, R101 ;  /* 0x0000006500657308 */ /* 0x000ea20000000800 */
[----:B0-----:R-:W-:-:S01]  /*4820*/  FADD.FTZ R15, R99, R24 ;  /* 0x00000018630f7221 */ /* 0x001fc20000010000 */
[----:B------:R-:W-:-:S06]  /*4830*/  FADD.FTZ R26, R26, R21 ;  /* 0x000000151a1a7221 */ /* 0x000fcc0000010000 */
[----:B------:R-:W0:Y:S01]  /*4840*/  MUFU.EX2 R10, R75 ;  /* 0x0000004b000a7308 */ /* 0x000e220000000800 */
[C---:B-1----:R-:W-:Y:S01]  /*4850*/  F2FP.SATFINITE.E4M3.F32.PACK_AB_MERGE_C R99, R8.reuse, R99, RZ ;  /* 0x000000630863723e */ /* 0x042fe200048070ff */
[----:B------:R-:W-:-:S03]  /*4860*/  FADD.FTZ R8, R8, R15 ;  /* 0x0000000f08087221 */ /* 0x000fc60000010000 */
[----:B------:R-:W-:-:S03]  /*4870*/  F2FP.SATFINITE.E4M3.F32.PACK_AB_MERGE_C R159, R0, R97, R99 ;  /* 0x00000061009f723e */ /* 0x000fc60004807063 */
[----:B------:R-:W1:Y:S01]  /*4880*/  MUFU.EX2 R53, R53 ;  /* 0x0000003500357308 */ /* 0x000e620000000800 */
[----:B--2---:R-:W-:-:S07]  /*4890*/  FADD.FTZ R13, R101, R8 ;  /* 0x00000008650d7221 */ /* 0x004fce0000010000 */
[----:B------:R-:W-:Y:S01]  /*48a0*/  MUFU.EX2 R3, R3 ;  /* 0x0000000300037308 */ /* 0x000fe20000000800 */
[----:B0-----:R-:W-:-:S01]  /*48b0*/  FADD.FTZ R0, R10, R13 ;  /* 0x0000000d0a007221 */ /* 0x001fc20000010000 */
[----:B------:R-:W-:-:S06]  /*48c0*/  FADD.FTZ R13, R11, R26 ;  /* 0x0000001a0b0d7221 */ /* 0x000fcc0000010000 */
[----:B------:R-:W0:Y:S01]  /*48d0*/  MUFU.EX2 R28, R28 ;  /* 0x0000001c001c7308 */ /* 0x000e220000000800 */
[----:B-1----:R-:W-:-:S07]  /*48e0*/  FADD.FTZ R11, R53, R0 ;  /* 0x00000000350b7221 */ /* 0x002fce0000010000 */
[----:B------:R-:W1:Y:S08]  /*48f0*/  MUFU.EX2 R12, R79 ;  /* 0x0000004f000c7308 */ /* 0x000e700000000800 */
[----:B------:R-:W-:Y:S01]  /*4900*/  MUFU.EX2 R20, R20 ;  /* 0x0000001400147308 */ /* 0x000fe20000000800 */
[----:B0-----:R-:W-:-:S07]  /*4910*/  F2FP.SATFINITE.E4M3.F32.PACK_AB_MERGE_C R8, R28, R3, RZ ;  /* 0x000000031c08723e */ /* 0x001fce00048070ff */
[----:B------:R-:W0:Y:S01]  /*4920*/  MUFU.EX2 R9, R9 ;  /* 0x0000000900097308 */ /* 0x000e220000000800 */
[C---:B-1----:R-:W-:Y:S01]  /*4930*/  F2FP.SATFINITE.E4M3.F32.PACK_AB_MERGE_C R53, R12.reuse, R53, RZ ;  /* 0x000000350c35723e */ /* 0x042fe200048070ff */
[----:B------:R-:W-:-:S03]  /*4940*/  FADD.FTZ R12, R12, R11 ;  /* 0x0000000b0c0c7221 */ /* 0x000fc60000010000 */
[----:B------:R-:W-:-:S03]  /*4950*/  F2FP.SATFINITE.E4M3.F32.PACK_AB_MERGE_C R153, R10, R101, R53 ;  /* 0x000000650a99723e */ /* 0x000fc60004807035 */
[----:B------:R-:W1:Y:S08]  /*4960*/  MUFU.EX2 R25, R25 ;  /* 0x0000001900197308 */ /* 0x000e700000000800 */
[----:B------:R-:W2:Y:S01]  /*4970*/  MUFU.EX2 R14, R83 ;  /* 0x00000053000e7308 */ /* 0x000ea20000000800 */
[----:B0-----:R-:W-:Y:S01]  /*4980*/  F2FP.SATFINITE.E4M3.F32.PACK_AB_MERGE_C R154, R9, R20, R8 ;  /* 0x00000014099a723e */ /* 0x001fe20004807008 */
[----:B------:R-:W-:-:S04]  /*4990*/  FADD.FTZ R20, R20, R13 ;  /* 0x0000000d14147221 */ /* 0x000fc80000010000 */
[----:B------:R-:W-:Y:S02]  /*49a0*/  FADD.FTZ R20, R9, R20 ;  /* 0x0000001409147221 */ /* 0x000fe40000010000 */
[----:B------:R-:W-:Y:S01]  /*49b0*/  MUFU.EX2 R57, R57 ;  /* 0x0000003900397308 */ /* 0x000fe20000000800 */
[----:B-1----:R-:W-:-:S01]  /*49c0*/  FADD.FTZ R11, R25, R12 ;  /* 0x0000000c190b7221 */ /* 0x002fc20000010000 */
[----:B------:R-:W-:Y:S01]  /*49d0*/  FADD.FTZ R3, R3, R20 ;  /* 0x0000001403037221 */ /* 0x000fe20000010000 */
[----:B------:R-:W-:-:S03]  /*49e0*/  VIADD R12, R89, 0xfffffffe ;  /* 0xfffffffe590c7836 */ /* 0x000fc60000000000 */
[----:B------:R-:W-:Y:S02]  /*49f0*/  FADD.FTZ R3, R28, R3 ;  /* 0x000000031c037221 */ /* 0x000fe40000010000 */
[----:B------:R-:W0:Y:S01]  /*4a00*/  MUFU.EX2 R46, R46 ;  /* 0x0000002e002e7308 */ /* 0x000e220000000800 */
[----:B--2---:R-:W-:-:S01]  /*4a10*/  FADD.FTZ R0, R14, R11 ;  /* 0x0000000b0e007221 */ /* 0x004fc20000010000 */
[----:B0-----:R-:W-:-:S03]  /*4a20*/  F2FP.SATFINITE.E4M3.F32.PACK_AB_MERGE_C R8, R46, R57, RZ ;  /* 0x000000392e08723e */ /* 0x001fc600048070ff */
[----:B------:R-:W-:Y:S01]  /*4a30*/  FADD.FTZ R57, R57, R0 ;  /* 0x0000000039397221 */ /* 0x000fe20000010000 */
[----:B------:R-:W-:Y:S01]  /*4a40*/  F2FP.SATFINITE.E4M3.F32.PACK_AB_MERGE_C R155, R14, R25, R8 ;  /* 0x000000190e9b723e */ /* 0x000fe20004807008 */
[----:B------:R-:W-:Y:S02]  /*4a50*/  IMAD.U32 R8, RZ, RZ, UR6 ;  /* 0x00000006ff087e24 */ /* 0x000fe4000f8e00ff */
[----:B------:R-:W-:-:S01]  /*4a60*/  FADD.FTZ R0, R46, R57 ;  /* 0x000000392e007221 */ /* 0x000fc20000010000 */
[----:B------:R-:W-:Y:S06]  /*4a70*/  @P1 BRA `(.L_x_1011) ;  /* 0x00000000004c1947 */ /* 0x000fec0003800000 */
[----:B------:R-:W-:Y:S01]  /*4a80*/  ISETP.LT.AND P1, PT, RZ, UR47, PT ;  /* 0x0000002fff007c0c */ /* 0x000fe2000bf21270 */
[----:B------:R-:W-:-:S06]  /*4a90*/  UIADD3 UR6, UR47, -0x1, URZ ;  /* 0xffffffff2f067890 */ /* 0x000fcc000fffe03f */
[----:B------:R-:W-:-:S06]  /*4aa0*/  IMAD.U32 R9, RZ, RZ, UR6 ;  /* 0x00000006ff097e24 */ /* 0x000fcc000f8e00ff */
[----:B------:R-:W-:Y:S05]  /*4ab0*/  @P1 BRA `(.L_x_1012) ;  /* 0x0000000000201947 */ /* 0x000fea0003800000 */
[----:B------:R-:W0:Y:S01]  /*4ac0*/  LDC R14, c[0x0][0x9e4] ;  /* 0x00027900ff0e7b82 */ /* 0x000e220000000800 */
[----:B------:R-:W-:Y:S01]  /*4ad0*/  IMAD R9, RZ, RZ, -UR47 ;  /* 0x8000002fff097e24 */ /* 0x000fe2000f8e02ff */
[----:B0-----:R-:W-:-:S13]  /*4ae0*/  ISETP.NE.AND P1, PT, R14, 0x1, PT ;  /* 0x000000010e00780c */ /* 0x001fda0003f25270 */
[----:B------:R-:W0:Y:S02]  /*4af0*/  @P1 LDC.64 R10, c[0x0][0x9e8] ;  /* 0x00027a00ff0a1b82 */ /* 0x000e240000000a00 */
[----:B0-----:R-:W-:-:S05]  /*4b00*/  @P1 IMAD.HI.U32 R10, R9, R10, RZ ;  /* 0x0000000a090a1227 */ /* 0x001fca00078e00ff */
[----:B------:R-:W-:-:S04]  /*4b10*/  @P1 SHF.R.U32.HI R9, RZ, R11, R10 ;  /* 0x0000000bff091219 */ /* 0x000fc8000001160a */
[----:B------:R-:W-:Y:S01]  /*4b20*/  LOP3.LUT R9, RZ, R9, RZ, 0x33, !PT ;  /* 0x00000009ff097212 */ /* 0x000fe200078e33ff */
[----:B------:R-:W-:Y:S06]  /*4b30*/  BRA `(.L_x_1013) ;  /* 0x0000000000147947 */ /* 0x000fec0003800000 */
.L_x_1012:
[----:B------:R-:W0:Y:S02]  /*4b40*/  LDC R14, c[0x0][0x9e4] ;  /* 0x00027900ff0e7b82 */ /* 0x000e240000000800 */
[----:B0-----:R-:W-:-:S13]  /*4b50*/  ISETP.NE.AND P1, PT, R14, 0x1, PT ;  /* 0x000000010e00780c */ /* 0x001fda0003f25270 */
[----:B------:R-:W0:Y:S02]  /*4b60*/  @P1 LDC.64 R10, c[0x0][0x9e8] ;  /* 0x00027a00ff0a1b82 */ /* 0x000e240000000a00 */
[----:B0-----:R-:W-:-:S05]  /*4b70*/  @P1 IMAD.HI.U32 R10, R9, R10, RZ ;  /* 0x0000000a090a1227 */ /* 0x001fca00078e00ff */
[----:B------:R-:W-:-:S07]  /*4b80*/  @P1 SHF.R.U32.HI R9, RZ, R11, R10 ;  /* 0x0000000bff091219 */ /* 0x000fce000001160a */
.L_x_1013:
[----:B------:R-:W-:-:S05]  /*4b90*/  IMAD R9, R9, R14, R14 ;  /* 0x0000000e09097224 */ /* 0x000fca00078e020e */
[----:B------:R-:W-:-:S07]  /*4ba0*/  VIMNMX R8, R8, R9, PT ;  /* 0x0000000908087248 */ /* 0x000fce0003fe0100 */
.L_x_1011:
[----:B------:R-:W-:Y:S02]  /*4bb0*/  SHF.R.S32.HI R9, RZ, 0x1f, R8 ;  /* 0x0000001fff097819 */ /* 0x000fe40000011408 */
[----:B------:R-:W-:Y:S02]  /*4bc0*/  CS2R R150, SRZ ;  /* 0x0000000000967805 */ /* 0x000fe4000001ff00 */
[----:B------:R-:W-:Y:S02]  /*4bd0*/  CS2R R148, SRZ ;  /* 0x0000000000947805 */ /* 0x000fe4000001ff00 */
[----:B------:R-:W-:Y:S02]  /*4be0*/  CS2R R146, SRZ ;  /* 0x0000000000927805 */ /* 0x000fe4000001ff00 */
[----:B------:R-:W-:Y:S02]  /*4bf0*/  LEA.HI R9, R9, R8, RZ, 0x7 ;  /* 0x0000000809097211 */ /* 0x000fe400078f38ff */
[----:B------:R-:W-:-:S02]  /*4c00*/  CS2R R144, SRZ ;  /* 0x0000000000907805 */ /* 0x000fc4000001ff00 */
[----:B------:R-:W-:Y:S02]  /*4c10*/  CS2R R142, SRZ ;  /* 0x00000000008e7805 */ /* 0x000fe4000001ff00 */
[----:B------:R-:W-:Y:S02]  /*4c20*/  CS2R R140, SRZ ;  /* 0x00000000008c7805 */ /* 0x000fe4000001ff00 */
[----:B------:R-:W-:Y:S02]  /*4c30*/  SHF.R.S32.HI R9, RZ, 0x7, R9 ;  /* 0x00000007ff097819 */ /* 0x000fe40000011409 */
[----:B------:R-:W-:Y:S02]  /*4c40*/  CS2R R138, SRZ ;  /* 0x00000000008a7805 */ /* 0x000fe4000001ff00 */
[----:B------:R-:W-:Y:S02]  /*4c50*/  CS2R R136, SRZ ;  /* 0x0000000000887805 */ /* 0x000fe4000001ff00 */
[----:B------:R-:W-:-:S02]  /*4c60*/  CS2R R134, SRZ ;  /* 0x0000000000867805 */ /* 0x000fc4000001ff00 */
[----:B------:R-:W-:Y:S02]  /*4c70*/  VIMNMX R9, R22, R9, !PT ;  /* 0x0000000916097248 */ /* 0x000fe40007fe0100 */
        /* <DEDUP_REMOVED lines=23> */
[----:B------:R-:W-:Y:S01]  /*4df0*/  CS2R R88, SRZ ;  /* 0x0000000000587805 */ /* 0x000fe2000001ff00 */
[----:B------:R-:W-:Y:S06]  /*4e00*/  @!P1 BRA `(.L_x_1014) ;  /* 0x0000002c00fc9947 */ /* 0x000fec0003800000 */
[----:B------:R-:W-:Y:S01]  /*4e10*/  IMAD.MOV.U32 R10, RZ, RZ, R7 ;  /* 0x000000ffff0a7224 */ /* 0x000fe200078e0007 */
[----:B------:R-:W-:Y:S01]  /*4e20*/  UMOV UR33, UR37 ;  /* 0x0000002500217c82 */ /* 0x000fe20008000000 */
[----:B------:R-:W-:Y:S01]  /*4e30*/  IMAD.MOV.U32 R8, RZ, RZ, R4 ;  /* 0x000000ffff087224 */ /* 0x000fe200078e0004 */
[----:B------:R-:W-:Y:S01]  /*4e40*/  UMOV UR32, UR36 ;  /* 0x0000002400207c82 */ /* 0x000fe20008000000 */
[----:B------:R-:W-:Y:S01]  /*4e50*/  IMAD.MOV.U32 R151, RZ, RZ, RZ ;  /* 0x000000ffff977224 */ /* 0x000fe200078e00ff */
[----:B------:R-:W-:Y:S01]  /*4e60*/  ULDC UR29, c[0x0][0x9e4] ;  /* 0x00027900001d7ab9 */ /* 0x000fe20000000800 */
[----:B------:R-:W-:Y:S01]  /*4e70*/  ULDC UR30, c[0x0][0x9dc] ;  /* 0x00027700001e7ab9 */ /* 0x000fe20000000800 */
[----:B------:R-:W-:-:S05]  /*4e80*/  ULDC UR31, c[0x0][0x9e0] ;  /* 0x00027800001f7ab9 */ /* 0x000fca0000000800 */
.L_x_1033:
[----:B------:R-:W-:Y:S01]  /*4e90*/  ISETP.NE.AND P2, PT, RZ, UR39, PT ;  /* 0x00000027ff007c0c */ /* 0x000fe2000bf45270 */
[----:B------:R-:W-:-:S04]  /*4ea0*/  UISETP.NE.AND UP0, UPT, UR32, 0x1, UPT ;  /* 0x000000012000788c */ /* 0x000fc8000bf05270 */
[----:B------:R-:W-:-:S04]  /*4eb0*/  USEL UR37, URZ, 0x1, UP0 ;  /* 0x000000013f257887 */ /* 0x000fc80008000000 */
[----:B------:R-:W-:-:S04]  /*4ec0*/  ULOP3.LUT UR37, UR33, UR37, URZ, 0x3c, !UPT ;  /* 0x0000002521257292 */ /* 0x000fc8000f8e3c3f */
[----:B------:R-:W-:Y:S08]  /*4ed0*/  @P2 BRA `(.L_x_1015) ;  /* 0x0000000000382947 */ /* 0x000ff00003800000 */
[----:B------:R-:W-:Y:S05]  /*4ee0*/  @!P0 BRA `(.L_x_1016) ;  /* 0x0000000000048947 */ /* 0x000fea0003800000 */
[----:B------:R-:W-:Y:S01]  /*4ef0*/  BPT.TRAP 0x1 ;  /* 0x000000040000795c */ /* 0x000fe20000300000 */
.L_x_1016:
        /* <DEDUP_REMOVED lines=9> */
.L_x_1017:
[----:B-1----:R-:W-:Y:S05]  /*4f90*/  @P1 BRA `(.L_x_1015) ;  /* 0x0000000000081947 */ /* 0x002fea0003800000 */
[----:B------:R-:W1:Y:S02]  /*4fa0*/  SYNCS.PHASECHK.TRANS64.TRYWAIT P1, [UR6+0x22830], R4 ;  /* 0x02283004ff0075a7 */ /* 0x000e640008020146 */
[----:B-1----:R-:W-:Y:S05]  /*4fb0*/  @!P1 BRA `(.L_x_1018) ;  /* 0x000000f800449947 */ /* 0x002fea0003800000 */
.L_x_1015:
[----:B-1----:R-:W1:Y:S01]  /*4fc0*/  S2R R5, SR_TID.X ;  /* 0x0000000000057919 */ /* 0x002e620000002100 */
[----:B------:R-:W-:Y:S01]  /*4fd0*/  UIADD3 UR36, UR32, 0x1, URZ ;  /* 0x0000000120247890 */ /* 0x000fe2000fffe03f */
[----:B------:R-:W-:Y:S01]  /*4fe0*/  UMOV UR27, 0x80000020 ;  /* 0x80000020001b7882 */ /* 0x000fe20000000000 */
[----:B------:R-:W-:Y:S02]  /*4ff0*/  UMOV UR7, 0x80000020 ;  /* 0x8000002000077882 */ /* 0x000fe40000000000 */
[----:B------:R-:W-:Y:S01]  /*5000*/  UISETP.NE.AND UP0, UPT, UR36, 0x2, UPT ;  /* 0x000000022400788c */ /* 0x000fe2000bf05270 */
[----:B------:R-:W-:Y:S01]  /*5010*/  UMOV UR11, 0x80000020 ;  /* 0x80000020000b7882 */ /* 0x000fe20000000000 */
[----:B------:R-:W-:Y:S02]  /*5020*/  UMOV UR15, 0x80000020 ;  /* 0x80000020000f7882 */ /* 0x000fe40000000000 */
[----:B------:R-:W-:Y:S01]  /*5030*/  USEL UR36, UR36, URZ, UP0 ;  /* 0x0000003f24247287 */ /* 0x000fe20008000000 */
[----:B------:R-:W-:Y:S01]  /*5040*/  UMOV UR19, 0x80000020 ;  /* 0x8000002000137882 */ /* 0x000fe20000000000 */
[----:B------:R-:W-:-:S02]  /*5050*/  UMOV UR23, 0x80000020 ;  /* 0x8000002000177882 */ /* 0x000fc40000000000 */
[----:B------:R-:W-:-:S04]  /*5060*/  UIMAD UR26, UR36, 0x600, UR28 ;  /* 0x00000600241a78a4 */ /* 0x000fc8000f8e021c */
[----:B------:R-:W-:Y:S02]  /*5070*/  UIADD3 UR6, UR26, 0x2, URZ ;  /* 0x000000021a067890 */ /* 0x000fe4000fffe03f */
[----:B------:R-:W-:Y:S02]  /*5080*/  UIADD3 UR10, UR26, 0x200, URZ ;  /* 0x000002001a0a7890 */ /* 0x000fe4000fffe03f */
[----:B------:R-:W-:Y:S02]  /*5090*/  UIADD3 UR14, UR26, 0x202, URZ ;  /* 0x000002021a0e7890 */ /* 0x000fe4000fffe03f */
[----:B------:R-:W-:Y:S02]  /*50a0*/  UIADD3 UR18, UR26, 0x400, URZ ;  /* 0x000004001a127890 */ /* 0x000fe4000fffe03f */
[----:B------:R-:W-:Y:S01]  /*50b0*/  UIADD3 UR22, UR26, 0x402, URZ ;  /* 0x000004021a167890 */ /* 0x000fe2000fffe03f */
[----:B-1----:R-:W-:-:S05]  /*50c0*/  SHF.R.U32.HI R5, RZ, 0x7, R5 ;  /* 0x00000007ff057819 */ /* 0x002fca0000011605 */
[----:B0-----:R-:W-:-:S05]  /*50d0*/  VIADD R4, R5, 0x8 ;  /* 0x0000000805047836 */ /* 0x001fca0000000000 */
[----:B------:R0:W-:Y:S06]  /*50e0*/  BAR.SYNC.DEFER_BLOCKING R4, 0x100 ;  /* 0x000400040000751d */ /* 0x0001ec0000010000 */
[----:B------:R-:W-:-:S06]  /*50f0*/  WARPGROUP.ARRIVE ;  /* 0x00000000000079c5 */ /* 0x000fcc0000000000 */
[----:B------:R-:W-:Y:S03]  /*5100*/  QGMMA.64x128x32.F32.E4M3.E4M3 R24, gdesc[UR24], RZ, !UPT, gsb0 ;  /* 0x01e00000181879f3 */ /* 0x000fe6000c0008ff */
        /* <DEDUP_REMOVED lines=16> */
[----:B0-----:R-:W-:Y:S05]  /*5210*/  @P2 BRA `(.L_x_1019) ;  /* 0x00000000002c2947 */ /* 0x001fea0003800000 */
[----:B------:R-:W-:Y:S05]  /*5220*/  @!P0 BRA `(.L_x_1020) ;  /* 0x0000000000048947 */ /* 0x000fea0003800000 */
[----:B------:R-:W-:Y:S01]  /*5230*/  BPT.TRAP 0x1 ;  /* 0x000000040000795c */ /* 0x000fe20000300000 */
.L_x_1020:
[----:B------:R-:W-:Y:S01]  /*5240*/  ULEA UR6, UR32, UR38, 0x3 ;  /* 0x0000002620067291 */ /* 0x000fe2000f8e183f */
[----:B------:R-:W-:-:S05]  /*5250*/  IMAD.U32 R4, RZ, RZ, UR33 ;  /* 0x00000021ff047e24 */ /* 0x000fca000f8e00ff */
[----:B------:R-:W-:-:S04]  /*5260*/  SHF.L.U32 R4, R4, 0x1f, RZ ;  /* 0x0000001f04047819 */ /* 0x000fc800000006ff */
[----:B------:R0:W1:Y:S01]  /*5270*/  SYNCS.PHASECHK.TRANS64.TRYWAIT P1, [UR6+0x22850], R4 ;  /* 0x02285004ff0075a7 */ /* 0x0000620008020146 */
[----:B------:R-:W-:Y:S05]  /*5280*/  @!P0 BRA `(.L_x_1021) ;  /* 0x0000000000048947 */ /* 0x000fea0003800000 */
[----:B------:R-:W-:Y:S01]  /*5290*/  BPT.TRAP 0x1 ;  /* 0x000000040000795c */ /* 0x000fe20000300000 */
.L_x_1021:
[----:B-1----:R-:W-:Y:S05]  /*52a0*/  @P1 BRA `(.L_x_1019) ;  /* 0x0000000000081947 */ /* 0x002fea0003800000 */
[----:B------:R-:W1:Y:S02]  /*52b0*/  SYNCS.PHASECHK.TRANS64.TRYWAIT P1, [UR6+0x22850], R4 ;  /* 0x02285004ff0075a7 */ /* 0x000e640008020146 */
[----:B-1----:R-:W-:Y:S05]  /*52c0*/  @!P1 BRA `(.L_x_1022) ;  /* 0x000000f400989947 */ /* 0x002fea0003800000 */
.L_x_1019:
[----:B------:R-:W-:Y:S01]  /*52d0*/  UIADD3 UR6, UR38, 0x400, URZ ;  /* 0x0000040026067890 */ /* 0x000fe2000fffe03f */
[----:B------:R-:W-:Y:S01]  /*52e0*/  WARPGROUP.ARRIVE ;  /* 0x00000000000079c5 */ /* 0x000fe20000000000 */
[----:B------:R-:W-:-:S05]  /*52f0*/  UMOV UR7, 0x40000040 ;  /* 0x4000004000077882 */ /* 0x000fca0000000000 */
[----:B-1----:R-:W1:Y:S01]  /*5300*/  S2R R5, SR_TID.X ;  /* 0x0000000000057919 */ /* 0x002e620000002100 */
[----:B------:R-:W-:-:S04]  /*5310*/  USHF.R.U32.HI UR6, URZ, 0x4, UR6 ;  /* 0x000000043f067899 */ /* 0x000fc80008011606 */
[----:B------:R-:W-:-:S04]  /*5320*/  ULOP3.LUT UR6, UR6, 0x3fff, URZ, 0xc0, !UPT ;  /* 0x00003fff06067892 */ /* 0x000fc8000f8ec03f */
[----:B------:R-:W-:-:S04]  /*5330*/  ULOP3.LUT UR6, UR6, 0x10000, URZ, 0xfc, !UPT ;  /* 0x0001000006067892 */ /* 0x000fc8000f8efc3f */
[----:B------:R-:W-:-:S07]  /*5340*/  ULEA UR10, UR32, UR6, 0xa ;  /* 0x00000006200a7291 */ /* 0x000fce000f8e503f */
[----:B------:R-:W-:Y:S02]  /*5350*/  UMOV UR6, UR10 ;  /* 0x0000000a00067c82 */ /* 0x000fe40008000000 */
[----:B------:R-:W-:Y:S01]  /*5360*/  QGMMA.64x128x32.F32.E4M3.E4M3 R88, R164, gdesc[UR4], R88, gsb0 ;  /* 0x01e00004a4587df3 */ /* 0x000fe20008000858 */
[----:B------:R-:W-:Y:S01]  /*5370*/  UIADD3 UR6, UR10, 0x2, URZ ;  /* 0x000000020a067890 */ /* 0x000fe2000fffe03f */
[----:B------:R-:W-:Y:S01]  /*5380*/  UMOV UR7, 0x40000040 ;  /* 0x4000004000077882 */ /* 0x000fe20000000000 */
[----:B-1----:R-:W-:-:S04]  /*5390*/  SHF.R.U32.HI R5, RZ, 0x7, R5 ;  /* 0x00000007ff057819 */ /* 0x002fc80000011605 */
[----:B0-----:R-:W-:Y:S01]  /*53a0*/  IADD3 R4, -R5, 0xb, RZ ;  /* 0x0000000b05047810 */ /* 0x001fe20007ffe1ff */
[----:B------:R-:W-:Y:S02]  /*53b0*/  WARPGROUP.DEPBAR.LE gsb0, 0x0 ;  /* 0x00008000000079c5 */ /* 0x000fe40000010000 */
[----:B------:R-:W-:-:S06]  /*53c0*/  WARPGROUP.ARRIVE ;  /* 0x00000000000079c5 */ /* 0x000fcc0000000000 */
        /* <DEDUP_REMOVED lines=15> */
.L_x_1023:
[----:B------:R-:W-:Y:S01]  /*54c0*/  UISETP.NE.AND UP1, UPT, UR46, URZ, UPT ;  /* 0x0000003f2e00728c */ /* 0x000fe2000bf25270 */
[----:B0-----:R-:W-:Y:S01]  /*54d0*/  VIADD R4, R17, UR42 ;  /* 0x0000002a11047c36 */ /* 0x001fe20008000000 */
[----:B------:R-:W0:Y:S01]  /*54e0*/  LDC R5, c[0x0][0x2f0] ;  /* 0x0000bc00ff057b82 */ /* 0x000e220000000800 */
[----:B------:R-:W-:Y:S01]  /*54f0*/  ULEA UR6, UR36, UR38, 0x3 ;  /* 0x0000002624067291 */ /* 0x000fe2000f8e183f */
[----:B------:R-:W-:Y:S01]  /*5500*/  IMAD.SHL.U32 R154, R12, 0x80, RZ ;  /* 0x000000800c9a7824 */ /* 0x000fe200078e00ff */
[----:B------:R-:W-:Y:S01]  /*5510*/  UISETP.NE.AND UP0, UPT, UR45, URZ, UPT ;  /* 0x0000003f2d00728c */ /* 0x000fe2000bf05270 */
[----:B------:R-:W-:Y:S01]  /*5520*/  PLOP3.LUT P1, PT, PT, PT, UP1, 0x80, 0x0 ;  /* 0x000000000000781c */ /* 0x000fe20003f2f018 */
[----:B------:R-:W-:Y:S01]  /*5530*/  UIADD3 UR6, UR6, 0x22840, URZ ;  /* 0x0002284006067890 */ /* 0x000fe2000fffe03f */
[----:B------:R-:W-:Y:S02]  /*5540*/  PLOP3.LUT P2, PT, PT, PT, UP1, 0x80, 0x0 ;  /* 0x000000000000781c */ /* 0x000fe40003f4f018 */
[----:B------:R-:W1:Y:S01]  /*5550*/  LDC R6, c[0x0][0x288] ;  /* 0x0000a200ff067b82 */ /* 0x000e620000000800 */
[----:B------:R-:W-:Y:S01]  /*5560*/  @UP1 ULDC UR7, c[0x0][0x44c] ;  /* 0x0001130000071ab9 */ /* 0x000fe20000000800 */
[----:B------:R-:W-:-:S07]  /*5570*/  UPRMT UR6, UR40, 0x654, UR6 ;  /* 0x0000065428067896 */ /* 0x000fce0008000006 */
[----:B------:R-:W-:Y:S01]  /*5580*/  @P1 IMAD.HI.U32 R7, R4, UR7, RZ ;  /* 0x0000000704071c27 */ /* 0x000fe2000f8e00ff */
[----:B------:R-:W-:Y:S01]  /*5590*/  @UP1 ULDC UR7, c[0x0][0x450] ;  /* 0x0001140000071ab9 */ /* 0x000fe20000000800 */
[----:B------:R-:W-:Y:S01]  /*55a0*/  PLOP3.LUT P1, PT, PT, PT, UP0, 0x40, 0x0 ;  /* 0x000000000000781c */ /* 0x000fe20003f2e808 */
[----:B------:R-:W-:Y:S01]  /*55b0*/  SYNCS.ARRIVE.TRANS64.RED.A1T0 RZ, [UR6], RZ ;  /* 0x000000ffffff79a7 */ /* 0x000fe20008100406 */
[----:B------:R-:W-:Y:S01]  /*55c0*/  ULOP3.LUT UR6, URZ, UR30, URZ, 0x33, !UPT ;  /* 0x0000001e3f067292 */ /* 0x000fe2000f8e333f */
[----:B------:R-:W-:Y:S02]  /*55d0*/  @P2 SHF.R.U32.HI R4, RZ, UR7, R7 ;  /* 0x00000007ff042c19 */ /* 0x000fe40008011607 */
[----:B------:R-:W-:-:S03]  /*55e0*/  IADD3 R7, -R154, 0x1, RZ ;  /* 0x000000019a077810 */ /* 0x000fc60007ffe1ff */
[----:B------:R-:W2:Y:S02]  /*55f0*/  SHFL.IDX PT, R11, R4, RZ, 0x1c1f ;  /* 0x001c1fff040b7589 */ /* 0x000ea400000e0000 */
[----:B------:R-:W-:-:S04]  /*5600*/  IMAD R14, R16, -0x2, R7 ;  /* 0xfffffffe100e7824 */ /* 0x000fc800078e0207 */
[----:B0-----:R-:W-:-:S04]  /*5610*/  IMAD R7, R5, UR41, R14 ;  /* 0x0000002905077c24 */ /* 0x001fc8000f8e020e */
[----:B-1----:R-:W-:-:S04]  /*5620*/  IMAD.IADD R7, R7, 0x1, -R6 ;  /* 0x0000000107077824 */ /* 0x002fc800078e0a06 */
[C---:B------:R-:W-:Y:S02]  /*5630*/  VIADD R156, R7.reuse, UR31 ;  /* 0x0000001f079c7c36 */ /* 0x040fe40008000000 */
[----:B------:R-:W-:Y:S02]  /*5640*/  VIADD R158, R7, UR6 ;  /* 0x00000006079e7c36 */ /* 0x000fe40008000000 */
[--C-:B--2---:R-:W-:Y:S02]  /*5650*/  IMAD.IADD R14, R156, 0x1, R11.reuse ;  /* 0x000000019c0e7824 */ /* 0x104fe400078e020b */
[----:B------:R-:W-:Y:S01]  /*5660*/  IMAD.IADD R152, R158, 0x1, R11 ;  /* 0x000000019e987824 */ /* 0x000fe200078e020b */
[----:B------:R-:W-:Y:S06]  /*5670*/  @P1 BRA `(.L_x_1024) ;  /* 0x00000000005c1947 */ /* 0x000fec0003800000 */
[----:B------:R-:W-:Y:S01]  /*5680*/  IMAD R7, R5, UR41, R11 ;  /* 0x0000002905077c24 */ /* 0x000fe2000f8e020b */
[----:B------:R-:W-:Y:S03]  /*5690*/  BSSY B0, `(.L_x_1025) ;  /* 0x0000011000007945 */ /* 0x000fe60003800000 */
[----:B------:R-:W-:-:S05]  /*56a0*/  IMAD.IADD R7, R7, 0x1, -R6 ;  /* 0x0000000107077824 */ /* 0x000fca00078e0a06 */
[----:B------:R-:W-:-:S13]  /*56b0*/  ISETP.GT.AND P1, PT, R7, -0x1, PT ;  /* 0xffffffff0700780c */ /* 0x000fda0003f24270 */
[----:B------:R-:W-:Y:S05]  /*56c0*/  @P1 BRA `(.L_x_1026) ;  /* 0x0000000000201947 */ /* 0x000fea0003800000 */
[----:B------:R-:W-:Y:S01]  /*56d0*/  IMAD.U32 R11, RZ, RZ, UR29 ;  /* 0x0000001dff0b7e24 */ /* 0x000fe2000f8e00ff */
[----:B------:R-:W-:-:S04]  /*56e0*/  LOP3.LUT R7, RZ, R7, RZ, 0x33, !PT ;  /* 0x00000007ff077212 */ /* 0x000fc800078e33ff */
[----:B------:R-:W-:-:S13]  /*56f0*/  ISETP.NE.AND P1, PT, R11, 0x1, PT ;  /* 0x000000010b00780c */ /* 0x000fda0003f25270 */
[----:B------:R-:W0:Y:S02]  /*5700*/  @P1 LDC.64 R20, c[0x0][0x9e8] ;  /* 0x00027a00ff141b82 */ /* 0x000e240000000a00 */
[----:B0-----:R-:W-:-:S05]  /*5710*/  @P1 IMAD.HI.U32 R20, R7, R20, RZ ;  /* 0x0000001407141227 */ /* 0x001fca00078e00ff */
[----:B------:R-:W-:-:S04]  /*5720*/  @P1 SHF.R.U32.HI R7, RZ, R21, R20 ;  /* 0x00000015ff071219 */ /* 0x000fc80000011614 */
[----:B------:R-:W-:Y:S01]  /*5730*/  LOP3.LUT R7, RZ, R7, RZ, 0x33, !PT ;  /* 0x00000007ff077212 */ /* 0x000fe200078e33ff */
[----:B------:R-:W-:Y:S06]  /*5740*/  BRA `(.L_x_1027) ;  /* 0x0000000000147947 */ /* 0x000fec0003800000 */
.L_x_1026:
[----:B------:R-:W-:-:S05]  /*5750*/  IMAD.U32 R11, RZ, RZ, UR29 ;  /* 0x0000001dff0b7e24 */ /* 0x000fca000f8e00ff */
[----:B------:R-:W-:-:S13]  /*5760*/  ISETP.NE.AND P1, PT, R11, 0x1, PT ;  /* 0x000000010b00780c */ /* 0x000fda0003f25270 */
[----:B------:R-:W0:Y:S02]  /*5770*/  @P1 LDC.64 R20, c[0x0][0x9e8] ;  /* 0x00027a00ff141b82 */ /* 0x000e240000000a00 */
[----:B0-----:R-:W-:-:S05]  /*5780*/  @P1 IMAD.HI.U32 R20, R7, R20, RZ ;  /* 0x0000001407141227 */ /* 0x001fca00078e00ff */
[----:B------:R-:W-:-:S07]  /*5790*/  @P1 SHF.R.U32.HI R7, RZ, R21, R20 ;  /* 0x00000015ff071219 */ /* 0x000fce0000011614 */
.L_x_1027:
[----:B------:R-:W-:Y:S05]  /*57a0*/  BSYNC B0 ;  /* 0x0000000000007941 */ /* 0x000fea0003800000 */
.L_x_1025:
[----:B------:R-:W-:-:S04]  /*57b0*/  IMAD R7, R7, R11, -R154 ;  /* 0x0000000b07077224 */ /* 0x000fc800078e0a9a */
[----:B------:R-:W-:-:S05]  /*57c0*/  IMAD R7, R16, -0x2, R7 ;  /* 0xfffffffe10077824 */ /* 0x000fca00078e0207 */
[----:B------:R-:W-:Y:S02]  /*57d0*/  VIADDMNMX R14, R7, R11, R14, PT ;  /* 0x0000000b070e7246 */ /* 0x000fe4000380010e */
[----:B------:R-:W-:-:S07]  /*57e0*/  VIMNMX R152, R152, R7, !PT ;  /* 0x0000000798987248 */ /* 0x000fce0007fe0100 */
.L_x_1024:
[----:B------:R-:W-:Y:S01]  /*57f0*/  ISETP.GT.AND P1, PT, R12, -0x1, PT ;  /* 0xffffffff0c00780c */ /* 0x000fe20003f24270 */
[----:B------:R-:W0:Y:S01]  /*5800*/  SHFL.IDX PT, R159, R4, 0x1, 0x1c1f ;  /* 0x003c1f00049f7f89 */ /* 0x000e2200000e0000 */
[----:B------:R-:W-:Y:S02]  /*5810*/  UISETP.NE.AND UP0, UPT, UR45, URZ, UPT ;  /* 0x0000003f2d00728c */ /* 0x000fe4000bf05270 */
[C---:B------:R-:W-:Y:S02]  /*5820*/  ISETP.GT.AND P3, PT, R152.reuse, 0x8, P1 ;  /* 0x000000089800780c */ /* 0x040fe40000f64270 */
[----:B------:R-:W-:Y:S02]  /*5830*/  ISETP.GT.AND P6, PT, R152, RZ, P1 ;  /* 0x000000ff9800720c */ /* 0x000fe40000fc4270 */
[----:B------:R-:W-:Y:S02]  /*5840*/  ISETP.LT.OR P3, PT, R14, 0x9, P3 ;  /* 0x000000090e00780c */ /* 0x000fe40001f61670 */
[----:B------:R-:W-:-:S02]  /*5850*/  ISETP.GT.AND P2, PT, R152, 0x1, P1 ;  /* 0x000000019800780c */ /* 0x000fc40000f44270 */
[----:B------:R-:W-:Y:S02]  /*5860*/  FSEL R13, R28, -INF , !P3 ;  /* 0xff8000001c0d7808 */ /* 0x000fe40005800000 */
[----:B------:R-:W-:Y:S02]  /*5870*/  ISETP.GT.AND P3, PT, R152, 0x19, P1 ;  /* 0x000000199800780c */ /* 0x000fe40000f64270 */
[C---:B------:R-:W-:Y:S02]  /*5880*/  ISETP.LT.OR P6, PT, R14.reuse, 0x1, P6 ;  /* 0x000000010e00780c */ /* 0x040fe400037c1670 */
[C---:B------:R-:W-:Y:S02]  /*5890*/  ISETP.LT.OR P2, PT, R14.reuse, 0x2, P2 ;  /* 0x000000020e00780c */ /* 0x040fe40001741670 */
[----:B------:R-:W-:Y:S02]  /*58a0*/  ISETP.LT.OR P3, PT, R14, 0x1a, P3 ;  /* 0x0000001a0e00780c */ /* 0x000fe40001f61670 */
[----:B------:R-:W-:-:S02]  /*58b0*/  ISETP.GT.AND P5, PT, R152, 0x9, P1 ;  /* 0x000000099800780c */ /* 0x000fc40000fa4270 */
[----:B------:R-:W-:Y:S01]  /*58c0*/  FSEL R163, R24, -INF , !P6 ;  /* 0xff80000018a37808 */ /* 0x000fe20007000000 */
[----:B0-----:R-:W-:Y:S01]  /*58d0*/  IMAD.IADD R28, R156, 0x1, R159 ;  /* 0x000000019c1c7824 */ /* 0x001fe200078e029f */
[----:B------:R-:W-:Y:S02]  /*58e0*/  FSEL R11, R25, -INF , !P2 ;  /* 0xff800000190b7808 */ /* 0x000fe40005000000 */
[C---:B------:R-:W-:Y:S02]  /*58f0*/  ISETP.GT.AND P4, PT, R152.reuse, 0x10, P1 ;  /* 0x000000109800780c */ /* 0x040fe40000f84270 */
[C---:B------:R-:W-:Y:S02]  /*5900*/  ISETP.GT.AND P6, PT, R152.reuse, 0x11, P1 ;  /* 0x000000119800780c */ /* 0x040fe40000fc4270 */
[----:B------:R-:W-:Y:S02]  /*5910*/  ISETP.GT.AND P2, PT, R152, 0x18, P1 ;  /* 0x000000189800780c */ /* 0x000fe40000f44270 */
[----:B------:R-:W-:-:S02]  /*5920*/  FSEL R185, R37, -INF , !P3 ;  /* 0xff80000025b97808 */ /* 0x000fc40005800000 */
[----:B------:R-:W-:Y:S02]  /*5930*/  ISETP.GT.AND P3, PT, R152, 0x30, P1 ;  /* 0x000000309800780c */ /* 0x000fe40000f64270 */
[C---:B------:R-:W-:Y:S02]  /*5940*/  ISETP.LT.OR P5, PT, R14.reuse, 0xa, P5 ;  /* 0x0000000a0e00780c */ /* 0x040fe40002fa1670 */
[C---:B------:R-:W-:Y:S02]  /*5950*/  ISETP.LT.OR P4, PT, R14.reuse, 0x11, P4 ;  /* 0x000000110e00780c */ /* 0x040fe40002781670 */
[C---:B------:R-:W-:Y:S02]  /*5960*/  ISETP.LT.OR P6, PT, R14.reuse, 0x12, P6 ;  /* 0x000000120e00780c */ /* 0x040fe400037c1670 */
[C---:B------:R-:W-:Y:S02]  /*5970*/  ISETP.LT.OR P2, PT, R14.reuse, 0x19, P2 ;  /* 0x000000190e00780c */ /* 0x040fe40001741670 */
[----:B------:R-:W-:-:S02]  /*5980*/  ISETP.LT.OR P3, PT, R14, 0x31, P3 ;  /* 0x000000310e00780c */ /* 0x000fc40001f61670 */
[----:B------:R-:W-:Y:S02]  /*5990*/  FSEL R20, R29, -INF , !P5 ;  /* 0xff8000001d147808 */ /* 0x000fe40006800000 */
[----:B------:R-:W-:Y:S02]  /*59a0*/  ISETP.GT.AND P5, PT, R152, 0x20, P1 ;  /* 0x000000209800780c */ /* 0x000fe40000fa4270 */
[----:B------:R-:W-:Y:S01]  /*59b0*/  FSEL R15, R32, -INF , !P4 ;  /* 0xff800000200f7808 */ /* 0x000fe20006000000 */
[----:B------:R-:W-:Y:S01]  /*59c0*/  IMAD.IADD R32, R158, 0x1, R159 ;  /* 0x000000019e207824 */ /* 0x000fe200078e029f */
[----:B------:R-:W-:Y:S02]  /*59d0*/  FSEL R21, R33, -INF , !P6 ;  /* 0xff80000021157808 */ /* 0x000fe40007000000 */
[----:B------:R-:W-:Y:S02]  /*59e0*/  FSEL R36, R36, -INF , !P2 ;  /* 0xff80000024247808 */ /* 0x000fe40005000000 */
[----:B------:R-:W-:-:S02]  /*59f0*/  ISETP.GT.AND P4, PT, R152, 0x21, P1 ;  /* 0x000000219800780c */ /* 0x000fc40000f84270 */
[C---:B------:R-:W-:Y:S02]  /*5a00*/  ISETP.GT.AND P6, PT, R152.reuse, 0x28, P1 ;  /* 0x000000289800780c */ /* 0x040fe40000fc4270 */
[----:B------:R-:W-:Y:S02]  /*5a10*/  ISETP.GT.AND P2, PT, R152, 0x29, P1 ;  /* 0x000000299800780c */ /* 0x000fe40000f44270 */
[----:B------:R-:W-:Y:S02]  /*5a20*/  FSEL R157, R48, -INF , !P3 ;  /* 0xff800000309d7808 */ /* 0x000fe40005800000 */
[----:B------:R-:W-:Y:S02]  /*5a30*/  ISETP.GT.AND P3, PT, R152, 0x41, P1 ;  /* 0x000000419800780c */ /* 0x000fe40000f64270 */
[C---:B------:R-:W-:Y:S02]  /*5a40*/  ISETP.LT.OR P5, PT, R14.reuse, 0x21, P5 ;  /* 0x000000210e00780c */ /* 0x040fe40002fa1670 */
[----:B------:R-:W-:-:S02]  /*5a50*/  ISETP.LT.OR P4, PT, R14, 0x22, P4 ;  /* 0x000000220e00780c */ /* 0x000fc40002781670 */
[C---:B------:R-:W-:Y:S02]  /*5a60*/  ISETP.LT.OR P6, PT, R14.reuse, 0x29, P6 ;  /* 0x000000290e00780c */ /* 0x040fe400037c1670 */
[C---:B------:R-:W-:Y:S02]  /*5a70*/  ISETP.LT.OR P2, PT, R14.reuse, 0x2a, P2 ;  /* 0x0000002a0e00780c */ /* 0x040fe40001741670 */
[----:B------:R-:W-:Y:S02]  /*5a80*/  ISETP.LT.OR P3, PT, R14, 0x42, P3 ;  /* 0x000000420e00780c */ /* 0x000fe40001f61670 */
[----:B------:R-:W-:Y:S02]  /*5a90*/  FSEL R181, R40, -INF , !P5 ;  /* 0xff80000028b57808 */ /* 0x000fe40006800000 */
[----:B------:R-:W-:Y:S02]  /*5aa0*/  ISETP.GT.AND P5, PT, R152, 0x31, P1 ;  /* 0x000000319800780c */ /* 0x000fe40000fa4270 */
[----:B------:R-:W-:-:S02]  /*5ab0*/  FSEL R167, R41, -INF , !P4 ;  /* 0xff80000029a77808 */ /* 0x000fc40006000000 */
[----:B------:R-:W-:Y:S02]  /*5ac0*/  FSEL R165, R44, -INF , !P6 ;  /* 0xff8000002ca57808 */ /* 0x000fe40007000000 */
        /* <DEDUP_REMOVED lines=12> */
[----:B------:R-:W-:Y:S02]  /*5b90*/  FSEL R153, R52, -INF , !P4 ;  /* 0xff80000034997808 */ /* 0x000fe40006000000 */
[----:B------:R-:W-:Y:S02]  /*5ba0*/  FSEL R53, R53, -INF , !P6 ;  /* 0xff80000035357808 */ /* 0x000fe40007000000 */
[----:B------:R-:W-:Y:S02]  /*5bb0*/  FSEL R49, R56, -INF , !P2 ;  /* 0xff80000038317808 */ /* 0x000fe40005000000 */
[C---:B------:R-:W-:Y:S02]  /*5bc0*/  ISETP.GT.AND P5, PT, R152.reuse, 0x48, P1 ;  /* 0x000000489800780c */ /* 0x040fe40000fa4270 */
        /* <DEDUP_REMOVED lines=11> */
[----:B------:R-:W-:Y:S02]  /*5c80*/  FSEL R61, R61, -INF , !P4 ;  /* 0xff8000003d3d7808 */ /* 0x000fe40006000000 */
[----:B------:R-:W-:-:S02]  /*5c90*/  FSEL R7, R64, -INF , !P6 ;  /* 0xff80000040077808 */ /* 0x000fc40007000000 */
[----:B------:R-:W-:Y:S02]  /*5ca0*/  FSEL R65, R65, -INF , !P2 ;  /* 0xff80000041417808 */ /* 0x000fe40005000000 */
[C---:B------:R-:W-:Y:S02]  /*5cb0*/  ISETP.GT.AND P5, PT, R152.reuse, 0x59, P1 ;  /* 0x000000599800780c */ /* 0x040fe40000fa4270 */
[C---:B------:R-:W-:Y:S02]  /*5cc0*/  ISETP.GT.AND P4, PT, R152.reuse, 0x60, P1 ;  /* 0x000000609800780c */ /* 0x040fe40000f84270 */
[C---:B------:R-:W-:Y:S02]  /*5cd0*/  ISETP.GT.AND P6, PT, R152.reuse, 0x61, P1 ;  /* 0x000000619800780c */ /* 0x040fe40000fc4270 */
[----:B------:R-:W-:Y:S02]  /*5ce0*/  ISETP.GT.AND P2, PT, R152, 0x68, P1 ;  /* 0x000000689800780c */ /* 0x000fe40000f44270 */
[----:B------:R-:W-:-:S02]  /*5cf0*/  FSEL R77, R77, -INF , !P3 ;  /* 0xff8000004d4d7808 */ /* 0x000fc40005800000 */
[----:B------:R-:W-:Y:S02]  /*5d00*/  PLOP3.LUT P3, PT, PT, PT, UP0, 0x40, 0x0 ;  /* 0x000000000000781c */ /* 0x000fe40003f6e808 */
[C---:B------:R-:W-:Y:S02]  /*5d10*/  ISETP.LT.OR P5, PT, R14.reuse, 0x5a, P5 ;  /* 0x0000005a0e00780c */ /* 0x040fe40002fa1670 */
[C---:B------:R-:W-:Y:S02]  /*5d20*/  ISETP.LT.OR P4, PT, R14.reuse, 0x61, P4 ;  /* 0x000000610e00780c */ /* 0x040fe40002781670 */
[C---:B------:R-:W-:Y:S02]  /*5d30*/  ISETP.LT.OR P6, PT, R14.reuse, 0x62, P6 ;  /* 0x000000620e00780c */ /* 0x040fe400037c1670 */
[----:B------:R-:W-:Y:S02]  /*5d40*/  ISETP.LT.OR P2, PT, R14, 0x69, P2 ;  /* 0x000000690e00780c */ /* 0x000fe40001741670 */
[----:B------:R-:W-:-:S02]  /*5d50*/  FSEL R69, R69, -INF , !P5 ;  /* 0xff80000045457808 */ /* 0x000fc40006800000 */
[----:B------:R-:W-:Y:S02]  /*5d60*/  FSEL R29, R72, -INF , !P4 ;  /* 0xff800000481d7808 */ /* 0x000fe40006000000 */
[----:B------:R-:W-:Y:S02]  /*5d70*/  FSEL R73, R73, -INF , !P6 ;  /* 0xff80000049497808 */ /* 0x000fe40007000000 */
[----:B------:R-:W-:Y:S02]  /*5d80*/  FSEL R33, R76, -INF , !P2 ;  /* 0xff8000004c217808 */ /* 0x000fe40005000000 */
[C---:B------:R-:W-:Y:S02]  /*5d90*/  ISETP.GT.AND P5, PT, R152.reuse, 0x70, P1 ;  /* 0x000000709800780c */ /* 0x040fe40000fa4270 */
[C---:B------:R-:W-:Y:S02]  /*5da0*/  ISETP.GT.AND P4, PT, R152.reuse, 0x71, P1 ;  /* 0x000000719800780c */ /* 0x040fe40000f84270 */
[----:B------:R-:W-:-:S02]  /*5db0*/  ISETP.GT.AND P6, PT, R152, 0x78, P1 ;  /* 0x000000789800780c */ /* 0x000fc40000fc4270 */
[----:B------:R-:W-:Y:S02]  /*5dc0*/  ISETP.GT.AND P2, PT, R152, 0x79, P1 ;  /* 0x000000799800780c */ /* 0x000fe40000f44270 */
[C---:B------:R-:W-:Y:S02]  /*5dd0*/  ISETP.LT.OR P5, PT, R14.reuse, 0x71, P5 ;  /* 0x000000710e00780c */ /* 0x040fe40002fa1670 */
[C---:B------:R-:W-:Y:S02]  /*5de0*/  ISETP.LT.OR P4, PT, R14.reuse, 0x72, P4 ;  /* 0x000000720e00780c */ /* 0x040fe40002781670 */
[C---:B------:R-:W-:Y:S02]  /*5df0*/  ISETP.LT.OR P6, PT, R14.reuse, 0x79, P6 ;  /* 0x000000790e00780c */ /* 0x040fe400037c1670 */
[----:B------:R-:W-:Y:S02]  /*5e00*/  ISETP.LT.OR P2, PT, R14, 0x7a, P2 ;  /* 0x0000007a0e00780c */ /* 0x000fe40001741670 */
[----:B------:R-:W-:-:S02]  /*5e10*/  FSEL R37, R80, -INF , !P5 ;  /* 0xff80000050257808 */ /* 0x000fc40006800000 */
[----:B------:R-:W-:Y:S02]  /*5e20*/  FSEL R81, R81, -INF , !P4 ;  /* 0xff80000051517808 */ /* 0x000fe40006000000 */
[----:B------:R-:W-:Y:S02]  /*5e30*/  FSEL R41, R84, -INF , !P6 ;  /* 0xff80000054297808 */ /* 0x000fe40007000000 */
[----:B------:R-:W-:Y:S01]  /*5e40*/  FSEL R85, R85, -INF , !P2 ;  /* 0xff80000055557808 */ /* 0x000fe20005000000 */
        /* <DEDUP_REMOVED lines=14> */
.L_x_1030:
[----:B------:R-:W-:-:S05]  /*5f30*/  IMAD.U32 R4, RZ, RZ, UR29 ;  /* 0x0000001dff047e24 */ /* 0x000fca000f8e00ff */
[----:B------:R-:W-:-:S13]  /*5f40*/  ISETP.NE.AND P2, PT, R4, 0x1, PT ;  /* 0x000000010400780c */ /* 0x000fda0003f45270 */
[----:B------:R-:W0:Y:S02]  /*5f50*/  @P2 LDC.64 R158, c[0x0][0x9e8] ;  /* 0x00027a00ff9e2b82 */ /* 0x000e240000000a00 */
[----:B0-----:R-:W-:-:S05]  /*5f60*/  @P2 IMAD.HI.U32 R158, R179, R158, RZ ;  /* 0x0000009eb39e2227 */ /* 0x001fca00078e00ff */
[----:B------:R-:W-:-:S07]  /*5f70*/  @P2 SHF.R.U32.HI R179, RZ, R159, R158 ;  /* 0x0000009fffb32219 */ /* 0x000fce000001169e */
.L_x_1031:
[----:B------:R-:W-:Y:S05]  /*5f80*/  BSYNC B0 ;  /* 0x0000000000007941 */ /* 0x000fea0003800000 */
.L_x_1029:
[----:B------:R-:W-:-:S04]  /*5f90*/  IMAD R179, R179, R4, -R154 ;  /* 0x00000004b3b37224 */ /* 0x000fc800078e0a9a */
[----:B------:R-:W-:-:S05]  /*5fa0*/  IMAD R179, R16, -0x2, R179 ;  /* 0xfffffffe10b37824 */ /* 0x000fca00078e02b3 */
[----:B------:R-:W-:Y:S02]  /*5fb0*/  VIADDMNMX R28, R179, R4, R28, PT ;  /* 0x00000004b31c7246 */ /* 0x000fe4000380011c */
[----:B------:R-:W-:-:S07]  /*5fc0*/  VIMNMX R32, R32, R179, !PT ;  /* 0x000000b320207248 */ /* 0x000fce0007fe0100 */
.L_x_1028:
[----:B------:R-:W-:Y:S02]  /*5fd0*/  FMNMX.FTZ R4, R163, R8, !PT ;  /* 0x00000008a3047209 */ /* 0x000fe40007810000 */
[----:B------:R-:W-:Y:S02]  /*5fe0*/  ISETP.GT.AND P5, PT, R32, 0x10, P1 ;  /* 0x000000102000780c */ /* 0x000fe40000fa4270 */
[----:B------:R-:W-:Y:S02]  /*5ff0*/  FMNMX.FTZ R4, R11, R4, !PT ;  /* 0x000000040b047209 */ /* 0x000fe40007810000 */
[----:B------:R-:W-:Y:S02]  /*6000*/  ISETP.LT.OR P5, PT, R28, 0x11, P5 ;  /* 0x000000111c00780c */ /* 0x000fe40002fa1670 */
[----:B------:R-:W-:Y:S02]  /*6010*/  FMNMX.FTZ R159, R13, R4, !PT ;  /* 0x000000040d9f7209 */ /* 0x000fe40007810000 */
[----:B------:R-:W-:-:S02]  /*6020*/  ISETP.GT.AND P2, PT, R32, 0x1, P1 ;  /* 0x000000012000780c */ /* 0x000fc40000f44270 */
[----:B------:R-:W-:Y:S02]  /*6030*/  FMNMX.FTZ R4, R20, R159, !PT ;  /* 0x0000009f14047209 */ /* 0x000fe40007810000 */
[----:B------:R-:W-:Y:S02]  /*6040*/  ISETP.GT.AND P3, PT, R32, 0x8, P1 ;  /* 0x000000082000780c */ /* 0x000fe40000f64270 */
[----:B------:R-:W-:Y:S02]  /*6050*/  FMNMX.FTZ R4, R15, R4, !PT ;  /* 0x000000040f047209 */ /* 0x000fe40007810000 */
[----:B------:R-:W-:Y:S02]  /*6060*/  ISETP.LT.OR P2, PT, R28, 0x2, P2 ;  /* 0x000000021c00780c */ /* 0x000fe40001741670 */
[----:B------:R-:W-:Y:S02]  /*6070*/  FMNMX.FTZ R159, R21, R4, !PT ;  /* 0x00000004159f7209 */ /* 0x000fe40007810000 */
[----:B------:R-:W-:-:S02]  /*6080*/  ISETP.GT.AND P4, PT, R32, 0x9, P1 ;  /* 0x000000092000780c */ /* 0x000fc40000f84270 */
[----:B------:R-:W-:Y:S02]  /*6090*/  FMNMX.FTZ R4, R36, R159, !PT ;  /* 0x0000009f24047209 */ /* 0x000fe40007810000 */
[C---:B------:R-:W-:Y:S02]  /*60a0*/  ISETP.LT.OR P3, PT, R28.reuse, 0x9, P3 ;  /* 0x000000091c00780c */ /* 0x040fe40001f61670 */
[----:B------:R-:W-:Y:S02]  /*60b0*/  FMNMX.FTZ R4, R185, R4, !PT ;  /* 0x00000004b9047209 */ /* 0x000fe40007810000 */
[----:B------:R-:W-:Y:S02]  /*60c0*/  FSEL R27, R27, -INF , !P2 ;  /* 0xff8000001b1b7808 */ /* 0x000fe40005000000 */
[----:B------:R-:W-:Y:S02]  /*60d0*/  FMNMX.FTZ R4, R181, R4, !PT ;  /* 0x00000004b5047209 */ /* 0x000fe40007810000 */
[----:B------:R-:W-:-:S02]  /*60e0*/  ISETP.LT.OR P4, PT, R28, 0xa, P4 ;  /* 0x0000000a1c00780c */ /* 0x000fc40002781670 */
[----:B------:R-:W-:Y:S02]  /*60f0*/  FMNMX.FTZ R4, R167, R4, !PT ;  /* 0x00000004a7047209 */ /* 0x000fe40007810000 */
[----:B------:R-:W-:Y:S02]  /*6100*/  ISETP.GT.AND P2, PT, R32, 0x11, P1 ;  /* 0x000000112000780c */ /* 0x000fe40000f44270 */
        /* <DEDUP_REMOVED lines=17> */
[C---:B------:R-:W-:Y:S02]  /*6220*/  ISETP.GT.AND P4, PT, R32.reuse, 0x29, P1 ;  /* 0x000000292000780c */ /* 0x040fe40000f84270 */
[----:B------:R-:W-:Y:S02]  /*6230*/  FMNMX.FTZ R4, R61, R4, !PT ;  /* 0x000000043d047209 */ /* 0x000fe40007810000 */
[----:B------:R-:W-:Y:S02]  /*6240*/  FSEL R43, R43, -INF , !P2 ;  /* 0xff8000002b2b7808 */ /* 0x000fe40005000000 */
[----:B------:R-:W-:Y:S02]  /*6250*/  FMNMX.FTZ R4, R7, R4, !PT ;  /* 0x0000000407047209 */ /* 0x000fe40007810000 */
[----:B------:R-:W-:-:S02]  /*6260*/  ISETP.GT.AND P2, PT, R32, 0x30, P1 ;  /* 0x000000302000780c */ /* 0x000fc40000f44270 */
[----:B------:R-:W-:Y:S02]  /*6270*/  FMNMX.FTZ R4, R65, R4, !PT ;  /* 0x0000000441047209 */ /* 0x000fe40007810000 */
[C---:B------:R-:W-:Y:S02]  /*6280*/  ISETP.LT.OR P4, PT, R28.reuse, 0x2a, P4 ;  /* 0x0000002a1c00780c */ /* 0x040fe40002781670 */
[----:B------:R-:W-:Y:S02]  /*6290*/  FMNMX.FTZ R4, R25, R4, !PT ;  /* 0x0000000419047209 */ /* 0x000fe40007810000 */
[----:B------:R-:W-:Y:S02]  /*62a0*/  ISETP.LT.OR P2, PT, R28, 0x31, P2 ;  /* 0x000000311c00780c */ /* 0x000fe40001741670 */
[----:B------:R-:W-:Y:S02]  /*62b0*/  FMNMX.FTZ R4, R69, R4, !PT ;  /* 0x0000000445047209 */ /* 0x000fe40007810000 */
[----:B------:R-:W-:-:S02]  /*62c0*/  FSEL R47, R47, -INF , !P4 ;  /* 0xff8000002f2f7808 */ /* 0x000fc40006000000 */
[----:B------:R-:W-:Y:S02]  /*62d0*/  FMNMX.FTZ R4, R29, R4, !PT ;  /* 0x000000041d047209 */ /* 0x000fe40007810000 */
[----:B------:R-:W-:Y:S02]  /*62e0*/  FSEL R191, R50, -INF , !P2 ;  /* 0xff80000032bf7808 */ /* 0x000fe40005000000 */
[----:B------:R-:W-:Y:S02]  /*62f0*/  FMNMX.FTZ R4, R73, R4, !PT ;  /* 0x0000000449047209 */ /* 0x000fe40007810000 */
[C---:B------:R-:W-:Y:S02]  /*6300*/  ISETP.GT.AND P4, PT, R32.reuse, 0x39, P1 ;  /* 0x000000392000780c */ /* 0x040fe40000f84270 */
        /* <DEDUP_REMOVED lines=9> */
[----:B------:R-:W-:Y:S02]  /*63a0*/  ISETP.GT.AND P4, PT, R32, 0x49, P1 ;  /* 0x000000492000780c */ /* 0x000fe40000f84270 */
[----:B------:R-:W-:Y:S02]  /*63b0*/  FMNMX.FTZ R14, R85, R4, !PT ;  /* 0x00000004550e7209 */ /* 0x000fe40007810000 */
[----:B------:R-:W-:-:S03]  /*63c0*/  ISETP.LT.OR P4, PT, R28, 0x4a, P4 ;  /* 0x0000004a1c00780c */ /* 0x000fc60002781670 */
[----:B------:R-:W0:Y:S01]  /*63d0*/  SHFL.BFLY PT, R159, R14, 0x2, 0x1f ;  /* 0x0c401f000e9f7f89 */ /* 0x000e2200000e0000 */
[----:B------:R-:W-:Y:S02]  /*63e0*/  FSEL R63, R63, -INF , !P4 ;  /* 0xff8000003f3f7808 */ /* 0x000fe40006000000 */
[----:B------:R-:W-:-:S04]  /*63f0*/  ISETP.GT.AND P4, PT, R32, 0x59, P1 ;  /* 0x000000592000780c */ /* 0x000fc80000f84270 */
[----:B------:R-:W-:-:S04]  /*6400*/  ISETP.LT.OR P4, PT, R28, 0x5a, P4 ;  /* 0x0000005a1c00780c */ /* 0x000fc80002781670 */
[----:B------:R-:W-:Y:S02]  /*6410*/  FSEL R71, R71, -INF , !P4 ;  /* 0xff80000047477808 */ /* 0x000fe40006000000 */
[----:B------:R-:W-:-:S04]  /*6420*/  ISETP.GT.AND P4, PT, R32, 0x69, P1 ;  /* 0x000000692000780c */ /* 0x000fc80000f84270 */
[----:B------:R-:W-:-:S04]  /*6430*/  ISETP.LT.OR P4, PT, R28, 0x6a, P4 ;  /* 0x0000006a1c00780c */ /* 0x000fc80002781670 */
[----:B------:R-:W-:Y:S02]  /*6440*/  FSEL R79, R79, -INF , !P4 ;  /* 0xff8000004f4f7808 */ /* 0x000fe40006000000 */
[----:B0-----:R-:W-:-:S05]  /*6450*/  FMNMX.FTZ R159, R14, R159, !PT ;  /* 0x0000009f0e9f7209 */ /* 0x001fca0007810000 */
[----:B------:R-:W0:Y:S02]  /*6460*/  SHFL.BFLY PT, R4, R159, 0x1, 0x1f ;  /* 0x0c201f009f047f89 */ /* 0x000e2400000e0000 */
[----:B0-----:R-:W-:Y:S02]  /*6470*/  FMNMX.FTZ R4, R159, R4, !PT ;  /* 0x000000049f047209 */ /* 0x001fe40007810000 */
[----:B------:R-:W-:Y:S02]  /*6480*/  FSEL R159, R30, -INF , !P3 ;  /* 0xff8000001e9f7808 */ /* 0x000fe40005800000 */
[----:B------:R-:W-:Y:S01]  /*6490*/  FSETP.NEU.FTZ.AND P6, PT, R4, -INF , PT ;  /* 0xff8000000400780b */ /* 0x000fe20003fdd000 */
[----:B------:R-:W-:-:S01]  /*64a0*/  FFMA.FTZ R189, R2, R4, -8 ;  /* 0xc100000002bd7423 */ /* 0x000fc20000010004 */
[----:B------:R-:W-:-:S04]  /*64b0*/  ISETP.GT.AND P3, PT, R32, 0x18, P1 ;  /* 0x000000182000780c */ /* 0x000fc80000f64270 */
[----:B------:R-:W-:Y:S02]  /*64c0*/  FSEL R189, R189, RZ, P6 ;  /* 0x000000ffbdbd7208 */ /* 0x000fe40003000000 */
[----:B------:R-:W-:-:S03]  /*64d0*/  ISETP.LT.OR P3, PT, R28, 0x19, P3 ;  /* 0x000000191c00780c */ /* 0x000fc60001f61670 */
[--C-:B------:R-:W-:Y:S01]  /*64e0*/  FFMA.FTZ R14, R2, R163, -R189.reuse ;  /* 0x000000a3020e7223 */ /* 0x100fe200000108bd */
[----:B------:R-:W-:Y:S01]  /*64f0*/  FSEL R163, R34, -INF , !P5 ;  /* 0xff80000022a37808 */ /* 0x000fe20006800000 */
[--C-:B------:R-:W-:Y:S01]  /*6500*/  FFMA.FTZ R30, R2, R21, -R189.reuse ;  /* 0x00000015021e7223 */ /* 0x100fe200000108bd */
[----:B------:R-:W-:Y:S01]  /*6510*/  ISETP.GT.AND P5, PT, R32, 0x20, P1 ;  /* 0x000000202000780c */ /* 0x000fe20000fa4270 */
[--C-:B------:R-:W-:Y:S01]  /*6520*/  FFMA.FTZ R21, R2, R36, -R189.reuse ;  /* 0x0000002402157223 */ /* 0x100fe200000108bd */
[----:B------:R-:W-:Y:S01]  /*6530*/  FSEL R179, R38, -INF , !P3 ;  /* 0xff80000026b37808 */ /* 0x000fe20005800000 */
[--C-:B------:R-:W-:Y:S01]  /*6540*/  FFMA.FTZ R36, R2, R185, -R189.reuse ;  /* 0x000000b902247223 */ /* 0x100fe200000108bd */
[----:B------:R-:W-:Y:S01]  /*6550*/  ISETP.LT.OR P5, PT, R28, 0x21, P5 ;  /* 0x000000211c00780c */ /* 0x000fe20002fa1670 */
[--C-:B------:R-:W-:Y:S01]  /*6560*/  FFMA.FTZ R38, R2, R181, -R189.reuse ;  /* 0x000000b502267223 */ /* 0x100fe200000108bd */
[----:B------:R-:W-:Y:S01]  /*6570*/  ISETP.GT.AND P3, PT, R32, 0x28, P1 ;  /* 0x000000282000780c */ /* 0x000fe20000f64270 */
[--C-:B------:R-:W-:Y:S01]  /*6580*/  FFMA.FTZ R40, R2, R157, -R189.reuse ;  /* 0x0000009d02287223 */ /* 0x100fe200000108bd */
[----:B------:R-:W-:Y:S01]  /*6590*/  FSEL R183, R42, -INF , !P5 ;  /* 0xff8000002ab77808 */ /* 0x000fe20006800000 */
[--C-:B------:R-:W-:Y:S01]  /*65a0*/  FFMA.FTZ R42, R2, R153, -R189.reuse ;  /* 0x00000099022a7223 */ /* 0x100fe200000108bd */
[----:B------:R-:W-:Y:S01]  /*65b0*/  ISETP.GT.AND P5, PT, R32, RZ, P1 ;  /* 0x000000ff2000720c */ /* 0x000fe20000fa4270 */
[--C-:B------:R-:W-:Y:S01]  /*65c0*/  FFMA.FTZ R44, R2, R49, -R189.reuse ;  /* 0x00000031022c7223 */ /* 0x100fe200000108bd */
[----:B------:R-:W-:Y:S01]  /*65d0*/  ISETP.LT.OR P3, PT, R28, 0x29, P3 ;  /* 0x000000291c00780c */ /* 0x000fe20001f61670 */
[--C-:B------:R-:W-:Y:S01]  /*65e0*/  FFMA.FTZ R11, R2, R11, -R189.reuse ;  /* 0x0000000b020b7223 */ /* 0x100fe200000108bd */
[----:B------:R-:W-:Y:S01]  /*65f0*/  ISETP.LT.OR P5, PT, R28, 0x1, P5 ;  /* 0x000000011c00780c */ /* 0x000fe20002fa1670 */
[----:B------:R-:W-:Y:S01]  /*6600*/  MUFU.EX2 R14, R14 ;  /* 0x0000000e000e7308 */ /* 0x000fe20000000800 */
[----:B------:R-:W-:Y:S01]  /*6610*/  FSEL R187, R46, -INF , !P3 ;  /* 0xff8000002ebb7808 */ /* 0x000fe20005800000 */
[--C-:B------:R-:W-:Y:S01]  /*6620*/  FFMA.FTZ R13, R2, R13, -R189.reuse ;  /* 0x0000000d020d7223 */ /* 0x100fe200000108bd */
[----:B------:R-:W-:Y:S01]  /*6630*/  FSEL R195, R26, -INF , !P5 ;  /* 0xff8000001ac37808 */ /* 0x000fe20006800000 */
[--C-:B------:R-:W-:Y:S01]  /*6640*/  FFMA.FTZ R20, R2, R20, -R189.reuse ;  /* 0x0000001402147223 */ /* 0x100fe200000108bd */
[----:B------:R-:W-:Y:S01]  /*6650*/  ISETP.GT.AND P3, PT, R32, 0x31, P1 ;  /* 0x000000312000780c */ /* 0x000fe20000f64270 */
[--C-:B------:R-:W-:Y:S01]  /*6660*/  FFMA.FTZ R15, R2, R15, -R189.reuse ;  /* 0x0000000f020f7223 */ /* 0x100fe200000108bd */
[----:B------:R-:W-:Y:S01]  /*6670*/  FMNMX.FTZ R24, R195, R10, !PT ;  /* 0x0000000ac3187209 */ /* 0x000fe20007810000 */
[----:B------:R-:W-:Y:S01]  /*6680*/  MUFU.EX2 R11, R11 ;  /* 0x0000000b000b7308 */ /* 0x000fe20000000800 */
[----:B------:R-:W-:Y:S01]  /*6690*/  ISETP.GT.AND P5, PT, R32, 0x38, P1 ;  /* 0x000000382000780c */ /* 0x000fe20000fa4270 */
[C-C-:B------:R-:W-:Y:S01]  /*66a0*/  FFMA.FTZ R48, R2.reuse, R81, -R189.reuse ;  /* 0x0000005102307223 */ /* 0x140fe200000108bd */
[----:B------:R-:W-:Y:S01]  /*66b0*/  FMNMX.FTZ R26, R27, R24, !PT ;  /* 0x000000181b1a7209 */ /* 0x000fe20007810000 */
[--C-:B------:R-:W-:Y:S01]  /*66c0*/  FFMA.FTZ R85, R2, R85, -R189.reuse ;  /* 0x0000005502557223 */ /* 0x100fe200000108bd */
[----:B------:R-:W-:Y:S01]  /*66d0*/  ISETP.LT.OR P3, PT, R28, 0x32, P3 ;  /* 0x000000321c00780c */ /* 0x000fe20001f61670 */
[--C-:B------:R-:W-:Y:S01]  /*66e0*/  FFMA.FTZ R53, R2, R53, -R189.reuse ;  /* 0x0000003502357223 */ /* 0x100fe200000108bd */
[----:B------:R-:W-:Y:S01]  /*66f0*/  FMNMX.FTZ R26, R159, R26, !PT ;  /* 0x0000001a9f1a7209 */ /* 0x000fe20007810000 */
[----:B------:R0:W-:Y:S01]  /*6700*/  MUFU.EX2 R24, R30 ;  /* 0x0000001e00187308 */ /* 0x0001e20000000800 */
[----:B------:R-:W-:Y:S01]  /*6710*/  ISETP.LT.OR P5, PT, R28, 0x39, P5 ;  /* 0x000000391c00780c */ /* 0x000fe20002fa1670 */
[C-C-:B------:R-:W-:Y:S01]  /*6720*/  FFMA.FTZ R57, R2.reuse, R57, -R189.reuse ;  /* 0x0000003902397223 */ /* 0x140fe200000108bd */
[----:B------:R-:W-:Y:S01]  /*6730*/  FMNMX.FTZ R26, R31, R26, !PT ;  /* 0x0000001a1f1a7209 */ /* 0x000fe20007810000 */
[C-C-:B------:R-:W-:Y:S01]  /*6740*/  FFMA.FTZ R61, R2.reuse, R61, -R189.reuse ;  /* 0x0000003d023d7223 */ /* 0x140fe200000108bd */
[----:B------:R-:W-:Y:S01]  /*6750*/  FSEL R193, R51, -INF , !P3 ;  /* 0xff80000033c17808 */ /* 0x000fe20005800000 */
[--C-:B------:R-:W-:Y:S01]  /*6760*/  FFMA.FTZ R51, R2, R167, -R189.reuse ;  /* 0x000000a702337223 */ /* 0x100fe200000108bd */
[----:B------:R-:W-:Y:S01]  /*6770*/  FMNMX.FTZ R26, R163, R26, !PT ;  /* 0x0000001aa31a7209 */ /* 0x000fe20007810000 */
[----:B------:R-:W-:Y:S01]  /*6780*/  MUFU.EX2 R13, R13 ;  /* 0x0000000d000d7308 */ /* 0x000fe20000000800 */
[----:B------:R-:W-:Y:S01]  /*6790*/  FSEL R185, R54, -INF , !P5 ;  /* 0xff80000036b97808 */ /* 0x000fe20006800000 */
[C-C-:B------:R-:W-:Y:S01]  /*67a0*/  FFMA.FTZ R65, R2.reuse, R65, -R189.reuse ;  /* 0x0000004102417223 */ /* 0x140fe200000108bd */
[----:B0-----:R-:W-:Y:S01]  /*67b0*/  FMNMX.FTZ R30, R35, R26, !PT ;  /* 0x0000001a231e7209 */ /* 0x001fe20007810000 */
        /* <DEDUP_REMOVED lines=9> */
[----:B------:R-:W-:Y:S01]  /*6850*/  FSEL R181, R58, -INF , !P2 ;  /* 0xff8000003ab57808 */ /* 0x000fe20005000000 */
[----:B------:R-:W-:Y:S01]  /*6860*/  FFMA.FTZ R41, R2, R41, -R189 ;  /* 0x0000002902297223 */ /* 0x000fe200000108bd */
[----:B------:R-:W-:Y:S01]  /*6870*/  FMNMX.FTZ R34, R183, R34, !PT ;  /* 0x00000022b7227209 */ /* 0x000fe20007810000 */
[----:B------:R0:W-:Y:S01]  /*6880*/  MUFU.EX2 R30, R38 ;  /* 0x00000026001e7308 */ /* 0x0001e20000000800 */
[----:B------:R-:W-:-:S02]  /*6890*/  ISETP.LT.OR P3, PT, R28, 0x42, P3 ;  /* 0x000000421c00780c */ /* 0x000fc40001f61670 */
[----:B------:R-:W-:Y:S02]  /*68a0*/  FMNMX.FTZ R34, R43, R34, !PT ;  /* 0x000000222b227209 */ /* 0x000fe40007810000 */
[----:B------:R-:W-:Y:S02]  /*68b0*/  ISETP.LT.OR P5, PT, R28, 0x49, P5 ;  /* 0x000000491c00780c */ /* 0x000fe40002fa1670 */
[----:B------:R-:W-:Y:S01]  /*68c0*/  FMNMX.FTZ R34, R187, R34, !PT ;  /* 0x00000022bb227209 */ /* 0x000fe20007810000 */
[----:B------:R-:W-:Y:S01]  /*68d0*/  MUFU.EX2 R20, R20 ;  /* 0x0000001400147308 */ /* 0x000fe20000000800 */
[----:B0-----:R-:W-:-:S01]  /*68e0*/  FFMA.FTZ R38, R2, R165, -R189 ;  /* 0x000000a502267223 */ /* 0x001fc200000108bd */
[----:B------:R-:W-:Y:S01]  /*68f0*/  FSEL R167, R59, -INF , !P3 ;  /* 0xff8000003ba77808 */ /* 0x000fe20005800000 */
[----:B------:R-:W-:-:S01]  /*6900*/  FFMA.FTZ R59, R2, R161, -R189 ;  /* 0x000000a1023b7223 */ /* 0x000fc200000108bd */
[----:B------:R-:W-:Y:S02]  /*6910*/  FMNMX.FTZ R36, R47, R34, !PT ;  /* 0x000000222f247209 */ /* 0x000fe40007810000 */
[----:B------:R-:W-:-:S02]  /*6920*/  ISETP.GT.AND P2, PT, R32, 0x50, P1 ;  /* 0x000000502000780c */ /* 0x000fc40000f44270 */
[----:B------:R-:W-:Y:S01]  /*6930*/  FMNMX.FTZ R36, R191, R36, !PT ;  /* 0x00000024bf247209 */ /* 0x000fe20007810000 */
[----:B------:R0:W-:Y:S01]  /*6940*/  MUFU.EX2 R34, R38 ;  /* 0x0000002600227308 */ /* 0x0001e20000000800 */
[----:B------:R-:W-:Y:S02]  /*6950*/  FSEL R165, R62, -INF , !P5 ;  /* 0xff8000003ea57808 */ /* 0x000fe40006800000 */
[----:B------:R-:W-:Y:S02]  /*6960*/  FMNMX.FTZ R36, R193, R36, !PT ;  /* 0x00000024c1247209 */ /* 0x000fe40007810000 */
[----:B------:R-:W-:Y:S02]  /*6970*/  ISETP.GT.AND P3, PT, R32, 0x51, P1 ;  /* 0x000000512000780c */ /* 0x000fe40000f64270 */
[----:B------:R-:W-:Y:S01]  /*6980*/  FMNMX.FTZ R36, R185, R36, !PT ;  /* 0x00000024b9247209 */ /* 0x000fe20007810000 */
[----:B------:R-:W-:Y:S01]  /*6990*/  MUFU.EX2 R15, R15 ;  /* 0x0000000f000f7308 */ /* 0x000fe20000000800 */
[----:B------:R-:W-:-:S02]  /*69a0*/  ISETP.LT.OR P2, PT, R28, 0x51, P2 ;  /* 0x000000511c00780c */ /* 0x000fc40001741670 */
[----:B0-----:R-:W-:Y:S02]  /*69b0*/  FMNMX.FTZ R38, R55, R36, !PT ;  /* 0x0000002437267209 */ /* 0x001fe40007810000 */
[----:B------:R-:W-:Y:S02]  /*69c0*/  ISETP.GT.AND P5, PT, R32, 0x58, P1 ;  /* 0x000000582000780c */ /* 0x000fe40000fa4270 */
[----:B------:R-:W-:Y:S01]  /*69d0*/  FMNMX.FTZ R38, R181, R38, !PT ;  /* 0x00000026b5267209 */ /* 0x000fe20007810000 */
[----:B------:R0:W-:Y:S01]  /*69e0*/  MUFU.EX2 R36, R40 ;  /* 0x0000002800247308 */ /* 0x0001e20000000800 */
[----:B------:R-:W-:Y:S02]  /*69f0*/  FSEL R161, R66, -INF , !P2 ;  /* 0xff80000042a17808 */ /* 0x000fe40005000000 */
[----:B------:R-:W-:Y:S02]  /*6a00*/  FMNMX.FTZ R38, R167, R38, !PT ;  /* 0x00000026a7267209 */ /* 0x000fe40007810000 */
[----:B------:R-:W-:-:S02]  /*6a10*/  ISETP.LT.OR P3, PT, R28, 0x52, P3 ;  /* 0x000000521c00780c */ /* 0x000fc40001f61670 */
[----:B------:R-:W-:Y:S01]  /*6a20*/  FMNMX.FTZ R38, R165, R38, !PT ;  /* 0x00000026a5267209 */ /* 0x000fe20007810000 */
[----:B------:R-:W-:Y:S01]  /*6a30*/  MUFU.EX2 R21, R21 ;  /* 0x0000001500157308 */ /* 0x000fe20000000800 */
[----:B------:R-:W-:Y:S02]  /*6a40*/  ISETP.LT.OR P5, PT, R28, 0x59, P5 ;  /* 0x000000591c00780c */ /* 0x000fe40002fa1670 */
[----:B0-----:R-:W-:Y:S02]  /*6a50*/  FMNMX.FTZ R40, R63, R38, !PT ;  /* 0x000000263f287209 */ /* 0x001fe40007810000 */
[----:B------:R-:W-:Y:S01]  /*6a60*/  FSEL R157, R67, -INF , !P3 ;  /* 0xff800000439d7808 */ /* 0x000fe20005800000 */
[----:B------:R-:W-:Y:S01]  /*6a70*/  FFMA.FTZ R67, R2, R155, -R189 ;  /* 0x0000009b02437223 */ /* 0x000fe200000108bd */
[----:B------:R-:W-:Y:S01]  /*6a80*/  FMNMX.FTZ R40, R161, R40, !PT ;  /* 0x00000028a1287209 */ /* 0x000fe20007810000 */
[----:B------:R0:W-:Y:S01]  /*6a90*/  MUFU.EX2 R38, R42 ;  /* 0x0000002a00267308 */ /* 0x0001e20000000800 */
[----:B------:R-:W-:-:S02]  /*6aa0*/  ISETP.GT.AND P2, PT, R32, 0x60, P1 ;  /* 0x000000602000780c */ /* 0x000fc40000f44270 */
[----:B------:R-:W-:Y:S02]  /*6ab0*/  FSEL R155, R70, -INF , !P5 ;  /* 0xff800000469b7808 */ /* 0x000fe40006800000 */
[----:B------:R-:W-:Y:S02]  /*6ac0*/  FMNMX.FTZ R40, R157, R40, !PT ;  /* 0x000000289d287209 */ /* 0x000fe40007810000 */
[----:B------:R-:W-:Y:S01]  /*6ad0*/  ISETP.GT.AND P3, PT, R32, 0x61, P1 ;  /* 0x000000612000780c */ /* 0x000fe20000f64270 */
[----:B------:R-:W-:Y:S01]  /*6ae0*/  MUFU.EX2 R51, R51 ;  /* 0x0000003300337308 */ /* 0x000fe20000000800 */
[----:B------:R-:W-:Y:S02]  /*6af0*/  ISETP.LT.OR P2, PT, R28, 0x61, P2 ;  /* 0x000000611c00780c */ /* 0x000fe40001741670 */
[----:B------:R-:W-:Y:S02]  /*6b00*/  FMNMX.FTZ R40, R155, R40, !PT ;  /* 0x000000289b287209 */ /* 0x000fe40007810000 */
[----:B------:R-:W-:-:S02]  /*6b10*/  ISETP.GT.AND P5, PT, R32, 0x68, P1 ;  /* 0x000000682000780c */ /* 0x000fc40000fa4270 */
[----:B------:R-:W-:Y:S01]  /*6b20*/  FSEL R153, R74, -INF , !P2 ;  /* 0xff8000004a997808 */ /* 0x000fe20005000000 */
[----:B------:R-:W-:Y:S01]  /*6b30*/  MUFU.EX2 R59, R59 ;  /* 0x0000003b003b7308 */ /* 0x000fe20000000800 */
[C---:B------:R-:W-:Y:S02]  /*6b40*/  ISETP.LT.OR P3, PT, R28.reuse, 0x62, P3 ;  /* 0x000000621c00780c */ /* 0x040fe40001f61670 */
[----:B0-----:R-:W-:Y:S02]  /*6b50*/  FMNMX.FTZ R42, R71, R40, !PT ;  /* 0x00000028472a7209 */ /* 0x001fe40007810000 */
[----:B------:R-:W-:Y:S02]  /*6b60*/  ISETP.LT.OR P5, PT, R28, 0x69, P5 ;  /* 0x000000691c00780c */ /* 0x000fe40002fa1670 */
[----:B------:R-:W-:Y:S01]  /*6b70*/  FSEL R75, R75, -INF , !P3 ;  /* 0xff8000004b4b7808 */ /* 0x000fe20005800000 */
[----:B------:R0:W-:Y:S01]  /*6b80*/  MUFU.EX2 R40, R44 ;  /* 0x0000002c00287308 */ /* 0x0001e20000000800 */
[----:B------:R-:W-:-:S02]  /*6b90*/  FMNMX.FTZ R42, R153, R42, !PT ;  /* 0x0000002a992a7209 */ /* 0x000fc40007810000 */
[----:B------:R-:W-:Y:S02]  /*6ba0*/  ISETP.GT.AND P2, PT, R32, 0x70, P1 ;  /* 0x000000702000780c */ /* 0x000fe40000f44270 */
[----:B------:R-:W-:Y:S02]  /*6bb0*/  FSEL R49, R78, -INF , !P5 ;  /* 0xff8000004e317808 */ /* 0x000fe40006800000 */
[----:B------:R-:W-:Y:S01]  /*6bc0*/  FMNMX.FTZ R42, R75, R42, !PT ;  /* 0x0000002a4b2a7209 */ /* 0x000fe20007810000 */
[----:B------:R-:W-:Y:S01]  /*6bd0*/  MUFU.EX2 R67, R67 ;  /* 0x0000004300437308 */ /* 0x000fe20000000800 */
[----:B------:R-:W-:Y:S01]  /*6be0*/  ISETP.GT.AND P3, PT, R32, 0x71, P1 ;  /* 0x000000712000780c */ /* 0x000fe20000f64270 */
[----:B0-----:R-:W-:Y:S01]  /*6bf0*/  FFMA.FTZ R44, R2, R73, -R189 ;  /* 0x00000049022c7223 */ /* 0x001fe200000108bd */
[----:B------:R-:W-:Y:S02]  /*6c00*/  ISETP.LT.OR P2, PT, R28, 0x71, P2 ;  /* 0x000000711c00780c */ /* 0x000fe40001741670 */
[----:B------:R-:W-:-:S02]  /*6c10*/  FMNMX.FTZ R42, R49, R42, !PT ;  /* 0x0000002a312a7209 */ /* 0x000fc40007810000 */
[----:B------:R-:W-:Y:S01]  /*6c20*/  ISETP.GT.AND P5, PT, R32, 0x78, P1 ;  /* 0x000000782000780c */ /* 0x000fe20000fa4270 */
[----:B------:R-:W-:Y:S01]  /*6c30*/  MUFU.EX2 R53, R53 ;  /* 0x0000003500357308 */ /* 0x000fe20000000800 */
[----:B------:R-:W-:Y:S02]  /*6c40*/  ISETP.LT.OR P3, PT, R28, 0x72, P3 ;  /* 0x000000721c00780c */ /* 0x000fe40001f61670 */
[----:B------:R-:W-:Y:S02]  /*6c50*/  FSEL R197, R82, -INF , !P2 ;  /* 0xff80000052c57808 */ /* 0x000fe40005000000 */
[----:B------:R-:W-:Y:S02]  /*6c60*/  FMNMX.FTZ R42, R79, R42, !PT ;  /* 0x0000002a4f2a7209 */ /* 0x000fe40007810000 */
[----:B------:R-:W-:Y:S01]  /*6c70*/  ISETP.GT.AND P1, PT, R32, 0x79, P1 ;  /* 0x000000792000780c */ /* 0x000fe20000f24270 */
[----:B------:R-:W-:-:S01]  /*6c80*/  FFMA.FTZ R32, R2, R45, -R189 ;  /* 0x0000002d02207223 */ /* 0x000fc200000108bd */
[----:B------:R-:W-:Y:S01]  /*6c90*/  ISETP.LT.OR P5, PT, R28, 0x79, P5 ;  /* 0x000000791c00780c */ /* 0x000fe20002fa1670 */
[----:B------:R-:W-:Y:S01]  /*6ca0*/  MUFU.EX2 R57, R57 ;  /* 0x0000003900397308 */ /* 0x000fe20000000800 */
[----:B------:R-:W-:-:S02]  /*6cb0*/  FSEL R83, R83, -INF , !P3 ;  /* 0xff80000053537808 */ /* 0x000fc40005800000 */
[----:B------:R-:W-:Y:S02]  /*6cc0*/  FMNMX.FTZ R42, R197, R42, !PT ;  /* 0x0000002ac52a7209 */ /* 0x000fe40007810000 */
[----:B------:R-:W-:Y:S01]  /*6cd0*/  ISETP.LT.OR P1, PT, R28, 0x7a, P1 ;  /* 0x0000007a1c00780c */ /* 0x000fe20000f21670 */
[----:B------:R-:W-:Y:S01]  /*6ce0*/  FFMA.FTZ R28, R2, R7, -R189 ;  /* 0x00000007021c7223 */ /* 0x000fe200000108bd */
[----:B------:R-:W-:Y:S01]  /*6cf0*/  FSEL R45, R86, -INF , !P5 ;  /* 0xff800000562d7808 */ /* 0x000fe20006800000 */
[----:B------:R-:W-:Y:S01]  /*6d00*/  MUFU.EX2 R32, R32 ;  /* 0x0000002000207308 */ /* 0x000fe20000000800 */
[----:B------:R-:W-:Y:S02]  /*6d10*/  FMNMX.FTZ R42, R83, R42, !PT ;  /* 0x0000002a532a7209 */ /* 0x000fe40007810000 */
[----:B------:R-:W-:Y:S02]  /*6d20*/  FSEL R87, R87, -INF , !P1 ;  /* 0xff80000057577808 */ /* 0x000fe40004800000 */
[----:B------:R-:W-:-:S03]  /*6d30*/  FMNMX.FTZ R42, R45, R42, !PT ;  /* 0x0000002a2d2a7209 */ /* 0x000fc60007810000 */
[----:B------:R-:W-:Y:S01]  /*6d40*/  MUFU.EX2 R61, R61 ;  /* 0x0000003d003d7308 */ /* 0x000fe20000000800 */
[----:B------:R-:W-:Y:S01]  /*6d50*/  FMNMX.FTZ R7, R87, R42, !PT ;  /* 0x0000002a57077209 */ /* 0x000fe20007810000 */
[----:B------:R-:W-:Y:S01]  /*6d60*/  FFMA.FTZ R42, R2, R69, -R189 ;  /* 0x00000045022a7223 */ /* 0x000fe200000108bd */
[----:B------:R-:W-:-:S03]  /*6d70*/  FSEL R69, R4, RZ, P6 ;  /* 0x000000ff04457208 */ /* 0x000fc60003000000 */
[----:B------:R-:W0:Y:S02]  /*6d80*/  SHFL.BFLY PT, R46, R7, 0x2, 0x1f ;  /* 0x0c401f00072e7f89 */ /* 0x000e2400000e0000 */
[----:B------:R-:W-:-:S01]  /*6d90*/  FADD.FTZ R69, -R69, R8 ;  /* 0x0000000845457221 */ /* 0x000fc20000010100 */
[----:B------:R-:W-:Y:S03]  /*6da0*/  MUFU.EX2 R28, R28 ;  /* 0x0000001c001c7308 */ /* 0x000fe60000000800 */
[----:B------:R-:W-:-:S05]  /*6db0*/  FMUL.FTZ R69, R2, R69 ;  /* 0x0000004502457220 */ /* 0x000fca0000410000 */
[----:B------:R-:W-:Y:S08]  /*6dc0*/  MUFU.EX2 R8, R85 ;  /* 0x0000005500087308 */ /* 0x000ff00000000800 */
[----:B------:R-:W1:Y:S01]  /*6dd0*/  MUFU.EX2 R69, R69 ;  /* 0x0000004500457308 */ /* 0x000e620000000800 */
[----:B0-----:R-:W-:Y:S01]  /*6de0*/  FMNMX.FTZ R50, R7, R46, !PT ;  /* 0x0000002e07327209 */ /* 0x001fe20007810000 */
[----:B------:R-:W-:-:S06]  /*6df0*/  FFMA.FTZ R46, R2, R77, -R189 ;  /* 0x0000004d022e7223 */ /* 0x000fcc00000108bd */
[----:B------:R-:W-:Y:S01]  /*6e00*/  MUFU.EX2 R65, R65 ;  /* 0x0000004100417308 */ /* 0x000fe20000000800 */
[----:B------:R-:W0:Y:S07]  /*6e10*/  SHFL.BFLY PT, R7, R50, 0x1, 0x1f ;  /* 0x0c201f0032077f89 */ /* 0x000e2e00000e0000 */
[----:B------:R-:W-:Y:S01]  /*6e20*/  MUFU.EX2 R25, R25 ;  /* 0x0000001900197308 */ /* 0x000fe20000000800 */
[----:B-1----:R-:W-:-:S04]  /*6e30*/  FFMA.FTZ R72, R69, R3, R14 ;  /* 0x0000000345487223 */ /* 0x002fc8000001000e */
[----:B------:R-:W-:-:S03]  /*6e40*/  FADD.FTZ R72, R11, R72 ;  /* 0x000000480b487221 */ /* 0x000fc60000010000 */
[----:B------:R-:W-:Y:S08]  /*6e50*/  MUFU.EX2 R42, R42 ;  /* 0x0000002a002a7308 */ /* 0x000ff00000000800 */
[----:B------:R-:W-:Y:S01]  /*6e60*/  MUFU.EX2 R29, R29 ;  /* 0x0000001d001d7308 */ /* 0x000fe20000000800 */
[----:B0-----:R-:W-:-:S04]  /*6e70*/  FMNMX.FTZ R7, R50, R7, !PT ;  /* 0x0000000732077209 */ /* 0x001fc80007810000 */
[----:B------:R-:W-:Y:S01]  /*6e80*/  FSETP.NEU.FTZ.AND P1, PT, R7, -INF , PT ;  /* 0xff8000000700780b */ /* 0x000fe20003f3d000 */
[----:B------:R-:W-:-:S02]  /*6e90*/  FFMA.FTZ R50, R2, R7, -8 ;  /* 0xc100000002327423 */ /* 0x000fc40000010007 */
[----:B------:R-:W-:Y:S01]  /*6ea0*/  MUFU.EX2 R44, R44 ;  /* 0x0000002c002c7308 */ /* 0x000fe20000000800 */
[----:B------:R-:W-:Y:S02]  /*6eb0*/  FSEL R77, R7, RZ, P1 ;  /* 0x000000ff074d7208 */ /* 0x000fe40000800000 */
[----:B------:R-:W-:-:S03]  /*6ec0*/  FSEL R50, R50, RZ, P1 ;  /* 0x000000ff32327208 */ /* 0x000fc60000800000 */
[----:B------:R-:W-:Y:S02]  /*6ed0*/  FADD.FTZ R77, -R77, R10 ;  /* 0x0000000a4d4d7221 */ /* 0x000fe40000010100 */
[----:B------:R-:W-:Y:S01]  /*6ee0*/  MUFU.EX2 R33, R33 ;  /* 0x0000002100217308 */ /* 0x000fe20000000800 */
[----:B------:R-:W-:-:S01]  /*6ef0*/  FFMA.FTZ R73, R2, R195, -R50 ;  /* 0x000000c302497223 */ /* 0x000fc20000010832 */
[C-C-:B------:R-:W-:Y:S01]  /*6f00*/  FFMA.FTZ R52, R2.reuse, R27, -R50.reuse ;  /* 0x0000001b02347223 */ /* 0x140fe20000010832 */
[C---:B------:R-:W-:Y:S01]  /*6f10*/  FMUL.FTZ R66, R2.reuse, R77 ;  /* 0x0000004d02427220 */ /* 0x040fe20000410000 */
        /* <DEDUP_REMOVED lines=12> */
[----:B------:R-:W0:Y:S01]  /*6fe0*/  MUFU.EX2 R66, R66 ;  /* 0x0000004200427308 */ /* 0x000e220000000800 */
        /* <DEDUP_REMOVED lines=13> */
[----:B------:R-:W-:-:S02]  /*70c0*/  FFMA.FTZ R45, R2, R45, -R50 ;  /* 0x0000002d022d7223 */ /* 0x000fc40000010832 */
[----:B------:R-:W2:Y:S01]  /*70d0*/  MUFU.EX2 R27, R27 ;  /* 0x0000001b001b7308 */ /* 0x000ea20000000800 */
[----:B0-----:R-:W-:-:S07]  /*70e0*/  FFMA.FTZ R3, R66, R0, R73 ;  /* 0x0000000042037223 */ /* 0x001fce0000010049 */
[----:B------:R-:W0:Y:S01]  /*70f0*/  MUFU.EX2 R54, R54 ;  /* 0x0000003600367308 */ /* 0x000e220000000800 */
[----:B-1----:R-:W-:-:S01]  /*7100*/  FADD.FTZ R0, R52, R3 ;  /* 0x0000000334007221 */ /* 0x002fc20000010000 */
[----:B------:R-:W-:Y:S01]  /*7110*/  FADD.FTZ R3, R13, R72 ;  /* 0x000000480d037221 */ /* 0x000fe20000010000 */
[----:B------:R-:W-:-:S05]  /*7120*/  FFMA.FTZ R72, R2, R161, -R50 ;  /* 0x000000a102487223 */ /* 0x000fca0000010832 */
[----:B------:R-:W1:Y:S01]  /*7130*/  MUFU.EX2 R31, R31 ;  /* 0x0000001f001f7308 */ /* 0x000e620000000800 */
[----:B--2---:R-:W-:-:S01]  /*7140*/  FADD.FTZ R81, R27, R0 ;  /* 0x000000001b517221 */ /* 0x004fc20000010000 */
[----:B------:R-:W-:-:S04]  /*7150*/  FADD.FTZ R0, R20, R3 ;  /* 0x0000000314007221 */ /* 0x000fc80000010000 */
[----:B------:R-:W-:Y:S02]  /*7160*/  FADD.FTZ R3, R15, R0 ;  /* 0x000000000f037221 */ /* 0x000fe40000010000 */
[----:B------:R-:W2:Y:S01]  /*7170*/  MUFU.EX2 R56, R56 ;  /* 0x0000003800387308 */ /* 0x000ea20000000800 */
[----:B0-----:R-:W-:-:S01]  /*7180*/  FADD.FTZ R74, R54, R81 ;  /* 0x00000051364a7221 */ /* 0x001fc20000010000 */
[----:B------:R-:W-:-:S04]  /*7190*/  FADD.FTZ R0, R24, R3 ;  /* 0x0000000318007221 */ /* 0x000fc80000010000 */
[----:B------:R-:W-:Y:S02]  /*71a0*/  FADD.FTZ R3, R21, R0 ;  /* 0x0000000015037221 */ /* 0x000fe40000010000 */
[----:B------:R-:W0:Y:S01]  /*71b0*/  MUFU.EX2 R35, R35 ;  /* 0x0000002300237308 */ /* 0x000e220000000800 */
[----:B-1----:R-:W-:-:S01]  /*71c0*/  FADD.FTZ R81, R31, R74 ;  /* 0x0000004a1f517221 */ /* 0x002fc20000010000 */
[----:B------:R-:W-:-:S06]  /*71d0*/  FADD.FTZ R3, R26, R3 ;  /* 0x000000031a037221 */ /* 0x000fcc0000010000 */
[----:B------:R-:W1:Y:S01]  /*71e0*/  MUFU.EX2 R58, R58 ;  /* 0x0000003a003a7308 */ /* 0x000e620000000800 */
[----:B--2---:R-:W-:-:S01]  /*71f0*/  FADD.FTZ R74, R56, R81 ;  /* 0x00000051384a7221 */ /* 0x004fc20000010000 */
[----:B------:R-:W-:-:S06]  /*7200*/  FFMA.FTZ R81, R2, R157, -R50 ;  /* 0x0000009d02517223 */ /* 0x000fcc0000010832 */
[----:B------:R-:W2:Y:S01]  /*7210*/  MUFU.EX2 R39, R39 ;  /* 0x0000002700277308 */ /* 0x000ea20000000800 */
[----:B0-----:R-:W-:-:S01]  /*7220*/  FADD.FTZ R85, R35, R74 ;  /* 0x0000004a23557221 */ /* 0x001fc20000010000 */
[----:B------:R-:W-:-:S06]  /*7230*/  FADD.FTZ R74, R30, R3 ;  /* 0x000000031e4a7221 */ /* 0x000fcc0000010000 */
[----:B------:R-:W0:Y:S01]  /*7240*/  MUFU.EX2 R60, R60 ;  /* 0x0000003c003c7308 */ /* 0x000e220000000800 */
[----:B-1----:R-:W-:-:S01]  /*7250*/  FADD.FTZ R0, R58, R85 ;  /* 0x000000553a007221 */ /* 0x002fc20000010000 */
[----:B------:R-:W-:-:S04]  /*7260*/  FADD.FTZ R85, R51, R74 ;  /* 0x0000004a33557221 */ /* 0x000fc80000010000 */
[----:B------:R-:W-:Y:S02]  /*7270*/  FADD.FTZ R78, R34, R85 ;  /* 0x00000055224e7221 */ /* 0x000fe40000010000 */
[----:B------:R-:W1:Y:S01]  /*7280*/  MUFU.EX2 R43, R43 ;  /* 0x0000002b002b7308 */ /* 0x000e620000000800 */
[----:B--2---:R-:W-:-:S01]  /*7290*/  FADD.FTZ R3, R39, R0 ;  /* 0x0000000027037221 */ /* 0x004fc20000010000 */
[----:B------:R-:W-:Y:S01]  /*72a0*/  FADD.FTZ R85, R59, R78 ;  /* 0x0000004e3b557221 */ /* 0x000fe20000010000 */
[----:B------:R-:W-:-:S01]  /*72b0*/  FFMA.FTZ R0, R2, R71, -R50 ;  /* 0x0000004702007223 */ /* 0x000fc20000010832 */
[----:B------:R-:W-:Y:S02]  /*72c0*/  FFMA.FTZ R71, R2, R153, -R50 ;  /* 0x0000009902477223 */ /* 0x000fe40000010832 */
[----:B------:R-:W-:-:S02]  /*72d0*/  FADD.FTZ R78, R36, R85 ;  /* 0x00000055244e7221 */ /* 0x000fc40000010000 */
[----:B------:R-:W2:Y:S01]  /*72e0*/  MUFU.EX2 R62, R62 ;  /* 0x0000003e003e7308 */ /* 0x000ea20000000800 */
[----:B0-----:R-:W-:-:S01]  /*72f0*/  FADD.FTZ R74, R60, R3 ;  /* 0x000000033c4a7221 */ /* 0x001fc20000010000 */
[----:B------:R-:W-:-:S04]  /*7300*/  FADD.FTZ R85, R67, R78 ;  /* 0x0000004e43557221 */ /* 0x000fc80000010000 */
[----:B------:R-:W-:Y:S02]  /*7310*/  FADD.FTZ R78, R38, R85 ;  /* 0x00000055264e7221 */ /* 0x000fe40000010000 */
[----:B------:R-:W0:Y:S01]  /*7320*/  MUFU.EX2 R47, R47 ;  /* 0x0000002f002f7308 */ /* 0x000e220000000800 */
[----:B-1----:R-:W-:-:S07]  /*7330*/  FADD.FTZ R3, R43, R74 ;  /* 0x0000004a2b037221 */ /* 0x002fce0000010000 */
[----:B------:R-:W1:Y:S01]  /*7340*/  MUFU.EX2 R64, R64 ;  /* 0x0000004000407308 */ /* 0x000e620000000800 */
[----:B--2---:R-:W-:-:S07]  /*7350*/  FADD.FTZ R74, R62, R3 ;  /* 0x000000033e4a7221 */ /* 0x004fce0000010000 */
[----:B------:R-:W2:Y:S01]  /*7360*/  MUFU.EX2 R10, R185 ;  /* 0x000000b9000a7308 */ /* 0x000ea20000000800 */
[----:B0-----:R-:W-:-:S01]  /*7370*/  FADD.FTZ R3, R47, R74 ;  /* 0x0000004a2f037221 */ /* 0x001fc20000010000 */
[C-C-:B------:R-:W-:Y:S01]  /*7380*/  FFMA.FTZ R74, R2.reuse, R75, -R50.reuse ;  /* 0x0000004b024a7223 */ /* 0x140fe20000010832 */
[----:B------:R-:W-:-:S05]  /*7390*/  FFMA.FTZ R50, R2, R87, -R50 ;  /* 0x0000005702327223 */ /* 0x000fca0000010832 */
[----:B------:R-:W0:Y:S01]  /*73a0*/  MUFU.EX2 R55, R55 ;  /* 0x0000003700377308 */ /* 0x000e220000000800 */
[----:B-1----:R-:W-:-:S07]  /*73b0*/  FADD.FTZ R3, R64, R3 ;  /* 0x0000000340037221 */ /* 0x002fce0000010000 */
[----:B------:R-:W1:Y:S08]  /*73c0*/  MUFU.EX2 R68, R68 ;  /* 0x0000004400447308 */ /* 0x000e700000000800 */
[----:B------:R-:W3:Y:S08]  /*73d0*/  MUFU.EX2 R77, R77 ;  /* 0x0000004d004d7308 */ /* 0x000ef00000000800 */
[----:B------:R-:W4:Y:S08]  /*73e0*/  MUFU.EX2 R70, R70 ;  /* 0x0000004600467308 */ /* 0x000f300000000800 */
[----:B------:R2:W-:Y:S08]  /*73f0*/  MUFU.EX2 R80, R0 ;  /* 0x0000000000507308 */ /* 0x0005f00000000800 */
[----:B------:R-:W5:Y:S01]  /*7400*/  MUFU.EX2 R63, R63 ;  /* 0x0000003f003f7308 */ /* 0x000f620000000800 */
[----:B--2---:R-:W-:-:S01]  /*7410*/  FADD.FTZ R0, R10, R3 ;  /* 0x000000030a007221 */ /* 0x004fc20000010000 */
[----:B------:R-:W-:-:S03]  /*7420*/  FADD.FTZ R3, R53, R78 ;  /* 0x0000004e35037221 */ /* 0x000fc60000010000 */
[----:B0-----:R-:W-:Y:S01]  /*7430*/  FADD.FTZ R75, R55, R0 ;  /* 0x00000000374b7221 */ /* 0x001fe20000010000 */
[----:B------:R-:W-:-:S02]  /*7440*/  FADD.FTZ R0, R40, R3 ;  /* 0x0000000328007221 */ /* 0x000fc40000010000 */
[----:B------:R-:W0:Y:S01]  /*7450*/  MUFU.EX2 R72, R72 ;  /* 0x0000004800487308 */ /* 0x000e220000000800 */
[----:B-1----:R-:W-:-:S01]  /*7460*/  FADD.FTZ R78, R68, R75 ;  /* 0x0000004b444e7221 */ /* 0x002fc20000010000 */
[----:B------:R-:W-:-:S03]  /*7470*/  FADD.FTZ R3, R57, R0 ;  /* 0x0000000039037221 */ /* 0x000fc60000010000 */
[----:B---3--:R-:W-:Y:S01]  /*7480*/  FADD.FTZ R75, R77, R78 ;  /* 0x0000004e4d4b7221 */ /* 0x008fe20000010000 */
[----:B------:R-:W-:-:S02]  /*7490*/  FADD.FTZ R0, R32, R3 ;  /* 0x0000000320007221 */ /* 0x000fc40000010000 */
[----:B------:R-:W1:Y:S01]  /*74a0*/  MUFU.EX2 R81, R81 ;  /* 0x0000005100517308 */ /* 0x000e620000000800 */
[----:B----4-:R-:W-:-:S01]  /*74b0*/  FADD.FTZ R78, R70, R75 ;  /* 0x0000004b464e7221 */ /* 0x010fc20000010000 */
[----:B------:R-:W-:-:S03]  /*74c0*/  FADD.FTZ R3, R61, R0 ;  /* 0x000000003d037221 */ /* 0x000fc60000010000 */
[----:B-----5:R-:W-:Y:S01]  /*74d0*/  FADD.FTZ R75, R63, R78 ;  /* 0x0000004e3f4b7221 */ /* 0x020fe20000010000 */
[----:B------:R-:W-:-:S02]  /*74e0*/  FADD.FTZ R0, R28, R3 ;  /* 0x000000031c007221 */ /* 0x000fc40000010000 */
[----:B------:R-:W2:Y:S01]  /*74f0*/  MUFU.EX2 R76, R76 ;  /* 0x0000004c004c7308 */ /* 0x000ea20000000800 */
[----:B0-----:R-:W-:-:S01]  /*7500*/  FADD.FTZ R78, R72, R75 ;  /* 0x0000004b484e7221 */ /* 0x001fc20000010000 */
[----:B------:R-:W-:-:S06]  /*7510*/  FADD.FTZ R0, R65, R0 ;  /* 0x0000000041007221 */ /* 0x000fcc0000010000 */
[----:B------:R-:W0:Y:S01]  /*7520*/  MUFU.EX2 R71, R71 ;  /* 0x0000004700477308 */ /* 0x000e220000000800 */
[----:B-1----:R-:W-:-:S07]  /*7530*/  FADD.FTZ R3, R81, R78 ;  /* 0x0000004e51037221 */ /* 0x002fce0000010000 */
[----:B------:R-:W1:Y:S01]  /*7540*/  MUFU.EX2 R74, R74 ;  /* 0x0000004a004a7308 */ /* 0x000e620000000800 */
[----:B--2---:R-:W-:-:S04]  /*7550*/  FADD.FTZ R3, R76, R3 ;  /* 0x000000034c037221 */ /* 0x004fc80000010000 */
[----:B------:R-:W-:-:S03]  /*7560*/  FADD.FTZ R78, R80, R3 ;  /* 0x00000003504e7221 */ /* 0x000fc60000010000 */
[----:B------:R2:W3:Y:S08]  /*7570*/  MUFU.EX2 R82, R49 ;  /* 0x0000003100527308 */ /* 0x0004f00000000800 */
[----:B------:R-:W4:Y:S01]  /*7580*/  MUFU.EX2 R46, R46 ;  /* 0x0000002e002e7308 */ /* 0x000f220000000800 */
[----:B--2---:R-:W-:-:S04]  /*7590*/  FADD.FTZ R49, R25, R0 ;  /* 0x0000000019317221 */ /* 0x004fc80000010000 */
[----:B------:R-:W-:Y:S01]  /*75a0*/  FADD.FTZ R0, R42, R49 ;  /* 0x000000312a007221 */ /* 0x000fe20000010000 */
[----:B0-----:R-:W-:-:S02]  /*75b0*/  FADD.FTZ R49, R71, R78 ;  /* 0x0000004e47317221 */ /* 0x001fc40000010000 */
[----:B------:R-:W0:Y:S01]  /*75c0*/  MUFU.EX2 R79, R79 ;  /* 0x0000004f004f7308 */ /* 0x000e220000000800 */
[----:B------:R-:W-:-:S01]  /*75d0*/  FADD.FTZ R3, R29, R0 ;  /* 0x000000001d037221 */ /* 0x000fc20000010000 */
[----:B-1----:R-:W-:-:S03]  /*75e0*/  FADD.FTZ R49, R74, R49 ;  /* 0x000000314a317221 */ /* 0x002fc60000010000 */
[----:B------:R-:W-:Y:S01]  /*75f0*/  FADD.FTZ R0, R44, R3 ;  /* 0x000000032c007221 */ /* 0x000fe20000010000 */
[----:B---3--:R-:W-:-:S02]  /*7600*/  FADD.FTZ R49, R82, R49 ;  /* 0x0000003152317221 */ /* 0x008fc40000010000 */
[----:B------:R-:W1:Y:S01]  /*7610*/  MUFU.EX2 R37, R37 ;  /* 0x0000002500257308 */ /* 0x000e620000000800 */
[----:B------:R-:W-:-:S04]  /*7620*/  FADD.FTZ R3, R33, R0 ;  /* 0x0000000021037221 */ /* 0x000fc80000010000 */
[----:B----4-:R-:W-:-:S03]  /*7630*/  FADD.FTZ R0, R46, R3 ;  /* 0x000000032e007221 */ /* 0x010fc60000010000 */
        /* <DEDUP_REMOVED lines=11> */
[----:B--2---:R-:W-:-:S04]  /*76f0*/  FADD.FTZ R3, R41, R0 ;  /* 0x0000000029037221 */ /* 0x004fc80000010000 */
[----:B------:R-:W-:Y:S01]  /*7700*/  FADD.FTZ R3, R8, R3 ;  /* 0x0000000308037221 */ /* 0x000fe20000010000 */
[----:B0-----:R-:W-:-:S04]  /*7710*/  FADD.FTZ R49, R78, R49 ;  /* 0x000000314e317221 */ /* 0x001fc80000010000 */
[----:B-1----:R-:W-:Y:S01]  /*7720*/  FADD.FTZ R0, R50, R49 ;  /* 0x0000003132007221 */ /* 0x002fe20000010000 */
[----:B------:R-:W-:Y:S06]  /*7730*/  @!P0 BRA `(.L_x_1032) ;  /* 0x0000000000048947 */ /* 0x000fec0003800000 */
[----:B------:R-:W-:Y:S01]  /*7740*/  BPT.TRAP 0x1 ;  /* 0x000000040000795c */ /* 0x000fe20000300000 */
.L_x_1032:
[----:B------:R-:W-:Y:S01]  /*7750*/  ULEA UR6, UR32, UR38, 0x3 ;  /* 0x0000002620067291 */ /* 0x000fe2000f8e183f */
[----:B------:R-:W-:Y:S01]  /*7760*/  ISETP.GT.AND P1, PT, R12, R9, PT ;  /* 0x000000090c00720c */ /* 0x000fe20003f24270 */
[----:B------:R-:W-:Y:S01]  /*7770*/  UMOV UR33, UR37 ;  /* 0x0000002500217c82 */ /* 0x000fe20008000000 */
[----:B------:R-:W-:Y:S01]  /*7780*/  F2FP.SATFINITE.E4M3.F32.PACK_AB_MERGE_C R13, R20, R13, RZ ;  /* 0x0000000d140d723e */ /* 0x000fe200048070ff */
[----:B------:R-:W-:Y:S01]  /*7790*/  UIADD3 UR6, UR6, 0x22860, URZ ;  /* 0x0002286006067890 */ /* 0x000fe2000fffe03f */
[----:B------:R-:W-:Y:S01]  /*77a0*/  F2FP.SATFINITE.E4M3.F32.PACK_AB_MERGE_C R21, R26, R21, RZ ;  /* 0x000000151a15723e */ /* 0x000fe200048070ff */
[----:B------:R-:W-:Y:S01]  /*77b0*/  UMOV UR32, UR36 ;  /* 0x0000002400207c82 */ /* 0x000fe20008000000 */
[----:B------:R-:W-:Y:S01]  /*77c0*/  F2FP.SATFINITE.E4M3.F32.PACK_AB_MERGE_C R10, R55, R10, RZ ;  /* 0x0000000a370a723e */ /* 0x000fe200048070ff */
[----:B------:R-:W-:Y:S01]  /*77d0*/  UPRMT UR6, UR40, 0x654, UR6 ;  /* 0x0000065428067896 */ /* 0x000fe20008000006 */
[----:B------:R-:W-:Y:S01]  /*77e0*/  F2FP.SATFINITE.E4M3.F32.PACK_AB_MERGE_C R8, R8, R41, RZ ;  /* 0x000000290808723e */ /* 0x000fe200048070ff */
[----:B------:R-:W-:Y:S01]  /*77f0*/  FMUL.FTZ R88, R88, R69 ;  /* 0x0000004558587220 */ /* 0x000fe20000410000 */
[----:B------:R-:W-:Y:S01]  /*7800*/  F2FP.SATFINITE.E4M3.F32.PACK_AB_MERGE_C R27, R54, R27, RZ ;  /* 0x0000001b361b723e */ /* 0x000fe200048070ff */
[----:B------:R-:W-:Y:S01]  /*7810*/  FMUL.FTZ R89, R89, R69 ;  /* 0x0000004559597220 */ /* 0x000fe20000410000 */
[----:B------:R-:W-:Y:S01]  /*7820*/  F2FP.SATFINITE.E4M3.F32.PACK_AB_MERGE_C R35, R58, R35, RZ ;  /* 0x000000233a23723e */ /* 0x000fe200048070ff */
[-C--:B------:R-:W-:Y:S01]  /*7830*/  FMUL.FTZ R92, R92, R69.reuse ;  /* 0x000000455c5c7220 */ /* 0x080fe20000410000 */
[----:B------:R-:W-:Y:S01]  /*7840*/  F2FP.SATFINITE.E4M3.F32.PACK_AB_MERGE_C R34, R59, R34, RZ ;  /* 0x000000223b22723e */ /* 0x000fe200048070ff */
[----:B------:R-:W-:Y:S01]  /*7850*/  FMUL.FTZ R93, R93, R69 ;  /* 0x000000455d5d7220 */ /* 0x000fe20000410000 */
[----:B------:R-:W-:Y:S01]  /*7860*/  F2FP.SATFINITE.E4M3.F32.PACK_AB_MERGE_C R43, R62, R43, RZ ;  /* 0x0000002b3e2b723e */ /* 0x000fe200048070ff */
[----:B------:R-:W-:Y:S01]  /*7870*/  SYNCS.ARRIVE.TRANS64.RED.A1T0 RZ, [UR6], RZ ;  /* 0x000000ffffff79a7 */ /* 0x000fe20008100406 */
        /* <DEDUP_REMOVED lines=15> */
[----:B------:R-:W-:Y:S01]  /*7970*/  FMUL.FTZ R109, R109, R69 ;  /* 0x000000456d6d7220 */ /* 0x000fe20000410000 */
[----:B------:R-:W-:Y:S01]  /*7980*/  F2FP.SATFINITE.E4M3.F32.PACK_AB_MERGE_C R163, R64, R47, R10 ;  /* 0x0000002f40a3723e */ /* 0x000fe2000480700a */
[----:B------:R-:W-:Y:S01]  /*7990*/  FMUL.FTZ R112, R112, R69 ;  /* 0x0000004570707220 */ /* 0x000fe20000410000 */
[----:B------:R-:W-:Y:S01]  /*79a0*/  F2FP.SATFINITE.E4M3.F32.PACK_AB_MERGE_C R154, R48, R37, R8 ;  /* 0x00000025309a723e */ /* 0x000fe20004807008 */
[-C--:B------:R-:W-:Y:S01]  /*79b0*/  FMUL.FTZ R113, R113, R69.reuse ;  /* 0x0000004571717220 */ /* 0x080fe20000410000 */
[----:B------:R-:W-:Y:S01]  /*79c0*/  F2FP.SATFINITE.E4M3.F32.PACK_AB_MERGE_C R164, R11, R14, R13 ;  /* 0x0000000e0ba4723e */ /* 0x000fe2000480700d */
[----:B------:R-:W-:Y:S01]  /*79d0*/  FMUL.FTZ R116, R116, R69 ;  /* 0x0000004574747220 */ /* 0x000fe20000410000 */
[----:B------:R-:W-:Y:S01]  /*79e0*/  F2FP.SATFINITE.E4M3.F32.PACK_AB_MERGE_C R165, R52, R73, R27 ;  /* 0x0000004934a5723e */ /* 0x000fe2000480701b */
        /* <DEDUP_REMOVED lines=8> */
[-C--:B------:R-:W-:Y:S01]  /*7a70*/  FMUL.FTZ R125, R125, R69.reuse ;  /* 0x000000457d7d7220 */ /* 0x080fe20000410000 */
        /* <DEDUP_REMOVED lines=52> */
[----:B------:R-:W-:-:S02]  /*7dc0*/  VIADD R12, R12, 0xffffffff ;  /* 0xffffffff0c0c7836 */ /* 0x000fc40000000000 */
[----:B------:R-:W-:Y:S02]  /*7dd0*/  IMAD.MOV.U32 R10, RZ, RZ, R7 ;  /* 0x000000ffff0a7224 */ /* 0x000fe400078e0007 */
[----:B------:R-:W-:Y:S01]  /*7de0*/  IMAD.MOV.U32 R8, RZ, RZ, R4 ;  /* 0x000000ffff087224 */ /* 0x000fe200078e0004 */
[----:B------:R-:W-:Y:S06]  /*7df0*/  @P1 BRA `(.L_x_1033) ;  /* 0xffffffd000241947 */ /* 0x000fec000383ffff */
.L_x_1014:
[----:B------:R-:W-:Y:S01]  /*7e00*/  UISETP.NE.AND UP1, UPT, UR46, URZ, UPT ;  /* 0x0000003f2e00728c */ /* 0x000fe2000bf25270 */
[----:B------:R-:W-:Y:S01]  /*7e10*/  IADD3 R6, -R6, 0x1, RZ ;  /* 0x0000000106067810 */ /* 0x000fe20007ffe1ff */
[----:B------:R-:W-:Y:S02]  /*7e20*/  UISETP.NE.AND UP0, UPT, UR45, URZ, UPT ;  /* 0x0000003f2d00728c */ /* 0x000fe4000bf05270 */
[----:B------:R-:W-:Y:S02]  /*7e30*/  UIADD3 UR10, UR42, 0x7f, URZ ;  /* 0x0000007f2a0a7890 */ /* 0x000fe4000fffe03f */
[----:B------:R-:W-:Y:S02]  /*7e40*/  IMAD R5, R5, UR41, R6 ;  /* 0x0000002905057c24 */ /* 0x000fe4000f8e0206 */
[----:B------:R-:W-:-:S03]  /*7e50*/  PLOP3.LUT P1, PT, PT, PT, UP0, 0x40, 0x0 ;  /* 0x000000000000781c */ /* 0x000fc60003f2e808 */
[----:B------:R-:W-:Y:S01]  /*7e60*/  @UP1 ULDC UR6, c[0x0][0x44c] ;  /* 0x0001130000061ab9 */ /* 0x000fe20000000800 */
[----:B------:R-:W-:Y:S01]  /*7e70*/  @UP1 ULDC UR11, c[0x0][0x450] ;  /* 0x00011400000b1ab9 */ /* 0x000fe20000000800 */
[----:B------:R-:W-:-:S04]  /*7e80*/  UIMAD.WIDE.U32 UR6, UR10, UR6, URZ ;  /* 0x000000060a0672a5 */ /* 0x000fc8000f8e003f */
[----:B------:R-:W-:-:S06]  /*7e90*/  @UP1 USHF.R.U32.HI UR10, URZ, UR11, UR7 ;  /* 0x0000000b3f0a1299 */ /* 0x000fcc0008011607 */
[----:B------:R-:W-:-:S04]  /*7ea0*/  VIADD R5, R5, UR10 ;  /* 0x0000000a05057c36 */ /* 0x000fc80008000000 */
[----:B------:R-:W-:Y:S01]  /*7eb0*/  VIADD R6, R5, -UR30 ;  /* 0x8000001e05067c36 */ /* 0x000fe20008000000 */
[----:B------:R-:W-:Y:S06]  /*7ec0*/  @P1 BRA `(.L_x_1034) ;  /* 0x0000000000441947 */ /* 0x000fec0003800000 */
[----:B------:R-:W-:-:S13]  /*7ed0*/  ISETP.GT.AND P1, PT, R5, -0x1, PT ;  /* 0xffffffff0500780c */ /* 0x000fda0003f24270 */
[----:B------:R-:W-:Y:S05]  /*7ee0*/  @P1 BRA `(.L_x_1035) ;  /* 0x0000000000201947 */ /* 0x000fea0003800000 */
[----:B------:R-:W0:Y:S01]  /*7ef0*/  LDC R10, c[0x0][0x9e4] ;  /* 0x00027900ff0a7b82 */ /* 0x000e220000000800 */
[----:B------:R-:W-:Y:S02]  /*7f00*/  LOP3.LUT R5, RZ, R5, RZ, 0x33, !PT ;  /* 0x00000005ff057212 */ /* 0x000fe400078e33ff */
[----:B0-----:R-:W-:-:S13]  /*7f10*/  ISETP.NE.AND P1, PT, R10, 0x1, PT ;  /* 0x000000010a00780c */ /* 0x001fda0003f25270 */
[----:B------:R-:W0:Y:S02]  /*7f20*/  @P1 LDC.64 R8, c[0x0][0x9e8] ;  /* 0x00027a00ff081b82 */ /* 0x000e240000000a00 */
[----:B0-----:R-:W-:-:S05]  /*7f30*/  @P1 IMAD.HI.U32 R8, R5, R8, RZ ;  /* 0x0000000805081227 */ /* 0x001fca00078e00ff */
[----:B------:R-:W-:-:S04]  /*7f40*/  @P1 SHF.R.U32.HI R5, RZ, R9, R8 ;  /* 0x00000009ff051219 */ /* 0x000fc80000011608 */
[----:B------:R-:W-:Y:S01]  /*7f50*/  LOP3.LUT R5, RZ, R5, RZ, 0x33, !PT ;  /* 0x00000005ff057212 */ /* 0x000fe200078e33ff */
[----:B------:R-:W-:Y:S06]  /*7f60*/  BRA `(.L_x_1036) ;  /* 0x0000000000147947 */ /* 0x000fec0003800000 */
.L_x_1035:
[----:B------:R-:W0:Y:S02]  /*7f70*/  LDC R10, c[0x0][0x9e4] ;  /* 0x00027900ff0a7b82 */ /* 0x000e240000000800 */
[----:B0-----:R-:W-:-:S13]  /*7f80*/  ISETP.NE.AND P1, PT, R10, 0x1, PT ;  /* 0x000000010a00780c */ /* 0x001fda0003f25270 */
[----:B------:R-:W0:Y:S02]  /*7f90*/  @P1 LDC.64 R8, c[0x0][0x9e8] ;  /* 0x00027a00ff081b82 */ /* 0x000e240000000a00 */
[----:B0-----:R-:W-:-:S05]  /*7fa0*/  @P1 IMAD.HI.U32 R8, R5, R8, RZ ;  /* 0x0000000805081227 */ /* 0x001fca00078e00ff */
[----:B------:R-:W-:-:S07]  /*7fb0*/  @P1 SHF.R.U32.HI R5, RZ, R9, R8 ;  /* 0x00000009ff051219 */ /* 0x000fce0000011608 */
.L_x_1036:
[----:B------:R-:W-:-:S05]  /*7fc0*/  IMAD R5, R5, R10, RZ ;  /* 0x0000000a05057224 */ /* 0x000fca00078e02ff */
[----:B------:R-:W-:-:S07]  /*7fd0*/  VIMNMX R6, R6, R5, !PT ;  /* 0x0000000506067248 */ /* 0x000fce0007fe0100 */
.L_x_1034:
[----:B------:R-:W-:-:S05]  /*7fe0*/  VIADD R6, R6, 0x7f ;  /* 0x0000007f06067836 */ /* 0x000fca0000000000 */
[----:B------:R-:W-:-:S04]  /*7ff0*/  SHF.R.S32.HI R5, RZ, 0x1f, R6 ;  /* 0x0000001fff057819 */ /* 0x000fc80000011406 */
[----:B------:R-:W-:-:S04]  /*8000*/  LEA.HI R5, R5, R6, RZ, 0x7 ;  /* 0x0000000605057211 */ /* 0x000fc800078f38ff */
[----:B------:R-:W-:-:S04]  /*8010*/  SHF.R.S32.HI R5, RZ, 0x7, R5 ;  /* 0x00000007ff057819 */ /* 0x000fc80000011405 */
[----:B------:R-:W-:-:S04]  /*8020*/  VIMNMX R5, R22, R5, !PT ;  /* 0x0000000516057248 */ /* 0x000fc80007fe0100 */
[----:B------:R-:W-:-:S13]  /*8030*/  ISETP.GE.AND P1, PT, R12, R5, PT ;  /* 0x000000050c00720c */ /* 0x000fda0003f26270 */
[----:B------:R-:W-:Y:S05]  /*8040*/  @!P1 BRA `(.L_x_1037) ;  /* 0x0000001c00a89947 */ /* 0x000fea0003800000 */
[----:B------:R-:W-:Y:S01]  /*8050*/  IMAD.MOV.U32 R8, RZ, RZ, R7 ;  /* 0x000000ffff087224 */ /* 0x000fe200078e0007 */
[----:B------:R-:W-:Y:S01]  /*8060*/  UMOV UR30, UR37 ;  /* 0x00000025001e7c82 */ /* 0x000fe20008000000 */
[----:B------:R-:W-:Y:S01]  /*8070*/  IMAD.MOV.U32 R9, RZ, RZ, R4 ;  /* 0x000000ffff097224 */ /* 0x000fe200078e0004 */
[----:B------:R-:W-:Y:S01]  /*8080*/  UMOV UR29, UR36 ;  /* 0x00000024001d7c82 */ /* 0x000fe20008000000 */
[----:B------:R-:W-:-:S07]  /*8090*/  IMAD.MOV.U32 R6, RZ, RZ, R12 ;  /* 0x000000ffff067224 */ /* 0x000fce00078e000c */
.L_x_1048:
[----:B------:R-:W-:Y:S01]  /*80a0*/  ISETP.NE.AND P2, PT, RZ, UR39, PT ;  /* 0x00000027ff007c0c */ /* 0x000fe2000bf45270 */
[----:B------:R-:W-:-:S04]  /*80b0*/  UISETP.NE.AND UP0, UPT, UR29, 0x1, UPT ;  /* 0x000000011d00788c */ /* 0x000fc8000bf05270 */
[----:B------:R-:W-:-:S04]  /*80c0*/  USEL UR37, URZ, 0x1, UP0 ;  /* 0x000000013f257887 */ /* 0x000fc80008000000 */
[----:B------:R-:W-:-:S04]  /*80d0*/  ULOP3.LUT UR37, UR30, UR37, URZ, 0x3c, !UPT ;  /* 0x000000251e257292 */ /* 0x000fc8000f8e3c3f */
[----:B------:R-:W-:Y:S08]  /*80e0*/  @P2 BRA `(.L_x_1038) ;  /* 0x0000000000382947 */ /* 0x000ff00003800000 */
[----:B------:R-:W-:Y:S05]  /*80f0*/  @!P0 BRA `(.L_x_1039) ;  /* 0x0000000000048947 */ /* 0x000fea0003800000 */
[----:B------:R-:W-:Y:S01]  /*8100*/  BPT.TRAP 0x1 ;  /* 0x000000040000795c */ /* 0x000fe20000300000 */
.L_x_1039:
        /* <DEDUP_REMOVED lines=9> */
.L_x_1040:
[----:B-1----:R-:W-:Y:S05]  /*81a0*/  @P1 BRA `(.L_x_1038) ;  /* 0x0000000000081947 */ /* 0x002fea0003800000 */
[----:B------:R-:W1:Y:S02]  /*81b0*/  SYNCS.PHASECHK.TRANS64.TRYWAIT P1, [UR6+0x22830], R4 ;  /* 0x02283004ff0075a7 */ /* 0x000e640008020146 */
[----:B-1----:R-:W-:Y:S05]  /*81c0*/  @!P1 BRA `(.L_x_1041) ;  /* 0x000000c400f09947 */ /* 0x002fea0003800000 */
.L_x_1038:
        /* <DEDUP_REMOVED lines=40> */
.L_x_1043:
[----:B------:R-:W-:Y:S01]  /*8450*/  ULEA UR6, UR29, UR38, 0x3 ;  /* 0x000000261d067291 */ /* 0x000fe2000f8e183f */
[----:B------:R-:W-:-:S05]  /*8460*/  IMAD.U32 R4, RZ, RZ, UR30 ;  /* 0x0000001eff047e24 */ /* 0x000fca000f8e00ff */
[----:B------:R-:W-:-:S04]  /*8470*/  SHF.L.U32 R4, R4, 0x1f, RZ ;  /* 0x0000001f04047819 */ /* 0x000fc800000006ff */
[----:B------:R0:W1:Y:S01]  /*8480*/  SYNCS.PHASECHK.TRANS64.TRYWAIT P1, [UR6+0x22850], R4 ;  /* 0x02285004ff0075a7 */ /* 0x0000620008020146 */
[----:B------:R-:W-:Y:S05]  /*8490*/  @!P0 BRA `(.L_x_1044) ;  /* 0x0000000000048947 */ /* 0x000fea0003800000 */
[----:B------:R-:W-:Y:S01]  /*84a0*/  BPT.TRAP 0x1 ;  /* 0x000000040000795c */ /* 0x000fe20000300000 */
.L_x_1044:
[----:B-1----:R-:W-:Y:S05]  /*84b0*/  @P1 BRA `(.L_x_1042) ;  /* 0x0000000000081947 */ /* 0x002fea0003800000 */
[----:B------:R-:W1:Y:S02]  /*84c0*/  SYNCS.PHASECHK.TRANS64.TRYWAIT P1, [UR6+0x22850], R4 ;  /* 0x02285004ff0075a7 */ /* 0x000e640008020146 */
[----:B-1----:R-:W-:Y:S05]  /*84d0*/  @!P1 BRA `(.L_x_1045) ;  /* 0x000000c400449947 */ /* 0x002fea0003800000 */
.L_x_1042:
        /* <DEDUP_REMOVED lines=31> */
.L_x_1046:
[----:B0-----:R-:W-:Y:S01]  /*86d0*/  FMNMX.FTZ R4, R24, R9, !PT ;  /* 0x0000000918047209 */ /* 0x001fe20007810000 */
        /* <DEDUP_REMOVED lines=75> */
[----:B------:R-:W-:Y:S01]  /*8b90*/  FFMA.FTZ R153, R2, R4, -8 ;  /* 0xc100000002997423 */ /* 0x000fe20000010004 */
[----:B------:R-:W-:-:S03]  /*8ba0*/  FADD.FTZ R9, -R4, R9 ;  /* 0x0000000904097221 */ /* 0x000fc60000010100 */
[C-C-:B------:R-:W-:Y:S01]  /*8bb0*/  FFMA.FTZ R21, R2.reuse, R37, -R153.reuse ;  /* 0x0000002502157223 */ /* 0x140fe20000010899 */
[----:B------:R-:W-:-:S01]  /*8bc0*/  FFMA.FTZ R37, R2, R53, -R153 ;  /* 0x0000003502257223 */ /* 0x000fc20000010899 */
[C---:B------:R-:W-:Y:S01]  /*8bd0*/  FMUL.FTZ R14, R2.reuse, R9 ;  /* 0x00000009020e7220 */ /* 0x040fe20000410000 */
[----:B------:R-:W-:-:S01]  /*8be0*/  FFMA.FTZ R53, R2, R69, -R153 ;  /* 0x0000004502357223 */ /* 0x000fc20000010899 */
[----:B------:R-:W-:Y:S01]  /*8bf0*/  FADD.FTZ R9, -R7, R8 ;  /* 0x0000000807097221 */ /* 0x000fe20000010100 */
[----:B------:R-:W-:-:S01]  /*8c00*/  FFMA.FTZ R69, R2, R7, -8 ;  /* 0xc100000002457423 */ /* 0x000fc20000010007 */
[C-C-:B------:R-:W-:Y:S01]  /*8c10*/  FFMA.FTZ R11, R2.reuse, R24, -R153.reuse ;  /* 0x00000018020b7223 */ /* 0x140fe20000010899 */
[----:B------:R-:W-:-:S01]  /*8c20*/  FFMA.FTZ R10, R2, R25, -R153 ;  /* 0x00000019020a7223 */ /* 0x000fc20000010899 */
[C---:B------:R-:W-:Y:S01]  /*8c30*/  FMUL.FTZ R9, R2.reuse, R9 ;  /* 0x0000000902097220 */ /* 0x040fe20000410000 */
[----:B------:R-:W-:-:S01]  /*8c40*/  FFMA.FTZ R26, R2, R26, -R69 ;  /* 0x0000001a021a7223 */ /* 0x000fc20000010845 */
[C---:B------:R-:W-:Y:S01]  /*8c50*/  FFMA.FTZ R27, R2.reuse, R27, -R69 ;  /* 0x0000001b021b7223 */ /* 0x040fe20000010845 */
[----:B------:R0:W-:Y:S01]  /*8c60*/  MUFU.EX2 R8, R14 ;  /* 0x0000000e00087308 */ /* 0x0001e20000000800 */
[----:B------:R-:W-:-:S01]  /*8c70*/  FFMA.FTZ R12, R2, R28, -R153 ;  /* 0x0000001c020c7223 */ /* 0x000fc20000010899 */
[C---:B------:R-:W-:Y:S01]  /*8c80*/  FFMA.FTZ R30, R2.reuse, R30, -R69 ;  /* 0x0000001e021e7223 */ /* 0x040fe20000010845 */
[----:B------:R-:W-:-:S01]  /*8c90*/  FFMA.FTZ R13, R2, R29, -R153 ;  /* 0x0000001d020d7223 */ /* 0x000fc20000010899 */
[C-C-:B------:R-:W-:Y:S01]  /*8ca0*/  FFMA.FTZ R31, R2.reuse, R31, -R69.reuse ;  /* 0x0000001f021f7223 */ /* 0x140fe20000010845 */
[----:B------:R-:W-:-:S01]  /*8cb0*/  FFMA.FTZ R34, R2, R34, -R69 ;  /* 0x0000002202227223 */ /* 0x000fc20000010845 */
[C---:B------:R-:W-:Y:S01]  /*8cc0*/  FFMA.FTZ R15, R2.reuse, R33, -R153 ;  /* 0x00000021020f7223 */ /* 0x040fe20000010899 */
[----:B------:R-:W-:-:S01]  /*8cd0*/  FFMA.FTZ R35, R2, R35, -R69 ;  /* 0x0000002302237223 */ /* 0x000fc20000010845 */
[----:B------:R-:W1:Y:S01]  /*8ce0*/  MUFU.EX2 R11, R11 ;  /* 0x0000000b000b7308 */ /* 0x000e620000000800 */
[----:B0-----:R-:W-:-:S01]  /*8cf0*/  FFMA.FTZ R14, R2, R32, -R153 ;  /* 0x00000020020e7223 */ /* 0x001fc20000010899 */
[C-C-:B------:R-:W-:Y:S01]  /*8d00*/  FFMA.FTZ R20, R2.reuse, R36, -R153.reuse ;  /* 0x0000002402147223 */ /* 0x140fe20000010899 */
[----:B------:R-:W-:-:S01]  /*8d10*/  FFMA.FTZ R29, R2, R45, -R153 ;  /* 0x0000002d021d7223 */ /* 0x000fc20000010899 */
[C---:B------:R-:W-:Y:S01]  /*8d20*/  FFMA.FTZ R38, R2.reuse, R38, -R69 ;  /* 0x0000002602267223 */ /* 0x040fe20000010845 */
[----:B------:R-:W-:-:S01]  /*8d30*/  FFMA.FTZ R45, R2, R61, -R153 ;  /* 0x0000003d022d7223 */ /* 0x000fc20000010899 */
[C-C-:B------:R-:W-:Y:S01]  /*8d40*/  FFMA.FTZ R61, R2.reuse, R77, -R153.reuse ;  /* 0x0000004d023d7223 */ /* 0x140fe20000010899 */
[----:B------:R-:W-:-:S01]  /*8d50*/  FFMA.FTZ R24, R2, R40, -R153 ;  /* 0x0000002802187223 */ /* 0x000fc20000010899 */
[----:B------:R-:W-:Y:S01]  /*8d60*/  MUFU.EX2 R9, R9 ;  /* 0x0000000900097308 */ /* 0x000fe20000000800 */
[----:B------:R-:W-:-:S01]  /*8d70*/  FFMA.FTZ R39, R2, R39, -R69 ;  /* 0x0000002702277223 */ /* 0x000fc20000010845 */
[C-C-:B------:R-:W-:Y:S01]  /*8d80*/  FFMA.FTZ R40, R2.reuse, R56, -R153.reuse ;  /* 0x0000003802287223 */ /* 0x140fe20000010899 */
[----:B------:R-:W-:-:S01]  /*8d90*/  FFMA.FTZ R56, R2, R72, -R153 ;  /* 0x0000004802387223 */ /* 0x000fc20000010899 */
[C---:B------:R-:W-:Y:S01]  /*8da0*/  FFMA.FTZ R42, R2.reuse, R42, -R69 ;  /* 0x0000002a022a7223 */ /* 0x040fe20000010845 */
[----:B------:R-:W-:-:S01]  /*8db0*/  FFMA.FTZ R25, R2, R41, -R153 ;  /* 0x0000002902197223 */ /* 0x000fc20000010899 */
[C---:B------:R-:W-:Y:S01]  /*8dc0*/  FFMA.FTZ R43, R2.reuse, R43, -R69 ;  /* 0x0000002b022b7223 */ /* 0x040fe20000010845 */
[----:B------:R-:W-:-:S01]  /*8dd0*/  FFMA.FTZ R28, R2, R44, -R153 ;  /* 0x0000002c021c7223 */ /* 0x000fc20000010899 */
[----:B------:R-:W0:Y:S01]  /*8de0*/  MUFU.EX2 R26, R26 ;  /* 0x0000001a001a7308 */ /* 0x000e220000000800 */
[----:B-1----:R-:W-:-:S01]  /*8df0*/  FFMA.FTZ R3, R8, R3, R11 ;  /* 0x0000000308037223 */ /* 0x002fc2000001000b */
[C-C-:B------:R-:W-:Y:S01]  /*8e00*/  FFMA.FTZ R46, R2.reuse, R46, -R69.reuse ;  /* 0x0000002e022e7223 */ /* 0x140fe20000010845 */
[----:B------:R-:W-:-:S01]  /*8e10*/  FFMA.FTZ R47, R2, R47, -R69 ;  /* 0x0000002f022f7223 */ /* 0x000fc20000010845 */
[C---:B------:R-:W-:Y:S01]  /*8e20*/  FFMA.FTZ R32, R2.reuse, R48, -R153 ;  /* 0x0000003002207223 */ /* 0x040fe20000010899 */
[----:B------:R-:W-:-:S01]  /*8e30*/  FFMA.FTZ R50, R2, R50, -R69 ;  /* 0x0000003202327223 */ /* 0x000fc20000010845 */
[C---:B------:R-:W-:Y:S01]  /*8e40*/  FFMA.FTZ R33, R2.reuse, R49, -R153 ;  /* 0x0000003102217223 */ /* 0x040fe20000010899 */
[----:B------:R-:W-:-:S01]  /*8e50*/  FFMA.FTZ R51, R2, R51, -R69 ;  /* 0x0000003302337223 */ /* 0x000fc20000010845 */
[----:B------:R-:W1:Y:S01]  /*8e60*/  MUFU.EX2 R10, R10 ;  /* 0x0000000a000a7308 */ /* 0x000e620000000800 */
[----:B------:R-:W-:-:S01]  /*8e70*/  FFMA.FTZ R36, R2, R52, -R153 ;  /* 0x0000003402247223 */ /* 0x000fc20000010899 */
[C-C-:B------:R-:W-:Y:S01]  /*8e80*/  FFMA.FTZ R54, R2.reuse, R54, -R69.reuse ;  /* 0x0000003602367223 */ /* 0x140fe20000010845 */
[----:B------:R-:W-:-:S01]  /*8e90*/  FFMA.FTZ R55, R2, R55, -R69 ;  /* 0x0000003702377223 */ /* 0x000fc20000010845 */
[C---:B------:R-:W-:Y:S01]  /*8ea0*/  FFMA.FTZ R58, R2.reuse, R58, -R69 ;  /* 0x0000003a023a7223 */ /* 0x040fe20000010845 */
[----:B------:R-:W-:-:S01]  /*8eb0*/  FFMA.FTZ R41, R2, R57, -R153 ;  /* 0x0000003902297223 */ /* 0x000fc20000010899 */
[C---:B------:R-:W-:Y:S01]  /*8ec0*/  FFMA.FTZ R59, R2.reuse, R59, -R69 ;  /* 0x0000003b023b7223 */ /* 0x040fe20000010845 */
[----:B------:R-:W-:-:S01]  /*8ed0*/  FFMA.FTZ R44, R2, R60, -R153 ;  /* 0x0000003c022c7223 */ /* 0x000fc20000010899 */
[----:B------:R-:W2:Y:S01]  /*8ee0*/  MUFU.EX2 R27, R27 ;  /* 0x0000001b001b7308 */ /* 0x000ea20000000800 */
[----:B0-----:R-:W-:-:S01]  /*8ef0*/  FFMA.FTZ R0, R9, R0, R26 ;  /* 0x0000000009007223 */ /* 0x001fc2000001001a */
[C-C-:B------:R-:W-:Y:S01]  /*8f00*/  FFMA.FTZ R62, R2.reuse, R62, -R69.reuse ;  /* 0x0000003e023e7223 */ /* 0x140fe20000010845 */
[----:B------:R-:W-:-:S01]  /*8f10*/  FFMA.FTZ R63, R2, R63, -R69 ;  /* 0x0000003f023f7223 */ /* 0x000fc20000010845 */
[C---:B------:R-:W-:Y:S01]  /*8f20*/  FFMA.FTZ R48, R2.reuse, R64, -R153 ;  /* 0x0000004002307223 */ /* 0x040fe20000010899 */
[----:B------:R-:W-:-:S01]  /*8f30*/  FFMA.FTZ R66, R2, R66, -R69 ;  /* 0x0000004202427223 */ /* 0x000fc20000010845 */
[C---:B------:R-:W-:Y:S01]  /*8f40*/  FFMA.FTZ R49, R2.reuse, R65, -R153 ;  /* 0x0000004102317223 */ /* 0x040fe20000010899 */
[----:B------:R-:W-:-:S01]  /*8f50*/  FFMA.FTZ R67, R2, R67, -R69 ;  /* 0x0000004302437223 */ /* 0x000fc20000010845 */
[----:B------:R-:W0:Y:S01]  /*8f60*/  MUFU.EX2 R12, R12 ;  /* 0x0000000c000c7308 */ /* 0x000e220000000800 */
[----:B-1----:R-:W-:-:S01]  /*8f70*/  FADD.FTZ R3, R10, R3 ;  /* 0x000000030a037221 */ /* 0x002fc20000010000 */
[C---:B------:R-:W-:Y:S01]  /*8f80*/  FFMA.FTZ R52, R2.reuse, R68, -R153 ;  /* 0x0000004402347223 */ /* 0x040fe20000010899 */
[----:B------:R-:W-:-:S01]  /*8f90*/  FFMA.FTZ R71, R2, R71, -R69 ;  /* 0x0000004702477223 */ /* 0x000fc20000010845 */
[C---:B------:R-:W-:Y:S01]  /*8fa0*/  FFMA.FTZ R75, R2.reuse, R75, -R69 ;  /* 0x0000004b024b7223 */ /* 0x040fe20000010845 */
[----:B------:R-:W-:-:S01]  /*8fb0*/  FFMA.FTZ R60, R2, R76, -R153 ;  /* 0x0000004c023c7223 */ /* 0x000fc20000010899 */
[C---:B------:R-:W-:Y:S01]  /*8fc0*/  FFMA.FTZ R57, R2.reuse, R73, -R153 ;  /* 0x0000004902397223 */ /* 0x040fe20000010899 */
[----:B------:R-:W-:-:S01]  /*8fd0*/  FFMA.FTZ R78, R2, R78, -R69 ;  /* 0x0000004e024e7223 */ /* 0x000fc20000010845 */
[----:B------:R-:W1:Y:S01]  /*8fe0*/  MUFU.EX2 R30, R30 ;  /* 0x0000001e001e7308 */ /* 0x000e620000000800 */
[----:B--2---:R-:W-:-:S01]  /*8ff0*/  FADD.FTZ R77, R27, R0 ;  /* 0x000000001b4d7221 */ /* 0x004fc20000010000 */
[C---:B------:R-:W-:Y:S01]  /*9000*/  FFMA.FTZ R79, R2.reuse, R79, -R69 ;  /* 0x0000004f024f7223 */ /* 0x040fe20000010845 */
[----:B------:R-:W-:-:S01]  /*9010*/  FFMA.FTZ R65, R2, R81, -R153 ;  /* 0x0000005102417223 */ /* 0x000fc20000010899 */
[C---:B------:R-:W-:Y:S01]  /*9020*/  FFMA.FTZ R64, R2.reuse, R80, -R153 ;  /* 0x0000005002407223 */ /* 0x040fe20000010899 */
[----:B------:R-:W-:-:S01]  /*9030*/  FFMA.FTZ R82, R2, R82, -R69 ;  /* 0x0000005202527223 */ /* 0x000fc20000010845 */
[C---:B------:R-:W-:Y:S01]  /*9040*/  FFMA.FTZ R83, R2.reuse, R83, -R69 ;  /* 0x0000005302537223 */ /* 0x040fe20000010845 */
[----:B------:R-:W-:-:S01]  /*9050*/  FFMA.FTZ R68, R2, R84, -R153 ;  /* 0x0000005402447223 */ /* 0x000fc20000010899 */
[----:B------:R-:W2:Y:S01]  /*9060*/  MUFU.EX2 R13, R13 ;  /* 0x0000000d000d7308 */ /* 0x000ea20000000800 */
[----:B0-----:R-:W-:-:S01]  /*9070*/  FADD.FTZ R0, R12, R3 ;  /* 0x000000030c007221 */ /* 0x001fc20000010000 */
[C---:B------:R-:W-:Y:S01]  /*9080*/  FFMA.FTZ R86, R2.reuse, R86, -R69 ;  /* 0x0000005602567223 */ /* 0x040fe20000010845 */
[----:B------:R-:W-:-:S05]  /*9090*/  FFMA.FTZ R73, R2, R85, -R153 ;  /* 0x0000005502497223 */ /* 0x000fca0000010899 */
        /* <DEDUP_REMOVED lines=21> */
[----:B--2---:R-:W-:-:S01]  /*91f0*/  FADD.FTZ R77, R39, R72 ;  /* 0x00000048274d7221 */ /* 0x004fc20000010000 */
[----:B------:R-:W-:-:S06]  /*9200*/  FFMA.FTZ R72, R2, R70, -R69 ;  /* 0x0000004602487223 */ /* 0x000fcc0000010845 */
        /* <DEDUP_REMOVED lines=15> */
[----:B-1----:R-:W-:-:S01]  /*9300*/  FADD.FTZ R77, R47, R70 ;  /* 0x000000462f4d7221 */ /* 0x002fc20000010000 */
[C-C-:B------:R-:W-:Y:S01]  /*9310*/  FFMA.FTZ R70, R2.reuse, R74, -R69.reuse ;  /* 0x0000004a02467223 */ /* 0x140fe20000010845 */
[----:B------:R-:W-:-:S05]  /*9320*/  FFMA.FTZ R69, R2, R87, -R69 ;  /* 0x0000005702457223 */ /* 0x000fca0000010845 */
        /* <DEDUP_REMOVED lines=26> */
[----:B------:R-:W-:Y:S01]  /*94d0*/  MUFU.EX2 R63, R63 ;  /* 0x0000003f003f7308 */ /* 0x000fe20000000800 */
[----:B0-----:R-:W-:-:S07]  /*94e0*/  FADD.FTZ R74, R62, R77 ;  /* 0x0000004d3e4a7221 */ /* 0x001fce0000010000 */
[----:B------:R-:W0:Y:S01]  /*94f0*/  MUFU.EX2 R48, R48 ;  /* 0x0000003000307308 */ /* 0x000e220000000800 */
[----:B-1----:R-:W-:-:S07]  /*9500*/  FADD.FTZ R3, R45, R0 ;  /* 0x000000002d037221 */ /* 0x002fce0000010000 */
        /* <DEDUP_REMOVED lines=9> */
[----:B------:R-:W0:Y:S08]  /*95a0*/  MUFU.EX2 R76, R71 ;  /* 0x00000047004c7308 */ /* 0x000e300000000800 */
[----:B------:R2:W-:Y:S01]  /*95b0*/  MUFU.EX2 R71, R75 ;  /* 0x0000004b00477308 */ /* 0x0005e20000000800 */
[----:B-1----:R-:W-:-:S07]  /*95c0*/  FADD.FTZ R3, R53, R0 ;  /* 0x0000000035037221 */ /* 0x002fce0000010000 */
[----:B------:R-:W1:Y:S01]  /*95d0*/  MUFU.EX2 R56, R56 ;  /* 0x0000003800387308 */ /* 0x000e620000000800 */
[----:B--2---:R-:W-:-:S04]  /*95e0*/  FADD.FTZ R75, R63, R74 ;  /* 0x0000004a3f4b7221 */ /* 0x004fc80000010000 */
[----:B------:R-:W-:-:S03]  /*95f0*/  FADD.FTZ R74, R66, R75 ;  /* 0x0000004b424a7221 */ /* 0x000fc60000010000 */
[----:B------:R-:W2:Y:S01]  /*9600*/  MUFU.EX2 R70, R70 ;  /* 0x0000004600467308 */ /* 0x000ea20000000800 */
[----:B------:R-:W-:-:S04]  /*9610*/  FADD.FTZ R75, R67, R74 ;  /* 0x0000004a434b7221 */ /* 0x000fc80000010000 */
[----:B------:R-:W-:-:S03]  /*9620*/  FADD.FTZ R75, R72, R75 ;  /* 0x0000004b484b7221 */ /* 0x000fc60000010000 */
[----:B------:R-:W3:Y:S01]  /*9630*/  MUFU.EX2 R57, R57 ;  /* 0x0000003900397308 */ /* 0x000ee20000000800 */
[----:B0-----:R-:W-:-:S01]  /*9640*/  FADD.FTZ R75, R76, R75 ;  /* 0x0000004b4c4b7221 */ /* 0x001fc20000010000 */
[----:B-1----:R-:W-:-:S06]  /*9650*/  FADD.FTZ R0, R56, R3 ;  /* 0x0000000338007221 */ /* 0x002fcc0000010000 */
[----:B------:R-:W0:Y:S01]  /*9660*/  MUFU.EX2 R60, R60 ;  /* 0x0000003c003c7308 */ /* 0x000e220000000800 */
[----:B--2---:R-:W-:-:S04]  /*9670*/  FADD.FTZ R74, R70, R75 ;  /* 0x0000004b464a7221 */ /* 0x004fc80000010000 */
[----:B------:R-:W-:-:S03]  /*9680*/  FADD.FTZ R74, R71, R74 ;  /* 0x0000004a474a7221 */ /* 0x000fc60000010000 */
[----:B------:R-:W1:Y:S01]  /*9690*/  MUFU.EX2 R81, R78 ;  /* 0x0000004e00517308 */ /* 0x000e620000000800 */
[----:B---3--:R-:W-:-:S07]  /*96a0*/  FADD.FTZ R3, R57, R0 ;  /* 0x0000000039037221 */ /* 0x008fce0000010000 */
        /* <DEDUP_REMOVED lines=24> */
.L_x_1047:
        /* <DEDUP_REMOVED lines=14> */
[----:B------:R-:W-:Y:S01]  /*9910*/  FMUL.FTZ R92, R92, R8 ;  /* 0x000000085c5c7220 */ /* 0x000fe20000410000 */
[----:B------:R-:W-:Y:S01]  /*9920*/  F2FP.SATFINITE.E4M3.F32.PACK_AB_MERGE_C R36, R37, R36, RZ ;  /* 0x000000242524723e */ /* 0x000fe200048070ff */
[----:B------:R-:W-:Y:S01]  /*9930*/  FMUL.FTZ R93, R93, R8 ;  /* 0x000000085d5d7220 */ /* 0x000fe20000410000 */
[----:B------:R-:W-:Y:S01]  /*9940*/  F2FP.SATFINITE.E4M3.F32.PACK_AB_MERGE_C R54, R55, R54, RZ ;  /* 0x000000363736723e */ /* 0x000fe200048070ff */
[----:B------:R-:W-:Y:S01]  /*9950*/  SYNCS.ARRIVE.TRANS64.RED.A1T0 RZ, [UR6], RZ ;  /* 0x000000ffffff79a7 */ /* 0x000fe20008100406 */
        /* <DEDUP_REMOVED lines=86> */
[----:B------:R-:W-:Y:S01]  /*9ec0*/  F2FP.SATFINITE.E4M3.F32.PACK_AB_MERGE_C R155, R83, R82, R21 ;  /* 0x00000052539b723e */ /* 0x000fe20004807015 */
[----:B------:R-:W-:Y:S06]  /*9ed0*/  @P1 BRA `(.L_x_1048) ;  /* 0xffffffe000701947 */ /* 0x000fec000383ffff */
[----:B------:R-:W-:-:S07]  /*9ee0*/  IMAD.MOV.U32 R12, RZ, RZ, R6 ;  /* 0x000000ffff0c7224 */ /* 0x000fce00078e0006 */
.L_x_1037:
[----:B------:R-:W-:-:S13]  /*9ef0*/  ISETP.GE.AND P1, PT, R12, R22, PT ;  /* 0x000000160c00720c */ /* 0x000fda0003f26270 */
[----:B------:R-:W-:Y:S05]  /*9f00*/  @!P1 BRA `(.L_x_1049) ;  /* 0x0000002c00e89947 */ /* 0x000fea0003800000 */
[----:B------:R-:W-:Y:S01]  /*9f10*/  IMAD.MOV.U32 R6, RZ, RZ, R7 ;  /* 0x000000ffff067224 */ /* 0x000fe200078e0007 */
[----:B------:R-:W-:Y:S01]  /*9f20*/  UMOV UR34, UR37 ;  /* 0x0000002500227c82 */ /* 0x000fe20008000000 */
[----:B------:R-:W-:Y:S01]  /*9f30*/  IMAD.MOV.U32 R5, RZ, RZ, R4 ;  /* 0x000000ffff057224 */ /* 0x000fe200078e0004 */
[----:B------:R-:W-:Y:S01]  /*9f40*/  UMOV UR33, UR36 ;  /* 0x0000002400217c82 */ /* 0x000fe20008000000 */
[----:B------:R-:W-:Y:S01]  /*9f50*/  ULDC UR29, c[0x0][0x9e4] ;  /* 0x00027900001d7ab9 */ /* 0x000fe20000000800 */
[----:B------:R-:W-:Y:S01]  /*9f60*/  ULDC UR32, c[0x0][0x9dc] ;  /* 0x0002770000207ab9 */ /* 0x000fe20000000800 */
[----:B------:R-:W-:Y:S01]  /*9f70*/  ULDC UR31, c[0x0][0x288] ;  /* 0x0000a200001f7ab9 */ /* 0x000fe20000000800 */
[----:B------:R-:W-:-:S05]  /*9f80*/  ULDC UR30, c[0x0][0x9e0] ;  /* 0x00027800001e7ab9 */ /* 0x000fca0000000800 */
.L_x_1068:
[----:B------:R-:W-:Y:S01]  /*9f90*/  UIADD3 UR36, UR33, 0x1, URZ ;  /* 0x0000000121247890 */ /* 0x000fe2000fffe03f */
[----:B------:R-:W-:-:S03]  /*9fa0*/  ISETP.NE.AND P2, PT, RZ, UR39, PT ;  /* 0x00000027ff007c0c */ /* 0x000fc6000bf45270 */
[----:B------:R-:W-:-:S04]  /*9fb0*/  UISETP.NE.AND UP0, UPT, UR36, 0x2, UPT ;  /* 0x000000022400788c */ /* 0x000fc8000bf05270 */
[----:B------:R-:W-:Y:S02]  /*9fc0*/  USEL UR37, URZ, 0x1, UP0 ;  /* 0x000000013f257887 */ /* 0x000fe40008000000 */
[----:B------:R-:W-:Y:S02]  /*9fd0*/  USEL UR36, UR36, URZ, UP0 ;  /* 0x0000003f24247287 */ /* 0x000fe40008000000 */
[----:B------:R-:W-:Y:S02]  /*9fe0*/  ULOP3.LUT UR37, UR34, UR37, URZ, 0x3c, !UPT ;  /* 0x0000002522257292 */ /* 0x000fe4000f8e3c3f */
[----:B------:R-:W-:Y:S10]  /*9ff0*/  @P2 BRA `(.L_x_1050) ;  /* 0x00000000002c2947 */ /* 0x000ff40003800000 */
[----:B------:R-:W-:Y:S05]  /*a000*/  @!P0 BRA `(.L_x_1051) ;  /* 0x0000000000048947 */ /* 0x000fea0003800000 */
[----:B------:R-:W-:Y:S01]  /*a010*/  BPT.TRAP 0x1 ;  /* 0x000000040000795c */ /* 0x000fe20000300000 */
.L_x_1051:
[----:B------:R-:W-:Y:S01]  /*a020*/  ULEA UR6, UR36, UR38, 0x3 ;  /* 0x0000002624067291 */ /* 0x000fe2000f8e183f */
[----:B------:R-:W-:-:S05]  /*a030*/  IMAD.U32 R4, RZ, RZ, UR37 ;  /* 0x00000025ff047e24 */ /* 0x000fca000f8e00ff */
[----:B------:R-:W-:-:S04]  /*a040*/  SHF.L.U32 R4, R4, 0x1f, RZ ;  /* 0x0000001f04047819 */ /* 0x000fc800000006ff */
[----:B------:R0:W1:Y:S01]  /*a050*/  SYNCS.PHASECHK.TRANS64.TRYWAIT P1, [UR6+0x22830], R4 ;  /* 0x02283004ff0075a7 */ /* 0x0000620008020146 */
[----:B------:R-:W-:Y:S05]  /*a060*/  @!P0 BRA `(.L_x_1052) ;  /* 0x0000000000048947 */ /* 0x000fea0003800000 */
[----:B------:R-:W-:Y:S01]  /*a070*/  BPT.TRAP 0x1 ;  /* 0x000000040000795c */ /* 0x000fe20000300000 */
.L_x_1052:
[----:B-1----:R-:W-:Y:S05]  /*a080*/  @P1 BRA `(.L_x_1050) ;  /* 0x0000000000081947 */ /* 0x002fea0003800000 */
[----:B------:R-:W1:Y:S02]  /*a090*/  SYNCS.PHASECHK.TRANS64.TRYWAIT P1, [UR6+0x22830], R4 ;  /* 0x02283004ff0075a7 */ /* 0x000e640008020146 */
[----:B-1----:R-:W-:Y:S05]  /*a0a0*/  @!P1 BRA `(.L_x_1053) ;  /* 0x000000a800689947 */ /* 0x002fea0003800000 */
.L_x_1050:
[----:B-1----:R-:W1:Y:S01]  /*a0b0*/  S2R R7, SR_TID.X ;  /* 0x0000000000077919 */ /* 0x002e620000002100 */
[----:B------:R-:W-:Y:S01]  /*a0c0*/  UIMAD UR26, UR36, 0x600, UR28 ;  /* 0x00000600241a78a4 */ /* 0x000fe2000f8e021c */
[----:B------:R-:W-:Y:S01]  /*a0d0*/  UMOV UR27, 0x80000020 ;  /* 0x80000020001b7882 */ /* 0x000fe20000000000 */
[----:B------:R-:W-:Y:S02]  /*a0e0*/  UMOV UR7, 0x80000020 ;  /* 0x8000002000077882 */ /* 0x000fe40000000000 */
[----:B------:R-:W-:Y:S02]  /*a0f0*/  UIADD3 UR6, UR26, 0x2, URZ ;  /* 0x000000021a067890 */ /* 0x000fe4000fffe03f */
[----:B------:R-:W-:Y:S01]  /*a100*/  UIADD3 UR10, UR26, 0x200, URZ ;  /* 0x000002001a0a7890 */ /* 0x000fe2000fffe03f */
[----:B------:R-:W-:Y:S01]  /*a110*/  UMOV UR11, 0x80000020 ;  /* 0x80000020000b7882 */ /* 0x000fe20000000000 */
[----:B------:R-:W-:Y:S01]  /*a120*/  UIADD3 UR14, UR26, 0x202, URZ ;  /* 0x000002021a0e7890 */ /* 0x000fe2000fffe03f */
[----:B------:R-:W-:Y:S01]  /*a130*/  UMOV UR15, 0x80000020 ;  /* 0x80000020000f7882 */ /* 0x000fe20000000000 */
[----:B------:R-:W-:Y:S01]  /*a140*/  UIADD3 UR18, UR26, 0x400, URZ ;  /* 0x000004001a127890 */ /* 0x000fe2000fffe03f */
[----:B------:R-:W-:Y:S01]  /*a150*/  UMOV UR19, 0x80000020 ;  /* 0x8000002000137882 */ /* 0x000fe20000000000 */
[----:B------:R-:W-:Y:S01]  /*a160*/  UIADD3 UR22, UR26, 0x402, URZ ;  /* 0x000004021a167890 */ /* 0x000fe2000fffe03f */
[----:B------:R-:W-:Y:S01]  /*a170*/  UMOV UR23, 0x80000020 ;  /* 0x8000002000177882 */ /* 0x000fe20000000000 */
        /* <DEDUP_REMOVED lines=24> */
.L_x_1055:
[----:B------:R-:W-:Y:S01]  /*a300*/  ULEA UR6, UR33, UR38, 0x3 ;  /* 0x0000002621067291 */ /* 0x000fe2000f8e183f */
[----:B------:R-:W-:-:S05]  /*a310*/  IMAD.U32 R4, RZ, RZ, UR34 ;  /* 0x00000022ff047e24 */ /* 0x000fca000f8e00ff */
[----:B------:R-:W-:-:S04]  /*a320*/  SHF.L.U32 R4, R4, 0x1f, RZ ;  /* 0x0000001f04047819 */ /* 0x000fc800000006ff */
[----:B------:R0:W1:Y:S01]  /*a330*/  SYNCS.PHASECHK.TRANS64.TRYWAIT P1, [UR6+0x22850], R4 ;  /* 0x02285004ff0075a7 */ /* 0x0000620008020146 */
[----:B------:R-:W-:Y:S05]  /*a340*/  @!P0 BRA `(.L_x_1056) ;  /* 0x0000000000048947 */ /* 0x000fea0003800000 */
[----:B------:R-:W-:Y:S01]  /*a350*/  BPT.TRAP 0x1 ;  /* 0x000000040000795c */ /* 0x000fe20000300000 */
.L_x_1056:
[----:B-1----:R-:W-:Y:S05]  /*a360*/  @P1 BRA `(.L_x_1054) ;  /* 0x0000000000081947 */ /* 0x002fea0003800000 */
[----:B------:R-:W1:Y:S02]  /*a370*/  SYNCS.PHASECHK.TRANS64.TRYWAIT P1, [UR6+0x22850], R4 ;  /* 0x02285004ff0075a7 */ /* 0x000e640008020146 */
[----:B-1----:R-:W-:Y:S05]  /*a380*/  @!P1 BRA `(.L_x_1057) ;  /* 0x000000a400c89947 */ /* 0x002fea0003800000 */
.L_x_1054:
        /* <DEDUP_REMOVED lines=31> */
.L_x_1058:
        /* <DEDUP_REMOVED lines=8> */
[----:B------:R-:W-:-:S03]  /*a600*/  PLOP3.LUT P2, PT, PT, PT, UP1, 0x80, 0x0 ;  /* 0x000000000000781c */ /* 0x000fc60003f4f018 */
        /* <DEDUP_REMOVED lines=9> */
[----:B------:R-:W1:Y:S02]  /*a6a0*/  SHFL.IDX PT, R9, R4, RZ, 0x1c1f ;  /* 0x001c1fff04097589 */ /* 0x000e6400000e0000 */
[----:B------:R-:W-:-:S04]  /*a6b0*/  IMAD R7, R16, -0x2, R7 ;  /* 0xfffffffe10077824 */ /* 0x000fc800078e0207 */
[----:B0-----:R-:W-:-:S04]  /*a6c0*/  IMAD R7, R156, UR41, R7 ;  /* 0x000000299c077c24 */ /* 0x001fc8000f8e0207 */
[----:B------:R-:W-:-:S04]  /*a6d0*/  VIADD R7, R7, -UR31 ;  /* 0x8000001f07077c36 */ /* 0x000fc80008000000 */
[C---:B------:R-:W-:Y:S02]  /*a6e0*/  VIADD R20, R7.reuse, UR30 ;  /* 0x0000001e07147c36 */ /* 0x040fe40008000000 */
[----:B------:R-:W-:Y:S02]  /*a6f0*/  VIADD R154, R7, UR6 ;  /* 0x00000006079a7c36 */ /* 0x000fe40008000000 */
[--C-:B-1----:R-:W-:Y:S02]  /*a700*/  IMAD.IADD R13, R20, 0x1, R9.reuse ;  /* 0x00000001140d7824 */ /* 0x102fe400078e0209 */
[----:B------:R-:W-:Y:S01]  /*a710*/  IMAD.IADD R15, R154, 0x1, R9 ;  /* 0x000000019a0f7824 */ /* 0x000fe200078e0209 */
[----:B------:R-:W-:Y:S06]  /*a720*/  @P1 BRA `(.L_x_1059) ;  /* 0x00000000005c1947 */ /* 0x000fec0003800000 */
[----:B------:R-:W-:Y:S01]  /*a730*/  IMAD R7, R156, UR41, R9 ;  /* 0x000000299c077c24 */ /* 0x000fe2000f8e0209 */
[----:B------:R-:W-:Y:S03]  /*a740*/  BSSY B0, `(.L_x_1060) ;  /* 0x0000011000007945 */ /* 0x000fe60003800000 */
[----:B------:R-:W-:-:S05]  /*a750*/  VIADD R7, R7, -UR31 ;  /* 0x8000001f07077c36 */ /* 0x000fca0008000000 */
        /* <DEDUP_REMOVED lines=10> */
.L_x_1061:
[----:B------:R-:W-:-:S05]  /*a800*/  IMAD.U32 R9, RZ, RZ, UR29 ;  /* 0x0000001dff097e24 */ /* 0x000fca000f8e00ff */
[----:B------:R-:W-:-:S13]  /*a810*/  ISETP.NE.AND P1, PT, R9, 0x1, PT ;  /* 0x000000010900780c */ /* 0x000fda0003f25270 */
[----:B------:R-:W0:Y:S02]  /*a820*/  @P1 LDC.64 R10, c[0x0][0x9e8] ;  /* 0x00027a00ff0a1b82 */ /* 0x000e240000000a00 */
[----:B0-----:R-:W-:-:S05]  /*a830*/  @P1 IMAD.HI.U32 R8, R7, R10, RZ ;  /* 0x0000000a07081227 */ /* 0x001fca00078e00ff */
[----:B------:R-:W-:-:S07]  /*a840*/  @P1 SHF.R.U32.HI R7, RZ, R11, R8 ;  /* 0x0000000bff071219 */ /* 0x000fce0000011608 */
.L_x_1062:
[----:B------:R-:W-:Y:S05]  /*a850*/  BSYNC B0 ;  /* 0x0000000000007941 */ /* 0x000fea0003800000 */
.L_x_1060:
[----:B------:R-:W-:-:S04]  /*a860*/  IMAD R7, R7, R9, -R152 ;  /* 0x0000000907077224 */ /* 0x000fc800078e0a98 */
[----:B------:R-:W-:-:S05]  /*a870*/  IMAD R8, R16, -0x2, R7 ;  /* 0xfffffffe10087824 */ /* 0x000fca00078e0207 */
[----:B------:R-:W-:Y:S02]  /*a880*/  VIADDMNMX R13, R8, R9, R13, PT ;  /* 0x00000009080d7246 */ /* 0x000fe4000380010d */
[----:B------:R-:W-:-:S07]  /*a890*/  VIMNMX R15, R15, R8, !PT ;  /* 0x000000080f0f7248 */ /* 0x000fce0007fe0100 */
.L_x_1059:
        /* <DEDUP_REMOVED lines=14> */
[--C-:B0-----:R-:W-:Y:S01]  /*a980*/  IMAD.IADD R20, R20, 0x1, R155.reuse ;  /* 0x0000000114147824 */ /* 0x101fe200078e029b */
[----:B------:R-:W-:Y:S01]  /*a990*/  FSEL R9, R25, -INF , !P2 ;  /* 0xff80000019097808 */ /* 0x000fe20005000000 */
[----:B------:R-:W-:Y:S01]  /*a9a0*/  IMAD.IADD R28, R154, 0x1, R155 ;  /* 0x000000019a1c7824 */ /* 0x000fe200078e029b */
        /* <DEDUP_REMOVED lines=12> */
[----:B------:R-:W-:Y:S02]  /*aa70*/  FSEL R32, R32, -INF , !P4 ;  /* 0xff80000020207808 */ /* 0x000fe40006000000 */
[----:B------:R-:W-:Y:S02]  /*aa80*/  FSEL R14, R33, -INF , !P6 ;  /* 0xff800000210e7808 */ /* 0x000fe40007000000 */
[----:B------:R-:W-:Y:S02]  /*aa90*/  FSEL R36, R36, -INF , !P2 ;  /* 0xff80000024247808 */ /* 0x000fe40005000000 */
[----:B------:R-:W-:-:S02]  /*aaa0*/  ISETP.GT.AND P4, PT, R15, 0x21, P1 ;  /* 0x000000210f00780c */ /* 0x000fc40000f84270 */
[C---:B------:R-:W-:Y:S02]  /*aab0*/  ISETP.GT.AND P6, PT, R15.reuse, 0x28, P1 ;  /* 0x000000280f00780c */ /* 0x040fe40000fc4270 */
[C---:B------:R-:W-:Y:S02]  /*aac0*/  ISETP.GT.AND P2, PT, R15.reuse, 0x29, P1 ;  /* 0x000000290f00780c */ /* 0x040fe40000f44270 */
        /* <DEDUP_REMOVED lines=81> */
.L_x_1065:
[----:B------:R-:W-:-:S05]  /*afe0*/  IMAD.U32 R15, RZ, RZ, UR29 ;  /* 0x0000001dff0f7e24 */ /* 0x000fca000f8e00ff */
[----:B------:R-:W-:-:S13]  /*aff0*/  ISETP.NE.AND P2, PT, R15, 0x1, PT ;  /* 0x000000010f00780c */ /* 0x000fda0003f45270 */
[----:B------:R-:W0:Y:S02]  /*b000*/  @P2 LDC.64 R154, c[0x0][0x9e8] ;  /* 0x00027a00ff9a2b82 */ /* 0x000e240000000a00 */
[----:B0-----:R-:W-:-:S05]  /*b010*/  @P2 IMAD.HI.U32 R4, R13, R154, RZ ;  /* 0x0000009a0d042227 */ /* 0x001fca00078e00ff */
[----:B------:R-:W-:-:S07]  /*b020*/  @P2 SHF.R.U32.HI R13, RZ, R155, R4 ;  /* 0x0000009bff0d2219 */ /* 0x000fce0000011604 */
.L_x_1066:
[----:B------:R-:W-:Y:S05]  /*b030*/  BSYNC B0 ;  /* 0x0000000000007941 */ /* 0x000fea0003800000 */
.L_x_1064:
[----:B------:R-:W-:-:S04]  /*b040*/  IMAD R13, R13, R15, -R152 ;  /* 0x0000000f0d0d7224 */ /* 0x000fc800078e0a98 */
[----:B------:R-:W-:-:S05]  /*b050*/  IMAD R13, R16, -0x2, R13 ;  /* 0xfffffffe100d7824 */ /* 0x000fca00078e020d */
[----:B------:R-:W-:Y:S02]  /*b060*/  VIADDMNMX R20, R13, R15, R20, PT ;  /* 0x0000000f0d147246 */ /* 0x000fe40003800114 */
[----:B------:R-:W-:-:S07]  /*b070*/  VIMNMX R28, R28, R13, !PT ;  /* 0x0000000d1c1c7248 */ /* 0x000fce0007fe0100 */
.L_x_1063:
[----:B------:R-:W-:Y:S02]  /*b080*/  FMNMX.FTZ R4, R8, R5, !PT ;  /* 0x0000000508047209 */ /* 0x000fe40007810000 */
[----:B------:R-:W-:Y:S02]  /*b090*/  ISETP.GT.AND P5, PT, R28, 0x10, P1 ;  /* 0x000000101c00780c */ /* 0x000fe40000fa4270 */
[----:B------:R-:W-:Y:S02]  /*b0a0*/  FMNMX.FTZ R13, R9, R4, !PT ;  /* 0x00000004090d7209 */ /* 0x000fe40007810000 */
[----:B------:R-:W-:Y:S02]  /*b0b0*/  ISETP.LT.OR P5, PT, R20, 0x11, P5 ;  /* 0x000000111400780c */ /* 0x000fe40002fa1670 */
[----:B------:R-:W-:Y:S02]  /*b0c0*/  FMNMX.FTZ R4, R10, R13, !PT ;  /* 0x0000000d0a047209 */ /* 0x000fe40007810000 */
[----:B------:R-:W-:-:S02]  /*b0d0*/  FSEL R159, R34, -INF , !P5 ;  /* 0xff800000229f7808 */ /* 0x000fc40006800000 */
[----:B------:R-:W-:Y:S02]  /*b0e0*/  FMNMX.FTZ R13, R11, R4, !PT ;  /* 0x000000040b0d7209 */ /* 0x000fe40007810000 */
[----:B------:R-:W-:Y:S02]  /*b0f0*/  ISETP.GT.AND P5, PT, R28, 0x20, P1 ;  /* 0x000000201c00780c */ /* 0x000fe40000fa4270 */
[----:B------:R-:W-:Y:S02]  /*b100*/  FMNMX.FTZ R13, R32, R13, !PT ;  /* 0x0000000d200d7209 */ /* 0x000fe40007810000 */
[----:B------:R-:W-:Y:S02]  /*b110*/  ISETP.LT.OR P5, PT, R20, 0x21, P5 ;  /* 0x000000211400780c */ /* 0x000fe40002fa1670 */
[----:B------:R-:W-:Y:S02]  /*b120*/  FMNMX.FTZ R13, R14, R13, !PT ;  /* 0x0000000d0e0d7209 */ /* 0x000fe40007810000 */
[----:B------:R-:W-:-:S02]  /*b130*/  FSEL R179, R42, -INF , !P5 ;  /* 0xff8000002ab37808 */ /* 0x000fc40006800000 */
[----:B------:R-:W-:Y:S02]  /*b140*/  FMNMX.FTZ R13, R36, R13, !PT ;  /* 0x0000000d240d7209 */ /* 0x000fe40007810000 */
[----:B------:R-:W-:Y:S02]  /*b150*/  ISETP.GT.AND P5, PT, R28, RZ, P1 ;  /* 0x000000ff1c00720c */ /* 0x000fe40000fa4270 */
[----:B------:R-:W-:Y:S02]  /*b160*/  FMNMX.FTZ R13, R24, R13, !PT ;  /* 0x0000000d180d7209 */ /* 0x000fe40007810000 */
[----:B------:R-:W-:Y:S02]  /*b170*/  ISETP.GT.AND P2, PT, R28, 0x1, P1 ;  /* 0x000000011c00780c */ /* 0x000fe40000f44270 */
[----:B------:R-:W-:Y:S02]  /*b180*/  FMNMX.FTZ R4, R40, R13, !PT ;  /* 0x0000000d28047209 */ /* 0x000fe40007810000 */
[----:B------:R-:W-:-:S02]  /*b190*/  ISETP.LT.OR P5, PT, R20, 0x1, P5 ;  /* 0x000000011400780c */ /* 0x000fc40002fa1670 */
        /* <DEDUP_REMOVED lines=13> */
[----:B------:R-:W-:Y:S02]  /*b270*/  FMNMX.FTZ R26, R191, R6, !PT ;  /* 0x00000006bf1a7209 */ /* 0x000fe40007810000 */
[----:B------:R-:W-:Y:S02]  /*b280*/  FMNMX.FTZ R4, R45, R4, !PT ;  /* 0x000000042d047209 */ /* 0x000fe40007810000 */
[----:B------:R-:W-:Y:S02]  /*b290*/  ISETP.LT.OR P4, PT, R20, 0xa, P4 ;  /* 0x0000000a1400780c */ /* 0x000fe40002781670 */
[----:B------:R-:W-:Y:S02]  /*b2a0*/  FMNMX.FTZ R4, R57, R4, !PT ;  /* 0x0000000439047209 */ /* 0x000fe40007810000 */
[----:B------:R-:W-:-:S02]  /*b2b0*/  FSEL R155, R30, -INF , !P3 ;  /* 0xff8000001e9b7808 */ /* 0x000fc40005800000 */
[----:B------:R-:W-:Y:S02]  /*b2c0*/  FMNMX.FTZ R4, R41, R4, !PT ;  /* 0x0000000429047209 */ /* 0x000fe40007810000 */
[----:B------:R-:W-:Y:S02]  /*b2d0*/  FMNMX.FTZ R26, R27, R26, !PT ;  /* 0x0000001a1b1a7209 */ /* 0x000fe40007810000 */
[----:B------:R-:W-:Y:S02]  /*b2e0*/  FMNMX.FTZ R4, R61, R4, !PT ;  /* 0x000000043d047209 */ /* 0x000fe40007810000 */
[----:B------:R-:W-:Y:S02]  /*b2f0*/  ISETP.GT.AND P2, PT, R28, 0x11, P1 ;  /* 0x000000111c00780c */ /* 0x000fe40000f44270 */
[----:B------:R-:W-:Y:S02]  /*b300*/  FMNMX.FTZ R4, R25, R4, !PT ;  /* 0x0000000419047209 */ /* 0x000fe40007810000 */
[----:B------:R-:W-:-:S02]  /*b310*/  FSEL R31, R31, -INF , !P4 ;  /* 0xff8000001f1f7808 */ /* 0x000fc40006000000 */
[----:B------:R-:W-:Y:S02]  /*b320*/  FMNMX.FTZ R4, R65, R4, !PT ;  /* 0x0000000441047209 */ /* 0x000fe40007810000 */
[----:B------:R-:W-:Y:S02]  /*b330*/  FMNMX.FTZ R26, R155, R26, !PT ;  /* 0x0000001a9b1a7209 */ /* 0x000fe40007810000 */
[----:B------:R-:W-:Y:S02]  /*b340*/  FMNMX.FTZ R4, R7, R4, !PT ;  /* 0x0000000407047209 */ /* 0x000fe40007810000 */
[----:B------:R-:W-:Y:S02]  /*b350*/  ISETP.GT.AND P3, PT, R28, 0x18, P1 ;  /* 0x000000181c00780c */ /* 0x000fe40000f64270 */
[----:B------:R-:W-:Y:S02]  /*b360*/  FMNMX.FTZ R4, R69, R4, !PT ;  /* 0x0000000445047209 */ /* 0x000fe40007810000 */
[----:B------:R-:W-:-:S02]  /*b370*/  ISETP.LT.OR P2, PT, R20, 0x12, P2 ;  /* 0x000000121400780c */ /* 0x000fc40001741670 */
[----:B------:R-:W-:Y:S02]  /*b380*/  FMNMX.FTZ R4, R21, R4, !PT ;  /* 0x0000000415047209 */ /* 0x000fe40007810000 */
[----:B------:R-:W-:Y:S02]  /*b390*/  FMNMX.FTZ R26, R31, R26, !PT ;  /* 0x0000001a1f1a7209 */ /* 0x000fe40007810000 */
[----:B------:R-:W-:Y:S02]  /*b3a0*/  FMNMX.FTZ R4, R73, R4, !PT ;  /* 0x0000000449047209 */ /* 0x000fe40007810000 */
[----:B------:R-:W-:Y:S02]  /*b3b0*/  ISETP.GT.AND P4, PT, R28, 0x19, P1 ;  /* 0x000000191c00780c */ /* 0x000fe40000f84270 */
[----:B------:R-:W-:Y:S02]  /*b3c0*/  FMNMX.FTZ R4, R29, R4, !PT ;  /* 0x000000041d047209 */ /* 0x000fe40007810000 */
[----:B------:R-:W-:-:S02]  /*b3d0*/  ISETP.LT.OR P3, PT, R20, 0x19, P3 ;  /* 0x000000191400780c */ /* 0x000fc40001f61670 */
[----:B------:R-:W-:Y:S02]  /*b3e0*/  FMNMX.FTZ R4, R77, R4, !PT ;  /* 0x000000044d047209 */ /* 0x000fe40007810000 */
[----:B------:R-:W-:Y:S02]  /*b3f0*/  FSEL R35, R35, -INF , !P2 ;  /* 0xff80000023237808 */ /* 0x000fe40005000000 */
[----:B------:R-:W-:Y:S02]  /*b400*/  FMNMX.FTZ R4, R33, R4, !PT ;  /* 0x0000000421047209 */ /* 0x000fe40007810000 */
[----:B------:R-:W-:Y:S02]  /*b410*/  FMNMX.FTZ R26, R159, R26, !PT ;  /* 0x0000001a9f1a7209 */ /* 0x000fe40007810000 */
[----:B------:R-:W-:Y:S02]  /*b420*/  FMNMX.FTZ R4, R81, R4, !PT ;  /* 0x0000000451047209 */ /* 0x000fe40007810000 */
[----:B------:R-:W-:-:S02]  /*b430*/  ISETP.LT.OR P4, PT, R20, 0x1a, P4 ;  /* 0x0000001a1400780c */ /* 0x000fc40002781670 */
[----:B------:R-:W-:Y:S02]  /*b440*/  FMNMX.FTZ R4, R37, R4, !PT ;  /* 0x0000000425047209 */ /* 0x000fe40007810000 */
[----:B------:R-:W-:Y:S02]  /*b450*/  FSEL R165, R38, -INF , !P3 ;  /* 0xff80000026a57808 */ /* 0x000fe40005800000 */
[----:B------:R-:W-:Y:S02]  /*b460*/  FMNMX.FTZ R13, R85, R4, !PT ;  /* 0x00000004550d7209 */ /* 0x000fe40007810000 */
[----:B------:R-:W-:Y:S02]  /*b470*/  FMNMX.FTZ R26, R35, R26, !PT ;  /* 0x0000001a231a7209 */ /* 0x000fe40007810000 */
[----:B------:R-:W-:Y:S01]  /*b480*/  ISETP.GT.AND P2, PT, R28, 0x21, P1 ;  /* 0x000000211c00780c */ /* 0x000fe20000f44270 */
[----:B------:R-:W0:Y:S01]  /*b490*/  SHFL.BFLY PT, R4, R13, 0x2, 0x1f ;  /* 0x0c401f000d047f89 */ /* 0x000e2200000e0000 */
[----:B------:R-:W-:-:S02]  /*b4a0*/  FSEL R39, R39, -INF , !P4 ;  /* 0xff80000027277808 */ /* 0x000fc40006000000 */
[----:B------:R-:W-:Y:S02]  /*b4b0*/  FMNMX.FTZ R26, R165, R26, !PT ;  /* 0x0000001aa51a7209 */ /* 0x000fe40007810000 */
[----:B------:R-:W-:Y:S02]  /*b4c0*/  ISETP.GT.AND P3, PT, R28, 0x28, P1 ;  /* 0x000000281c00780c */ /* 0x000fe40000f64270 */
[----:B------:R-:W-:Y:S02]  /*b4d0*/  ISETP.LT.OR P2, PT, R20, 0x22, P2 ;  /* 0x000000221400780c */ /* 0x000fe40001741670 */
[----:B------:R-:W-:Y:S02]  /*b4e0*/  FMNMX.FTZ R30, R39, R26, !PT ;  /* 0x0000001a271e7209 */ /* 0x000fe40007810000 */
[----:B------:R-:W-:Y:S02]  /*b4f0*/  ISETP.GT.AND P4, PT, R28, 0x29, P1 ;  /* 0x000000291c00780c */ /* 0x000fe40000f84270 */
[----:B------:R-:W-:-:S02]  /*b500*/  ISETP.LT.OR P3, PT, R20, 0x29, P3 ;  /* 0x000000291400780c */ /* 0x000fc40001f61670 */
[----:B------:R-:W-:Y:S02]  /*b510*/  FSEL R43, R43, -INF , !P2 ;  /* 0xff8000002b2b7808 */ /* 0x000fe40005000000 */
[----:B------:R-:W-:Y:S02]  /*b520*/  FMNMX.FTZ R30, R179, R30, !PT ;  /* 0x0000001eb31e7209 */ /* 0x000fe40007810000 */
[----:B------:R-:W-:Y:S02]  /*b530*/  ISETP.GT.AND P2, PT, R28, 0x30, P1 ;  /* 0x000000301c00780c */ /* 0x000fe40000f44270 */
[----:B------:R-:W-:Y:S02]  /*b540*/  FSEL R181, R46, -INF , !P3 ;  /* 0xff8000002eb57808 */ /* 0x000fe40005800000 */
[----:B------:R-:W-:Y:S02]  /*b550*/  ISETP.LT.OR P4, PT, R20, 0x2a, P4 ;  /* 0x0000002a1400780c */ /* 0x000fe40002781670 */
[----:B0-----:R-:W-:-:S02]  /*b560*/  FMNMX.FTZ R15, R13, R4, !PT ;  /* 0x000000040d0f7209 */ /* 0x001fc40007810000 */
[----:B------:R-:W-:Y:S02]  /*b570*/  FMNMX.FTZ R30, R43, R30, !PT ;  /* 0x0000001e2b1e7209 */ /* 0x000fe40007810000 */
[----:B------:R-:W-:Y:S01]  /*b580*/  ISETP.GT.AND P3, PT, R28, 0x31, P1 ;  /* 0x000000311c00780c */ /* 0x000fe20000f64270 */
[----:B------:R-:W0:Y:S01]  /*b590*/  SHFL.BFLY PT, R4, R15, 0x1, 0x1f ;  /* 0x0c201f000f047f89 */ /* 0x000e2200000e0000 */
[----:B------:R-:W-:Y:S02]  /*b5a0*/  ISETP.LT.OR P2, PT, R20, 0x31, P2 ;  /* 0x000000311400780c */ /* 0x000fe40001741670 */
[----:B------:R-:W-:Y:S02]  /*b5b0*/  FSEL R47, R47, -INF , !P4 ;  /* 0xff8000002f2f7808 */ /* 0x000fe40006000000 */
[----:B------:R-:W-:Y:S02]  /*b5c0*/  FMNMX.FTZ R30, R181, R30, !PT ;  /* 0x0000001eb51e7209 */ /* 0x000fe40007810000 */
[----:B------:R-:W-:-:S02]  /*b5d0*/  ISETP.GT.AND P5, PT, R28, 0x38, P1 ;  /* 0x000000381c00780c */ /* 0x000fc40000fa4270 */
[----:B------:R-:W-:Y:S02]  /*b5e0*/  FSEL R185, R50, -INF , !P2 ;  /* 0xff80000032b97808 */ /* 0x000fe40005000000 */
[----:B------:R-:W-:Y:S02]  /*b5f0*/  ISETP.LT.OR P3, PT, R20, 0x32, P3 ;  /* 0x000000321400780c */ /* 0x000fe40001f61670 */
[----:B------:R-:W-:Y:S02]  /*b600*/  ISETP.GT.AND P4, PT, R28, 0x39, P1 ;  /* 0x000000391c00780c */ /* 0x000fe40000f84270 */
[----:B------:R-:W-:Y:S02]  /*b610*/  ISETP.LT.OR P5, PT, R20, 0x39, P5 ;  /* 0x000000391400780c */ /* 0x000fe40002fa1670 */
[----:B------:R-:W-:Y:S02]  /*b620*/  FSEL R187, R51, -INF , !P3 ;  /* 0xff80000033bb7808 */ /* 0x000fe40005800000 */
[----:B------:R-:W-:-:S02]  /*b630*/  ISETP.GT.AND P2, PT, R28, 0x40, P1 ;  /* 0x000000401c00780c */ /* 0x000fc40000f44270 */
[----:B------:R-:W-:Y:S02]  /*b640*/  FSEL R189, R54, -INF , !P5 ;  /* 0xff80000036bd7808 */ /* 0x000fe40006800000 */
[----:B------:R-:W-:Y:S02]  /*b650*/  ISETP.LT.OR P4, PT, R20, 0x3a, P4 ;  /* 0x0000003a1400780c */ /* 0x000fe40002781670 */
[----:B0-----:R-:W-:Y:S02]  /*b660*/  FMNMX.FTZ R4, R15, R4, !PT ;  /* 0x000000040f047209 */ /* 0x001fe40007810000 */
[----:B------:R-:W-:Y:S02]  /*b670*/  ISETP.GT.AND P3, PT, R28, 0x41, P1 ;  /* 0x000000411c00780c */ /* 0x000fe40000f64270 */
[----:B------:R-:W-:Y:S01]  /*b680*/  FSETP.NEU.FTZ.AND P6, PT, R4, -INF , PT ;  /* 0xff8000000400780b */ /* 0x000fe20003fdd000 */
[----:B------:R-:W-:-:S01]  /*b690*/  FFMA.FTZ R183, R2, R4, -8 ;  /* 0xc100000002b77423 */ /* 0x000fc20000010004 */
[----:B------:R-:W-:-:S02]  /*b6a0*/  ISETP.LT.OR P2, PT, R20, 0x41, P2 ;  /* 0x000000411400780c */ /* 0x000fc40001741670 */
[----:B------:R-:W-:Y:S02]  /*b6b0*/  FSEL R55, R55, -INF , !P4 ;  /* 0xff80000037377808 */ /* 0x000fe40006000000 */
[----:B------:R-:W-:Y:S02]  /*b6c0*/  FSEL R183, R183, RZ, P6 ;  /* 0x000000ffb7b77208 */ /* 0x000fe40003000000 */
[----:B------:R-:W-:Y:S02]  /*b6d0*/  ISETP.GT.AND P5, PT, R28, 0x48, P1 ;  /* 0x000000481c00780c */ /* 0x000fe40000fa4270 */
[----:B------:R-:W-:Y:S01]  /*b6e0*/  FSEL R193, R58, -INF , !P2 ;  /* 0xff8000003ac17808 */ /* 0x000fe20005000000 */
[----:B------:R-:W-:-:S01]  /*b6f0*/  FFMA.FTZ R13, R2, R32, -R183 ;  /* 0x00000020020d7223 */ /* 0x000fc200000108b7 */
[----:B------:R-:W-:Y:S01]  /*b700*/  FMNMX.FTZ R32, R47, R30, !PT ;  /* 0x0000001e2f207209 */ /* 0x000fe20007810000 */
[----:B------:R-:W-:-:S01]  /*b710*/  FFMA.FTZ R34, R2, R163, -R183 ;  /* 0x000000a302227223 */ /* 0x000fc200000108b7 */
[----:B------:R-:W-:Y:S01]  /*b720*/  ISETP.LT.OR P3, PT, R20, 0x42, P3 ;  /* 0x000000421400780c */ /* 0x000fe20001f61670 */
[----:B------:R-:W-:-:S01]  /*b730*/  FFMA.FTZ R51, R2, R167, -R183 ;  /* 0x000000a702337223 */ /* 0x000fc200000108b7 */
[----:B------:R-:W-:Y:S01]  /*b740*/  FMNMX.FTZ R32, R185, R32, !PT ;  /* 0x00000020b9207209 */ /* 0x000fe20007810000 */
[----:B------:R0:W-:Y:S01]  /*b750*/  MUFU.EX2 R30, R34 ;  /* 0x00000022001e7308 */ /* 0x0001e20000000800 */
[----:B------:R-:W-:Y:S01]  /*b760*/  ISETP.GT.AND P4, PT, R28, 0x49, P1 ;  /* 0x000000491c00780c */ /* 0x000fe20000f84270 */
[C-C-:B------:R-:W-:Y:S01]  /*b770*/  FFMA.FTZ R15, R2.reuse, R36, -R183.reuse ;  /* 0x00000024020f7223 */ /* 0x140fe200000108b7 */
[----:B------:R-:W-:Y:S01]  /*b780*/  FMNMX.FTZ R32, R187, R32, !PT ;  /* 0x00000020bb207209 */ /* 0x000fe20007810000 */
[--C-:B------:R-:W-:Y:S01]  /*b790*/  FFMA.FTZ R36, R2, R157, -R183.reuse ;  /* 0x0000009d02247223 */ /* 0x100fe200000108b7 */
[----:B------:R-:W-:Y:S01]  /*b7a0*/  ISETP.LT.OR P5, PT, R20, 0x49, P5 ;  /* 0x000000491400780c */ /* 0x000fe20002fa1670 */
[C-C-:B------:R-:W-:Y:S01]  /*b7b0*/  FFMA.FTZ R38, R2.reuse, R49, -R183.reuse ;  /* 0x0000003102267223 */ /* 0x140fe200000108b7 */
[----:B------:R-:W-:Y:S01]  /*b7c0*/  FMNMX.FTZ R32, R189, R32, !PT ;  /* 0x00000020bd207209 */ /* 0x000fe20007810000 */
[C-C-:B------:R-:W-:Y:S01]  /*b7d0*/  FFMA.FTZ R40, R2.reuse, R40, -R183.reuse ;  /* 0x0000002802287223 */ /* 0x140fe200000108b7 */
[----:B------:R-:W-:Y:S01]  /*b7e0*/  FSEL R167, R59, -INF , !P3 ;  /* 0xff8000003ba77808 */ /* 0x000fe20005800000 */
[--C-:B------:R-:W-:Y:S01]  /*b7f0*/  FFMA.FTZ R59, R2, R161, -R183.reuse ;  /* 0x000000a1023b7223 */ /* 0x100fe200000108b7 */
[----:B0-----:R-:W-:Y:S01]  /*b800*/  FMNMX.FTZ R34, R55, R32, !PT ;  /* 0x0000002037227209 */ /* 0x001fe20007810000 */
[----:B------:R0:W-:Y:S01]  /*b810*/  MUFU.EX2 R26, R40 ;  /* 0x00000028001a7308 */ /* 0x0001e20000000800 */
[----:B------:R-:W-:Y:S01]  /*b820*/  ISETP.GT.AND P2, PT, R28, 0x50, P1 ;  /* 0x000000501c00780c */ /* 0x000fe20000f44270 */
[C-C-:B------:R-:W-:Y:S01]  /*b830*/  FFMA.FTZ R8, R2.reuse, R8, -R183.reuse ;  /* 0x0000000802087223 */ /* 0x140fe200000108b7 */
[----:B------:R-:W-:Y:S01]  /*b840*/  FMNMX.FTZ R34, R193, R34, !PT ;  /* 0x00000022c1227209 */ /* 0x000fe20007810000 */
[--C-:B------:R-:W-:Y:S01]  /*b850*/  FFMA.FTZ R9, R2, R9, -R183.reuse ;  /* 0x0000000902097223 */ /* 0x100fe200000108b7 */
[----:B------:R-:W-:Y:S01]  /*b860*/  FSEL R163, R62, -INF , !P5 ;  /* 0xff8000003ea37808 */ /* 0x000fe20006800000 */
[--C-:B------:R-:W-:Y:S01]  /*b870*/  FFMA.FTZ R10, R2, R10, -R183.reuse ;  /* 0x0000000a020a7223 */ /* 0x100fe200000108b7 */
[----:B------:R-:W-:Y:S01]  /*b880*/  ISETP.LT.OR P4, PT, R20, 0x4a, P4 ;  /* 0x0000004a1400780c */ /* 0x000fe20002781670 */
[----:B------:R1:W-:Y:S01]  /*b890*/  MUFU.EX2 R32, R36 ;  /* 0x0000002400207308 */ /* 0x0003e20000000800 */
[----:B------:R-:W-:Y:S01]  /*b8a0*/  FMNMX.FTZ R34, R167, R34, !PT ;  /* 0x00000022a7227209 */ /* 0x000fe20007810000 */
[--C-:B0-----:R-:W-:Y:S01]  /*b8b0*/  FFMA.FTZ R40, R2, R45, -R183.reuse ;  /* 0x0000002d02287223 */ /* 0x101fe200000108b7 */
[----:B------:R-:W-:Y:S01]  /*b8c0*/  ISETP.GT.AND P3, PT, R28, 0x51, P1 ;  /* 0x000000511c00780c */ /* 0x000fe20000f64270 */
[--C-:B------:R-:W-:Y:S01]  /*b8d0*/  FFMA.FTZ R11, R2, R11, -R183.reuse ;  /* 0x0000000b020b7223 */ /* 0x100fe200000108b7 */
[----:B------:R-:W-:Y:S01]  /*b8e0*/  ISETP.LT.OR P2, PT, R20, 0x51, P2 ;  /* 0x000000511400780c */ /* 0x000fe20001741670 */
[C-C-:B------:R-:W-:Y:S01]  /*b8f0*/  FFMA.FTZ R14, R2.reuse, R14, -R183.reuse ;  /* 0x0000000e020e7223 */ /* 0x140fe200000108b7 */
[----:B------:R-:W-:Y:S01]  /*b900*/  FSEL R63, R63, -INF , !P4 ;  /* 0xff8000003f3f7808 */ /* 0x000fe20006000000 */
[----:B------:R-:W-:Y:S01]  /*b910*/  MUFU.EX2 R8, R8 ;  /* 0x0000000800087308 */ /* 0x000fe20000000800 */
[----:B------:R-:W-:Y:S01]  /*b920*/  FMNMX.FTZ R34, R163, R34, !PT ;  /* 0x00000022a3227209 */ /* 0x000fe20007810000 */
[--C-:B------:R-:W-:Y:S01]  /*b930*/  FFMA.FTZ R24, R2, R24, -R183.reuse ;  /* 0x0000001802187223 */ /* 0x100fe200000108b7 */
[----:B------:R-:W-:Y:S01]  /*b940*/  ISETP.GT.AND P5, PT, R28, 0x58, P1 ;  /* 0x000000581c00780c */ /* 0x000fe20000fa4270 */
[--C-:B------:R-:W-:Y:S01]  /*b950*/  FFMA.FTZ R44, R2, R81, -R183.reuse ;  /* 0x00000051022c7223 */ /* 0x100fe200000108b7 */
[----:B------:R-:W-:Y:S01]  /*b960*/  FSEL R161, R66, -INF , !P2 ;  /* 0xff80000042a17808 */ /* 0x000fe20005000000 */
[--C-:B------:R-:W-:Y:S01]  /*b970*/  FFMA.FTZ R53, R2, R53, -R183.reuse ;  /* 0x0000003502357223 */ /* 0x100fe200000108b7 */
[----:B------:R-:W-:Y:S01]  /*b980*/  ISETP.LT.OR P3, PT, R20, 0x52, P3 ;  /* 0x000000521400780c */ /* 0x000fe20001f61670 */
[----:B------:R-:W-:Y:S01]  /*b990*/  MUFU.EX2 R9, R9 ;  /* 0x0000000900097308 */ /* 0x000fe20000000800 */
[----:B-1----:R-:W-:Y:S01]  /*b9a0*/  FMNMX.FTZ R36, R63, R34, !PT ;  /* 0x000000223f247209 */ /* 0x002fe20007810000 */
[--C-:B------:R-:W-:Y:S01]  /*b9b0*/  FFMA.FTZ R57, R2, R57, -R183.reuse ;  /* 0x0000003902397223 */ /* 0x100fe200000108b7 */
[----:B------:R-:W-:Y:S01]  /*b9c0*/  ISETP.GT.AND P4, PT, R28, 0x59, P1 ;  /* 0x000000591c00780c */ /* 0x000fe20000f84270 */
[--C-:B------:R-:W-:Y:S01]  /*b9d0*/  FFMA.FTZ R61, R2, R61, -R183.reuse ;  /* 0x0000003d023d7223 */ /* 0x100fe200000108b7 */
[----:B------:R-:W-:Y:S01]  /*b9e0*/  ISETP.LT.OR P5, PT, R20, 0x59, P5 ;  /* 0x000000591400780c */ /* 0x000fe20002fa1670 */
[C-C-:B------:R-:W-:Y:S01]  /*b9f0*/  FFMA.FTZ R21, R2.reuse, R21, -R183.reuse ;  /* 0x0000001502157223 */ /* 0x140fe200000108b7 */
[----:B------:R-:W-:Y:S01]  /*ba00*/  FSEL R157, R67, -INF , !P3 ;  /* 0xff800000439d7808 */ /* 0x000fe20005800000 */
[--C-:B------:R-:W-:Y:S01]  /*ba10*/  FFMA.FTZ R67, R2, R153, -R183.reuse ;  /* 0x0000009902437223 */ /* 0x100fe200000108b7 */
[----:B------:R-:W-:Y:S01]  /*ba20*/  FMNMX.FTZ R36, R161, R36, !PT ;  /* 0x00000024a1247209 */ /* 0x000fe20007810000 */
[----:B------:R0:W-:Y:S01]  /*ba30*/  MUFU.EX2 R34, R38 ;  /* 0x0000002600227308 */ /* 0x0001e20000000800 */
[----:B------:R-:W-:Y:S01]  /*ba40*/  ISETP.GT.AND P2, PT, R28, 0x60, P1 ;  /* 0x000000601c00780c */ /* 0x000fe20000f44270 */
[--C-:B------:R-:W-:Y:S01]  /*ba50*/  FFMA.FTZ R29, R2, R29, -R183.reuse ;  /* 0x0000001d021d7223 */ /* 0x100fe200000108b7 */
[----:B------:R-:W-:Y:S01]  /*ba60*/  FSEL R153, R70, -INF , !P5 ;  /* 0xff80000046997808 */ /* 0x000fe20006800000 */
[--C-:B------:R-:W-:Y:S01]  /*ba70*/  FFMA.FTZ R33, R2, R33, -R183.reuse ;  /* 0x0000002102217223 */ /* 0x100fe200000108b7 */
[----:B------:R-:W-:Y:S01]  /*ba80*/  ISETP.LT.OR P4, PT, R20, 0x5a, P4 ;  /* 0x0000005a1400780c */ /* 0x000fe20002781670 */
[--C-:B------:R-:W-:Y:S01]  /*ba90*/  FFMA.FTZ R37, R2, R37, -R183.reuse ;  /* 0x0000002502257223 */ /* 0x100fe200000108b7 */
[----:B------:R-:W-:Y:S01]  /*baa0*/  FMNMX.FTZ R36, R157, R36, !PT ;  /* 0x000000249d247209 */ /* 0x000fe20007810000 */
[----:B------:R-:W-:Y:S01]  /*bab0*/  MUFU.EX2 R10, R10 ;  /* 0x0000000a000a7308 */ /* 0x000fe20000000800 */
[----:B------:R-:W-:Y:S01]  /*bac0*/  ISETP.GT.AND P3, PT, R28, 0x61, P1 ;  /* 0x000000611c00780c */ /* 0x000fe20000f64270 */
[----:B------:R-:W-:Y:S01]  /*bad0*/  FFMA.FTZ R85, R2, R85, -R183 ;  /* 0x0000005502557223 */ /* 0x000fe200000108b7 */
[----:B------:R-:W-:-:S02]  /*bae0*/  ISETP.LT.OR P2, PT, R20, 0x61, P2 ;  /* 0x000000611400780c */ /* 0x000fc40001741670 */
[----:B------:R-:W-:Y:S02]  /*baf0*/  FSEL R71, R71, -INF , !P4 ;  /* 0xff80000047477808 */ /* 0x000fe40006000000 */
[----:B------:R-:W-:Y:S01]  /*bb00*/  FMNMX.FTZ R36, R153, R36, !PT ;  /* 0x0000002499247209 */ /* 0x000fe20007810000 */
[----:B------:R-:W-:Y:S01]  /*bb10*/  MUFU.EX2 R11, R11 ;  /* 0x0000000b000b7308 */ /* 0x000fe20000000800 */
[----:B------:R-:W-:Y:S02]  /*bb20*/  ISETP.GT.AND P5, PT, R28, 0x68, P1 ;  /* 0x000000681c00780c */ /* 0x000fe40000fa4270 */
[----:B------:R-:W-:Y:S02]  /*bb30*/  FSEL R49, R74, -INF , !P2 ;  /* 0xff8000004a317808 */ /* 0x000fe40005000000 */
[----:B------:R-:W-:Y:S02]  /*bb40*/  ISETP.LT.OR P3, PT, R20, 0x62, P3 ;  /* 0x000000621400780c */ /* 0x000fe40001f61670 */
[----:B0-----:R-:W-:Y:S01]  /*bb50*/  FMNMX.FTZ R38, R71, R36, !PT ;  /* 0x0000002447267209 */ /* 0x001fe20007810000 */
[----:B------:R-:W-:Y:S01]  /*bb60*/  MUFU.EX2 R13, R13 ;  /* 0x0000000d000d7308 */ /* 0x000fe20000000800 */
[----:B------:R-:W-:-:S02]  /*bb70*/  ISETP.GT.AND P4, PT, R28, 0x69, P1 ;  /* 0x000000691c00780c */ /* 0x000fc40000f84270 */
[----:B------:R-:W-:Y:S02]  /*bb80*/  ISETP.LT.OR P5, PT, R20, 0x69, P5 ;  /* 0x000000691400780c */ /* 0x000fe40002fa1670 */
[----:B------:R-:W-:Y:S02]  /*bb90*/  FSEL R75, R75, -INF , !P3 ;  /* 0xff8000004b4b7808 */ /* 0x000fe40005800000 */
[----:B------:R-:W-:Y:S01]  /*bba0*/  FMNMX.FTZ R38, R49, R38, !PT ;  /* 0x0000002631267209 */ /* 0x000fe20007810000 */
[----:B------:R0:W-:Y:S01]  /*bbb0*/  MUFU.EX2 R36, R40 ;  /* 0x0000002800247308 */ /* 0x0001e20000000800 */
[----:B------:R-:W-:Y:S02]  /*bbc0*/  ISETP.GT.AND P2, PT, R28, 0x70, P1 ;  /* 0x000000701c00780c */ /* 0x000fe40000f44270 */
[----:B------:R-:W-:Y:S02]  /*bbd0*/  FSEL R45, R78, -INF , !P5 ;  /* 0xff8000004e2d7808 */ /* 0x000fe40006800000 */
[----:B------:R-:W-:-:S02]  /*bbe0*/  ISETP.LT.OR P4, PT, R20, 0x6a, P4 ;  /* 0x0000006a1400780c */ /* 0x000fc40002781670 */
[----:B------:R-:W-:Y:S01]  /*bbf0*/  FMNMX.FTZ R38, R75, R38, !PT ;  /* 0x000000264b267209 */ /* 0x000fe20007810000 */
[----:B------:R-:W-:Y:S01]  /*bc00*/  MUFU.EX2 R14, R14 ;  /* 0x0000000e000e7308 */ /* 0x000fe20000000800 */
[----:B------:R-:W-:Y:S01]  /*bc10*/  ISETP.GT.AND P3, PT, R28, 0x71, P1 ;  /* 0x000000711c00780c */ /* 0x000fe20000f64270 */
[----:B0-----:R-:W-:Y:S01]  /*bc20*/  FFMA.FTZ R40, R2, R73, -R183 ;  /* 0x0000004902287223 */ /* 0x001fe200000108b7 */
[----:B------:R-:W-:Y:S02]  /*bc30*/  ISETP.LT.OR P2, PT, R20, 0x71, P2 ;  /* 0x000000711400780c */ /* 0x000fe40001741670 */
[----:B------:R-:W-:Y:S02]  /*bc40*/  FSEL R79, R79, -INF , !P4 ;  /* 0xff8000004f4f7808 */ /* 0x000fe40006000000 */
[----:B------:R-:W-:Y:S01]  /*bc50*/  FMNMX.FTZ R38, R45, R38, !PT ;  /* 0x000000262d267209 */ /* 0x000fe20007810000 */
[----:B------:R-:W-:Y:S01]  /*bc60*/  MUFU.EX2 R15, R15 ;  /* 0x0000000f000f7308 */ /* 0x000fe20000000800 */
[----:B------:R-:W-:-:S02]  /*bc70*/  ISETP.GT.AND P5, PT, R28, 0x78, P1 ;  /* 0x000000781c00780c */ /* 0x000fc40000fa4270 */
[----:B------:R-:W-:Y:S02]  /*bc80*/  ISETP.LT.OR P3, PT, R20, 0x72, P3 ;  /* 0x000000721400780c */ /* 0x000fe40001f61670 */
[----:B------:R-:W-:Y:S02]  /*bc90*/  FSEL R195, R82, -INF , !P2 ;  /* 0xff80000052c37808 */ /* 0x000fe40005000000 */
[----:B------:R-:W-:Y:S01]  /*bca0*/  FMNMX.FTZ R38, R79, R38, !PT ;  /* 0x000000264f267209 */ /* 0x000fe20007810000 */
[----:B------:R-:W-:Y:S01]  /*bcb0*/  MUFU.EX2 R24, R24 ;  /* 0x0000001800187308 */ /* 0x000fe20000000800 */
[----:B------:R-:W-:Y:S01]  /*bcc0*/  ISETP.GT.AND P1, PT, R28, 0x79, P1 ;  /* 0x000000791c00780c */ /* 0x000fe20000f24270 */
[----:B------:R-:W-:Y:S01]  /*bcd0*/  FFMA.FTZ R28, R2, R41, -R183 ;  /* 0x00000029021c7223 */ /* 0x000fe200000108b7 */
[----:B------:R-:W-:Y:S02]  /*bce0*/  ISETP.LT.OR P5, PT, R20, 0x79, P5 ;  /* 0x000000791400780c */ /* 0x000fe40002fa1670 */
[----:B------:R-:W-:-:S02]  /*bcf0*/  FSEL R83, R83, -INF , !P3 ;  /* 0xff80000053537808 */ /* 0x000fc40005800000 */
[----:B------:R-:W-:Y:S01]  /*bd00*/  FMNMX.FTZ R38, R195, R38, !PT ;  /* 0x00000026c3267209 */ /* 0x000fe20007810000 */
[----:B------:R-:W-:Y:S01]  /*bd10*/  MUFU.EX2 R51, R51 ;  /* 0x0000003300337308 */ /* 0x000fe20000000800 */
[----:B------:R-:W-:Y:S01]  /*bd20*/  ISETP.LT.OR P1, PT, R20, 0x7a, P1 ;  /* 0x0000007a1400780c */ /* 0x000fe20000f21670 */
[--C-:B------:R-:W-:Y:S01]  /*bd30*/  FFMA.FTZ R20, R2, R25, -R183.reuse ;  /* 0x0000001902147223 */ /* 0x100fe200000108b7 */
[----:B------:R-:W-:Y:S01]  /*bd40*/  FSEL R41, R86, -INF , !P5 ;  /* 0xff80000056297808 */ /* 0x000fe20006800000 */
[C-C-:B------:R-:W-:Y:S01]  /*bd50*/  FFMA.FTZ R25, R2.reuse, R65, -R183.reuse ;  /* 0x0000004102197223 */ /* 0x140fe200000108b7 */
[----:B------:R-:W-:Y:S01]  /*bd60*/  FMNMX.FTZ R38, R83, R38, !PT ;  /* 0x0000002653267209 */ /* 0x000fe20007810000 */
[----:B------:R-:W-:Y:S01]  /*bd70*/  FFMA.FTZ R65, R2, R69, -R183 ;  /* 0x0000004502417223 */ /* 0x000fe200000108b7 */
[----:B------:R-:W-:Y:S01]  /*bd80*/  FSEL R87, R87, -INF , !P1 ;  /* 0xff80000057577808 */ /* 0x000fe20004800000 */
[----:B------:R-:W-:Y:S01]  /*bd90*/  MUFU.EX2 R59, R59 ;  /* 0x0000003b003b7308 */ /* 0x000fe20000000800 */
[----:B------:R-:W-:-:S02]  /*bda0*/  FMNMX.FTZ R38, R41, R38, !PT ;  /* 0x0000002629267209 */ /* 0x000fc40007810000 */
[----:B------:R-:W-:Y:S02]  /*bdb0*/  FSEL R48, R4, RZ, P6 ;  /* 0x000000ff04307208 */ /* 0x000fe40003000000 */
[----:B------:R-:W-:Y:S01]  /*bdc0*/  FMNMX.FTZ R42, R87, R38, !PT ;  /* 0x00000026572a7209 */ /* 0x000fe20007810000 */
[----:B------:R-:W-:Y:S02]  /*bdd0*/  FFMA.FTZ R38, R2, R7, -R183 ;  /* 0x0000000702267223 */ /* 0x000fe400000108b7 */
[----:B------:R-:W-:-:S01]  /*bde0*/  FADD.FTZ R5, -R48, R5 ;  /* 0x0000000530057221 */ /* 0x000fc20000010100 */
[----:B------:R-:W-:Y:S01]  /*bdf0*/  MUFU.EX2 R67, R67 ;  /* 0x0000004300437308 */ /* 0x000fe20000000800 */
[----:B------:R-:W0:Y:S02]  /*be00*/  SHFL.BFLY PT, R197, R42, 0x2, 0x1f ;  /* 0x0c401f002ac57f89 */ /* 0x000e2400000e0000 */
[----:B------:R-:W-:-:S05]  /*be10*/  FMUL.FTZ R5, R2, R5 ;  /* 0x0000000502057220 */ /* 0x000fca0000410000 */
[----:B------:R-:W-:Y:S08]  /*be20*/  MUFU.EX2 R53, R53 ;  /* 0x0000003500357308 */ /* 0x000ff00000000800 */
[----:B------:R-:W1:Y:S08]  /*be30*/  MUFU.EX2 R5, R5 ;  /* 0x0000000500057308 */ /* 0x000e700000000800 */
[----:B------:R-:W-:Y:S01]  /*be40*/  MUFU.EX2 R57, R57 ;  /* 0x0000003900397308 */ /* 0x000fe20000000800 */
[----:B0-----:R-:W-:Y:S01]  /*be50*/  FMNMX.FTZ R197, R42, R197, !PT ;  /* 0x000000c52ac57209 */ /* 0x001fe20007810000 */
[----:B------:R-:W-:-:S04]  /*be60*/  FFMA.FTZ R42, R2, R77, -R183 ;  /* 0x0000004d022a7223 */ /* 0x000fc800000108b7 */
[----:B------:R-:W0:Y:S02]  /*be70*/  SHFL.BFLY PT, R46, R197, 0x1, 0x1f ;  /* 0x0c201f00c52e7f89 */ /* 0x000e2400000e0000 */
[----:B------:R-:W-:Y:S01]  /*be80*/  MUFU.EX2 R28, R28 ;  /* 0x0000001c001c7308 */ /* 0x000fe20000000800 */
[----:B-1----:R-:W-:-:S04]  /*be90*/  FFMA.FTZ R70, R5, R3, R8 ;  /* 0x0000000305467223 */ /* 0x002fc80000010008 */
[----:B------:R-:W-:-:S03]  /*bea0*/  FADD.FTZ R77, R9, R70 ;  /* 0x00000046094d7221 */ /* 0x000fc60000010000 */
[----:B------:R-:W-:Y:S01]  /*beb0*/  MUFU.EX2 R61, R61 ;  /* 0x0000003d003d7308 */ /* 0x000fe20000000800 */
[----:B------:R-:W-:-:S07]  /*bec0*/  FADD.FTZ R70, R10, R77 ;  /* 0x0000004d0a467221 */ /* 0x000fce0000010000 */
[----:B------:R-:W-:Y:S01]  /*bed0*/  MUFU.EX2 R20, R20 ;  /* 0x0000001400147308 */ /* 0x000fe20000000800 */
[----:B0-----:R-:W-:-:S07]  /*bee0*/  FMNMX.FTZ R7, R197, R46, !PT ;  /* 0x0000002ec5077209 */ /* 0x001fce0007810000 */
[----:B------:R-:W-:Y:S01]  /*bef0*/  MUFU.EX2 R25, R25 ;  /* 0x0000001900197308 */ /* 0x000fe20000000800 */
[----:B------:R-:W-:Y:S01]  /*bf00*/  FSETP.NEU.FTZ.AND P1, PT, R7, -INF , PT ;  /* 0xff8000000700780b */ /* 0x000fe20003f3d000 */
[----:B------:R-:W-:-:S03]  /*bf10*/  FFMA.FTZ R48, R2, R7, -8 ;  /* 0xc100000002307423 */ /* 0x000fc60000010007 */
[----:B------:R-:W-:Y:S02]  /*bf20*/  FSEL R73, R7, RZ, P1 ;  /* 0x000000ff07497208 */ /* 0x000fe40000800000 */
[----:B------:R-:W-:Y:S01]  /*bf30*/  FSEL R48, R48, RZ, P1 ;  /* 0x000000ff30307208 */ /* 0x000fe20000800000 */
[----:B------:R-:W-:Y:S02]  /*bf40*/  MUFU.EX2 R38, R38 ;  /* 0x0000002600267308 */ /* 0x000fe40000000800 */
[----:B------:R-:W-:-:S02]  /*bf50*/  FADD.FTZ R73, -R73, R6 ;  /* 0x0000000649497221 */ /* 0x000fc40000010100 */
[C-C-:B------:R-:W-:Y:S01]  /*bf60*/  FFMA.FTZ R69, R2.reuse, R191, -R48.reuse ;  /* 0x000000bf02457223 */ /* 0x140fe20000010830 */
[----:B------:R-:W-:-:S01]  /*bf70*/  FFMA.FTZ R50, R2, R27, -R48 ;  /* 0x0000001b02327223 */ /* 0x000fc20000010830 */
[C---:B------:R-:W-:Y:S01]  /*bf80*/  FMUL.FTZ R64, R2.reuse, R73 ;  /* 0x0000004902407220 */ /* 0x040fe20000410000 */
        /* <DEDUP_REMOVED lines=30> */
[----:B------:R-:W-:-:S05]  /*c170*/  FFMA.FTZ R41, R2, R41, -R48 ;  /* 0x0000002902297223 */ /* 0x000fca0000010830 */
[----:B------:R-:W0:Y:S01]  /*c180*/  MUFU.EX2 R52, R52 ;  /* 0x0000003400347308 */ /* 0x000e220000000800 */
[----:B-1----:R-:W-:-:S07]  /*c190*/  FADD.FTZ R0, R50, R3 ;  /* 0x0000000332007221 */ /* 0x002fce0000010000 */
[----:B------:R-:W1:Y:S01]  /*c1a0*/  MUFU.EX2 R31, R31 ;  /* 0x0000001f001f7308 */ /* 0x000e620000000800 */
[----:B--2---:R-:W-:-:S01]  /*c1b0*/  FADD.FTZ R3, R27, R0 ;  /* 0x000000001b037221 */ /* 0x004fc20000010000 */
[----:B------:R-:W-:Y:S01]  /*c1c0*/  FADD.FTZ R0, R11, R70 ;  /* 0x000000460b007221 */ /* 0x000fe20000010000 */
[----:B------:R-:W-:-:S05]  /*c1d0*/  FFMA.FTZ R70, R2, R161, -R48 ;  /* 0x000000a102467223 */ /* 0x000fca0000010830 */
[----:B------:R-:W2:Y:S01]  /*c1e0*/  MUFU.EX2 R54, R54 ;  /* 0x0000003600367308 */ /* 0x000ea20000000800 */
[----:B0-----:R-:W-:-:S01]  /*c1f0*/  FADD.FTZ R72, R52, R3 ;  /* 0x0000000334487221 */ /* 0x001fc20000010000 */
[----:B------:R-:W-:-:S04]  /*c200*/  FADD.FTZ R3, R13, R0 ;  /* 0x000000000d037221 */ /* 0x000fc80000010000 */
[----:B------:R-:W-:Y:S02]  /*c210*/  FADD.FTZ R0, R14, R3 ;  /* 0x000000030e007221 */ /* 0x000fe40000010000 */
[----:B------:R-:W0:Y:S01]  /*c220*/  MUFU.EX2 R35, R35 ;  /* 0x0000002300237308 */ /* 0x000e220000000800 */
[----:B-1----:R-:W-:-:S01]  /*c230*/  FADD.FTZ R77, R31, R72 ;  /* 0x000000481f4d7221 */ /* 0x002fc20000010000 */
[----:B------:R-:W-:-:S04]  /*c240*/  FADD.FTZ R3, R15, R0 ;  /* 0x000000000f037221 */ /* 0x000fc80000010000 */
[----:B------:R-:W-:Y:S02]  /*c250*/  FADD.FTZ R3, R24, R3 ;  /* 0x0000000318037221 */ /* 0x000fe40000010000 */
        /* <DEDUP_REMOVED lines=12> */
[----:B------:R-:W-:-:S04]  /*c320*/  FADD.FTZ R81, R59, R72 ;  /* 0x000000483b517221 */ /* 0x000fc80000010000 */
[----:B------:R-:W-:Y:S02]  /*c330*/  FADD.FTZ R72, R32, R81 ;  /* 0x0000005120487221 */ /* 0x000fe40000010000 */
[----:B------:R-:W2:Y:S01]  /*c340*/  MUFU.EX2 R60, R60 ;  /* 0x0000003c003c7308 */ /* 0x000ea20000000800 */
[----:B0-----:R-:W-:-:S01]  /*c350*/  FADD.FTZ R0, R58, R3 ;  /* 0x000000033a007221 */ /* 0x001fc20000010000 */
[----:B------:R-:W-:Y:S01]  /*c360*/  FADD.FTZ R81, R67, R72 ;  /* 0x0000004843517221 */ /* 0x000fe20000010000 */
[----:B------:R-:W-:-:S01]  /*c370*/  FFMA.FTZ R72, R2, R75, -R48 ;  /* 0x0000004b02487223 */ /* 0x000fc20000010830 */
[----:B------:R-:W-:-:S04]  /*c380*/  FFMA.FTZ R48, R2, R87, -R48 ;  /* 0x0000005702307223 */ /* 0x000fc80000010830 */
[----:B------:R-:W0:Y:S01]  /*c390*/  MUFU.EX2 R47, R47 ;  /* 0x0000002f002f7308 */ /* 0x000e220000000800 */
[----:B-1----:R-:W-:-:S07]  /*c3a0*/  FADD.FTZ R3, R43, R0 ;  /* 0x000000002b037221 */ /* 0x002fce0000010000 */
[----:B------:R-:W1:Y:S01]  /*c3b0*/  MUFU.EX2 R62, R62 ;  /* 0x0000003e003e7308 */ /* 0x000e620000000800 */
[----:B--2---:R-:W-:-:S07]  /*c3c0*/  FADD.FTZ R0, R60, R3 ;  /* 0x000000033c007221 */ /* 0x004fce0000010000 */
[----:B------:R-:W2:Y:S01]  /*c3d0*/  MUFU.EX2 R6, R189 ;  /* 0x000000bd00067308 */ /* 0x000ea20000000800 */
[----:B0-----:R-:W-:-:S01]  /*c3e0*/  FADD.FTZ R3, R47, R0 ;  /* 0x000000002f037221 */ /* 0x001fc20000010000 */
[----:B------:R-:W-:-:S06]  /*c3f0*/  FADD.FTZ R0, R34, R81 ;  /* 0x0000005122007221 */ /* 0x000fcc0000010000 */
[----:B------:R-:W0:Y:S01]  /*c400*/  MUFU.EX2 R55, R55 ;  /* 0x0000003700377308 */ /* 0x000e220000000800 */
[----:B-1----:R-:W-:-:S07]  /*c410*/  FADD.FTZ R3, R62, R3 ;  /* 0x000000033e037221 */ /* 0x002fce0000010000 */
[----:B------:R-:W1:Y:S01]  /*c420*/  MUFU.EX2 R66, R66 ;  /* 0x0000004200427308 */ /* 0x000e620000000800 */
[----:B--2---:R-:W-:-:S01]  /*c430*/  FADD.FTZ R76, R6, R3 ;  /* 0x00000003064c7221 */ /* 0x004fc20000010000 */
[----:B------:R-:W-:-:S04]  /*c440*/  FADD.FTZ R3, R53, R0 ;  /* 0x0000000035037221 */ /* 0x000fc80000010000 */
[----:B------:R-:W-:Y:S02]  /*c450*/  FADD.FTZ R0, R36, R3 ;  /* 0x0000000324007221 */ /* 0x000fe40000010000 */
[----:B------:R-:W2:Y:S02]  /*c460*/  MUFU.EX2 R73, R73 ;  /* 0x0000004900497308 */ /* 0x000ea40000000800 */
[----:B------:R-:W-:-:S04]  /*c470*/  FADD.FTZ R3, R57, R0 ;  /* 0x0000000039037221 */ /* 0x000fc80000010000 */
[----:B------:R-:W-:Y:S02]  /*c480*/  FADD.FTZ R0, R28, R3 ;  /* 0x000000031c007221 */ /* 0x000fe40000010000 */
[----:B------:R-:W3:Y:S02]  /*c490*/  MUFU.EX2 R68, R68 ;  /* 0x0000004400447308 */ /* 0x000ee40000000800 */
[----:B------:R-:W-:-:S04]  /*c4a0*/  FADD.FTZ R3, R61, R0 ;  /* 0x000000003d037221 */ /* 0x000fc80000010000 */
[----:B------:R-:W-:Y:S02]  /*c4b0*/  FADD.FTZ R0, R20, R3 ;  /* 0x0000000314007221 */ /* 0x000fe40000010000 */
[----:B------:R-:W4:Y:S02]  /*c4c0*/  MUFU.EX2 R63, R63 ;  /* 0x0000003f003f7308 */ /* 0x000f240000000800 */
[----:B------:R-:W-:-:S04]  /*c4d0*/  FADD.FTZ R3, R25, R0 ;  /* 0x0000000019037221 */ /* 0x000fc80000010000 */
[----:B------:R-:W-:Y:S02]  /*c4e0*/  FADD.FTZ R0, R38, R3 ;  /* 0x0000000326007221 */ /* 0x000fe40000010000 */
[----:B------:R0:W-:Y:S08]  /*c4f0*/  MUFU.EX2 R78, R71 ;  /* 0x00000047004e7308 */ /* 0x0001f00000000800 */
[----:B------:R-:W5:Y:S01]  /*c500*/  MUFU.EX2 R70, R70 ;  /* 0x0000004600467308 */ /* 0x000f620000000800 */
[----:B0-----:R-:W-:-:S04]  /*c510*/  FADD.FTZ R71, R55, R76 ;  /* 0x0000004c37477221 */ /* 0x001fc80000010000 */
[----:B-1----:R-:W-:-:S03]  /*c520*/  FADD.FTZ R76, R66, R71 ;  /* 0x00000047424c7221 */ /* 0x002fc60000010000 */
[----:B------:R-:W-:Y:S01]  /*c530*/  MUFU.EX2 R77, R77 ;  /* 0x0000004d004d7308 */ /* 0x000fe20000000800 */
[----:B--2---:R-:W-:-:S04]  /*c540*/  FADD.FTZ R71, R73, R76 ;  /* 0x0000004c49477221 */ /* 0x004fc80000010000 */
[----:B---3--:R-:W-:-:S03]  /*c550*/  FADD.FTZ R76, R68, R71 ;  /* 0x00000047444c7221 */ /* 0x008fc60000010000 */
[----:B------:R-:W-:Y:S01]  /*c560*/  MUFU.EX2 R74, R74 ;  /* 0x0000004a004a7308 */ /* 0x000fe20000000800 */
[----:B----4-:R-:W-:-:S04]  /*c570*/  FADD.FTZ R71, R63, R76 ;  /* 0x0000004c3f477221 */ /* 0x010fc80000010000 */
[----:B-----5:R-:W-:-:S03]  /*c580*/  FADD.FTZ R76, R70, R71 ;  /* 0x00000047464c7221 */ /* 0x020fc60000010000 */
[----:B------:R-:W0:Y:S08]  /*c590*/  MUFU.EX2 R65, R65 ;  /* 0x0000004100417308 */ /* 0x000e300000000800 */
[----:B------:R-:W1:Y:S08]  /*c5a0*/  MUFU.EX2 R21, R21 ;  /* 0x0000001500157308 */ /* 0x000e700000000800 */
[----:B------:R-:W-:Y:S01]  /*c5b0*/  MUFU.EX2 R49, R49 ;  /* 0x0000003100317308 */ /* 0x000fe20000000800 */
[----:B0-----:R-:W-:-:S07]  /*c5c0*/  FADD.FTZ R0, R65, R0 ;  /* 0x0000000041007221 */ /* 0x001fce0000010000 */
[----:B------:R-:W0:Y:S01]  /*c5d0*/  MUFU.EX2 R40, R40 ;  /* 0x0000002800287308 */ /* 0x000e220000000800 */
[----:B-1----:R-:W-:-:S07]  /*c5e0*/  FADD.FTZ R3, R21, R0 ;  /* 0x0000000015037221 */ /* 0x002fce0000010000 */
[----:B------:R-:W1:Y:S08]  /*c5f0*/  MUFU.EX2 R72, R72 ;  /* 0x0000004800487308 */ /* 0x000e700000000800 */
[----:B------:R2:W-:Y:S01]  /*c600*/  MUFU.EX2 R80, R45 ;  /* 0x0000002d00507308 */ /* 0x0005e20000000800 */
[----:B0-----:R-:W-:-:S07]  /*c610*/  FADD.FTZ R0, R40, R3 ;  /* 0x0000000328007221 */ /* 0x001fce0000010000 */
[----:B------:R-:W0:Y:S01]  /*c620*/  MUFU.EX2 R29, R29 ;  /* 0x0000001d001d7308 */ /* 0x000e220000000800 */
[----:B--2---:R-:W-:-:S04]  /*c630*/  FADD.FTZ R45, R77, R76 ;  /* 0x0000004c4d2d7221 */ /* 0x004fc80000010000 */
[----:B------:R-:W-:-:S03]  /*c640*/  FADD.FTZ R45, R74, R45 ;  /* 0x0000002d4a2d7221 */ /* 0x000fc60000010000 */
[----:B------:R-:W2:Y:S01]  /*c650*/  MUFU.EX2 R42, R42 ;  /* 0x0000002a002a7308 */ /* 0x000ea20000000800 */
[----:B------:R-:W-:-:S04]  /*c660*/  FADD.FTZ R76, R78, R45 ;  /* 0x0000002d4e4c7221 */ /* 0x000fc80000010000 */
[----:B------:R-:W-:-:S03]  /*c670*/  FADD.FTZ R45, R49, R76 ;  /* 0x0000004c312d7221 */ /* 0x000fc60000010000 */
[----:B------:R-:W3:Y:S01]  /*c680*/  MUFU.EX2 R79, R79 ;  /* 0x0000004f004f7308 */ /* 0x000ee20000000800 */
[----:B-1----:R-:W-:-:S01]  /*c690*/  FADD.FTZ R45, R72, R45 ;  /* 0x0000002d482d7221 */ /* 0x002fc20000010000 */
[----:B0-----:R-:W-:-:S03]  /*c6a0*/  FADD.FTZ R3, R29, R0 ;  /* 0x000000001d037221 */ /* 0x001fc60000010000 */
[----:B------:R-:W-:-:S03]  /*c6b0*/  FADD.FTZ R45, R80, R45 ;  /* 0x0000002d502d7221 */ /* 0x000fc60000010000 */
[----:B------:R-:W0:Y:S01]  /*c6c0*/  MUFU.EX2 R33, R33 ;  /* 0x0000002100217308 */ /* 0x000e220000000800 */
[----:B--2---:R-:W-:-:S07]  /*c6d0*/  FADD.FTZ R0, R42, R3 ;  /* 0x000000032a007221 */ /* 0x004fce0000010000 */
        /* <DEDUP_REMOVED lines=14> */
[----:B0-----:R-:W-:-:S03]  /*c7c0*/  FADD.FTZ R3, R46, R3 ;  /* 0x000000032e037221 */ /* 0x001fc60000010000 */
[----:B-1----:R-:W-:Y:S01]  /*c7d0*/  FADD.FTZ R0, R48, R45 ;  /* 0x0000002d30007221 */ /* 0x002fe20000010000 */
[----:B------:R-:W-:Y:S06]  /*c7e0*/  @!P0 BRA `(.L_x_1067) ;  /* 0x0000000000048947 */ /* 0x000fec0003800000 */
[----:B------:R-:W-:Y:S01]  /*c7f0*/  BPT.TRAP 0x1 ;  /* 0x000000040000795c */ /* 0x000fe20000300000 */
.L_x_1067:
        /* <DEDUP_REMOVED lines=35> */
[----:B------:R-:W-:Y:S01]  /*ca30*/  F2FP.SATFINITE.E4M3.F32.PACK_AB_MERGE_C R163, R62, R47, R6 ;  /* 0x0000002f3ea3723e */ /* 0x000fe20004807006 */
        /* <DEDUP_REMOVED lines=71> */
.L_x_1049:
[----:B------:R-:W-:Y:S06]  /*ceb0*/  BAR.ARV 0x8, 0x180 ;  /* 0x0206000000007b1d */ /* 0x000fec0000002000 */
[----:B------:R-:W-:Y:S05]  /*cec0*/  @!P0 BRA `(.L_x_1069) ;  /* 0x0000000000048947 */ /* 0x000fea0003800000 */
[----:B------:R-:W-:Y:S01]  /*ced0*/  BPT.TRAP 0x1 ;  /* 0x000000040000795c */ /* 0x000fe20000300000 */
.L_x_1069:
[----:B------:R-:W-:Y:S01]  /*cee0*/  ULEA UR5, UR36, UR38, 0x3 ;  /* 0x0000002624057291 */ /* 0x000fe2000f8e183f */
[----:B------:R-:W-:-:S05]  /*cef0*/  IMAD.U32 R5, RZ, RZ, UR37 ;  /* 0x00000025ff057e24 */ /* 0x000fca000f8e00ff */
[----:B------:R-:W-:-:S04]  /*cf00*/  SHF.L.U32 R5, R5, 0x1f, RZ ;  /* 0x0000001f05057819 */ /* 0x000fc800000006ff */
[----:B------:R0:W1:Y:S01]  /*cf10*/  SYNCS.PHASECHK.TRANS64.TRYWAIT P1, [UR5+0x22850], R5 ;  /* 0x02285005ff0075a7 */ /* 0x0000620008020145 */
[----:B------:R-:W-:Y:S05]  /*cf20*/  @!P0 BRA `(.L_x_1070) ;  /* 0x0000000000048947 */ /* 0x000fea0003800000 */
[----:B------:R-:W-:Y:S01]  /*cf30*/  BPT.TRAP 0x1 ;  /* 0x000000040000795c */ /* 0x000fe20000300000 */
.L_x_1070:
[----:B-1----:R-:W-:Y:S05]  /*cf40*/  @P1 BRA `(.L_x_1071) ;  /* 0x0000000000081947 */ /* 0x002fea0003800000 */
[----:B------:R-:W1:Y:S02]  /*cf50*/  SYNCS.PHASECHK.TRANS64.TRYWAIT P1, [UR5+0x22850], R5 ;  /* 0x02285005ff0075a7 */ /* 0x000e640008020145 */
[----:B-1----:R-:W-:Y:S05]  /*cf60*/  @!P1 BRA `(.L_x_1072) ;  /* 0x0000007800e89947 */ /* 0x002fea0003800000 */
.L_x_1071:
[----:B------:R-:W-:Y:S01]  /*cf70*/  UIADD3 UR38, UR38, 0x400, URZ ;  /* 0x0000040026267890 */ /* 0x000fe2000fffe03f */
[----:B------:R-:W-:Y:S01]  /*cf80*/  WARPGROUP.ARRIVE ;  /* 0x00000000000079c5 */ /* 0x000fe20000000000 */
[----:B------:R-:W-:Y:S01]  /*cf90*/  UMOV UR7, 0x40000040 ;  /* 0x4000004000077882 */ /* 0x000fe20000000000 */
[----:B------:R-:W2:Y:S01]  /*cfa0*/  LDC.64 R10, c[0x0][0x9a0] ;  /* 0x00026800ff0a7b82 */ /* 0x000ea20000000a00 */
[----:B------:R-:W-:-:S04]  /*cfb0*/  USHF.R.U32.HI UR38, URZ, 0x4, UR38 ;  /* 0x000000043f267899 */ /* 0x000fc80008011626 */
[----:B------:R-:W-:-:S04]  /*cfc0*/  ULOP3.LUT UR38, UR38, 0x3fff, URZ, 0xc0, !UPT ;  /* 0x00003fff26267892 */ /* 0x000fc8000f8ec03f */
[----:B------:R-:W-:-:S04]  /*cfd0*/  ULOP3.LUT UR4, UR38, 0x10000, URZ, 0xfc, !UPT ;  /* 0x0001000026047892 */ /* 0x000fc8000f8efc3f */
[----:B------:R-:W-:-:S07]  /*cfe0*/  ULEA UR4, UR36, UR4, 0xa ;  /* 0x0000000424047291 */ /* 0x000fce000f8e503f */
[----:B------:R-:W-:Y:S02]  /*cff0*/  UMOV UR6, UR4 ;  /* 0x0000000400067c82 */ /* 0x000fe40008000000 */
[----:B------:R-:W-:Y:S01]  /*d000*/  QGMMA.64x128x32.F32.E4M3.E4M3 R88, R164, gdesc[UR4], R88, gsb0 ;  /* 0x01e00004a4587df3 */ /* 0x000fe20008000858 */
[----:B--2---:R-:W-:-:S04]  /*d010*/  ISETP.NE.U32.AND P1, PT, R10, RZ, PT ;  /* 0x000000ff0a00720c */ /* 0x004fc80003f25070 */
[----:B------:R-:W-:-:S13]  /*d020*/  ISETP.NE.AND.EX P1, PT, R11, RZ, PT, P1 ;  /* 0x000000ff0b00720c */ /* 0x000fda0003f25310 */
[----:B------:R-:W2:Y:S01]  /*d030*/  @P1 LDC.64 R8, c[0x0][0x9c8] ;  /* 0x00027200ff081b82 */ /* 0x000ea20000000a00 */
[----:B01----:R-:W-:Y:S02]  /*d040*/  @P1 SHF.R.S32.HI R5, RZ, 0x1f, R19 ;  /* 0x0000001fff051819 */ /* 0x003fe40000011413 */
[----:B------:R-:W-:-:S05]  /*d050*/  @P1 SHF.R.S32.HI R15, RZ, 0x1f, R23 ;  /* 0x0000001fff0f1819 */ /* 0x000fca0000011417 */
[----:B------:R-:W0:Y:S01]  /*d060*/  @P1 LDC.64 R12, c[0x0][0x9d0] ;  /* 0x00027400ff0c1b82 */ /* 0x000e220000000a00 */
[----:B------:R-:W-:Y:S01]  /*d070*/  UIADD3 UR6, UR4, 0x2, URZ ;  /* 0x0000000204067890 */ /* 0x000fe2000fffe03f */
[----:B--2---:R-:W-:-:S04]  /*d080*/  @P1 IMAD R6, R5, R8, RZ ;  /* 0x0000000805061224 */ /* 0x004fc800078e02ff */
[C---:B------:R-:W-:Y:S02]  /*d090*/  @P1 IMAD R5, R19.reuse, R9, R6 ;  /* 0x0000000913051224 */ /* 0x040fe400078e0206 */
[----:B------:R-:W-:-:S04]  /*d0a0*/  @P1 IMAD.WIDE.U32 R8, R19, R8, RZ ;  /* 0x0000000813081225 */ /* 0x000fc800078e00ff */
[-C--:B0-----:R-:W-:Y:S02]  /*d0b0*/  @P1 IMAD R6, R15, R12.reuse, RZ ;  /* 0x0000000c0f061224 */ /* 0x081fe400078e02ff */
[----:B------:R-:W-:Y:S02]  /*d0c0*/  @P1 IMAD.IADD R9, R9, 0x1, R5 ;  /* 0x0000000109091824 */ /* 0x000fe400078e0205 */
[C---:B------:R-:W-:Y:S02]  /*d0d0*/  @P1 IMAD R5, R23.reuse, R13, R6 ;  /* 0x0000000d17051224 */ /* 0x040fe400078e0206 */
[----:B------:R-:W-:Y:S01]  /*d0e0*/  @P1 IMAD.WIDE.U32 R8, R23, R12, R8 ;  /* 0x0000000c17081225 */ /* 0x000fe200078e0008 */
[----:B------:R-:W-:-:S03]  /*d0f0*/  UMOV UR7, 0x40000040 ;  /* 0x4000004000077882 */ /* 0x000fc60000000000 */
[----:B------:R-:W-:Y:S01]  /*d100*/  @P1 IMAD.IADD R5, R9, 0x1, R5 ;  /* 0x0000000109051824 */ /* 0x000fe200078e0205 */
[----:B------:R-:W-:-:S04]  /*d110*/  @P1 LEA R10, P2, R8, R10, 0x2 ;  /* 0x0000000a080a1211 */ /* 0x000fc800078410ff */
[----:B------:R-:W-:Y:S01]  /*d120*/  @P1 LEA.HI.X R11, R8, R11, R5, 0x2, P2 ;  /* 0x0000000b080b1211 */ /* 0x000fe200010f1405 */
[----:B------:R-:W-:-:S06]  /*d130*/  IMAD.MOV.U32 R5, RZ, RZ, 0x3f800000 ;  /* 0x3f800000ff057424 */ /* 0x000fcc00078e00ff */
[----:B------:R0:W2:Y:S01]  /*d140*/  @P1 LDG.E R5, desc[UR48][R10.64] ;  /* 0x000000300a051981 */ /* 0x0000a2000c1e1900 */
[----:B------:R-:W-:Y:S02]  /*d150*/  WARPGROUP.DEPBAR.LE gsb0, 0x0 ;  /* 0x00008000000079c5 */ /* 0x000fe40000010000 */
[----:B------:R-:W-:-:S06]  /*d160*/  WARPGROUP.ARRIVE ;  /* 0x00000000000079c5 */ /* 0x000fcc0000000000 */
[----:B------:R-:W-:Y:S01]  /*d170*/  QGMMA.64x128x32.F32.E4M3.E4M3 R88, R160, gdesc[UR4], R88, gsb0 ;  /* 0x01e00004a0587df3 */ /* 0x000fe20008000858 */
[----:B------:R-:W-:Y:S01]  /*d180*/  UIADD3 UR6, UR4, 0x4, URZ ;  /* 0x0000000404067890 */ /* 0x000fe2000fffe03f */
        /* <DEDUP_REMOVED lines=11> */
[----:B------:R-:W1:Y:S04]  /*d240*/  SHFL.BFLY PT, R9, R6, 0x1, 0x1f ;  /* 0x0c201f0006097f89 */ /* 0x000e6800000e0000 */
[----:B------:R-:W3:Y:S01]  /*d250*/  SHFL.BFLY PT, R8, R13, 0x1, 0x1f ;  /* 0x0c201f000d087f89 */ /* 0x000ee200000e0000 */
[----:B-1----:R-:W-:-:S01]  /*d260*/  FADD.FTZ R12, R6, R9 ;  /* 0x00000009060c7221 */ /* 0x002fc20000010000 */
[----:B---3--:R-:W-:-:S04]  /*d270*/  FADD.FTZ R14, R13, R8 ;  /* 0x000000080d0e7221 */ /* 0x008fc80000010000 */
[C---:B------:R-:W-:Y:S01]  /*d280*/  FSETP.NE.FTZ.AND P1, PT, R12.reuse, RZ, PT ;  /* 0x000000ff0c00720b */ /* 0x040fe20003f35000 */
[----:B------:R-:W-:Y:S01]  /*d290*/  FMUL.FTZ R15, R12, 0.00390625 ;  /* 0x3b8000000c0f7820 */ /* 0x000fe20000410000 */
[----:B0-----:R-:W-:Y:S01]  /*d2a0*/  FMUL.FTZ R11, R14, 0.00390625 ;  /* 0x3b8000000e0b7820 */ /* 0x001fe20000410000 */
        /* <DEDUP_REMOVED lines=15> */
[----:B------:R-:W-:-:S02]  /*d3a0*/  IMAD.MOV.U32 R0, RZ, RZ, -0x800000 ;  /* 0xff800000ff007424 */ /* 0x000fc400078e00ff */
[----:B------:R-:W-:Y:S02]  /*d3b0*/  IMAD.MOV.U32 R3, RZ, RZ, -0x800000 ;  /* 0xff800000ff037424 */ /* 0x000fe400078e00ff */
        /* <DEDUP_REMOVED lines=8> */
.L_x_1073:
        /* <DEDUP_REMOVED lines=13> */
[----:B------:R-:W-:Y:S01]  /*d510*/  SYNCS.ARRIVE.TRANS64.RED.A1T0 RZ, [UR4], RZ ;  /* 0x000000ffffff79a7 */ /* 0x000fe20008100404 */
[----:B------:R-:W-:Y:S01]  /*d520*/  USEL UR4, URZ, 0x1, UP0 ;  /* 0x000000013f047887 */ /* 0x000fe20008000000 */
        /* <DEDUP_REMOVED lines=55> */
[----:B------:R-:W-:Y:S01]  /*d8a0*/  FMUL.FTZ R151, R151, R22 ;  /* 0x0000001697977220 */ /* 0x000fe20000410000 */
[----:B------:R-:W-:Y:S01]  /*d8b0*/  VIADD R171, R171, 0x1 ;  /* 0x00000001abab7836 */ /* 0x000fe20000000000 */
[----:B------:R-:W-:-:S02]  /*d8c0*/  USEL UR36, UR36, URZ, UP0 ;  /* 0x0000003f24247287 */ /* 0x000fc40008000000 */
[----:B------:R-:W-:-:S12]  /*d8d0*/  ULOP3.LUT UR37, UR37, UR4, URZ, 0x3c, !UPT ;  /* 0x0000000425257292 */ /* 0x000fd8000f8e3c3f */
.L_x_995:
[----:B------:R-:W0:Y:S01]  /*d8e0*/  S2R R27, SR_CgaCtaId ;  /* 0x00000000001b7919 */ /* 0x000e220000008800 */
[----:B------:R-:W-:Y:S01]  /*d8f0*/  MOV R2, 0x400 ;  /* 0x0000040000027802 */ /* 0x000fe20000000f00 */
[----:B------:R-:W-:Y:S01]  /*d900*/  BSSY B0, `(.L_x_1074) ;  /* 0x0000228000007945 */ /* 0x000fe20003800000 */
[----:B------:R-:W-:Y:S02]  /*d910*/  BAR.SYNC.DEFER_BLOCKING 0x5, 0x180 ;  /* 0x0146000000007b1d */ /* 0x000fe40000010000 */
[----:B0-----:R-:W-:-:S05]  /*d920*/  LEA R2, R27, R2, 0x18 ;  /* 0x000000021b027211 */ /* 0x001fca00078ec0ff */
[----:B------:R-:W0:Y:S02]  /*d930*/  LDS R22, [R2+0x228d0] ;  /* 0x0228d00002167984 */ /* 0x000e240000000800 */
[----:B0-----:R-:W-:Y:S01]  /*d940*/  R2UR UR4, R22 ;  /* 0x00000000160472ca */ /* 0x001fe200000e0000 */
[----:B------:R-:W-:Y:S06]  /*d950*/  BAR.ARV 0x4, 0x180 ;  /* 0x0106000000007b1d */ /* 0x000fec0000002000 */
[----:B------:R-:W-:Y:S08]  /*d960*/  @P0 BRA `(.L_x_1075) ;  /* 0x0000001800400947 */ /* 0x000ff00003800000 */
[----:B------:R-:W0:Y:S01]  /*d970*/  S2R R44, SR_TID.X ;  /* 0x00000000002c7919 */ /* 0x000e220000002100 */
[----:B------:R-:W-:Y:S01]  /*d980*/  ULDC.64 UR6, c[0x4][0x40] ;  /* 0x0100100000067ab9 */ /* 0x000fe20000000a00 */
[----:B------:R-:W1:Y:S01]  /*d990*/  S2R R45, SR_SWINHI ;  /* 0x00000000002d7919 */ /* 0x000e620000002f00 */
[----:B------:R-:W-:Y:S01]  /*d9a0*/  F2FP.BF16.F32.PACK_AB R33, R110, R33 ;  /* 0x000000216e21723e */ /* 0x000fe200000010ff */
[----:B------:R-:W2:Y:S01]  /*d9b0*/  LDC R52, c[0x0][0xbe8] ;  /* 0x0002fa00ff347b82 */ /* 0x000ea20000000800 */
[----:B------:R-:W-:Y:S01]  /*d9c0*/  F2FP.BF16.F32.PACK_AB R34, R111, R34 ;  /* 0x000000226f22723e */ /* 0x000fe200000010ff */
[----:B------:R-:W-:Y:S01]  /*d9d0*/  ULDC UR5, c[0x0][0xa88] ;  /* 0x0002a20000057ab9 */ /* 0x000fe20000000800 */
[----:B0-----:R-:W-:-:S05]  /*d9e0*/  IMAD.SHL.U32 R22, R44, 0x4, RZ ;  /* 0x000000042c167824 */ /* 0x001fca00078e00ff */
[----:B------:R-:W-:-:S04]  /*d9f0*/  LOP3.LUT R22, R22, 0xc, RZ, 0xc0, !PT ;  /* 0x0000000c16167812 */ /* 0x000fc800078ec0ff */
[----:B------:R-:W-:-:S05]  /*da00*/  IADD3 R26, P0, R22, UR6, RZ ;  /* 0x00000006161a7c10 */ /* 0x000fca000ff1e0ff */
[----:B------:R-:W-:Y:S01]  /*da10*/  IMAD.X R27, RZ, RZ, UR7, P0 ;  /* 0x00000007ff1b7e24 */ /* 0x000fe200080e06ff */
[----:B------:R-:W-:Y:S01]  /*da20*/  F2FP.BF16.F32.PACK_AB R31, R116, R31 ;  /* 0x0000001f741f723e */ /* 0x000fe200000010ff */
[----:B------:R-:W-:-:S03]  /*da30*/  ULDC.64 UR6, c[0x0][0xb90] ;  /* 0x0002e40000067ab9 */ /* 0x000fc60000000a00 */
[----:B------:R0:W3:Y:S01]  /*da40*/  LDG.E.CONSTANT R26, desc[UR48][R26.64] ;  /* 0x000000301a1a7981 */ /* 0x0000e2000c1e9900 */
[----:B------:R-:W-:Y:S02]  /*da50*/  LOP3.LUT P0, R22, R44, 0x3, RZ, 0xc0, !PT ;  /* 0x000000032c167812 */ /* 0x000fe4000780c0ff */
[----:B------:R-:W-:Y:S02]  /*da60*/  F2FP.BF16.F32.PACK_AB R32, R117, R32 ;  /* 0x000000207520723e */ /* 0x000fe400000010ff */
[----:B------:R-:W-:Y:S02]  /*da70*/  ISETP.EQ.OR P0, PT, R22, 0x3, !P0 ;  /* 0x000000031600780c */ /* 0x000fe40004702670 */
[----:B------:R-:W-:Y:S02]  /*da80*/  F2FP.BF16.F32.PACK_AB R41, R94, R41 ;  /* 0x000000295e29723e */ /* 0x000fe400000010ff */
[----:B------:R-:W-:Y:S02]  /*da90*/  SEL R51, R31, R32, P0 ;  /* 0x000000201f337207 */ /* 0x000fe40000000000 */
[----:B------:R-:W-:-:S02]  /*daa0*/  SEL R54, R32, R31, P0 ;  /* 0x0000001f20367207 */ /* 0x000fc40000000000 */
[----:B------:R-:W-:Y:S02]  /*dab0*/  SEL R65, R33, R34, P0 ;  /* 0x0000002221417207 */ /* 0x000fe40000000000 */
[----:B------:R-:W-:Y:S02]  /*dac0*/  SEL R68, R34, R33, P0 ;  /* 0x0000002122447207 */ /* 0x000fe40000000000 */
[----:B------:R-:W-:Y:S02]  /*dad0*/  MOV R32, R2 ;  /* 0x0000000200207202 */ /* 0x000fe40000000f00 */
[----:B-1----:R-:W-:Y:S02]  /*dae0*/  MOV R33, R45 ;  /* 0x0000002d00217202 */ /* 0x002fe40000000f00 */
[----:B------:R-:W-:Y:S02]  /*daf0*/  F2FP.BF16.F32.PACK_AB R4, R95, R4 ;  /* 0x000000045f04723e */ /* 0x000fe400000010ff */
[----:B------:R-:W-:Y:S01]  /*db00*/  F2FP.BF16.F32.PACK_AB R7, R148, R7 ;  /* 0x000000079407723e */ /* 0x000fe200000010ff */
[----:B------:R-:W-:Y:S01]  /*db10*/  IMAD.WIDE R44, R175, 0x2, R32 ;  /* 0x00000002af2c7825 */ /* 0x000fe200078e0220 */
[----:B------:R-:W-:-:S02]  /*db20*/  F2FP.BF16.F32.PACK_AB R8, R149, R8 ;  /* 0x000000089508723e */ /* 0x000fc400000010ff */
[----:B------:R-:W-:Y:S02]  /*db30*/  F2FP.BF16.F32.PACK_AB R5, R150, R5 ;  /* 0x000000059605723e */ /* 0x000fe400000010ff */
[----:B------:R-:W-:Y:S02]  /*db40*/  F2FP.BF16.F32.PACK_AB R6, R151, R6 ;  /* 0x000000069706723e */ /* 0x000fe400000010ff */
[----:B------:R-:W-:Y:S02]  /*db50*/  F2FP.BF16.F32.PACK_AB R39, R100, R39 ;  /* 0x000000276427723e */ /* 0x000fe400000010ff */
[----:B------:R-:W-:Y:S02]  /*db60*/  F2FP.BF16.F32.PACK_AB R40, R101, R40 ;  /* 0x000000286528723e */ /* 0x000fe400000010ff */
[----:B------:R-:W-:Y:S02]  /*db70*/  SEL R59, R7, R8, P0 ;  /* 0x00000008073b7207 */ /* 0x000fe40000000000 */
[----:B------:R-:W-:Y:S01]  /*db80*/  SEL R62, R8, R7, P0 ;  /* 0x00000007083e7207 */ /* 0x000fe20000000000 */
[----:B------:R-:W-:Y:S01]  /*db90*/  IMAD R7, R170, 0x40, R18 ;  /* 0x00000040aa077824 */ /* 0x000fe200078e0212 */
[----:B------:R-:W-:-:S02]  /*dba0*/  SEL R61, R41, R4, P0 ;  /* 0x00000004293d7207 */ /* 0x000fc40000000000 */
[----:B------:R-:W-:Y:S01]  /*dbb0*/  SEL R64, R4, R41, P0 ;  /* 0x0000002904407207 */ /* 0x000fe20000000000 */
[----:B------:R-:W-:Y:S01]  /*dbc0*/  IMAD.WIDE R32, R7, 0x2, R32 ;  /* 0x0000000207207825 */ /* 0x000fe200078e0220 */
[----:B------:R-:W-:Y:S02]  /*dbd0*/  SHF.R.S32.HI R22, RZ, 0x1f, R23 ;  /* 0x0000001fff167819 */ /* 0x000fe40000011417 */
[----:B------:R-:W-:Y:S02]  /*dbe0*/  IADD3 R41, P6, R44, 0x4060, RZ ;  /* 0x000040602c297810 */ /* 0x000fe40007fde0ff */
[----:B------:R-:W-:Y:S01]  /*dbf0*/  SEL R75, R5, R6, P0 ;  /* 0x00000006054b7207 */ /* 0x000fe20000000000 */
[----:B------:R-:W-:Y:S01]  /*dc00*/  IMAD R4, R22, UR6, RZ ;  /* 0x0000000616047c24 */ /* 0x000fe2000f8e02ff */
[----:B------:R-:W-:Y:S02]  /*dc10*/  SEL R78, R6, R5, P0 ;  /* 0x00000005064e7207 */ /* 0x000fe40000000000 */
[----:B------:R-:W-:-:S02]  /*dc20*/  F2FP.BF16.F32.PACK_AB R11, R140, R11 ;  /* 0x0000000b8c0b723e */ /* 0x000fc400000010ff */
[----:B------:R-:W-:Y:S02]  /*dc30*/  F2FP.BF16.F32.PACK_AB R12, R141, R12 ;  /* 0x0000000c8d0c723e */ /* 0x000fe400000010ff */
[----:B------:R-:W-:Y:S02]  /*dc40*/  SEL R47, R39, R40, P0 ;  /* 0x00000028272f7207 */ /* 0x000fe40000000000 */
[----:B------:R-:W-:Y:S02]  /*dc50*/  SEL R48, R40, R39, P0 ;  /* 0x0000002728307207 */ /* 0x000fe40000000000 */
[----:B------:R-:W-:Y:S02]  /*dc60*/  IADD3 R6, P1, R44, 0x60, RZ ;  /* 0x000000602c067810 */ /* 0x000fe40007f3e0ff */
[----:B------:R-:W-:Y:S02]  /*dc70*/  F2FP.BF16.F32.PACK_AB R15, R132, R15 ;  /* 0x0000000f840f723e */ /* 0x000fe400000010ff */
[----:B------:R-:W-:Y:S01]  /*dc80*/  F2FP.BF16.F32.PACK_AB R20, R133, R20 ;  /* 0x000000148514723e */ /* 0x000fe200000010ff */
[----:B------:R-:W-:Y:S01]  /*dc90*/  IMAD.X R31, RZ, RZ, R45, P1 ;  /* 0x000000ffff1f7224 */ /* 0x000fe200008e062d */
[----:B------:R-:W-:-:S02]  /*dca0*/  LOP3.LUT R40, R41, 0x380, RZ, 0xc0, !PT ;  /* 0x0000038029287812 */ /* 0x000fc400078ec0ff */
[----:B------:R-:W-:Y:S02]  /*dcb0*/  IADD3 R7, P2, R44, 0x20, RZ ;  /* 0x000000202c077810 */ /* 0x000fe40007f5e0ff */
[----:B------:R-:W-:Y:S02]  /*dcc0*/  SEL R57, R11, R12, P0 ;  /* 0x0000000c0b397207 */ /* 0x000fe40000000000 */
[----:B------:R-:W-:Y:S01]  /*dcd0*/  SEL R60, R12, R11, P0 ;  /* 0x0000000b0c3c7207 */ /* 0x000fe20000000000 */
[----:B------:R-:W-:Y:S01]  /*dce0*/  IMAD R11, R23, UR7, R4 ;  /* 0x00000007170b7c24 */ /* 0x000fe2000f8e0204 */
[----:B------:R-:W-:Y:S02]  /*dcf0*/  F2FP.BF16.F32.PACK_AB R13, R134, R13 ;  /* 0x0000000d860d723e */ /* 0x000fe400000010ff */
[----:B------:R-:W-:Y:S02]  /*dd00*/  F2FP.BF16.F32.PACK_AB R14, R135, R14 ;  /* 0x0000000e870e723e */ /* 0x000fe400000010ff */
[----:B------:R-:W-:-:S02]  /*dd10*/  SEL R55, R15, R20, P0 ;  /* 0x000000140f377207 */ /* 0x000fc40000000000 */
[----:B------:R-:W-:Y:S02]  /*dd20*/  SEL R58, R20, R15, P0 ;  /* 0x0000000f143a7207 */ /* 0x000fe40000000000 */
[----:B------:R-:W-:Y:S02]  /*dd30*/  SHF.R.U64 R40, R40, 0x3, RZ ;  /* 0x0000000328287819 */ /* 0x000fe400000012ff */
[----:B------:R-:W-:Y:S02]  /*dd40*/  F2FP.BF16.F32.PACK_AB R9, R142, R9 ;  /* 0x000000098e09723e */ /* 0x000fe400000010ff */
[----:B------:R-:W-:Y:S02]  /*dd50*/  F2FP.BF16.F32.PACK_AB R10, R143, R10 ;  /* 0x0000000a8f0a723e */ /* 0x000fe400000010ff */
[----:B------:R-:W-:Y:S02]  /*dd60*/  LOP3.LUT R4, R7, 0x380, RZ, 0xc0, !PT ;  /* 0x0000038007047812 */ /* 0x000fe400078ec0ff */
[----:B------:R-:W-:-:S02]  /*dd70*/  IADD3 R15, P1, R32, 0x2000, RZ ;  /* 0x00002000200f7810 */ /* 0x000fc40007f3e0ff */
[----:B------:R-:W-:Y:S02]  /*dd80*/  SEL R71, R13, R14, P0 ;  /* 0x0000000e0d477207 */ /* 0x000fe40000000000 */
[----:B------:R-:W-:Y:S02]  /*dd90*/  SEL R74, R14, R13, P0 ;  /* 0x0000000d0e4a7207 */ /* 0x000fe40000000000 */
[----:B------:R-:W-:Y:S01]  /*dda0*/  LOP3.LUT R40, R40, R41, RZ, 0x3c, !PT ;  /* 0x0000002928287212 */ /* 0x000fe200078e3cff */
[----:B------:R-:W-:Y:S01]  /*ddb0*/  IMAD.X R41, RZ, RZ, R45, P6 ;  /* 0x000000ffff297224 */ /* 0x000fe200030e062d */
[----:B------:R-:W-:Y:S02]  /*ddc0*/  SEL R73, R9, R10, P0 ;  /* 0x0000000a09497207 */ /* 0x000fe40000000000 */
[----:B------:R-:W-:Y:S02]  /*ddd0*/  SEL R76, R10, R9, P0 ;  /* 0x000000090a4c7207 */ /* 0x000fe40000000000 */
[----:B------:R-:W-:-:S02]  /*dde0*/  SHF.R.U64 R4, R4, 0x3, RZ ;  /* 0x0000000304047819 */ /* 0x000fc400000012ff */
[----:B------:R-:W-:Y:S02]  /*ddf0*/  LOP3.LUT R14, R15, 0x380, RZ, 0xc0, !PT ;  /* 0x000003800f0e7812 */ /* 0x000fe400078ec0ff */
[----:B------:R-:W-:Y:S02]  /*de00*/  F2FP.BF16.F32.PACK_AB R35, R108, R35 ;  /* 0x000000236c23723e */ /* 0x000fe400000010ff */
[----:B------:R-:W-:Y:S02]  /*de10*/  F2FP.BF16.F32.PACK_AB R36, R109, R36 ;  /* 0x000000246d24723e */ /* 0x000fe400000010ff */
[----:B------:R-:W-:Y:S02]  /*de20*/  IADD3 R9, P6, R44, 0x40, RZ ;  /* 0x000000402c097810 */ /* 0x000fe40007fde0ff */
[----:B------:R-:W-:Y:S02]  /*de30*/  LOP3.LUT R34, R4, R7, RZ, 0x3c, !PT ;  /* 0x0000000704227212 */ /* 0x000fe400078e3cff */
[----:B------:R-:W-:-:S02]  /*de40*/  SHF.R.U64 R14, R14, 0x3, RZ ;  /* 0x000000030e0e7819 */ /* 0x000fc400000012ff */
[----:B------:R-:W-:Y:S02]  /*de50*/  SEL R49, R35, R36, P0 ;  /* 0x0000002423317207 */ /* 0x000fe40000000000 */
[----:B------:R-:W-:Y:S01]  /*de60*/  SEL R50, R36, R35, P0 ;  /* 0x0000002324327207 */ /* 0x000fe20000000000 */
[----:B------:R-:W-:Y:S01]  /*de70*/  IMAD.X R35, RZ, RZ, R45, P2 ;  /* 0x000000ffff237224 */ /* 0x000fe200010e062d */
[----:B------:R-:W-:Y:S02]  /*de80*/  LOP3.LUT R4, R9, 0x380, RZ, 0xc0, !PT ;  /* 0x0000038009047812 */ /* 0x000fe400078ec0ff */
[----:B------:R-:W-:Y:S02]  /*de90*/  F2FP.BF16.F32.PACK_AB R25, R124, R25 ;  /* 0x000000197c19723e */ /* 0x000fe400000010ff */
[----:B------:R-:W-:Y:S02]  /*dea0*/  F2FP.BF16.F32.PACK_AB R21, R126, R21 ;  /* 0x000000157e15723e */ /* 0x000fe400000010ff */
[----:B------:R-:W-:-:S02]  /*deb0*/  F2FP.BF16.F32.PACK_AB R28, R125, R28 ;  /* 0x0000001c7d1c723e */ /* 0x000fc400000010ff */
[----:B------:R-:W-:Y:S02]  /*dec0*/  F2FP.BF16.F32.PACK_AB R24, R127, R24 ;  /* 0x000000187f18723e */ /* 0x000fe400000010ff */
[----:B--2---:R-:W-:Y:S02]  /*ded0*/  ISETP.NE.AND P2, PT, R52, 0x1, PT ;  /* 0x000000013400780c */ /* 0x004fe40003f45270 */
[----:B------:R-:W-:Y:S01]  /*dee0*/  LOP3.LUT R14, R14, R15, RZ, 0x3c, !PT ;  /* 0x0000000f0e0e7212 */ /* 0x000fe200078e3cff */
[----:B------:R-:W-:Y:S01]  /*def0*/  IMAD.X R15, RZ, RZ, R33, P1 ;  /* 0x000000ffff0f7224 */ /* 0x000fe200008e0621 */
[----:B------:R-:W-:Y:S02]  /*df00*/  LOP3.LUT R5, R44, 0x380, RZ, 0xc0, !PT ;  /* 0x000003802c057812 */ /* 0x000fe400078ec0ff */
[----:B------:R-:W-:Y:S02]  /*df10*/  SHF.R.U64 R4, R4, 0x3, RZ ;  /* 0x0000000304047819 */ /* 0x000fe400000012ff */
[----:B------:R-:W-:-:S02]  /*df20*/  SEL R53, R25, R28, P0 ;  /* 0x0000001c19357207 */ /* 0x000fc40000000000 */
[----:B------:R-:W-:Y:S02]  /*df30*/  SEL R56, R28, R25, P0 ;  /* 0x000000191c387207 */ /* 0x000fe40000000000 */
[----:B------:R-:W-:Y:S01]  /*df40*/  SEL R69, R21, R24, P0 ;  /* 0x0000001815457207 */ /* 0x000fe20000000000 */
[----:B------:R-:W1:Y:S01]  /*df50*/  @P2 LDC R83, c[0x0][0xbec] ;  /* 0x0002fb00ff532b82 */ /* 0x000e620000000800 */
[----:B------:R-:W-:Y:S01]  /*df60*/  SEL R72, R24, R21, P0 ;  /* 0x0000001518487207 */ /* 0x000fe20000000000 */
[----:B------:R-:W-:Y:S01]  /*df70*/  IMAD.WIDE.U32 R24, R23, UR6, RZ ;  /* 0x0000000617187c25 */ /* 0x000fe2000f8e00ff */
[----:B------:R-:W-:Y:S01]  /*df80*/  IADD3 R77, P1, R32, 0x7000, RZ ;  /* 0x00007000204d7810 */ /* 0x000fe20007f3e0ff */
[----:B------:R-:W-:Y:S01]  /*df90*/  ULDC.64 UR6, c[0x0][0xb98] ;  /* 0x0002e60000067ab9 */ /* 0x000fe20000000a00 */
[----:B------:R-:W-:Y:S01]  /*dfa0*/  SHF.R.U64 R5, R5, 0x3, RZ ;  /* 0x0000000305057819 */ /* 0x000fe200000012ff */
[----:B------:R-:W-:Y:S01]  /*dfb0*/  IMAD.IADD R25, R25, 0x1, R11 ;  /* 0x0000000119197824 */ /* 0x000fe200078e020b */
[----:B------:R-:W-:-:S02]  /*dfc0*/  LOP3.LUT R28, R4, R9, RZ, 0x3c, !PT ;  /* 0x00000009041c7212 */ /* 0x000fc400078e3cff */
[C---:B------:R-:W-:Y:S01]  /*dfd0*/  IADD3 R8, P3, R44.reuse, 0x4000, RZ ;  /* 0x000040002c087810 */ /* 0x040fe20007f7e0ff */
[----:B------:R-:W-:Y:S01]  /*dfe0*/  IMAD.WIDE.U32 R24, R19, UR6, R24 ;  /* 0x0000000613187c25 */ /* 0x000fe2000f8e0018 */
[----:B------:R-:W-:Y:S02]  /*dff0*/  LOP3.LUT R4, R77, 0x380, RZ, 0xc0, !PT ;  /* 0x000003804d047812 */ /* 0x000fe400078ec0ff */
[C---:B------:R-:W-:Y:S01]  /*e000*/  IADD3 R13, P5, R44.reuse, 0x4040, RZ ;  /* 0x000040402c0d7810 */ /* 0x040fe20007fbe0ff */
[----:B------:R-:W-:Y:S01]  /*e010*/  IMAD.X R39, RZ, RZ, R45, P3 ;  /* 0x000000ffff277224 */ /* 0x000fe200018e062d */
[----:B------:R-:W-:Y:S02]  /*e020*/  IADD3 R11, P4, R44, 0x4020, RZ ;  /* 0x000040202c0b7810 */ /* 0x000fe40007f9e0ff */
[----:B------:R-:W-:Y:S02]  /*e030*/  LOP3.LUT R44, R5, R44, RZ, 0x3c, !PT ;  /* 0x0000002c052c7212 */ /* 0x000fe400078e3cff */
[----:B------:R-:W-:-:S02]  /*e040*/  LOP3.LUT R5, R8, 0x380, RZ, 0xc0, !PT ;  /* 0x0000038008057812 */ /* 0x000fc400078ec0ff */
[----:B------:R-:W-:Y:S02]  /*e050*/  SHF.R.U64 R4, R4, 0x3, RZ ;  /* 0x0000000304047819 */ /* 0x000fe400000012ff */
[----:B------:R-:W-:Y:S02]  /*e060*/  F2FP.BF16.F32.PACK_AB R37, R102, R37 ;  /* 0x000000256625723e */ /* 0x000fe400000010ff */
[----:B------:R-:W-:Y:S02]  /*e070*/  F2FP.BF16.F32.PACK_AB R38, R103, R38 ;  /* 0x000000266726723e */ /* 0x000fe400000010ff */
[----:B------:R-:W-:Y:S02]  /*e080*/  SHF.R.U64 R5, R5, 0x3, RZ ;  /* 0x0000000305057819 */ /* 0x000fe400000012ff */
[----:B------:R-:W-:Y:S02]  /*e090*/  LOP3.LUT R4, R4, R77, RZ, 0x3c, !PT ;  /* 0x0000004d04047212 */ /* 0x000fe400078e3cff */
[----:B------:R-:W-:-:S02]  /*e0a0*/  MOV R77, R40 ;  /* 0x00000028004d7202 */ /* 0x000fc40000000f00 */
[----:B------:R-:W-:Y:S02]  /*e0b0*/  MOV R40, R34 ;  /* 0x0000002200287202 */ /* 0x000fe40000000f00 */
[----:B------:R-:W-:Y:S01]  /*e0c0*/  SEL R63, R37, R38, P0 ;  /* 0x00000026253f7207 */ /* 0x000fe20000000000 */
[----:B------:R-:W2:Y:S01]  /*e0d0*/  @P2 LDC R35, c[0x0][0xbf0] ;  /* 0x0002fc00ff232b82 */ /* 0x000ea20000000800 */
[----:B------:R-:W-:Y:S01]  /*e0e0*/  SEL R66, R38, R37, P0 ;  /* 0x0000002526427207 */ /* 0x000fe20000000000 */
[----:B------:R-:W-:Y:S01]  /*e0f0*/  IMAD.X R37, RZ, RZ, R45, P4 ;  /* 0x000000ffff257224 */ /* 0x000fe200020e062d */
[----:B------:R-:W-:Y:S02]  /*e100*/  LOP3.LUT R38, R5, R8, RZ, 0x3c, !PT ;  /* 0x0000000805267212 */ /* 0x000fe400078e3cff */
[----:B------:R-:W-:Y:S02]  /*e110*/  LOP3.LUT R5, R6, 0x380, RZ, 0xc0, !PT ;  /* 0x0000038006057812 */ /* 0x000fe400078ec0ff */
[----:B------:R-:W-:-:S02]  /*e120*/  F2FP.BF16.F32.PACK_AB R29, R118, R29 ;  /* 0x0000001d761d723e */ /* 0x000fc400000010ff */
[----:B------:R-:W-:Y:S02]  /*e130*/  F2FP.BF16.F32.PACK_AB R30, R119, R30 ;  /* 0x0000001e771e723e */ /* 0x000fe400000010ff */
[----:B------:R-:W-:Y:S02]  /*e140*/  LOP3.LUT R12, R13, 0x380, RZ, 0xc0, !PT ;  /* 0x000003800d0c7812 */ /* 0x000fe400078ec0ff */
[----:B------:R-:W-:Y:S02]  /*e150*/  SHF.R.U64 R5, R5, 0x3, RZ ;  /* 0x0000000305057819 */ /* 0x000fe400000012ff */
[----:B------:R-:W-:Y:S02]  /*e160*/  F2FP.BF16.F32.PACK_AB R43, R92, R43 ;  /* 0x0000002b5c2b723e */ /* 0x000fe400000010ff */
[----:B------:R-:W-:Y:S02]  /*e170*/  F2FP.BF16.F32.PACK_AB R42, R93, R42 ;  /* 0x0000002a5d2a723e */ /* 0x000fe400000010ff */
[----:B------:R-:W-:-:S02]  /*e180*/  SEL R67, R29, R30, P0 ;  /* 0x0000001e1d437207 */ /* 0x000fc40000000000 */
[----:B------:R-:W-:Y:S01]  /*e190*/  SEL R70, R30, R29, P0 ;  /* 0x0000001d1e467207 */ /* 0x000fe20000000000 */
[--C-:B------:R-:W-:Y:S01]  /*e1a0*/  IMAD.X R29, RZ, RZ, R45.reuse, P6 ;  /* 0x000000ffff1d7224 */ /* 0x100fe200030e062d */
[----:B------:R-:W-:Y:S02]  /*e1b0*/  SHF.R.U64 R12, R12, 0x3, RZ ;  /* 0x000000030c0c7819 */ /* 0x000fe400000012ff */
[----:B------:R-:W-:Y:S02]  /*e1c0*/  LOP3.LUT R30, R5, R6, RZ, 0x3c, !PT ;  /* 0x00000006051e7212 */ /* 0x000fe400078e3cff */
[----:B0-----:R-:W-:Y:S02]  /*e1d0*/  SEL R27, R43, R42, P0 ;  /* 0x0000002a2b1b7207 */ /* 0x001fe40000000000 */
[----:B------:R-:W-:Y:S01]  /*e1e0*/  SEL R46, R42, R43, P0 ;  /* 0x0000002b2a2e7207 */ /* 0x000fe20000000000 */
[----:B------:R-:W-:Y:S01]  /*e1f0*/  IMAD.X R43, RZ, RZ, R45, P5 ;  /* 0x000000ffff2b7224 */ /* 0x000fe200028e062d */
[----:B------:R-:W-:-:S02]  /*e200*/  LOP3.LUT R42, R12, R13, RZ, 0x3c, !PT ;  /* 0x0000000d0c2a7212 */ /* 0x000fc400078e3cff */
[----:B------:R-:W-:Y:S01]  /*e210*/  MOV R82, R30 ;  /* 0x0000001e00527202 */ /* 0x000fe20000000f00 */
[----:B------:R-:W-:Y:S01]  /*e220*/  VIADD R30, R17, UR42 ;  /* 0x0000002a111e7c36 */ /* 0x000fe20008000000 */
[----:B------:R-:W-:Y:S02]  /*e230*/  LOP3.LUT R10, R11, 0x380, RZ, 0xc0, !PT ;  /* 0x000003800b0a7812 */ /* 0x000fe400078ec0ff */
[----:B------:R-:W-:Y:S02]  /*e240*/  MOV R79, R42 ;  /* 0x0000002a004f7202 */ /* 0x000fe40000000f00 */
[----:B------:R-:W-:Y:S01]  /*e250*/  MOV R43, R28 ;  /* 0x0000001c002b7202 */ /* 0x000fe20000000f00 */
[----:B-1----:R-:W-:Y:S01]  /*e260*/  @P2 IMAD.HI.U32 R28, R30, R83, RZ ;  /* 0x000000531e1c2227 */ /* 0x002fe200078e00ff */
[----:B------:R-:W-:Y:S02]  /*e270*/  SHF.R.U64 R10, R10, 0x3, RZ ;  /* 0x000000030a0a7819 */ /* 0x000fe400000012ff */
[----:B------:R-:W-:Y:S01]  /*e280*/  IADD3 R21, P6, R32, 0x1000, RZ ;  /* 0x0000100020157810 */ /* 0x000fe20007fde0ff */
[----:B------:R-:W-:Y:S01]  /*e290*/  IMAD.MOV.U32 R29, RZ, RZ, R30 ;  /* 0x000000ffff1d7224 */ /* 0x000fe200078e001e */
[----:B------:R-:W-:-:S02]  /*e2a0*/  LOP3.LUT R36, R10, R11, RZ, 0x3c, !PT ;  /* 0x0000000b0a247212 */ /* 0x000fc400078e3cff */
[----:B--2---:R-:W-:Y:S02]  /*e2b0*/  @P2 SHF.R.U32.HI R29, RZ, R35, R28 ;  /* 0x00000023ff1d2219 */ /* 0x004fe4000001161c */
[----:B------:R-:W-:Y:S02]  /*e2c0*/  LOP3.LUT R20, R21, 0x380, RZ, 0xc0, !PT ;  /* 0x0000038015147812 */ /* 0x000fe400078ec0ff */
[----:B------:R-:W-:Y:S02]  /*e2d0*/  LOP3.LUT R5, R32, 0x380, RZ, 0xc0, !PT ;  /* 0x0000038020057812 */ /* 0x000fe400078ec0ff */
[----:B------:R-:W-:Y:S01]  /*e2e0*/  MOV R80, R36 ;  /* 0x0000002400507202 */ /* 0x000fe20000000f00 */
[----:B------:R-:W-:Y:S01]  /*e2f0*/  IMAD.MOV R37, RZ, RZ, -R29 ;  /* 0x000000ffff257224 */ /* 0x000fe200078e0a1d */
[----:B------:R-:W-:Y:S02]  /*e300*/  SHF.R.S32.HI R84, RZ, 0x1f, R19 ;  /* 0x0000001fff547819 */ /* 0x000fe40000011413 */
[----:B------:R-:W-:Y:S01]  /*e310*/  SHF.R.U64 R20, R20, 0x3, RZ ;  /* 0x0000000314147819 */ /* 0x000fe200000012ff */
[----:B------:R-:W-:Y:S01]  /*e320*/  IMAD R37, R52, R37, R30 ;  /* 0x0000002534257224 */ /* 0x000fe200078e021e */
[----:B------:R-:W-:Y:S01]  /*e330*/  SHF.R.U64 R5, R5, 0x3, RZ ;  /* 0x0000000305057819 */ /* 0x000fe200000012ff */
[----:B------:R-:W-:Y:S01]  /*e340*/  IMAD R28, R84, UR6, RZ ;  /* 0x00000006541c7c24 */ /* 0x000fe2000f8e02ff */
[----:B------:R-:W-:Y:S01]  /*e350*/  LOP3.LUT R20, R20, R21, RZ, 0x3c, !PT ;  /* 0x0000001514147212 */ /* 0x000fe200078e3cff */
[----:B------:R-:W-:Y:S01]  /*e360*/  IMAD.X R21, RZ, RZ, R33, P6 ;  /* 0x000000ffff157224 */ /* 0x000fe200030e0621 */
[C---:B------:R-:W-:Y:S01]  /*e370*/  IADD3 R13, P3, R32.reuse, 0x3000, RZ ;  /* 0x00003000200d7810 */ /* 0x040fe20007f7e0ff */
[----:B------:R-:W-:Y:S01]  /*e380*/  IMAD R28, R19, UR7, R28 ;  /* 0x00000007131c7c24 */ /* 0x000fe2000f8e021c */
[C---:B------:R-:W-:Y:S01]  /*e390*/  IADD3 R11, P4, R32.reuse, 0x4000, RZ ;  /* 0x00004000200b7810 */ /* 0x040fe20007f9e0ff */
[----:B------:R-:W-:Y:S01]  /*e3a0*/  ULDC.64 UR6, c[0x0][0xb88] ;  /* 0x0002e20000067ab9 */ /* 0x000fe20000000a00 */
[----:B------:R-:W-:-:S02]  /*e3b0*/  IADD3 R9, P5, R32, 0x5000, RZ ;  /* 0x0000500020097810 */ /* 0x000fc40007fbe0ff */
[----:B------:R-:W-:Y:S02]  /*e3c0*/  IADD3 R7, P6, R32, 0x6000, RZ ;  /* 0x0000600020077810 */ /* 0x000fe40007fde0ff */
[----:B------:R-:W-:Y:S01]  /*e3d0*/  LOP3.LUT R32, R5, R32, RZ, 0x3c, !PT ;  /* 0x0000002005207212 */ /* 0x000fe200078e3cff */
[----:B------:R-:W-:Y:S01]  /*e3e0*/  IMAD.X R5, RZ, RZ, R33, P1 ;  /* 0x000000ffff057224 */ /* 0x000fe200008e0621 */
[----:B------:R-:W-:Y:S02]  /*e3f0*/  SHF.R.S32.HI R35, RZ, 0x1f, R29 ;  /* 0x0000001fff237819 */ /* 0x000fe4000001141d */
[----:B------:R-:W-:Y:S02]  /*e400*/  IADD3 R34, P1, R29, R24, RZ ;  /* 0x000000181d227210 */ /* 0x000fe40007f3e0ff */
[----:B------:R-:W-:Y:S02]  /*e410*/  SHF.R.S32.HI R36, RZ, 0x1f, R37 ;  /* 0x0000001fff247819 */ /* 0x000fe40000011425 */
[----:B------:R-:W-:-:S02]  /*e420*/  LOP3.LUT R10, R11, 0x380, RZ, 0xc0, !PT ;  /* 0x000003800b0a7812 */ /* 0x000fc400078ec0ff */
[----:B------:R-:W-:Y:S01]  /*e430*/  IADD3.X R35, R35, R25, R28, P1, !PT ;  /* 0x0000001923237210 */ /* 0x000fe20000ffe41c */
[----:B------:R-:W-:Y:S01]  /*e440*/  IMAD R36, R36, UR6, RZ ;  /* 0x0000000624247c24 */ /* 0x000fe2000f8e02ff */
[----:B------:R-:W-:Y:S02]  /*e450*/  LOP3.LUT R12, R13, 0x380, RZ, 0xc0, !PT ;  /* 0x000003800d0c7812 */ /* 0x000fe400078ec0ff */
[----:B------:R-:W-:Y:S01]  /*e460*/  MOV R44, R44 ;  /* 0x0000002c002c7202 */ /* 0x000fe20000000f00 */
[C---:B------:R-:W-:Y:S01]  /*e470*/  IMAD.WIDE.U32 R34, R37.reuse, UR6, R34 ;  /* 0x0000000625227c25 */ /* 0x040fe2000f8e0022 */
[----:B------:R-:W-:Y:S02]  /*e480*/  SHF.R.U64 R10, R10, 0x3, RZ ;  /* 0x000000030a0a7819 */ /* 0x000fe400000012ff */
[----:B------:R-:W-:Y:S01]  /*e490*/  SHF.R.U64 R12, R12, 0x3, RZ ;  /* 0x000000030c0c7819 */ /* 0x000fe200000012ff */
[----:B------:R-:W-:Y:S01]  /*e4a0*/  IMAD R45, R37, UR7, R36 ;  /* 0x00000007252d7c24 */ /* 0x000fe2000f8e0224 */
[----:B------:R-:W-:Y:S01]  /*e4b0*/  LOP3.LUT R10, R10, R11, RZ, 0x3c, !PT ;  /* 0x0000000b0a0a7212 */ /* 0x000fe200078e3cff */
[----:B------:R-:W-:Y:S01]  /*e4c0*/  ULDC.64 UR6, c[0x0][0xb50] ;  /* 0x0002d40000067ab9 */ /* 0x000fe20000000a00 */
[----:B------:R-:W-:Y:S01]  /*e4d0*/  IMAD.X R11, RZ, RZ, R33, P4 ;  /* 0x000000ffff0b7224 */ /* 0x000fe200020e0621 */
[----:B------:R-:W-:-:S02]  /*e4e0*/  LOP3.LUT P1, RZ, R172, 0x3, RZ, 0xc0, !PT ;  /* 0x00000003acff7812 */ /* 0x000fc4000782c0ff */
[----:B------:R-:W-:Y:S02]  /*e4f0*/  MOV R81, R38 ;  /* 0x0000002600517202 */ /* 0x000fe40000000f00 */
[----:B------:R-:W-:Y:S01]  /*e500*/  LOP3.LUT R12, R12, R13, RZ, 0x3c, !PT ;  /* 0x0000000d0c0c7212 */ /* 0x000fe200078e3cff */
[----:B------:R-:W-:Y:S01]  /*e510*/  IMAD.X R13, RZ, RZ, R33, P3 ;  /* 0x000000ffff0d7224 */ /* 0x000fe200018e0621 */
[----:B------:R-:W-:Y:S02]  /*e520*/  LOP3.LUT R6, R7, 0x380, RZ, 0xc0, !PT ;  /* 0x0000038007067812 */ /* 0x000fe400078ec0ff */
[----:B------:R-:W-:Y:S02]  /*e530*/  LOP3.LUT R8, R9, 0x380, RZ, 0xc0, !PT ;  /* 0x0000038009087812 */ /* 0x000fe400078ec0ff */
[----:B------:R-:W-:Y:S02]  /*e540*/  SHF.R.U64 R6, R6, 0x3, RZ ;  /* 0x0000000306067819 */ /* 0x000fe400000012ff */
[----:B------:R-:W-:-:S02]  /*e550*/  SHF.R.U64 R8, R8, 0x3, RZ ;  /* 0x0000000308087819 */ /* 0x000fc400000012ff */
[----:B------:R-:W-:Y:S01]  /*e560*/  LOP3.LUT R6, R6, R7, RZ, 0x3c, !PT ;  /* 0x0000000706067212 */ /* 0x000fe200078e3cff */
[--C-:B------:R-:W-:Y:S01]  /*e570*/  IMAD.X R7, RZ, RZ, R33.reuse, P6 ;  /* 0x000000ffff077224 */ /* 0x100fe200030e0621 */
[----:B------:R-:W-:Y:S01]  /*e580*/  LOP3.LUT R8, R8, R9, RZ, 0x3c, !PT ;  /* 0x0000000908087212 */ /* 0x000fe200078e3cff */
[----:B------:R-:W-:Y:S01]  /*e590*/  IMAD.X R9, RZ, RZ, R33, P5 ;  /* 0x000000ffff097224 */ /* 0x000fe200028e0621 */
[----:B---3--:R-:W-:Y:S01]  /*e5a0*/  LOP3.LUT R31, R26, 0x2, RZ, 0x3c, !PT ;  /* 0x000000021a1f7812 */ /* 0x008fe200078e3cff */
[----:B------:R-:W-:Y:S04]  /*e5b0*/  SHFL.IDX PT, R27, R27, R26, 0x1c1f ;  /* 0x001c1f1a1b1b7589 */ /* 0x000fe800000e0000 */
[----:B------:R-:W0:Y:S04]  /*e5c0*/  SHFL.IDX PT, R46, R46, R31, 0x1c1f ;  /* 0x001c1f1f2e2e7589 */ /* 0x000e2800000e0000 */
[----:B------:R-:W-:Y:S04]  /*e5d0*/  SHFL.IDX PT, R61, R61, R26, 0x1c1f ;  /* 0x001c1f1a3d3d7589 */ /* 0x000fe800000e0000 */
[----:B------:R-:W1:Y:S04]  /*e5e0*/  SHFL.IDX PT, R64, R64, R31, 0x1c1f ;  /* 0x001c1f1f40407589 */ /* 0x000e6800000e0000 */
[----:B------:R-:W-:Y:S04]  /*e5f0*/  SHFL.IDX PT, R47, R47, R26, 0x1c1f ;  /* 0x001c1f1a2f2f7589 */ /* 0x000fe800000e0000 */
[----:B------:R-:W2:Y:S04]  /*e600*/  SHFL.IDX PT, R48, R48, R31, 0x1c1f ;  /* 0x001c1f1f30307589 */ /* 0x000ea800000e0000 */
[----:B------:R-:W-:Y:S04]  /*e610*/  SHFL.IDX PT, R63, R63, R26, 0x1c1f ;  /* 0x001c1f1a3f3f7589 */ /* 0x000fe800000e0000 */
[----:B------:R-:W3:Y:S01]  /*e620*/  SHFL.IDX PT, R66, R66, R31, 0x1c1f ;  /* 0x001c1f1f42427589 */ /* 0x000ee200000e0000 */
[----:B0-----:R-:W-:-:S03]  /*e630*/  SEL R24, R27, R46, P0 ;  /* 0x0000002e1b187207 */ /* 0x001fc60000000000 */
[----:B------:R-:W-:Y:S04]  /*e640*/  SHFL.IDX PT, R49, R49, R26, 0x1c1f ;  /* 0x001c1f1a31317589 */ /* 0x000fe800000e0000 */
[----:B------:R-:W-:Y:S01]  /*e650*/  SHFL.IDX PT, R65, R65, R26, 0x1c1f ;  /* 0x001c1f1a41417589 */ /* 0x000fe200000e0000 */
[----:B-1----:R-:W-:-:S03]  /*e660*/  SEL R25, R61, R64, P0 ;  /* 0x000000403d197207 */ /* 0x002fc60000000000 */
[----:B------:R-:W0:Y:S04]  /*e670*/  SHFL.IDX PT, R50, R50, R31, 0x1c1f ;  /* 0x001c1f1f32327589 */ /* 0x000e2800000e0000 */
[----:B------:R-:W1:Y:S01]  /*e680*/  SHFL.IDX PT, R68, R68, R31, 0x1c1f ;  /* 0x001c1f1f44447589 */ /* 0x000e6200000e0000 */
[----:B--2---:R-:W-:Y:S02]  /*e690*/  SEL R28, R47, R48, P0 ;  /* 0x000000302f1c7207 */ /* 0x004fe40000000000 */
[----:B------:R-:W-:Y:S01]  /*e6a0*/  SEL R30, R48, R47, P0 ;  /* 0x0000002f301e7207 */ /* 0x000fe20000000000 */
[----:B------:R-:W-:Y:S01]  /*e6b0*/  SHFL.IDX PT, R51, R51, R26, 0x1c1f ;  /* 0x001c1f1a33337589 */ /* 0x000fe200000e0000 */
[----:B------:R-:W-:-:S03]  /*e6c0*/  VIADD R47, R174, UR42 ;  /* 0x0000002aae2f7c36 */ /* 0x000fc60008000000 */
[----:B------:R-:W-:Y:S01]  /*e6d0*/  SHFL.IDX PT, R42, R55, R26, 0x1c1f ;  /* 0x001c1f1a372a7589 */ /* 0x000fe200000e0000 */
[----:B---3--:R-:W-:-:S03]  /*e6e0*/  SEL R29, R63, R66, P0 ;  /* 0x000000423f1d7207 */ /* 0x008fc60000000000 */
[----:B------:R-:W-:Y:S04]  /*e6f0*/  SHFL.IDX PT, R67, R67, R26, 0x1c1f ;  /* 0x001c1f1a43437589 */ /* 0x000fe800000e0000 */
[----:B------:R-:W-:Y:S04]  /*e700*/  SHFL.IDX PT, R54, R54, R31, 0x1c1f ;  /* 0x001c1f1f36367589 */ /* 0x000fe800000e0000 */
[----:B------:R-:W-:Y:S01]  /*e710*/  SHFL.IDX PT, R41, R58, R31, 0x1c1f ;  /* 0x001c1f1f3a297589 */ /* 0x000fe200000e0000 */
[----:B0-----:R-:W-:Y:S02]  /*e720*/  SEL R36, R49, R50, P0 ;  /* 0x0000003231247207 */ /* 0x001fe40000000000 */
[----:B------:R-:W-:Y:S01]  /*e730*/  SEL R38, R50, R49, P0 ;  /* 0x0000003132267207 */ /* 0x000fe20000000000 */
[----:B------:R-:W-:Y:S01]  /*e740*/  SHFL.IDX PT, R70, R70, R31, 0x1c1f ;  /* 0x001c1f1f46467589 */ /* 0x000fe200000e0000 */
[----:B-1----:R-:W-:-:S02]  /*e750*/  SEL R37, R65, R68, P0 ;  /* 0x0000004441257207 */ /* 0x002fc40000000000 */
[----:B------:R-:W-:Y:S01]  /*e760*/  SEL R39, R68, R65, P0 ;  /* 0x0000004144277207 */ /* 0x000fe20000000000 */
[----:B------:R-:W-:Y:S04]  /*e770*/  SHFL.IDX PT, R53, R53, R26, 0x1c1f ;  /* 0x001c1f1a35357589 */ /* 0x000fe800000e0000 */
        /* <DEDUP_REMOVED lines=11> */
[----:B------:R0:W-:Y:S04]  /*e830*/  SHFL.IDX PT, R75, R75, R26, 0x1c1f ;  /* 0x001c1f1a4b4b7589 */ /* 0x0001e800000e0000 */
[----:B------:R1:W2:Y:S01]  /*e840*/  SHFL.IDX PT, R78, R78, R31, 0x1c1f ;  /* 0x001c1f1f4e4e7589 */ /* 0x0002a200000e0000 */
[----:B0-----:R-:W-:-:S02]  /*e850*/  SEL R26, R46, R27, P0 ;  /* 0x0000001b2e1a7207 */ /* 0x001fc40000000000 */
[----:B------:R-:W-:Y:S01]  /*e860*/  SEL R27, R64, R61, P0 ;  /* 0x0000003d401b7207 */ /* 0x000fe20000000000 */
[----:B------:R-:W-:Y:S01]  /*e870*/  BAR.SYNC.DEFER_BLOCKING 0x1, 0x100 ;  /* 0x0044000000007b1d */ /* 0x000fe20000010000 */
[----:B-1----:R-:W-:Y:S01]  /*e880*/  SEL R31, R66, R63, P0 ;  /* 0x0000003f421f7207 */ /* 0x002fe20000000000 */
[----:B------:R-:W-:-:S05]  /*e890*/  IMAD R66, R52, UR5, RZ ;  /* 0x0000000534427c24 */ /* 0x000fca000f8e02ff */
[----:B------:R-:W-:Y:S02]  /*e8a0*/  ISETP.GE.OR P3, PT, R47, R66, P1 ;  /* 0x000000422f00720c */ /* 0x000fe40000f66670 */
[----:B--2---:R-:W-:Y:S02]  /*e8b0*/  SEL R61, R75, R78, P0 ;  /* 0x0000004e4b3d7207 */ /* 0x004fe40000000000 */
[----:B------:R-:W-:Y:S01]  /*e8c0*/  SEL R63, R78, R75, P0 ;  /* 0x0000004b4e3f7207 */ /* 0x000fe20000000000 */
[----:B------:R0:W-:Y:S04]  /*e8d0*/  STSM.16.M88.4 [R44], R24 ;  /* 0x000000182c007844 */ /* 0x0001e80000000200 */
[----:B------:R1:W-:Y:S04]  /*e8e0*/  STSM.16.M88.4 [R40], R28 ;  /* 0x0000001c28007844 */ /* 0x0003e80000000200 */
[----:B------:R2:W-:Y:S01]  /*e8f0*/  STSM.16.M88.4 [R43], R36 ;  /* 0x000000242b007844 */ /* 0x0005e20000000200 */
[----:B0-----:R-:W-:Y:S01]  /*e900*/  VIADD R25, R47, 0x8 ;  /* 0x000000082f197836 */ /* 0x001fe20000000000 */
[----:B------:R-:W-:Y:S01]  /*e910*/  SEL R24, R51, R54, P0 ;  /* 0x0000003633187207 */ /* 0x000fe20000000000 */
[----:B------:R-:W-:Y:S01]  /*e920*/  IMAD.IADD R27, R35, 0x1, R45 ;  /* 0x00000001231b7824 */ /* 0x000fe200078e022d */
[----:B------:R-:W-:-:S02]  /*e930*/  LEA R35, P4, R34, UR6, 0x2 ;  /* 0x0000000622237c11 */ /* 0x000fc4000f8810ff */
[----:B------:R-:W-:Y:S02]  /*e940*/  ISETP.GE.OR P1, PT, R25, R66, P1 ;  /* 0x000000421900720c */ /* 0x000fe40000f26670 */
[----:B------:R-:W-:Y:S01]  /*e950*/  LEA.HI.X R34, R34, UR7, R27, 0x2, P4 ;  /* 0x0000000722227c11 */ /* 0x000fe2000a0f141b */
[----:B------:R-:W-:Y:S01]  /*e960*/  SHFL.IDX PT, R64, R35, 0x1, 0x1c1f ;  /* 0x003c1f0023407f89 */ /* 0x000fe200000e0000 */
[----:B------:R-:W-:Y:S01]  /*e970*/  SEL R26, R54, R51, P0 ;  /* 0x00000033361a7207 */ /* 0x000fe20000000000 */
[----:B------:R-:W-:Y:S01]  /*e980*/  ULDC.64 UR6, c[0x0][0xae8] ;  /* 0x0002ba0000067ab9 */ /* 0x000fe20000000a00 */
[----:B-1----:R-:W-:Y:S01]  /*e990*/  SEL R40, R42, R41, P0 ;  /* 0x000000292a287207 */ /* 0x002fe20000000000 */
[----:B------:R-:W-:Y:S01]  /*e9a0*/  SHFL.IDX PT, R54, R35, RZ, 0x1c1f ;  /* 0x001c1fff23367589 */ /* 0x000fe200000e0000 */
[----:B------:R-:W-:Y:S02]  /*e9b0*/  SEL R25, R67, R70, P0 ;  /* 0x0000004643197207 */ /* 0x000fe40000000000 */
[----:B------:R-:W-:Y:S01]  /*e9c0*/  SEL R27, R70, R67, P0 ;  /* 0x00000043461b7207 */ /* 0x000fe20000000000 */
[----:B------:R-:W0:Y:S01]  /*e9d0*/  SHFL.IDX PT, R55, R34, RZ, 0x1c1f ;  /* 0x001c1fff22377589 */ /* 0x000e2200000e0000 */
[----:B------:R-:W-:-:S02]  /*e9e0*/  SEL R28, R53, R56, P0 ;  /* 0x00000038351c7207 */ /* 0x000fc40000000000 */
[----:B------:R-:W-:Y:S01]  /*e9f0*/  SEL R30, R56, R53, P0 ;  /* 0x00000035381e7207 */ /* 0x000fe20000000000 */
[----:B------:R-:W-:Y:S01]  /*ea00*/  STSM.16.M88.4 [R82], R24 ;  /* 0x0000001852007844 */ /* 0x000fe20000000200 */
[----:B------:R-:W-:Y:S01]  /*ea10*/  SEL R42, R41, R42, P0 ;  /* 0x0000002a292a7207 */ /* 0x000fe20000000000 */
[----:B------:R-:W1:Y:S01]  /*ea20*/  @P2 LDC R53, c[0x0][0xbec] ;  /* 0x0002fb00ff352b82 */ /* 0x000e620000000800 */
[----:B------:R-:W-:Y:S01]  /*ea30*/  SEL R29, R69, R72, P0 ;  /* 0x00000048451d7207 */ /* 0x000fe20000000000 */
[----:B------:R-:W3:Y:S01]  /*ea40*/  SHFL.IDX PT, R65, R34, 0x1, 0x1c1f ;  /* 0x003c1f0022417f89 */ /* 0x000ee200000e0000 */
[----:B------:R-:W-:Y:S02]  /*ea50*/  SEL R31, R72, R69, P0 ;  /* 0x00000045481f7207 */ /* 0x000fe40000000000 */
[----:B--2---:R-:W-:Y:S02]  /*ea60*/  SEL R36, R57, R60, P0 ;  /* 0x0000003c39247207 */ /* 0x004fe40000000000 */
[----:B------:R-:W-:Y:S01]  /*ea70*/  SEL R38, R60, R57, P0 ;  /* 0x000000393c267207 */ /* 0x000fe20000000000 */
[----:B------:R-:W-:Y:S01]  /*ea80*/  STSM.16.M88.4 [R81], R28 ;  /* 0x0000001c51007844 */ /* 0x000fe20000000200 */
[----:B------:R-:W-:-:S02]  /*ea90*/  SEL R41, R71, R74, P0 ;  /* 0x0000004a47297207 */ /* 0x000fc40000000000 */
[----:B------:R-:W-:Y:S02]  /*eaa0*/  SEL R43, R74, R71, P0 ;  /* 0x000000474a2b7207 */ /* 0x000fe40000000000 */
[----:B------:R-:W-:Y:S02]  /*eab0*/  SEL R60, R59, R62, P0 ;  /* 0x0000003e3b3c7207 */ /* 0x000fe40000000000 */
[----:B------:R-:W-:Y:S01]  /*eac0*/  SEL R37, R73, R76, P0 ;  /* 0x0000004c49257207 */ /* 0x000fe20000000000 */
[----:B------:R-:W-:Y:S01]  /*ead0*/  STSM.16.M88.4 [R80], R40 ;  /* 0x0000002850007844 */ /* 0x000fe20000000200 */
[----:B------:R-:W-:Y:S02]  /*eae0*/  SEL R39, R76, R73, P0 ;  /* 0x000000494c277207 */ /* 0x000fe40000000000 */
[----:B------:R-:W-:-:S03]  /*eaf0*/  SEL R62, R62, R59, P0 ;  /* 0x0000003b3e3e7207 */ /* 0x000fc60000000000 */
[----:B------:R-:W-:Y:S04]  /*eb00*/  STSM.16.M88.4 [R79], R36 ;  /* 0x000000244f007844 */ /* 0x000fe80000000200 */
[----:B------:R-:W-:Y:S01]  /*eb10*/  STSM.16.M88.4 [R77], R60 ;  /* 0x0000003c4d007844 */ /* 0x000fe20000000200 */
[----:B------:R-:W-:Y:S01]  /*eb20*/  BAR.SYNC.DEFER_BLOCKING 0x1, 0x100 ;  /* 0x0044000000007b1d */ /* 0x000fe20000010000 */
[----:B------:R-:W-:-:S05]  /*eb30*/  IMAD R22, R22, UR6, RZ ;  /* 0x0000000616167c24 */ /* 0x000fca000f8e02ff */
[----:B0-----:R0:W-:Y:S04]  /*eb40*/  @!P3 ST.E desc[UR48][R54.64], R3 ;  /* 0x000000033600b985 */ /* 0x0011e8000c101930 */
[----:B---3--:R2:W-:Y:S04]  /*eb50*/  @!P1 ST.E desc[UR48][R64.64], R0 ;  /* 0x0000000040009985 */ /* 0x0085e8000c101930 */
[----:B------:R3:W5:Y:S01]  /*eb60*/  LD.E.128 R56, desc[UR48][R10.64] ;  /* 0x000000300a387980 */ /* 0x000762000c101d00 */
[----:B0-----:R-:W0:Y:S03]  /*eb70*/  @P2 LDC R55, c[0x0][0xbf0] ;  /* 0x0002fc00ff372b82 */ /* 0x001e260000000800 */
[----:B------:R4:W5:Y:S01]  /*eb80*/  LD.E.128 R24, desc[UR48][R12.64] ;  /* 0x000000300c187980 */ /* 0x000962000c101d00 */
[----:B--2---:R-:W-:-:S03]  /*eb90*/  IMAD R0, R169, 0x20, R170 ;  /* 0x00000020a9007824 */ /* 0x004fc600078e02aa */
[----:B------:R2:W5:Y:S01]  /*eba0*/  LD.E.128 R36, desc[UR48][R6.64] ;  /* 0x0000003006247980 */ /* 0x000562000c101d00 */
[----:B---3--:R-:W-:-:S03]  /*ebb0*/  VIADD R10, R0, UR42 ;  /* 0x0000002a000a7c36 */ /* 0x008fc60008000000 */
[----:B------:R3:W5:Y:S01]  /*ebc0*/  LD.E.128 R28, desc[UR48][R4.64] ;  /* 0x00000030041c7980 */ /* 0x000762000c101d00 */
[C---:B------:R-:W-:Y:S02]  /*ebd0*/  IMAD R3, R23.reuse, UR7, R22 ;  /* 0x0000000717037c24 */ /* 0x040fe4000f8e0216 */
[----:B----4-:R-:W-:Y:S01]  /*ebe0*/  IMAD.WIDE.U32 R12, R23, UR6, RZ ;  /* 0x00000006170c7c25 */ /* 0x010fe2000f8e00ff */
[----:B------:R-:W-:Y:S01]  /*ebf0*/  ULDC.64 UR6, c[0x0][0xaf0] ;  /* 0x0002bc0000067ab9 */ /* 0x000fe20000000a00 */
[----:B------:R4:W5:Y:S02]  /*ec00*/  LD.E.128 R40, desc[UR48][R8.64] ;  /* 0x0000003008287980 */ /* 0x000964000c101d00 */
[----:B-1----:R-:W-:Y:S02]  /*ec10*/  @P2 IMAD.HI.U32 R0, R10, R53, RZ ;  /* 0x000000350a002227 */ /* 0x002fe400078e00ff */
[----:B------:R-:W5:Y:S02]  /*ec20*/  LD.E.128 R32, desc[UR48][R32.64] ;  /* 0x0000003020207980 */ /* 0x000f64000c101d00 */
[----:B--2---:R-:W-:-:S02]  /*ec30*/  IMAD.IADD R7, R13, 0x1, R3 ;  /* 0x000000010d077824 */ /* 0x004fc400078e0203 */
[----:B------:R-:W-:Y:S01]  /*ec40*/  IMAD.MOV.U32 R3, RZ, RZ, R10 ;  /* 0x000000ffff037224 */ /* 0x000fe200078e000a */
[----:B------:R1:W5:Y:S01]  /*ec50*/  LD.E.128 R48, desc[UR48][R20.64] ;  /* 0x0000003014307980 */ /* 0x000362000c101d00 */
[----:B---3--:R-:W-:Y:S01]  /*ec60*/  IMAD R4, R84, UR6, RZ ;  /* 0x0000000654047c24 */ /* 0x008fe2000f8e02ff */
[----:B0-----:R-:W-:Y:S01]  /*ec70*/  @P2 SHF.R.U32.HI R3, RZ, R55, R0 ;  /* 0x00000037ff032219 */ /* 0x001fe20000011600 */
[----:B------:R-:W-:Y:S01]  /*ec80*/  IMAD.MOV.U32 R6, RZ, RZ, R12 ;  /* 0x000000ffff067224 */ /* 0x000fe200078e000c */
[----:B------:R1:W5:Y:S01]  /*ec90*/  LD.E.128 R44, desc[UR48][R14.64] ;  /* 0x000000300e2c7980 */ /* 0x000362000c101d00 */
[C---:B----4-:R-:W-:Y:S01]  /*eca0*/  IMAD R9, R19.reuse, UR7, R4 ;  /* 0x0000000713097c24 */ /* 0x050fe2000f8e0204 */
[----:B------:R-:W-:Y:S01]  /*ecb0*/  SHF.R.S32.HI R0, RZ, 0x1f, R3 ;  /* 0x0000001fff007819 */ /* 0x000fe20000011403 */
[----:B------:R-:W-:Y:S01]  /*ecc0*/  IMAD.WIDE.U32 R4, R19, UR6, R6 ;  /* 0x0000000613047c25 */ /* 0x000fe2000f8e0006 */
[----:B------:R-:W-:Y:S01]  /*ecd0*/  ULDC.64 UR6, c[0x0][0xae0] ;  /* 0x0002b80000067ab9 */ /* 0x000fe20000000a00 */
[----:B------:R-:W-:Y:S01]  /*ece0*/  @!PT LDS RZ, [RZ] ;  /* 0x00000000fffff984 */ /* 0x000fe20000000800 */
[----:B------:R-:W-:Y:S01]  /*ecf0*/  @!PT LDS RZ, [RZ] ;  /* 0x00000000fffff984 */ /* 0x000fe20000000800 */
[----:B------:R-:W-:Y:S01]  /*ed00*/  @!PT LDS RZ, [RZ] ;  /* 0x00000000fffff984 */ /* 0x000fe20000000800 */
[----:B------:R-:W-:Y:S01]  /*ed10*/  @!PT LDS RZ, [RZ] ;  /* 0x00000000fffff984 */ /* 0x000fe20000000800 */
[----:B------:R0:W-:Y:S06]  /*ed20*/  MEMBAR.ALL.CTA ;  /* 0x0000000000007992 */ /* 0x0001ec0000008000 */
[----:B0-----:R-:W0:Y:S01]  /*ed30*/  FENCE.VIEW.ASYNC.S ;  /* 0x00000000000073c6 */ /* 0x001e220000000000 */
[----:B------:R-:W-:-:S02]  /*ed40*/  IMAD.MOV R7, RZ, RZ, -R3 ;  /* 0x000000ffff077224 */ /* 0x000fc400078e0a03 */
[----:B------:R-:W-:Y:S02]  /*ed50*/  IMAD R0, R0, UR6, RZ ;  /* 0x0000000600007c24 */ /* 0x000fe4000f8e02ff */
[----:B------:R-:W-:Y:S02]  /*ed60*/  IMAD R7, R52, R7, R10 ;  /* 0x0000000734077224 */ /* 0x000fe400078e020a */
[----:B------:R-:W-:Y:S02]  /*ed70*/  IMAD.IADD R5, R5, 0x1, R9 ;  /* 0x0000000105057824 */ /* 0x000fe400078e0209 */
[C---:B------:R-:W-:Y:S01]  /*ed80*/  IMAD R9, R3.reuse, UR7, R0 ;  /* 0x0000000703097c24 */ /* 0x040fe2000f8e0200 */
[----:B------:R-:W-:Y:S01]  /*ed90*/  SHF.R.S32.HI R0, RZ, 0x1f, R7 ;  /* 0x0000001fff007819 */ /* 0x000fe20000011407 */
[----:B------:R-:W-:Y:S01]  /*eda0*/  IMAD.WIDE.U32 R4, R3, UR6, R4 ;  /* 0x0000000603047c25 */ /* 0x000fe2000f8e0004 */
[----:B------:R-:W-:-:S03]  /*edb0*/  ULDC.64 UR6, c[0x0][0xad8] ;  /* 0x0002b60000067ab9 */ /* 0x000fc60000000a00 */
[----:B------:R-:W-:Y:S02]  /*edc0*/  IMAD.IADD R5, R5, 0x1, R9 ;  /* 0x0000000105057824 */ /* 0x000fe400078e0209 */
[----:B------:R-:W-:Y:S02]  /*edd0*/  IMAD R0, R0, UR6, RZ ;  /* 0x0000000600007c24 */ /* 0x000fe4000f8e02ff */
[----:B------:R-:W-:Y:S02]  /*ede0*/  VIADD R11, R170, UR42 ;  /* 0x0000002aaa0b7c36 */ /* 0x000fe40008000000 */
[C---:B------:R-:W-:Y:S02]  /*edf0*/  IMAD R9, R7.reuse, UR7, R0 ;  /* 0x0000000707097c24 */ /* 0x040fe4000f8e0200 */
[----:B------:R-:W-:Y:S01]  /*ee00*/  IMAD.WIDE.U32 R4, R7, UR6, R4 ;  /* 0x0000000607047c25 */ /* 0x000fe2000f8e0004 */
[----:B------:R-:W-:Y:S01]  /*ee10*/  ISETP.GE.AND P2, PT, R11, R66, PT ;  /* 0x000000420b00720c */ /* 0x000fe20003f46270 */
[----:B------:R-:W-:-:S02]  /*ee20*/  ULDC.64 UR6, c[0x0][0xa80] ;  /* 0x0002a00000067ab9 */ /* 0x000fc40000000a00 */
[----:B------:R-:W-:Y:S01]  /*ee30*/  VIADD R3, R11, 0x20 ;  /* 0x000000200b037836 */ /* 0x000fe20000000000 */
[----:B------:R-:W-:Y:S01]  /*ee40*/  LEA R0, P3, R4, UR6, 0x1 ;  /* 0x0000000604007c11 */ /* 0x000fe2000f8608ff */
[----:B------:R-:W-:Y:S02]  /*ee50*/  IMAD.IADD R5, R5, 0x1, R9 ;  /* 0x0000000105057824 */ /* 0x000fe400078e0209 */
[----:B------:R-:W-:Y:S01]  /*ee60*/  VIADD R2, R2, 0x22820 ;  /* 0x0002282002027836 */ /* 0x000fe20000000000 */
[-C--:B------:R-:W-:Y:S01]  /*ee70*/  ISETP.GE.AND P0, PT, R3, R66.reuse, PT ;  /* 0x000000420300720c */ /* 0x080fe20003f06270 */
[----:B------:R-:W-:Y:S01]  /*ee80*/  VIADD R3, R11, 0x40 ;  /* 0x000000400b037836 */ /* 0x000fe20000000000 */
[----:B------:R-:W-:Y:S02]  /*ee90*/  LEA.HI.X R6, R4, UR7, R5, 0x1, P3 ;  /* 0x0000000704067c11 */ /* 0x000fe400098f0c05 */
[----:B------:R-:W-:Y:S01]  /*eea0*/  PRMT R2, RZ, 0x654, R2 ;  /* 0x00000654ff027816 */ /* 0x000fe20000000002 */
[----:B------:R-:W-:Y:S01]  /*eeb0*/  BSSY B1, `(.L_x_1076) ;  /* 0x000000f000017945 */ /* 0x000fe20003800000 */
[----:B------:R-:W-:Y:S01]  /*eec0*/  ISETP.GE.AND P1, PT, R3, R66, PT ;  /* 0x000000420300720c */ /* 0x000fe20003f26270 */
[----:B0-----:R1:W0:Y:S01]  /*eed0*/  SHFL.IDX PT, R5, R6, RZ, 0x181f ;  /* 0x00181fff06057589 */ /* 0x00122200000e0000 */
[----:B------:R1:W-:Y:S03]  /*eee0*/  SYNCS.ARRIVE.TRANS64.RED.A1T0 RZ, [R2+URZ], RZ ;  /* 0x000000ff02ff79a7 */ /* 0x0003e6000810043f */
[----:B------:R1:W2:Y:S01]  /*eef0*/  SHFL.IDX PT, R3, R0, RZ, 0x181f ;  /* 0x00181fff00037589 */ /* 0x0002a200000e0000 */
[----:B------:R-:W-:Y:S07]  /*ef00*/  @P2 BRA `(.L_x_1077) ;  /* 0x0000000000242947 */ /* 0x000fee0003800000 */
[----:B------:R-:W-:Y:S02]  /*ef10*/  ULDC UR5, c[0x0][0xac8] ;  /* 0x0002b20000057ab9 */ /* 0x000fe40000000800 */
[----:B------:R-:W-:Y:S02]  /*ef20*/  ISETP.GE.AND P2, PT, R18, UR5, PT ;  /* 0x0000000512007c0c */ /* 0x000fe4000bf46270 */
[----:B------:R-:W-:-:S11]  /*ef30*/  ISETP.GE.AND P3, PT, R168, UR5, PT ;  /* 0x00000005a8007c0c */ /* 0x000fd6000bf66270 */
[-C--:B-12---:R-:W-:Y:S02]  /*ef40*/  @!P2 LEA R2, P4, R18, R3.reuse, 0x1 ;  /* 0x000000031202a211 */ /* 0x086fe400078808ff */
[----:B------:R-:W-:Y:S02]  /*ef50*/  @!P3 LEA R4, P5, R168, R3, 0x1 ;  /* 0x00000003a804b211 */ /* 0x000fe400078a08ff */
[-C--:B0-----:R-:W-:Y:S02]  /*ef60*/  @!P2 LEA.HI.X R3, R18, R5.reuse, R177, 0x1, P4 ;  /* 0x000000051203a211 */ /* 0x081fe400020f0cb1 */
[----:B------:R-:W-:-:S03]  /*ef70*/  @!P3 LEA.HI.X R5, R168, R5, R176, 0x1, P5 ;  /* 0x00000005a805b211 */ /* 0x000fc600028f0cb0 */
[----:B-----5:R3:W-:Y:S04]  /*ef80*/  @!P2 ST.E.128 desc[UR48][R2.64], R32 ;  /* 0x000000200200a985 */ /* 0x0207e8000c101d30 */
[----:B------:R3:W-:Y:S02]  /*ef90*/  @!P3 ST.E.128 desc[UR48][R4.64], R56 ;  /* 0x000000380400b985 */ /* 0x0007e4000c101d30 */
.L_x_1077:
[----:B------:R-:W-:Y:S05]  /*efa0*/  BSYNC B1 ;  /* 0x0000000000017941 */ /* 0x000fea0003800000 */
.L_x_1076:
[----:B0--3--:R0:W3:Y:S01]  /*efb0*/  SHFL.IDX PT, R5, R6, 0x1, 0x181f ;  /* 0x00381f0006057f89 */ /* 0x0090e200000e0000 */
[----:B------:R-:W-:Y:S03]  /*efc0*/  BSSY B1, `(.L_x_1078) ;  /* 0x000000c000017945 */ /* 0x000fe60003800000 */
[----:B--2---:R0:W2:Y:S01]  /*efd0*/  SHFL.IDX PT, R3, R0, 0x1, 0x181f ;  /* 0x00381f0000037f89 */ /* 0x0040a200000e0000 */
[----:B------:R-:W-:Y:S05]  /*efe0*/  @P0 BRA `(.L_x_1079) ;  /* 0x0000000000240947 */ /* 0x000fea0003800000 */
[----:B------:R-:W-:Y:S02]  /*eff0*/  ULDC UR5, c[0x0][0xac8] ;  /* 0x0002b20000057ab9 */ /* 0x000fe40000000800 */
[----:B------:R-:W-:Y:S02]  /*f000*/  ISETP.GE.AND P3, PT, R18, UR5, PT ;  /* 0x0000000512007c0c */ /* 0x000fe4000bf66270 */
[----:B------:R-:W-:-:S11]  /*f010*/  ISETP.GE.AND P4, PT, R168, UR5, PT ;  /* 0x00000005a8007c0c */ /* 0x000fd6000bf86270 */
[-C--:B-12---:R-:W-:Y:S02]  /*f020*/  @!P3 LEA R2, P0, R18, R3.reuse, 0x1 ;  /* 0x000000031202b211 */ /* 0x086fe400078008ff */
[----:B------:R-:W-:Y:S02]  /*f030*/  @!P4 LEA R4, P2, R168, R3, 0x1 ;  /* 0x00000003a804c211 */ /* 0x000fe400078408ff */
[-C--:B---3--:R-:W-:Y:S02]  /*f040*/  @!P3 LEA.HI.X R3, R18, R5.reuse, R177, 0x1, P0 ;  /* 0x000000051203b211 */ /* 0x088fe400000f0cb1 */
[----:B------:R-:W-:-:S03]  /*f050*/  @!P4 LEA.HI.X R5, R168, R5, R176, 0x1, P2 ;  /* 0x00000005a805c211 */ /* 0x000fc600010f0cb0 */
[----:B-----5:R4:W-:Y:S04]  /*f060*/  @!P3 ST.E.128 desc[UR48][R2.64], R48 ;  /* 0x000000300200b985 */ /* 0x0209e8000c101d30 */
[----:B------:R4:W-:Y:S02]  /*f070*/  @!P4 ST.E.128 desc[UR48][R4.64], R40 ;  /* 0x000000280400c985 */ /* 0x0009e4000c101d30 */
.L_x_1079:
[----:B------:R-:W-:Y:S05]  /*f080*/  BSYNC B1 ;  /* 0x0000000000017941 */ /* 0x000fea0003800000 */
.L_x_1078:
[----:B---34-:R3:W4:Y:S01]  /*f090*/  SHFL.IDX PT, R5, R6, 0x2, 0x181f ;  /* 0x00581f0006057f89 */ /* 0x01872200000e0000 */
        /* <DEDUP_REMOVED lines=8> */
[-C--:B----4-:R-:W-:Y:S02]  /*f120*/  @!P2 LEA.HI.X R3, R18, R5.reuse, R177, 0x1, P0 ;  /* 0x000000051203a211 */ /* 0x090fe400000f0cb1 */
[----:B------:R-:W-:-:S03]  /*f130*/  @!P3 LEA.HI.X R5, R168, R5, R176, 0x1, P1 ;  /* 0x00000005a805b211 */ /* 0x000fc600008f0cb0 */
[----:B-----5:R1:W-:Y:S04]  /*f140*/  @!P2 ST.E.128 desc[UR48][R2.64], R44 ;  /* 0x0000002c0200a985 */ /* 0x0203e8000c101d30 */
[----:B------:R1:W-:Y:S02]  /*f150*/  @!P3 ST.E.128 desc[UR48][R4.64], R36 ;  /* 0x000000240400b985 */ /* 0x0003e4000c101d30 */
.L_x_1081:
[----:B------:R-:W-:Y:S05]  /*f160*/  BSYNC B1 ;  /* 0x0000000000017941 */ /* 0x000fea0003800000 */
.L_x_1080:
[----:B-12---:R-:W-:Y:S01]  /*f170*/  VIADD R3, R11, 0x60 ;  /* 0x000000600b037836 */ /* 0x006fe20000000000 */
[----:B----4-:R1:W2:Y:S04]  /*f180*/  SHFL.IDX PT, R5, R6, 0x3, 0x181f ;  /* 0x00781f0006057f89 */ /* 0x0102a800000e0000 */
[----:B------:R-:W-:Y:S01]  /*f190*/  ISETP.GE.AND P0, PT, R3, R66, PT ;  /* 0x000000420300720c */ /* 0x000fe20003f06270 */
[----:B------:R1:W4:-:S12]  /*f1a0*/  SHFL.IDX PT, R7, R0, 0x3, 0x181f ;  /* 0x00781f0000077f89 */ /* 0x00031800000e0000 */
[----:B-1----:R-:W-:Y:S05]  /*f1b0*/  @P0 BRA `(.L_x_1082) ;  /* 0x0000000800700947 */ /* 0x002fea0003800000 */
[----:B------:R-:W-:Y:S02]  /*f1c0*/  ULDC UR5, c[0x0][0xac8] ;  /* 0x0002b20000057ab9 */ /* 0x000fe40000000800 */
[----:B------:R-:W-:-:S13]  /*f1d0*/  ISETP.GE.AND P1, PT, R18, UR5, PT ;  /* 0x0000000512007c0c */ /* 0x000fda000bf26270 */
[----:B----4-:R-:W-:-:S04]  /*f1e0*/  @!P1 LEA R2, P0, R18, R7, 0x1 ;  /* 0x0000000712029211 */ /* 0x010fc800078008ff */
[----:B--2---:R-:W-:Y:S02]  /*f1f0*/  @!P1 LEA.HI.X R3, R18, R5, R177, 0x1, P0 ;  /* 0x0000000512039211 */ /* 0x004fe400000f0cb1 */
[----:B------:R-:W-:-:S03]  /*f200*/  ISETP.GE.AND P0, PT, R168, UR5, PT ;  /* 0x00000005a8007c0c */ /* 0x000fc6000bf06270 */
[----:B-----5:R1:W-:Y:S10]  /*f210*/  @!P1 ST.E.128 desc[UR48][R2.64], R24 ;  /* 0x0000001802009985 */ /* 0x0203f4000c101d30 */
[----:B------:R-:W-:Y:S05]  /*f220*/  @P0 BRA `(.L_x_1082) ;  /* 0x0000000800540947 */ /* 0x000fea0003800000 */
[----:B-1----:R-:W-:-:S04]  /*f230*/  LEA R2, P0, R168, R7, 0x1 ;  /* 0x00000007a8027211 */ /* 0x002fc800078008ff */
[----:B------:R-:W-:-:S05]  /*f240*/  LEA.HI.X R3, R168, R5, R176, 0x1, P0 ;  /* 0x00000005a8037211 */ /* 0x000fca00000f0cb0 */
[----:B------:R1:W-:Y:S01]  /*f250*/  ST.E.128 desc[UR48][R2.64], R28 ;  /* 0x0000001c02007985 */ /* 0x0003e2000c101d30 */
[----:B------:R-:W-:Y:S05]  /*f260*/  BRA `(.L_x_1082) ;  /* 0x0000000800447947 */ /* 0x000fea0003800000 */
.L_x_1075:
[----:B------:R-:W0:Y:S01]  /*f270*/  LDC R12, c[0x0][0xbe8] ;  /* 0x0002fa00ff0c7b82 */ /* 0x000e220000000800 */
[----:B------:R-:W-:Y:S01]  /*f280*/  ISETP.GE.AND P0, PT, R178, 0x80, PT ;  /* 0x00000080b200780c */ /* 0x000fe20003f06270 */
[----:B------:R-:W-:Y:S01]  /*f290*/  IMAD R0, R169, 0x20, R170 ;  /* 0x00000020a9007824 */ /* 0x000fe200078e02aa */
[----:B------:R-:W-:Y:S01]  /*f2a0*/  BSSY B1, `(.L_x_1083) ;  /* 0x000002f000017945 */ /* 0x000fe20003800000 */
[----:B------:R-:W-:Y:S02]  /*f2b0*/  SHF.R.S32.HI R8, RZ, 0x1f, R23 ;  /* 0x0000001fff087819 */ /* 0x000fe40000011417 */
[----:B------:R-:W-:Y:S01]  /*f2c0*/  VIADD R13, R0, UR42 ;  /* 0x0000002a000d7c36 */ /* 0x000fe20008000000 */
[----:B------:R-:W-:Y:S02]  /*f2d0*/  SHF.R.S32.HI R10, RZ, 0x1f, R19 ;  /* 0x0000001fff0a7819 */ /* 0x000fe40000011413 */
[----:B0-----:R-:W-:-:S13]  /*f2e0*/  ISETP.NE.AND P1, PT, R12, 0x1, PT ;  /* 0x000000010c00780c */ /* 0x001fda0003f25270 */
[----:B------:R-:W0:Y:S08]  /*f2f0*/  @P1 LDC R14, c[0x0][0xbec] ;  /* 0x0002fb00ff0e1b82 */ /* 0x000e300000000800 */
[----:B------:R-:W1:Y:S01]  /*f300*/  @P1 LDC R15, c[0x0][0xbf0] ;  /* 0x0002fc00ff0f1b82 */ /* 0x000e620000000800 */
[----:B------:R-:W-:Y:S05]  /*f310*/  @P0 BRA `(.L_x_1084) ;  /* 0x00000000009c0947 */ /* 0x000fea0003800000 */
[----:B------:R-:W2:Y:S01]  /*f320*/  S2R R2, SR_TID.X ;  /* 0x0000000000027919 */ /* 0x000ea20000002100 */
[----:B------:R-:W3:Y:S01]  /*f330*/  LDC R9, c[0x0][0xbe8] ;  /* 0x0002fa00ff097b82 */ /* 0x000ee20000000800 */
[----:B------:R-:W-:Y:S01]  /*f340*/  IMAD.U32 R6, RZ, RZ, UR42 ;  /* 0x0000002aff067e24 */ /* 0x000fe2000f8e00ff */
[----:B------:R-:W-:Y:S02]  /*f350*/  ULDC UR5, c[0x0][0xa88] ;  /* 0x0002a20000057ab9 */ /* 0x000fe40000000800 */
[----:B---3--:R-:W-:Y:S02]  /*f360*/  IMAD R3, R9, UR5, RZ ;  /* 0x0000000509037c24 */ /* 0x008fe4000f8e02ff */
[----:B--2---:R-:W-:-:S04]  /*f370*/  IADD3 R6, R6, -0x80, R2 ;  /* 0xffffff8006067810 */ /* 0x004fc80007ffe002 */
[----:B------:R-:W-:-:S13]  /*f380*/  ISETP.GE.AND P0, PT, R6, R3, PT ;  /* 0x000000030600720c */ /* 0x000fda0003f06270 */
[----:B------:R-:W-:Y:S05]  /*f390*/  @P0 BRA `(.L_x_1084) ;  /* 0x00000000007c0947 */ /* 0x000fea0003800000 */
[----:B------:R-:W-:Y:S01]  /*f3a0*/  ISETP.NE.AND P0, PT, R9, 0x1, PT ;  /* 0x000000010900780c */ /* 0x000fe20003f05270 */
[----:B------:R-:W-:Y:S01]  /*f3b0*/  ULDC.64 UR6, c[0x0][0xb90] ;  /* 0x0002e40000067ab9 */ /* 0x000fe20000000a00 */
[----:B------:R-:W-:Y:S02]  /*f3c0*/  IMAD.MOV.U32 R5, RZ, RZ, R6 ;  /* 0x000000ffff057224 */ /* 0x000fe400078e0006 */
[----:B------:R-:W-:-:S04]  /*f3d0*/  IMAD R4, R8, UR6, RZ ;  /* 0x0000000608047c24 */ /* 0x000fc8000f8e02ff */
[----:B------:R-:W-:-:S05]  /*f3e0*/  IMAD R7, R23, UR7, R4 ;  /* 0x0000000717077c24 */ /* 0x000fca000f8e0204 */
[----:B------:R-:W2:Y:S08]  /*f3f0*/  @P0 LDC R3, c[0x0][0xbec] ;  /* 0x0002fb00ff030b82 */ /* 0x000eb00000000800 */
[----:B------:R-:W3:Y:S01]  /*f400*/  @P0 LDC R11, c[0x0][0xbf0] ;  /* 0x0002fc00ff0b0b82 */ /* 0x000ee20000000800 */
[----:B--2---:R-:W-:-:S04]  /*f410*/  @P0 IMAD.HI.U32 R0, R6, R3, RZ ;  /* 0x0000000306000227 */ /* 0x004fc800078e00ff */
[----:B------:R-:W-:Y:S01]  /*f420*/  IMAD.WIDE.U32 R2, R23, UR6, RZ ;  /* 0x0000000617027c25 */ /* 0x000fe2000f8e00ff */
[----:B------:R-:W-:Y:S01]  /*f430*/  ULDC.64 UR6, c[0x0][0xb98] ;  /* 0x0002e60000067ab9 */ /* 0x000fe20000000a00 */
[----:B---3--:R-:W-:Y:S02]  /*f440*/  @P0 SHF.R.U32.HI R5, RZ, R11, R0 ;  /* 0x0000000bff050219 */ /* 0x008fe40000011600 */
[----:B------:R-:W-:Y:S02]  /*f450*/  IMAD.IADD R3, R3, 0x1, R7 ;  /* 0x0000000103037824 */ /* 0x000fe400078e0207 */
[----:B------:R-:W-:Y:S02]  /*f460*/  IMAD R0, R10, UR6, RZ ;  /* 0x000000060a007c24 */ /* 0x000fe4000f8e02ff */
        /* <DEDUP_REMOVED lines=18> */
.L_x_1084:
[----:B------:R-:W-:Y:S05]  /*f590*/  BSYNC B1 ;  /* 0x0000000000017941 */ /* 0x000fea0003800000 */
.L_x_1083:
[----:B------:R-:W-:Y:S01]  /*f5a0*/  ULDC.64 UR6, c[0x0][0xae8] ;  /* 0x0002ba0000067ab9 */ /* 0x000fe20000000a00 */
[----:B0-----:R-:W-:Y:S01]  /*f5b0*/  @P1 IMAD.HI.U32 R0, R13, R14, RZ ;  /* 0x0000000e0d001227 */ /* 0x001fe200078e00ff */
[----:B------:R-:W-:Y:S01]  /*f5c0*/  ULDC UR5, c[0x0][0xa88] ;  /* 0x0002a20000057ab9 */ /* 0x000fe20000000800 */
[----:B------:R-:W-:Y:S02]  /*f5d0*/  BSSY B1, `(.L_x_1085) ;  /* 0x0000030000017945 */ /* 0x000fe40003800000 */
[----:B------:R-:W-:Y:S02]  /*f5e0*/  IMAD R2, R8, UR6, RZ ;  /* 0x0000000608027c24 */ /* 0x000fe4000f8e02ff */
[----:B--2---:R-:W-:Y:S01]  /*f5f0*/  IMAD.MOV.U32 R5, RZ, RZ, R13 ;  /* 0x000000ffff057224 */ /* 0x004fe200078e000d */
[----:B-1----:R-:W-:Y:S01]  /*f600*/  @P1 SHF.R.U32.HI R5, RZ, R15, R0 ;  /* 0x0000000fff051219 */ /* 0x002fe20000011600 */
[C---:B------:R-:W-:Y:S02]  /*f610*/  IMAD R7, R23.reuse, UR7, R2 ;  /* 0x0000000717077c24 */ /* 0x040fe4000f8e0202 */
[----:B------:R-:W-:Y:S01]  /*f620*/  IMAD.WIDE.U32 R2, R23, UR6, RZ ;  /* 0x0000000617027c25 */ /* 0x000fe2000f8e00ff */
[----:B------:R-:W-:Y:S01]  /*f630*/  ULDC.64 UR6, c[0x0][0xaf0] ;  /* 0x0002bc0000067ab9 */ /* 0x000fe20000000a00 */
[----:B------:R-:W-:-:S02]  /*f640*/  SHF.R.S32.HI R0, RZ, 0x1f, R5 ;  /* 0x0000001fff007819 */ /* 0x000fc40000011405 */
[----:B------:R-:W-:Y:S02]  /*f650*/  IMAD R4, R10, UR6, RZ ;  /* 0x000000060a047c24 */ /* 0x000fe4000f8e02ff */
[----:B------:R-:W-:Y:S02]  /*f660*/  IMAD.IADD R3, R3, 0x1, R7 ;  /* 0x0000000103037824 */ /* 0x000fe400078e0207 */
[C---:B------:R-:W-:Y:S02]  /*f670*/  IMAD R7, R19.reuse, UR7, R4 ;  /* 0x0000000713077c24 */ /* 0x040fe4000f8e0204 */
[----:B------:R-:W-:Y:S01]  /*f680*/  IMAD.WIDE.U32 R2, R19, UR6, R2 ;  /* 0x0000000613027c25 */ /* 0x000fe2000f8e0002 */
[----:B------:R-:W-:-:S03]  /*f690*/  ULDC.64 UR6, c[0x0][0xae0] ;  /* 0x0002b80000067ab9 */ /* 0x000fc60000000a00 */
[----:B------:R-:W-:Y:S02]  /*f6a0*/  IMAD.MOV R4, RZ, RZ, -R5 ;  /* 0x000000ffff047224 */ /* 0x000fe400078e0a05 */
[----:B------:R-:W-:Y:S02]  /*f6b0*/  IMAD.IADD R3, R3, 0x1, R7 ;  /* 0x0000000103037824 */ /* 0x000fe400078e0207 */
[----:B------:R-:W-:Y:S02]  /*f6c0*/  IMAD R0, R0, UR6, RZ ;  /* 0x0000000600007c24 */ /* 0x000fe4000f8e02ff */
[----:B------:R-:W-:Y:S02]  /*f6d0*/  IMAD R7, R12, R4, R13 ;  /* 0x000000040c077224 */ /* 0x000fe400078e020d */
[C---:B------:R-:W-:Y:S02]  /*f6e0*/  IMAD R9, R5.reuse, UR7, R0 ;  /* 0x0000000705097c24 */ /* 0x040fe4000f8e0200 */
[----:B------:R-:W-:Y:S01]  /*f6f0*/  IMAD.WIDE.U32 R2, R5, UR6, R2 ;  /* 0x0000000605027c25 */ /* 0x000fe2000f8e0002 */
[----:B------:R-:W-:Y:S01]  /*f700*/  SHF.R.S32.HI R0, RZ, 0x1f, R7 ;  /* 0x0000001fff007819 */ /* 0x000fe20000011407 */
[----:B------:R-:W-:-:S02]  /*f710*/  ULDC.64 UR6, c[0x0][0xad8] ;  /* 0x0002b60000067ab9 */ /* 0x000fc40000000a00 */
[----:B------:R-:W-:Y:S02]  /*f720*/  IMAD.IADD R3, R3, 0x1, R9 ;  /* 0x0000000103037824 */ /* 0x000fe400078e0209 */
[----:B------:R-:W-:Y:S02]  /*f730*/  IMAD R4, R0, UR6, RZ ;  /* 0x0000000600047c24 */ /* 0x000fe4000f8e02ff */
[----:B------:R-:W-:Y:S02]  /*f740*/  VIADD R8, R170, UR42 ;  /* 0x0000002aaa087c36 */ /* 0x000fe40008000000 */
[----:B------:R-:W-:Y:S02]  /*f750*/  IMAD R9, R12, UR5, RZ ;  /* 0x000000050c097c24 */ /* 0x000fe4000f8e02ff */
        /* <DEDUP_REMOVED lines=23> */
.L_x_1086:
[----:B------:R-:W-:Y:S05]  /*f8d0*/  BSYNC B1 ;  /* 0x0000000000017941 */ /* 0x000fea0003800000 */
.L_x_1085:
        /* <DEDUP_REMOVED lines=13> */
.L_x_1088:
[----:B------:R-:W-:Y:S05]  /*f9b0*/  BSYNC B1 ;  /* 0x0000000000017941 */ /* 0x000fea0003800000 */
.L_x_1087:
        /* <DEDUP_REMOVED lines=13> */
.L_x_1090:
[----:B------:R-:W-:Y:S05]  /*fa90*/  BSYNC B1 ;  /* 0x0000000000017941 */ /* 0x000fea0003800000 */
.L_x_1089:
[----:B------:R-:W-:Y:S01]  /*faa0*/  VIADD R0, R8, 0x60 ;  /* 0x0000006008007836 */ /* 0x000fe20000000000 */
[----:B-1--4-:R1:W4:Y:S04]  /*fab0*/  SHFL.IDX PT, R3, R6, 0x3, 0x181f ;  /* 0x00781f0006037f89 */ /* 0x01232800000e0000 */
[----:B------:R-:W-:Y:S01]  /*fac0*/  ISETP.GE.AND P0, PT, R0, R9, PT ;  /* 0x000000090000720c */ /* 0x000fe20003f06270 */
[----:B------:R1:W0:-:S12]  /*fad0*/  SHFL.IDX PT, R5, R4, 0x3, 0x181f ;  /* 0x00781f0004057f89 */ /* 0x00021800000e0000 */
[----:B-1----:R-:W-:Y:S05]  /*fae0*/  @P0 BRA `(.L_x_1082) ;  /* 0x0000000000240947 */ /* 0x002fea0003800000 */
[----:B------:R-:W-:Y:S02]  /*faf0*/  ULDC UR5, c[0x0][0xac8] ;  /* 0x0002b20000057ab9 */ /* 0x000fe40000000800 */
[----:B------:R-:W-:Y:S02]  /*fb00*/  ISETP.GE.AND P2, PT, R18, UR5, PT ;  /* 0x0000000512007c0c */ /* 0x000fe4000bf46270 */
[----:B------:R-:W-:-:S11]  /*fb10*/  ISETP.GE.AND P3, PT, R168, UR5, PT ;  /* 0x00000005a8007c0c */ /* 0x000fd6000bf66270 */
[-C--:B0-23--:R-:W-:Y:S02]  /*fb20*/  @!P2 LEA R4, P0, R18, R5.reuse, 0x1 ;  /* 0x000000051204a211 */ /* 0x08dfe400078008ff */
[----:B------:R-:W-:Y:S02]  /*fb30*/  @!P3 LEA R2, P1, R168, R5, 0x1 ;  /* 0x00000005a802b211 */ /* 0x000fe400078208ff */
[-C--:B----4-:R-:W-:Y:S02]  /*fb40*/  @!P2 LEA.HI.X R5, R18, R3.reuse, R177, 0x1, P0 ;  /* 0x000000031205a211 */ /* 0x090fe400000f0cb1 */
[----:B------:R-:W-:-:S03]  /*fb50*/  @!P3 LEA.HI.X R3, R168, R3, R176, 0x1, P1 ;  /* 0x00000003a803b211 */ /* 0x000fc600008f0cb0 */
[----:B------:R0:W-:Y:S04]  /*fb60*/  @!P2 ST.E.128 desc[UR48][R4.64], RZ ;  /* 0x000000ff0400a985 */ /* 0x0001e8000c101d30 */
[----:B------:R0:W-:Y:S02]  /*fb70*/  @!P3 ST.E.128 desc[UR48][R2.64], RZ ;  /* 0x000000ff0200b985 */ /* 0x0001e4000c101d30 */
.L_x_1082:
[----:B------:R-:W-:Y:S05]  /*fb80*/  BSYNC B0 ;  /* 0x0000000000007941 */ /* 0x000fea0003800000 */
.L_x_1074:
[----:B------:R-:W-:Y:S02]  /*fb90*/  ULDC UR5, c[0x0][0xc38] ;  /* 0x00030e0000057ab9 */ /* 0x000fe40000000800 */
[----:B------:R-:W-:-:S06]  /*fba0*/  UISETP.GE.AND UP0, UPT, UR4, UR5, UPT ;  /* 0x000000050400728c */ /* 0x000fcc000bf06270 */
[----:B------:R-:W-:-:S13]  /*fbb0*/  PLOP3.LUT P0, PT, PT, PT, UP0, 0x80, 0x0 ;  /* 0x000000000000781c */ /* 0x000fda0003f0f008 */
[----:B------:R-:W-:Y:S05]  /*fbc0*/  @!P0 BRA `(.L_x_1091) ;  /* 0xffffff1000488947 */ /* 0x000fea000383ffff */
[----:B------:R-:W-:Y:S05]  /*fbd0*/  EXIT ;  /* 0x000000000000794d */ /* 0x000fea0003800000 */
.L_x_985:
[----:B------:R-:W-:-:S08]  /*fbe0*/  NOP ;  /* 0x0000000000007918 */ /* 0x000fd00000000000 */
[----:B------:R-:W0:-:S00]  /*fbf0*/  USETMAXREG.DEALLOC.CTAPOOL 0x28 ;  /* 0x00000028000079c8 */ /* 0x000e0000080e0500 */
[----:B0-----:R-:W-:-:S06]  /*fc00*/  LOP3.LUT R0, R0, 0x3, RZ, 0xc0, !PT ;  /* 0x0000000300007812 */ /* 0x001fcc00078ec0ff */
[----:B------:R-:W0:Y:S01]  /*fc10*/  S2UR UR5, SR_CTAID.X ;  /* 0x00000000000579c3 */ /* 0x000e220000002500 */
[----:B------:R-:W-:Y:S01]  /*fc20*/  LOP3.LUT R16, R16, 0xfffffbff, RZ, 0xc0, !PT ;  /* 0xfffffbff10107812 */ /* 0x000fe200078ec0ff */
[----:B------:R-:W-:Y:S01]  /*fc30*/  STL [R1+0x10], RZ ;  /* 0x000010ff01007387 */ /* 0x000fe20000100800 */
[----:B------:R-:W-:Y:S02]  /*fc40*/  IMAD.MOV.U32 R19, RZ, RZ, RZ ;  /* 0x000000ffff137224 */ /* 0x000fe400078e00ff */
[----:B------:R-:W-:Y:S01]  /*fc50*/  IMAD.MOV.U32 R23, RZ, RZ, 0x1 ;  /* 0x00000001ff177424 */ /* 0x000fe200078e00ff */
[----:B------:R1:W2:Y:S02]  /*fc60*/  SHFL.IDX PT, R2, R0, RZ, 0x1f ;  /* 0x00001fff00027589 */ /* 0x0002a400000e0000 */
[----:B-1----:R-:W0:Y:S01]  /*fc70*/  LDC R0, c[0x0][0xc38] ;  /* 0x00030e00ff007b82 */ /* 0x002e220000000800 */
[----:B--2---:R-:W-:-:S13]  /*fc80*/  ISETP.NE.AND P0, PT, R2, RZ, PT ;  /* 0x000000ff0200720c */ /* 0x004fda0003f05270 */
[----:B------:R-:W-:Y:S01]  /*fc90*/  @P0 LOP3.LUT R16, R16, 0x400, RZ, 0xfc, !PT ;  /* 0x0000040010100812 */ /* 0x000fe200078efcff */
[----:B------:R-:W-:Y:S06]  /*fca0*/  @P0 BAR.ARV 0x4, 0x180 ;  /* 0x0106000000000b1d */ /* 0x000fec0000002000 */
[----:B0-----:R-:W-:-:S13]  /*fcb0*/  ISETP.LE.AND P0, PT, R0, UR5, PT ;  /* 0x0000000500007c0c */ /* 0x001fda000bf03270 */
[----:B------:R-:W-:Y:S05]  /*fcc0*/  @P0 BRA `(.L_x_1092) ;  /* 0x0000004400cc0947 */ /* 0x000fea0003800000 */
[----:B------:R-:W0:Y:S01]  /*fcd0*/  S2R R6, SR_TID.X ;  /* 0x0000000000067919 */ /* 0x000e220000002100 */
[----:B------:R-:W-:Y:S01]  /*fce0*/  ULDC.64 UR6, c[0x0][0x2f0] ;  /* 0x0000bc0000067ab9 */ /* 0x000fe20000000a00 */
[----:B------:R-:W-:Y:S01]  /*fcf0*/  ULDC UR8, c[0x0][0x320] ;  /* 0x0000c80000087ab9 */ /* 0x000fe20000000800 */
[----:B------:R-:W-:Y:S01]  /*fd00*/  LOP3.LUT R16, R16, 0xfffffff7, RZ, 0xc0, !PT ;  /* 0xfffffff710107812 */ /* 0x000fe200078ec0ff */
[----:B------:R-:W-:Y:S01]  /*fd10*/  ULDC UR9, c[0x0][0x2b8] ;  /* 0x0000ae0000097ab9 */ /* 0x000fe20000000800 */
[----:B------:R-:W-:Y:S01]  /*fd20*/  IMAD.MOV.U32 R30, RZ, RZ, 0x40 ;  /* 0x00000040ff1e7424 */ /* 0x000fe200078e00ff */
[----:B------:R-:W-:Y:S01]  /*fd30*/  ULDC.64 UR10, c[0x0][0x418] ;  /* 0x00010600000a7ab9 */ /* 0x000fe20000000a00 */
[----:B------:R-:W-:Y:S01]  /*fd40*/  IMAD.MOV.U32 R28, RZ, RZ, 0x20 ;  /* 0x00000020ff1c7424 */ /* 0x000fe200078e00ff */
[----:B------:R-:W-:Y:S01]  /*fd50*/  UISETP.NE.U32.AND UP0, UPT, UR10, URZ, UPT ;  /* 0x0000003f0a00728c */ /* 0x000fe2000bf05070 */
[----:B------:R-:W-:Y:S01]  /*fd60*/  IMAD.MOV.U32 R23, RZ, RZ, 0x1 ;  /* 0x00000001ff177424 */ /* 0x000fe200078e00ff */
[----:B------:R-:W-:Y:S01]  /*fd70*/  ULDC UR4, c[0x0][0x424] ;  /* 0x0001090000047ab9 */ /* 0x000fe20000000800 */
[----:B------:R-:W-:Y:S01]  /*fd80*/  ULDC UR39, c[0x0][0x288] ;  /* 0x0000a20000277ab9 */ /* 0x000fe20000000800 */
[----:B------:R-:W-:Y:S01]  /*fd90*/  UISETP.NE.AND.EX UP0, UPT, UR11, URZ, UPT, UP0 ;  /* 0x0000003f0b00728c */ /* 0x000fe2000bf05300 */
[----:B------:R-:W-:Y:S01]  /*fda0*/  IMAD.MOV.U32 R19, RZ, RZ, RZ ;  /* 0x000000ffff137224 */ /* 0x000fe200078e00ff */
[----:B------:R-:W-:Y:S01]  /*fdb0*/  ULDC UR40, c[0x0][0x448] ;  /* 0x0001120000287ab9 */ /* 0x000fe20000000800 */
[----:B------:R-:W-:Y:S01]  /*fdc0*/  ULDC UR51, c[0x0][0xc] ;  /* 0x0000030000337ab9 */ /* 0x000fe20000000800 */
[----:B------:R-:W-:-:S02]  /*fdd0*/  USEL UR4, UR4, 0x1, UP0 ;  /* 0x0000000104047887 */ /* 0x000fc40008000000 */
[----:B------:R-:W-:Y:S02]  /*fde0*/  UIMAD UR40, UR40, UR39, URZ ;  /* 0x00000027282872a4 */ /* 0x000fe4000f8e023f */
[----:B------:R-:W-:Y:S02]  /*fdf0*/  UIMAD UR41, UR4, UR6, URZ ;  /* 0x00000006042972a4 */ /* 0x000fe4000f8e023f */
[----:B------:R-:W-:Y:S02]  /*fe00*/  ULOP3.LUT UR50, UR43, 0x2, URZ, 0xfc, !UPT ;  /* 0x000000022b327892 */ /* 0x000fe4000f8efc3f */
[----:B------:R-:W-:Y:S02]  /*fe10*/  UIADD3 UR4, UR41, 0x7f, URZ ;  /* 0x0000007f29047890 */ /* 0x000fe4000fffe03f */
[----:B------:R-:W-:Y:S02]  /*fe20*/  UIADD3 UR46, UR41, 0x1, -UR39 ;  /* 0x00000001292e7890 */ /* 0x000fe4000fffe827 */
[----:B------:R-:W-:-:S02]  /*fe30*/  ULOP3.LUT UR47, UR43, 0x1, URZ, 0xfc, !UPT ;  /* 0x000000012b2f7892 */ /* 0x000fc4000f8efc3f */
[----:B------:R-:W-:Y:S01]  /*fe40*/  UIADD3 UR39, UR41, -UR39, URZ ;  /* 0x8000002729277290 */ /* 0x000fe2000fffe03f */
[C---:B0-----:R-:W-:Y:S01]  /*fe50*/  IMAD.SHL.U32 R3, R6.reuse, 0x10, RZ ;  /* 0x0000001006037824 */ /* 0x041fe200078e00ff */
[C---:B------:R-:W-:Y:S01]  /*fe60*/  LOP3.LUT R9, R6.reuse, 0x7f, RZ, 0xc0, !PT ;  /* 0x0000007f06097812 */ /* 0x040fe200078ec0ff */
[C---:B------:R-:W-:Y:S01]  /*fe70*/  IMAD.SHL.U32 R2, R6.reuse, 0x80, RZ ;  /* 0x0000008006027824 */ /* 0x040fe200078e00ff */
[C---:B------:R-:W-:Y:S01]  /*fe80*/  LOP3.LUT P0, RZ, R6.reuse, 0x10, RZ, 0xc0, !PT ;  /* 0x0000001006ff7812 */ /* 0x040fe2000780c0ff */
[C---:B------:R-:W-:Y:S01]  /*fe90*/  IMAD.SHL.U32 R5, R6.reuse, 0x2, RZ ;  /* 0x0000000206057824 */ /* 0x040fe200078e00ff */
[----:B------:R-:W-:Y:S01]  /*fea0*/  LOP3.LUT R0, R3, 0x1b0, RZ, 0xc0, !PT ;  /* 0x000001b003007812 */ /* 0x000fe200078ec0ff */
[----:B------:R-:W-:Y:S01]  /*feb0*/  IMAD.SHL.U32 R29, R6, 0x4, RZ ;  /* 0x00000004061d7824 */ /* 0x000fe200078e00ff */
[----:B------:R-:W-:Y:S02]  /*fec0*/  LOP3.LUT R4, R2, 0x380, RZ, 0xc0, !PT ;  /* 0x0000038002047812 */ /* 0x000fe400078ec0ff */
[----:B------:R-:W-:-:S02]  /*fed0*/  SHF.R.U32.HI R37, RZ, 0x5, R9 ;  /* 0x00000005ff257819 */ /* 0x000fc40000011609 */
[----:B------:R-:W-:Y:S01]  /*fee0*/  LOP3.LUT R36, R0, 0x30, R5, 0x78, !PT ;  /* 0x0000003000247812 */ /* 0x000fe200078e7805 */
[C---:B------:R-:W-:Y:S01]  /*fef0*/  IMAD.SHL.U32 R0, R6.reuse, 0x20, RZ ;  /* 0x0000002006007824 */ /* 0x040fe200078e00ff */
[----:B------:R-:W-:Y:S02]  /*ff00*/  R2P PR, R6, 0x6 ;  /* 0x0000000606007804 */ /* 0x000fe40000000000 */
[----:B------:R-:W-:Y:S01]  /*ff10*/  LOP3.LUT R6, R4, 0x10, R6, 0xf8, !PT ;  /* 0x0000001004067812 */ /* 0x000fe200078ef806 */
[----:B------:R-:W-:Y:S01]  /*ff20*/  IMAD R4, R37, 0x10, R4 ;  /* 0x0000001025047824 */ /* 0x000fe200078e0204 */
[----:B------:R-:W-:Y:S02]  /*ff30*/  LOP3.LUT R32, R3, 0x30, RZ, 0xc0, !PT ;  /* 0x0000003003207812 */ /* 0x000fe400078ec0ff */
[----:B------:R-:W-:Y:S02]  /*ff40*/  SEL R31, R30, 0xffffffc0, !P2 ;  /* 0xffffffc01e1f7807 */ /* 0x000fe40005000000 */
[----:B------:R-:W-:-:S02]  /*ff50*/  LOP3.LUT R5, R4, 0x70, R3, 0x78, !PT ;  /* 0x0000007004057812 */ /* 0x000fc400078e7803 */
[----:B------:R-:W-:Y:S02]  /*ff60*/  LOP3.LUT R4, R32, 0x40, RZ, 0xfc, !PT ;  /* 0x0000004020047812 */ /* 0x000fe400078efcff */
[----:B------:R-:W-:Y:S02]  /*ff70*/  SEL R30, R30, 0xffffffc0, !P0 ;  /* 0xffffffc01e1e7807 */ /* 0x000fe40004000000 */
[C---:B------:R-:W-:Y:S02]  /*ff80*/  ISETP.GE.AND P5, PT, R4.reuse, UR7, PT ;  /* 0x0000000704007c0c */ /* 0x040fe4000bfa6270 */
[C---:B------:R-:W-:Y:S02]  /*ff90*/  ISETP.GE.AND P4, PT, R4.reuse, UR8, PT ;  /* 0x0000000804007c0c */ /* 0x040fe4000bf86270 */
[----:B------:R-:W-:Y:S02]  /*ffa0*/  ISETP.GE.AND P3, PT, R4, UR9, PT ;  /* 0x0000000904007c0c */ /* 0x000fe4000bf66270 */
[----:B------:R-:W-:-:S02]  /*ffb0*/  LOP3.LUT R4, R32, 0x80, RZ, 0xfc, !PT ;  /* 0x0000008020047812 */ /* 0x000fc400078efcff */
[----:B------:R-:W-:Y:S02]  /*ffc0*/  LOP3.LUT R10, R0, 0x380, RZ, 0xc0, !PT ;  /* 0x00000380000a7812 */ /* 0x000fe400078ec0ff */
[C---:B------:R-:W-:Y:S02]  /*ffd0*/  ISETP.GE.AND P2, PT, R4.reuse, UR7, PT ;  /* 0x0000000704007c0c */ /* 0x040fe4000bf46270 */
[----:B------:R-:W-:Y:S02]  /*ffe0*/  ISETP.GE.AND P0, PT, R4, UR9, PT ;  /* 0x0000000904007c0c */ /* 0x000fe4000bf06270 */
[----:B------:R-:W-:Y:S02]  /*fff0*/  @P5 LOP3.LUT R16, R16, 0x8, RZ, 0xfc, !PT ;  /* 0x0000000810105812 */ /* 0x000fe400078efcff */
[----:B------:R-:W-:Y:S02]  /*10000*/  LOP3.LUT R4, R2, 0x400, RZ, 0xc0, !PT ;  /* 0x0000040002047812 */ /* 0x000fe400078ec0ff */
[----:B------:R-:W-:-:S02]  /*10010*/  LOP3.LUT R16, R16, 0xfffffffe, RZ, 0xc0, !PT ;  /* 0xfffffffe10107812 */ /* 0x000fc400078ec0ff */
[----:B------:R-:W-:Y:S01]  /*10020*/  LOP3.LUT R8, R3, 0x40, RZ, 0xc0, !PT ;  /* 0x0000004003087812 */ /* 0x000fe200078ec0ff */
[C---:B------:R-:W-:Y:S01]  /*10030*/  IMAD R4, R37.reuse, 0x800, R4 ;  /* 0x0000080025047824 */ /* 0x040fe200078e0204 */
[----:B------:R-:W-:Y:S02]  /*10040*/  @P4 LOP3.LUT R16, R16, 0x1, RZ, 0xfc, !PT ;  /* 0x0000000110104812 */ /* 0x000fe400078efcff */
[----:B------:R-:W-:Y:S01]  /*10050*/  LOP3.LUT R10, R10, 0x30, R3, 0xf8, !PT ;  /* 0x000000300a0a7812 */ /* 0x000fe200078ef803 */
[C---:B------:R-:W-:Y:S01]  /*10060*/  IMAD R7, R37.reuse, 0x200, R8 ;  /* 0x0000020025077824 */ /* 0x040fe200078e0208 */
[----:B------:R-:W-:Y:S01]  /*10070*/  LOP3.LUT R16, R16, 0xfffffeff, RZ, 0xc0, !PT ;  /* 0xfffffeff10107812 */ /* 0x000fe200078ec0ff */
[----:B------:R-:W-:Y:S01]  /*10080*/  IMAD.SHL.U32 R37, R37, 0x400, RZ ;  /* 0x0000040025257824 */ /* 0x000fe200078e00ff */
[----:B------:R-:W-:Y:S01]  /*10090*/  LOP3.LUT R2, R5, 0xc00, R2, 0xf8, !PT ;  /* 0x00000c0005027812 */ /* 0x000fe200078ef802 */
[----:B------:R-:W-:Y:S01]  /*100a0*/  IMAD.IADD R36, R36, 0x1, R7 ;  /* 0x0000000124247824 */ /* 0x000fe200078e0207 */
[----:B------:R-:W-:-:S02]  /*100b0*/  @P3 LOP3.LUT R16, R16, 0x100, RZ, 0xfc, !PT ;  /* 0x0000010010103812 */ /* 0x000fc400078efcff */
[----:B------:R-:W-:Y:S01]  /*100c0*/  LOP3.LUT R3, R6, 0x70, R3, 0x78, !PT ;  /* 0x0000007006037812 */ /* 0x000fe200078e7803 */
[----:B------:R0:W-:Y:S01]  /*100d0*/  STL [R1+0x4], R2 ;  /* 0x0000040201007387 */ /* 0x0001e20000100800 */
[----:B------:R-:W-:Y:S02]  /*100e0*/  LOP3.LUT R16, R16, 0xfffffffb, RZ, 0xc0, !PT ;  /* 0xfffffffb10107812 */ /* 0x000fe400078ec0ff */
[----:B------:R-:W-:Y:S02]  /*100f0*/  SEL R28, R28, 0xffffffe0, !P1 ;  /* 0xffffffe01c1c7807 */ /* 0x000fe40004800000 */
[----:B------:R-:W-:Y:S02]  /*10100*/  @P2 LOP3.LUT R16, R16, 0x4, RZ, 0xfc, !PT ;  /* 0x0000000410102812 */ /* 0x000fe400078efcff */
[----:B------:R-:W-:Y:S02]  /*10110*/  ISETP.GE.AND P1, PT, R32, UR8, PT ;  /* 0x0000000820007c0c */ /* 0x000fe4000bf26270 */
[----:B------:R-:W-:Y:S01]  /*10120*/  LOP3.LUT R16, R16, 0xffffff7f, RZ, 0xc0, !PT ;  /* 0xffffff7f10107812 */ /* 0x000fe200078ec0ff */
[----:B0-----:R-:W-:Y:S01]  /*10130*/  IMAD.IADD R2, R4, 0x1, R3 ;  /* 0x0000000104027824 */ /* 0x001fe200078e0203 */
[----:B------:R-:W-:Y:S01]  /*10140*/  LOP3.LUT R29, R10, 0x70, R29, 0x78, !PT ;  /* 0x000000700a1d7812 */ /* 0x000fe200078e781d */
[----:B------:R-:W-:Y:S01]  /*10150*/  IMAD.U32 R3, RZ, RZ, UR5 ;  /* 0x00000005ff037e24 */ /* 0x000fe2000f8e00ff */
[----:B------:R-:W-:Y:S01]  /*10160*/  @P0 LOP3.LUT R16, R16, 0x80, RZ, 0xfc, !PT ;  /* 0x0000008010100812 */ /* 0x000fe200078efcff */
[----:B------:R-:W-:Y:S01]  /*10170*/  USHF.R.S32.HI UR5, URZ, 0x1f, UR4 ;  /* 0x0000001f3f057899 */ /* 0x000fe20008011404 */
[----:B------:R0:W-:Y:S01]  /*10180*/  STL [R1], R2 ;  /* 0x0000000201007387 */ /* 0x0001e20000100800 */
[----:B------:R-:W-:-:S02]  /*10190*/  ISETP.GE.AND P0, PT, R32, UR7, PT ;  /* 0x0000000720007c0c */ /* 0x000fc4000bf06270 */
[----:B------:R-:W-:Y:S01]  /*101a0*/  LOP3.LUT R16, R16, 0xffffffef, RZ, 0xc0, !PT ;  /* 0xffffffef10107812 */ /* 0x000fe200078ec0ff */
[----:B------:R1:W-:Y:S01]  /*101b0*/  STL [R1+0xc], R3 ;  /* 0x00000c0301007387 */ /* 0x0003e20000100800 */
[----:B------:R-:W-:-:S03]  /*101c0*/  ULEA.HI UR5, UR5, UR4, URZ, 0x7 ;  /* 0x0000000405057291 */ /* 0x000fc6000f8f383f */
[----:B------:R2:W-:Y:S01]  /*101d0*/  STL [R1+0x10], RZ ;  /* 0x000010ff01007387 */ /* 0x0005e20000100800 */
[----:B------:R-:W-:Y:S01]  /*101e0*/  USHF.R.S32.HI UR38, URZ, 0x7, UR5 ;  /* 0x000000073f267899 */ /* 0x000fe20008011405 */
[----:B0-----:R-:W-:-:S04]  /*101f0*/  MOV R2, 0x400 ;  /* 0x0000040000027802 */ /* 0x001fc80000000f00 */
[----:B------:R-:W-:Y:S02]  /*10200*/  LEA R17, R35, R2, 0x18 ;  /* 0x0000000223117211 */ /* 0x000fe400078ec0ff */
[----:B-1----:R-:W-:Y:S02]  /*10210*/  SHF.R.U32.HI R3, RZ, 0x2, R9 ;  /* 0x00000002ff037819 */ /* 0x002fe40000011609 */
[----:B------:R-:W-:Y:S02]  /*10220*/  @P0 LOP3.LUT R16, R16, 0x10, RZ, 0xfc, !PT ;  /* 0x0000001010100812 */ /* 0x000fe400078efcff */
[----:B------:R-:W-:Y:S01]  /*10230*/  LOP3.LUT R0, R3, 0x60, R0, 0xf8, !PT ;  /* 0x0000006003007812 */ /* 0x000fe200078ef800 */
[----:B------:R-:W-:Y:S01]  /*10240*/  IMAD.IADD R0, R17, 0x1, R36 ;  /* 0x0000000111007824 */ /* 0x000fe200078e0224 */
[----:B------:R-:W-:Y:S02]  /*10250*/  ISETP.GE.AND P0, PT, R32, UR9, PT ;  /* 0x0000000920007c0c */ /* 0x000fe4000bf06270 */
[----:B------:R-:W-:-:S02]  /*10260*/  LOP3.LUT R16, R16, 0xfffffffd, RZ, 0xc0, !PT ;  /* 0xfffffffd10107812 */ /* 0x000fc400078ec0ff */
[----:B------:R2:W-:Y:S02]  /*10270*/  STL [R1+0x8], R0 ;  /* 0x0000080001007387 */ /* 0x0005e40000100800 */
[----:B------:R-:W-:-:S04]  /*10280*/  @P1 LOP3.LUT R16, R16, 0x2, RZ, 0xfc, !PT ;  /* 0x0000000210101812 */ /* 0x000fc800078efcff */
[----:B------:R-:W-:-:S04]  /*10290*/  LOP3.LUT R16, R16, 0xfffffdff, RZ, 0xc0, !PT ;  /* 0xfffffdff10107812 */ /* 0x000fc800078ec0ff */
[----:B--2---:R-:W-:-:S07]  /*102a0*/  @P0 LOP3.LUT R16, R16, 0x200, RZ, 0xfc, !PT ;  /* 0x0000020010100812 */ /* 0x004fce00078efcff */
.L_x_1163:
[----:B--2---:R-:W2:Y:S01]  /*102b0*/  LDL R0, [R1+0xc] ;  /* 0x00000c0001007983 */ /* 0x004ea20000100800 */
[----:B------:R-:W-:Y:S02]  /*102c0*/  ULDC UR7, c[0x0][0xc60] ;  /* 0x0003180000077ab9 */ /* 0x000fe40000000800 */
[----:B------:R-:W-:-:S11]  /*102d0*/  UISETP.NE.AND UP0, UPT, UR7, 0x1, UPT ;  /* 0x000000010700788c */ /* 0x000fd6000bf05270 */
[----:B------:R-:W-:Y:S01]  /*102e0*/  @UP0 ULDC UR4, c[0x0][0xc64] ;  /* 0x0003190000040ab9 */ /* 0x000fe20000000800 */
[----:B------:R-:W-:Y:S01]  /*102f0*/  @UP0 ULDC UR8, c[0x0][0xc68] ;  /* 0x00031a0000080ab9 */ /* 0x000fe20000000800 */
[C---:B--2---:R-:W-:Y:S02]  /*10300*/  R2UR UR37, R0.reuse ;  /* 0x00000000002572ca */ /* 0x044fe400000e0000 */
[----:B------:R-:W-:-:S11]  /*10310*/  R2UR UR6, R0 ;  /* 0x00000000000672ca */ /* 0x000fd600000e0000 */
[----:B------:R-:W-:-:S04]  /*10320*/  UIMAD.WIDE.U32 UR4, UR37, UR4, URZ ;  /* 0x00000004250472a5 */ /* 0x000fc8000f8e003f */
[----:B------:R-:W-:-:S03]  /*10330*/  @UP0 USHF.R.U32.HI UR37, URZ, UR8, UR5 ;  /* 0x000000083f250299 */ /* 0x000fc60008011605 */
[----:B------:R-:W-:Y:S02]  /*10340*/  ULDC UR4, c[0x0][0xc78] ;  /* 0x00031e0000047ab9 */ /* 0x000fe40000000800 */
[----:B------:R-:W-:Y:S02]  /*10350*/  UISETP.GE.AND UP0, UPT, UR37, UR4, UPT ;  /* 0x000000042500728c */ /* 0x000fe4000bf06270 */
[----:B------:R-:W-:-:S04]  /*10360*/  UIADD3 UR4, -UR37, URZ, URZ ;  /* 0x0000003f25047290 */ /* 0x000fc8000fffe13f */
[----:B------:R-:W-:Y:S01]  /*10370*/  PLOP3.LUT P0, PT, PT, PT, UP0, 0x40, 0x0 ;  /* 0x000000000000781c */ /* 0x000fe20003f0e808 */
[----:B------:R-:W-:-:S12]  /*10380*/  UIMAD UR7, UR7, UR4, UR6 ;  /* 0x00000004070772a4 */ /* 0x000fd8000f8e0206 */
[----:B01----:R-:W-:Y:S05]  /*10390*/  @P0 BRA `(.L_x_1093) ;  /* 0x0000000000200947 */ /* 0x003fea0003800000 */
        /* <DEDUP_REMOVED lines=8> */
.L_x_1093:
[----:B------:R-:W-:Y:S01]  /*10420*/  ULDC UR8, c[0x0][0xc54] ;  /* 0x0003150000087ab9 */ /* 0x000fe20000000800 */
[----:B------:R-:W-:Y:S01]  /*10430*/  UMOV UR6, UR7 ;  /* 0x0000000700067c82 */ /* 0x000fe20008000000 */
[----:B------:R-:W-:-:S11]  /*10440*/  UISETP.NE.AND UP0, UPT, UR8, 0x1, UPT ;  /* 0x000000010800788c */ /* 0x000fd6000bf05270 */
[----:B------:R-:W-:Y:S02]  /*10450*/  @UP0 ULDC.64 UR10, c[0x0][0xc58] ;  /* 0x00031600000a0ab9 */ /* 0x000fe40000000a00 */
[----:B------:R-:W-:-:S04]  /*10460*/  UIMAD.WIDE.U32 UR4, UR7, UR10, URZ ;  /* 0x0000000a070472a5 */ /* 0x000fc8000f8e003f */
[----:B------:R-:W-:-:S04]  /*10470*/  @UP0 USHF.R.U32.HI UR6, URZ, UR11, UR5 ;  /* 0x0000000b3f060299 */ /* 0x000fc80008011605 */
[----:B------:R-:W-:-:S12]  /*10480*/  UIMAD UR4, UR6, UR8, URZ ;  /* 0x00000008060472a4 */ /* 0x000fd8000f8e023f */
.L_x_1094:
[----:B------:R-:W-:Y:S01]  /*10490*/  ULDC UR5, c[0x0][0xc48] ;  /* 0x0003120000057ab9 */ /* 0x000fe20000000800 */
[----:B------:R-:W-:Y:S01]  /*104a0*/  ULDC.64 UR8, c[0x0][0xa28] ;  /* 0x00028a0000087ab9 */ /* 0x000fe20000000a00 */
[----:B------:R-:W-:Y:S01]  /*104b0*/  UISETP.NE.AND UP1, UPT, UR5, 0x1, UPT ;  /* 0x000000010500788c */ /* 0x000fe2000bf25270 */
[----:B------:R-:W-:Y:S01]  /*104c0*/  IMAD.MOV.U32 R34, RZ, RZ, RZ ;  /* 0x000000ffff227224 */ /* 0x000fe200078e00ff */
[----:B------:R-:W-:Y:S02]  /*104d0*/  UIADD3 UR4, UR7, -UR4, URZ ;  /* 0x8000000407047290 */ /* 0x000fe4000fffe03f */
[----:B------:R-:W-:Y:S01]  /*104e0*/  UISETP.NE.U32.AND UP0, UPT, UR8, URZ, UPT ;  /* 0x0000003f0800728c */ /* 0x000fe2000bf05070 */
[----:B------:R-:W-:Y:S02]  /*104f0*/  ULDC UR5, c[0x0][0xc54] ;  /* 0x0003150000057ab9 */ /* 0x000fe40000000800 */
[----:B------:R-:W-:Y:S02]  /*10500*/  UIMAD UR37, UR37, UR5, UR4 ;  /* 0x00000005252572a4 */ /* 0x000fe4000f8e0204 */
[----:B------:R-:W-:-:S02]  /*10510*/  UISETP.NE.AND.EX UP0, UPT, UR9, URZ, UPT, UP0 ;  /* 0x0000003f0900728c */ /* 0x000fc4000bf05300 */
[----:B------:R-:W-:Y:S01]  /*10520*/  @UP1 ULDC UR4, c[0x0][0xc4c] ;  /* 0x0003130000041ab9 */ /* 0x000fe20000000800 */
[----:B------:R-:W-:Y:S01]  /*10530*/  @UP1 ULDC UR7, c[0x0][0xc50] ;  /* 0x0003140000071ab9 */ /* 0x000fe20000000800 */
[----:B------:R-:W-:Y:S02]  /*10540*/  UIMAD.WIDE.U32 UR4, UR37, UR4, URZ ;  /* 0x00000004250472a5 */ /* 0x000fe4000f8e003f */
[----:B------:R-:W-:Y:S01]  /*10550*/  UMOV UR36, UR37 ;  /* 0x0000002500247c82 */ /* 0x000fe20008000000 */
[----:B------:R-:W-:Y:S01]  /*10560*/  ULOP3.LUT UR6, UR6, 0x1ffffff, URZ, 0x3c, !UPT ;  /* 0x01ffffff06067892 */ /* 0x000fe2000f8e3c3f */
[----:B------:R-:W-:Y:S01]  /*10570*/  PLOP3.LUT P0, PT, PT, PT, UP0, 0x80, 0x0 ;  /* 0x000000000000781c */ /* 0x000fe20003f0f008 */
[----:B------:R-:W-:-:S03]  /*10580*/  @UP1 USHF.R.U32.HI UR36, URZ, UR7, UR5 ;  /* 0x000000073f241299 */ /* 0x000fc60008011605 */
[----:B------:R-:W-:Y:S02]  /*10590*/  @UP0 ULDC.64 UR4, c[0x0][0xa28] ;  /* 0x00028a0000040ab9 */ /* 0x000fe40000000a00 */
[----:B------:R-:W-:-:S06]  /*105a0*/  @UP0 UIMAD.WIDE UR4, UR36, 0x4, UR4 ;  /* 0x00000004240408a5 */ /* 0x000fcc000f8e0204 */
[----:B------:R-:W-:Y:S01]  /*105b0*/  IMAD.U32 R3, RZ, RZ, UR5 ;  /* 0x00000005ff037e24 */ /* 0x000fe2000f8e00ff */
[----:B------:R-:W-:Y:S01]  /*105c0*/  ULDC UR5, c[0x0][0x448] ;  /* 0x0001120000057ab9 */ /* 0x000fe20000000800 */
[----:B------:R-:W-:Y:S01]  /*105d0*/  IMAD.U32 R2, RZ, RZ, UR4 ;  /* 0x00000004ff027e24 */ /* 0x000fe2000f8e00ff */
[----:B------:R-:W-:Y:S01]  /*105e0*/  ULDC UR4, c[0x0][0xc3c] ;  /* 0x00030f0000047ab9 */ /* 0x000fe20000000800 */
[----:B------:R-:W-:Y:S02]  /*105f0*/  UISETP.NE.AND UP2, UPT, UR5, 0x1, UPT ;  /* 0x000000010500788c */ /* 0x000fe4000bf45270 */
[----:B------:R-:W-:Y:S01]  /*10600*/  UIADD3 UR6, UR6, UR4, URZ ;  /* 0x0000000406067290 */ /* 0x000fe2000fffe03f */
[----:B------:R0:W5:Y:S01]  /*10610*/  @P0 LDG.E R34, desc[UR48][R2.64] ;  /* 0x0000003002220981 */ /* 0x000162000c1e1900 */
[----:B------:R-:W-:Y:S02]  /*10620*/  UP2UR UR52, UPR, URZ, 0x4 ;  /* 0x000000043f347883 */ /* 0x000fe40008000000 */
[----:B------:R-:W-:-:S04]  /*10630*/  USHF.L.U32 UR42, UR6, 0x7, URZ ;  /* 0x00000007062a7899 */ /* 0x000fc8000800063f */
[----:B------:R-:W-:Y:S01]  /*10640*/  UIADD3 UR6, UR42, 0x7f, URZ ;  /* 0x0000007f2a067890 */ /* 0x000fe2000fffe03f */
[----:B------:R-:W-:Y:S01]  /*10650*/  @UP2 ULDC UR4, c[0x0][0x44c] ;  /* 0x0001130000042ab9 */ /* 0x000fe20000000800 */
[----:B------:R-:W-:Y:S02]  /*10660*/  @UP2 ULDC UR7, c[0x0][0x450] ;  /* 0x0001140000072ab9 */ /* 0x000fe40000000800 */
[----:B------:R-:W-:-:S04]  /*10670*/  UIMAD.WIDE.U32 UR4, UR6, UR4, URZ ;  /* 0x00000004060472a5 */ /* 0x000fc8000f8e003f */
[----:B------:R-:W-:-:S03]  /*10680*/  @UP2 USHF.R.U32.HI UR6, URZ, UR7, UR5 ;  /* 0x000000073f062299 */ /* 0x000fc60008011605 */
[----:B------:R-:W-:Y:S01]  /*10690*/  ULDC.64 UR4, c[0x0][0x9e0] ;  /* 0x0002780000047ab9 */ /* 0x000fe20000000a00 */
[----:B------:R-:W-:Y:S02]  /*106a0*/  UIADD3 UR6, UR46, UR6, URZ ;  /* 0x000000062e067290 */ /* 0x000fe4000fffe03f */
[----:B------:R-:W-:Y:S02]  /*106b0*/  UISETP.GE.AND UP0, UPT, UR5, 0x1, UPT ;  /* 0x000000010500788c */ /* 0x000fe4000bf06270 */
[----:B------:R-:W-:-:S04]  /*106c0*/  UIADD3 UR4, UR6, UR4, URZ ;  /* 0x0000000406047290 */ /* 0x000fc8000fffe03f */
[----:B------:R-:W-:-:S13]  /*106d0*/  PLOP3.LUT P0, PT, PT, PT, UP0, 0x40, 0x0 ;  /* 0x000000000000781c */ /* 0x000fda0003f0e808 */
[----:B0-----:R-:W-:Y:S05]  /*106e0*/  @P0 BRA `(.L_x_1095) ;  /* 0x0000000000440947 */ /* 0x001fea0003800000 */
        /* <DEDUP_REMOVED lines=10> */
.L_x_1096:
[----:B------:R-:W-:-:S11]  /*10790*/  UISETP.NE.AND UP1, UPT, UR5, 0x1, UPT ;  /* 0x000000010500788c */ /* 0x000fd6000bf25270 */
[----:B------:R-:W-:Y:S02]  /*107a0*/  @UP1 ULDC.64 UR10, c[0x0][0x9e8] ;  /* 0x00027a00000a1ab9 */ /* 0x000fe40000000a00 */
[----:B------:R-:W-:-:S04]  /*107b0*/  UIMAD.WIDE.U32 UR6, UR8, UR10, URZ ;  /* 0x0000000a080672a5 */ /* 0x000fc8000f8e003f */
[----:B------:R-:W-:-:S12]  /*107c0*/  @UP1 USHF.R.U32.HI UR8, URZ, UR11, UR7 ;  /* 0x0000000b3f081299 */ /* 0x000fd80008011607 */
.L_x_1097:
[----:B------:R-:W-:-:S04]  /*107d0*/  UIMAD UR8, UR8, UR5, UR5 ;  /* 0x00000005080872a4 */ /* 0x000fc8000f8e0205 */
[----:B------:R-:W-:-:S04]  /*107e0*/  UISETP.LT.AND UP1, UPT, UR4, UR8, UPT ;  /* 0x000000080400728c */ /* 0x000fc8000bf21270 */
[----:B------:R-:W-:-:S12]  /*107f0*/  USEL UR4, UR4, UR8, UP1 ;  /* 0x0000000804047287 */ /* 0x000fd80008800000 */
.L_x_1095:
[----:B------:R-:W-:Y:S01]  /*10800*/  UISETP.NE.AND UP1, UPT, UR52, URZ, UPT ;  /* 0x0000003f3400728c */ /* 0x000fe2000bf25270 */
[----:B------:R-:W-:Y:S01]  /*10810*/  PLOP3.LUT P0, PT, PT, PT, UP0, 0x40, 0x0 ;  /* 0x000000000000781c */ /* 0x000fe20003f0e808 */
[----:B------:R-:W-:-:S04]  /*10820*/  UIADD3 UR4, UR4, 0x7f, URZ ;  /* 0x0000007f04047890 */ /* 0x000fc8000fffe03f */
[----:B------:R-:W-:-:S04]  /*10830*/  USHF.R.S32.HI UR8, URZ, 0x1f, UR4 ;  /* 0x0000001f3f087899 */ /* 0x000fc80008011404 */
[----:B------:R-:W-:Y:S01]  /*10840*/  ULEA.HI UR8, UR8, UR4, URZ, 0x7 ;  /* 0x0000000408087291 */ /* 0x000fe2000f8f383f */
[----:B------:R-:W-:Y:S01]  /*10850*/  @UP1 ULDC UR6, c[0x0][0x44c] ;  /* 0x0001130000061ab9 */ /* 0x000fe20000000800 */
[----:B------:R-:W-:Y:S01]  /*10860*/  @UP1 ULDC UR9, c[0x0][0x450] ;  /* 0x0001140000091ab9 */ /* 0x000fe20000000800 */
[----:B------:R-:W-:Y:S02]  /*10870*/  UIMAD.WIDE.U32 UR6, UR42, UR6, URZ ;  /* 0x000000062a0672a5 */ /* 0x000fe4000f8e003f */
[----:B------:R-:W-:Y:S01]  /*10880*/  UMOV UR4, UR42 ;  /* 0x0000002a00047c82 */ /* 0x000fe20008000000 */
[----:B------:R-:W-:Y:S02]  /*10890*/  USHF.R.S32.HI UR8, URZ, 0x7, UR8 ;  /* 0x000000073f087899 */ /* 0x000fe40008011408 */
[----:B------:R-:W-:Y:S02]  /*108a0*/  @UP1 USHF.R.U32.HI UR4, URZ, UR9, UR7 ;  /* 0x000000093f041299 */ /* 0x000fe40008011607 */
[----:B------:R-:W-:-:S02]  /*108b0*/  UISETP.LT.AND UP1, UPT, UR38, UR8, UPT ;  /* 0x000000082600728c */ /* 0x000fc4000bf21270 */
[----:B------:R-:W-:Y:S01]  /*108c0*/  UIADD3 UR4, UR39, UR4, URZ ;  /* 0x0000000427047290 */ /* 0x000fe2000fffe03f */
[----:B------:R-:W-:Y:S01]  /*108d0*/  ULDC UR6, c[0x0][0x9dc] ;  /* 0x0002770000067ab9 */ /* 0x000fe20000000800 */
[----:B------:R-:W-:Y:S02]  /*108e0*/  USEL UR44, UR38, UR8, UP1 ;  /* 0x00000008262c7287 */ /* 0x000fe40008800000 */
[----:B------:R-:W-:Y:S01]  /*108f0*/  UIADD3 UR8, UR4, -UR6, URZ ;  /* 0x8000000604087290 */ /* 0x000fe2000fffe03f */
[----:B------:R-:W-:Y:S11]  /*10900*/  @P0 BRA `(.L_x_1098) ;  /* 0x0000000000440947 */ /* 0x000ff60003800000 */
        /* <DEDUP_REMOVED lines=10> */
.L_x_1099:
[----:B------:R-:W-:-:S11]  /*109b0*/  UISETP.NE.AND UP0, UPT, UR5, 0x1, UPT ;  /* 0x000000010500788c */ /* 0x000fd6000bf05270 */
[----:B------:R-:W-:Y:S02]  /*109c0*/  @UP0 ULDC.64 UR10, c[0x0][0x9e8] ;  /* 0x00027a00000a0ab9 */ /* 0x000fe40000000a00 */
[----:B------:R-:W-:-:S04]  /*109d0*/  UIMAD.WIDE.U32 UR6, UR4, UR10, URZ ;  /* 0x0000000a040672a5 */ /* 0x000fc8000f8e003f */
[----:B------:R-:W-:-:S12]  /*109e0*/  @UP0 USHF.R.U32.HI UR4, URZ, UR11, UR7 ;  /* 0x0000000b3f040299 */ /* 0x000fd80008011607 */
.L_x_1100:
[----:B------:R-:W-:-:S04]  /*109f0*/  UIMAD UR4, UR4, UR5, URZ ;  /* 0x00000005040472a4 */ /* 0x000fc8000f8e023f */
[----:B------:R-:W-:-:S04]  /*10a00*/  UISETP.LT.AND UP0, UPT, UR8, UR4, UPT ;  /* 0x000000040800728c */ /* 0x000fc8000bf01270 */
[----:B------:R-:W-:-:S12]  /*10a10*/  USEL UR8, UR8, UR4, !UP0 ;  /* 0x0000000408087287 */ /* 0x000fd8000c000000 */
.L_x_1098:
[----:B------:R-:W-:Y:S01]  /*10a20*/  USHF.R.S32.HI UR4, URZ, 0x1f, UR8 ;  /* 0x0000001f3f047899 */ /* 0x000fe20008011408 */
[----:B------:R-:W-:Y:S03]  /*10a30*/  BSSY B7, `(.L_x_1101) ;  /* 0x0000384000077945 */ /* 0x000fe60003800000 */
[----:B------:R-:W-:-:S04]  /*10a40*/  ULEA.HI UR4, UR4, UR8, URZ, 0x7 ;  /* 0x0000000804047291 */ /* 0x000fc8000f8f383f */
[----:B------:R-:W-:-:S04]  /*10a50*/  USHF.R.S32.HI UR4, URZ, 0x7, UR4 ;  /* 0x000000073f047899 */ /* 0x000fc80008011404 */
[----:B------:R-:W-:-:S04]  /*10a60*/  UISETP.LT.AND UP0, UPT, URZ, UR4, UPT ;  /* 0x000000043f00728c */ /* 0x000fc8000bf01270 */
[----:B------:R-:W-:-:S04]  /*10a70*/  USEL UR45, URZ, UR4, !UP0 ;  /* 0x000000043f2d7287 */ /* 0x000fc8000c000000 */
[----:B------:R-:W-:-:S06]  /*10a80*/  UISETP.GT.AND UP0, UPT, UR44, UR45, UPT ;  /* 0x0000002d2c00728c */ /* 0x000fcc000bf04270 */
[----:B------:R-:W-:-:S13]  /*10a90*/  PLOP3.LUT P0, PT, PT, PT, UP0, 0x80, 0x0 ;  /* 0x000000000000781c */ /* 0x000fda0003f0f008 */
[----:B------:R-:W-:Y:S05]  /*10aa0*/  @P0 BRA `(.L_x_1102) ;  /* 0x0000000000480947 */ /* 0x000fea0003800000 */
[----:B------:R-:W0:Y:S02]  /*10ab0*/  S2R R0, SR_TID.X ;  /* 0x0000000000007919 */ /* 0x000e240000002100 */
[----:B0-----:R-:W-:-:S04]  /*10ac0*/  LOP3.LUT R0, R0, 0x7f, RZ, 0xc0, !PT ;  /* 0x0000007f00007812 */ /* 0x001fc800078ec0ff */
[----:B------:R-:W-:-:S13]  /*10ad0*/  ISETP.NE.AND P1, PT, R0, RZ, PT ;  /* 0x000000ff0000720c */ /* 0x000fda0003f25270 */
[----:B------:R-:W-:Y:S05]  /*10ae0*/  @P1 BRA `(.L_x_1103) ;  /* 0x0000003400e01947 */ /* 0x000fea0003800000 */
[----:B------:R-:W0:Y:S01]  /*10af0*/  S2R R7, SR_LANEID ;  /* 0x0000000000077919 */ /* 0x000e220000000000 */
[----:B------:R-:W-:Y:S01]  /*10b00*/  VOTEU.ANY UR4, UPT, PT ;  /* 0x0000000000047886 */ /* 0x000fe200038e0100 */
[----:B------:R-:W1:Y:S01]  /*10b10*/  LDC.64 R2, c[0x0][0xc80] ;  /* 0x00032000ff027b82 */ /* 0x000e620000000a00 */
[----:B------:R-:W0:Y:S08]  /*10b20*/  FLO.U32 R0, UR4 ;  /* 0x0000000400007d00 */ /* 0x000e3000080e0000 */
[----:B------:R-:W1:Y:S01]  /*10b30*/  POPC R5, UR4 ;  /* 0x0000000400057d09 */ /* 0x000e620008000000 */
[----:B0-----:R-:W-:-:S13]  /*10b40*/  ISETP.EQ.U32.AND P0, PT, R0, R7, PT ;  /* 0x000000070000720c */ /* 0x001fda0003f02070 */
[----:B-1----:R-:W2:Y:S01]  /*10b50*/  @P0 ATOMG.E.ADD.STRONG.GPU PT, R3, desc[UR48][R2.64], R5 ;  /* 0x00000005020309a8 */ /* 0x002ea200081ee1f0 */
[----:B------:R-:W0:Y:S02]  /*10b60*/  S2R R4, SR_LTMASK ;  /* 0x0000000000047919 */ /* 0x000e240000003900 */
[----:B0-----:R-:W-:-:S04]  /*10b70*/  LOP3.LUT R4, R4, UR4, RZ, 0xc0, !PT ;  /* 0x0000000404047c12 */ /* 0x001fc8000f8ec0ff */
[----:B------:R-:W0:Y:S01]  /*10b80*/  POPC R7, R4 ;  /* 0x0000000400077309 */ /* 0x000e220000000000 */
[----:B--2---:R-:W0:Y:S02]  /*10b90*/  SHFL.IDX PT, R0, R3, R0, 0x1f ;  /* 0x00001f0003007589 */ /* 0x004e2400000e0000 */
[----:B0-----:R-:W-:-:S05]  /*10ba0*/  IADD3 R0, R0, UR51, R7 ;  /* 0x0000003300007c10 */ /* 0x001fca000fffe007 */
[----:B------:R2:W-:Y:S01]  /*10bb0*/  STL [R1+0xc], R0 ;  /* 0x00000c0001007387 */ /* 0x0005e20000100800 */
[----:B------:R-:W-:Y:S05]  /*10bc0*/  BRA `(.L_x_1103) ;  /* 0x0000003400a87947 */ /* 0x000fea0003800000 */
.L_x_1102:
        /* <DEDUP_REMOVED lines=19> */
[----:B0----5:R-:W-:Y:S05]  /*10d00*/  CALL.ABS.NOINC R2 ;  /* 0x0000000002007343 */ /* 0x021fea0003c00000 */
.L_x_1105:
[----:B------:R-:W-:Y:S05]  /*10d10*/  BSYNC B6 ;  /* 0x0000000000067941 */ /* 0x000fea0003800000 */
.L_x_1104:
        /* <DEDUP_REMOVED lines=22> */
.L_x_1107:
[----:B------:R-:W-:Y:S05]  /*10e80*/  BSYNC B6 ;  /* 0x0000000000067941 */ /* 0x000fea0003800000 */
.L_x_1106:
        /* <DEDUP_REMOVED lines=20> */
.L_x_1109:
[----:B------:R-:W-:Y:S05]  /*10fd0*/  BSYNC B6 ;  /* 0x0000000000067941 */ /* 0x000fea0003800000 */
.L_x_1108:
        /* <DEDUP_REMOVED lines=19> */
.L_x_1111:
[----:B------:R-:W-:Y:S05]  /*11110*/  BSYNC B6 ;  /* 0x0000000000067941 */ /* 0x000fea0003800000 */
.L_x_1110:
[----:B------:R-:W-:Y:S01]  /*11120*/  ULDC.64 UR4, c[0x0][0x9f8] ;  /* 0x00027e0000047ab9 */ /* 0x000fe20000000a00 */
[----:B------:R-:W-:Y:S01]  /*11130*/  IMAD.U32 R24, RZ, RZ, UR36 ;  /* 0x00000024ff187e24 */ /* 0x000fe2000f8e00ff */
[----:B------:R-:W-:Y:S01]  /*11140*/  UISETP.NE.U32.AND UP0, UPT, UR4, URZ, UPT ;  /* 0x0000003f0400728c */ /* 0x000fe2000bf05070 */
[----:B------:R-:W0:Y:S03]  /*11150*/  LDC R10, c[0x0][0x430] ;  /* 0x00010c00ff0a7b82 */ /* 0x000e260000000800 */
[----:B------:R-:W-:-:S06]  /*11160*/  UISETP.NE.AND.EX UP0, UPT, UR5, URZ, UPT, UP0 ;  /* 0x0000003f0500728c */ /* 0x000fcc000bf05300 */
[----:B------:R-:W-:-:S05]  /*11170*/  PLOP3.LUT P0, PT, PT, PT, UP0, 0x80, 0x0 ;  /* 0x000000000000781c */ /* 0x000fca0003f0f008 */
[----:B------:R-:W-:Y:S02]  /*11180*/  @UP0 ULDC.64 UR4, c[0x0][0x9f8] ;  /* 0x00027e0000040ab9 */ /* 0x000fe40000000a00 */
[----:B------:R-:W-:-:S06]  /*11190*/  @UP0 UIMAD.WIDE UR4, UR36, 0x4, UR4 ;  /* 0x00000004240408a5 */ /* 0x000fcc000f8e0204 */
[----:B------:R-:W-:Y:S01]  /*111a0*/  IMAD.U32 R2, RZ, RZ, UR4 ;  /* 0x00000004ff027e24 */ /* 0x000fe2000f8e00ff */
[----:B------:R-:W-:Y:S01]  /*111b0*/  ULDC UR4, c[0x0][0xc48] ;  /* 0x0003120000047ab9 */ /* 0x000fe20000000800 */
[----:B------:R-:W-:-:S05]  /*111c0*/  IMAD.U32 R3, RZ, RZ, UR5 ;  /* 0x00000005ff037e24 */ /* 0x000fca000f8e00ff */
[----:B------:R1:W5:Y:S01]  /*111d0*/  @P0 LDG.E R24, desc[UR48][R2.64] ;  /* 0x0000003002180981 */ /* 0x000362000c1e1900 */
[----:B------:R-:W-:Y:S01]  /*111e0*/  IMAD.U32 R8, RZ, RZ, UR44 ;  /* 0x0000002cff087e24 */ /* 0x000fe2000f8e00ff */
[----:B------:R-:W-:Y:S01]  /*111f0*/  UMOV UR5, 0xffffffff ;  /* 0xffffffff00057882 */ /* 0x000fe20000000000 */
[----:B------:R-:W-:-:S03]  /*11200*/  IMAD.U32 R22, RZ, RZ, UR4 ;  /* 0x00000004ff167e24 */ /* 0x000fc6000f8e00ff */
[----:B------:R-:W-:Y:S01]  /*11210*/  LEA R8, R8, 0xffffff80, 0x7 ;  /* 0xffffff8008087811 */ /* 0x000fe200078e38ff */
[----:B------:R-:W-:Y:S06]  /*11220*/  BRA.DIV UR5, `(.L_x_1112) ;  /* 0x0000003a05507947 */ /* 0x000fec000b800000 */
.L_x_1183:
[----:B------:R-:W1:Y:S01]  /*11230*/  S2R R0, SR_TID.X ;  /* 0x0000000000007919 */ /* 0x000e620000002100 */
[----:B0-----:R-:W-:Y:S02]  /*11240*/  ISETP.NE.AND P1, PT, R10, 0x1, PT ;  /* 0x000000010a00780c */ /* 0x001fe40003f25270 */
[----:B-----5:R-:W-:Y:S02]  /*11250*/  SHF.R.S32.HI R33, RZ, 0x1f, R24 ;  /* 0x0000001fff217819 */ /* 0x020fe40000011418 */
[----:B------:R-:W-:-:S09]  /*11260*/  LOP3.LUT R16, R16, 0xffffffbf, RZ, 0xc0, !PT ;  /* 0xffffffbf10107812 */ /* 0x000fd200078ec0ff */
[----:B------:R-:W0:Y:S01]  /*11270*/  @P1 LDC R5, c[0x0][0x434] ;  /* 0x00010d00ff051b82 */ /* 0x000e220000000800 */
[----:B------:R-:W-:-:S07]  /*11280*/  @P1 LOP3.LUT R16, R16, 0x40, RZ, 0xfc, !PT ;  /* 0x0000004010101812 */ /* 0x000fce00078efcff */
[----:B------:R-:W2:Y:S01]  /*11290*/  @P1 LDC R7, c[0x0][0x438] ;  /* 0x00010e00ff071b82 */ /* 0x000ea20000000800 */
[C---:B-1----:R-:W-:Y:S01]  /*112a0*/  LOP3.LUT R2, R0.reuse, 0x7f, RZ, 0xc0, !PT ;  /* 0x0000007f00027812 */ /* 0x042fe200078ec0ff */
[----:B------:R-:W-:-:S03]  /*112b0*/  IMAD.SHL.U32 R0, R0, 0x20, RZ ;  /* 0x0000002000007824 */ /* 0x000fc600078e00ff */
[----:B------:R-:W-:-:S04]  /*112c0*/  SHF.R.U32.HI R2, RZ, 0x2, R2 ;  /* 0x00000002ff027819 */ /* 0x000fc80000011602 */
[----:B------:R-:W-:-:S04]  /*112d0*/  LOP3.LUT R0, R2, 0x60, R0, 0xf8, !PT ;  /* 0x0000006002007812 */ /* 0x000fc800078ef800 */
[----:B------:R-:W-:-:S04]  /*112e0*/  LOP3.LUT R9, R0, R8, RZ, 0xfc, !PT ;  /* 0x0000000800097212 */ /* 0x000fc800078efcff */
[C---:B------:R-:W-:Y:S01]  /*112f0*/  ISETP.GE.AND P0, PT, R9.reuse, UR41, PT ;  /* 0x0000002909007c0c */ /* 0x040fe2000bf06270 */
[----:B------:R-:W-:-:S04]  /*11300*/  IMAD.IADD R0, R9, 0x1, R34 ;  /* 0x0000000109007824 */ /* 0x000fc800078e0222 */
[----:B0-----:R-:W-:-:S04]  /*11310*/  @P1 IMAD.HI.U32 R4, R0, R5, RZ ;  /* 0x0000000500041227 */ /* 0x001fc800078e00ff */
[----:B------:R-:W-:Y:S01]  /*11320*/  IMAD.MOV.U32 R6, RZ, RZ, R0 ;  /* 0x000000ffff067224 */ /* 0x000fe200078e0000 */
[----:B--2---:R-:W-:-:S03]  /*11330*/  @P1 SHF.R.U32.HI R6, RZ, R7, R4 ;  /* 0x00000007ff061219 */ /* 0x004fc60000011604 */
[----:B------:R-:W0:Y:S01]  /*11340*/  @!P0 LDC.64 R2, c[0x0][0x428] ;  /* 0x00010a00ff028b82 */ /* 0x000e220000000a00 */
[--C-:B------:R-:W-:Y:S01]  /*11350*/  @!P0 SHF.R.S32.HI R5, RZ, 0x1f, R6.reuse ;  /* 0x0000001fff058819 */ /* 0x100fe20000011406 */
[----:B------:R-:W-:Y:S02]  /*11360*/  @!P0 IMAD.MOV.U32 R4, RZ, RZ, R6 ;  /* 0x000000ffff048224 */ /* 0x000fe400078e0006 */
[-C--:B0-----:R-:W-:Y:S02]  /*11370*/  @!P0 IMAD R7, R33, R2.reuse, RZ ;  /* 0x0000000221078224 */ /* 0x081fe400078e02ff */
        /* <DEDUP_REMOVED lines=8> */
[----:B------:R-:W-:Y:S01]  /*11400*/  IMAD R5, RZ, RZ, -UR36 ;  /* 0x80000024ff057e24 */ /* 0x000fe2000f8e02ff */
[----:B------:R-:W-:-:S03]  /*11410*/  LOP3.LUT R16, R16, 0xffffffdf, RZ, 0xc0, !PT ;  /* 0xffffffdf10107812 */ /* 0x000fc600078ec0ff */
[----:B------:R-:W-:Y:S02]  /*11420*/  IMAD R22, R22, R5, UR37 ;  /* 0x0000002516167e24 */ /* 0x000fe4000f8e0205 */
[----:B------:R-:W-:Y:S02]  /*11430*/  IMAD.MOV R5, RZ, RZ, -R6 ;  /* 0x000000ffff057224 */ /* 0x000fe400078e0a06 */
[----:B0-----:R-:W-:Y:S01]  /*11440*/  IMAD.U32 R2, RZ, RZ, UR50 ;  /* 0x00000032ff027e24 */ /* 0x001fe2000f8e00ff */
[----:B------:R-:W-:Y:S01]  /*11450*/  SHF.R.S32.HI R26, RZ, 0x1f, R22 ;  /* 0x0000001fff1a7819 */ /* 0x000fe20000011416 */
[----:B------:R-:W-:-:S03]  /*11460*/  IMAD R5, R10, R5, R0 ;  /* 0x000000050a057224 */ /* 0x000fc600078e0200 */
[----:B------:R-:W-:-:S13]  /*11470*/  ISETP.NE.AND P2, PT, R2, 0x3, PT ;  /* 0x000000030200780c */ /* 0x000fda0003f45270 */
[----:B------:R-:W-:Y:S01]  /*11480*/  @P2 LOP3.LUT R16, R16, 0x20, RZ, 0xfc, !PT ;  /* 0x0000002010102812 */ /* 0x000fe200078efcff */
[----:B------:R-:W-:Y:S06]  /*11490*/  @!P2 BRA `(.L_x_1113) ;  /* 0x000000000004a947 */ /* 0x000fec0003800000 */
[----:B------:R-:W-:Y:S01]  /*114a0*/  BPT.TRAP 0x1 ;  /* 0x000000040000795c */ /* 0x000fe20000300000 */
.L_x_1113:
[----:B------:R-:W-:Y:S01]  /*114b0*/  IMAD R0, R19, 0x8, R17 ;  /* 0x0000000813007824 */ /* 0x000fe200078e0211 */
[----:B------:R-:W-:Y:S01]  /*114c0*/  SHF.L.U32 R21, R23, 0x1f, RZ ;  /* 0x0000001f17157819 */ /* 0x000fe200000006ff */
[----:B------:R-:W-:Y:S01]  /*114d0*/  BSSY B0, `(.L_x_1114) ;  /* 0x0000004000007945 */ /* 0x000fe20003800000 */
[----:B------:R-:W-:Y:S02]  /*114e0*/  SHF.R.S32.HI R18, RZ, 0x1f, R5 ;  /* 0x0000001fff127819 */ /* 0x000fe40000011405 */
[----:B------:R-:W0:Y:S02]  /*114f0*/  SYNCS.PHASECHK.TRANS64.TRYWAIT P0, [R0+URZ+0x22880], R21 ;  /* 0x02288015000075a7 */ /* 0x000e24000800017f */
[----:B0-----:R-:W-:Y:S05]  /*11500*/  @!P0 BRA `(.L_x_1115) ;  /* 0x0000003400c48947 */ /* 0x001fea0003800000 */
.L_x_1184:
[----:B------:R-:W-:Y:S05]  /*11510*/  BSYNC B0 ;  /* 0x0000000000007941 */ /* 0x000fea0003800000 */
.L_x_1114:
[----:B------:R-:W1:Y:S01]  /*11520*/  S2R R7, SR_TID.X ;  /* 0x0000000000077919 */ /* 0x000e620000002100 */
[----:B------:R-:W-:Y:S01]  /*11530*/  ULDC.64 UR4, c[0x0][0x328] ;  /* 0x0000ca0000047ab9 */ /* 0x000fe20000000a00 */
[----:B-----5:R-:W-:Y:S01]  /*11540*/  SHF.R.S32.HI R20, RZ, 0x1f, R4 ;  /* 0x0000001fff147819 */ /* 0x020fe20000011404 */
[----:B------:R-:W-:Y:S01]  /*11550*/  IMAD R6, R18, UR4, RZ ;  /* 0x0000000412067c24 */ /* 0x000fe2000f8e02ff */
[----:B------:R-:W-:Y:S01]  /*11560*/  ULDC.64 UR6, c[0x0][0x318] ;  /* 0x0000c60000067ab9 */ /* 0x000fe20000000a00 */
[----:B------:R-:W-:Y:S01]  /*11570*/  IMAD.WIDE.U32 R2, R5, UR4, RZ ;  /* 0x0000000405027c25 */ /* 0x000fe2000f8e00ff */
[----:B------:R-:W-:-:S03]  /*11580*/  LOP3.LUT P1, RZ, R16, 0x1, RZ, 0xc0, !PT ;  /* 0x0000000110ff7812 */ /* 0x000fc6000782c0ff */
[----:B------:R-:W-:Y:S01]  /*11590*/  IMAD R6, R5, UR5, R6 ;  /* 0x0000000505067c24 */ /* 0x000fe2000f8e0206 */
[----:B------:R-:W-:-:S03]  /*115a0*/  ULDC.64 UR4, c[0x0][0x338] ;  /* 0x0000ce0000047ab9 */ /* 0x000fc60000000a00 */
[----:B------:R-:W-:Y:S02]  /*115b0*/  IMAD.IADD R3, R3, 0x1, R6 ;  /* 0x0000000103037824 */ /* 0x000fe400078e0206 */
[----:B------:R-:W-:Y:S02]  /*115c0*/  IMAD R6, R20, UR4, RZ ;  /* 0x0000000414067c24 */ /* 0x000fe4000f8e02ff */
[----:B------:R-:W-:-:S04]  /*115d0*/  IMAD.WIDE.U32 R2, R4, UR4, R2 ;  /* 0x0000000404027c25 */ /* 0x000fc8000f8e0002 */
[----:B------:R-:W-:Y:S01]  /*115e0*/  IMAD R6, R4, UR5, R6 ;  /* 0x0000000504067c24 */ /* 0x000fe2000f8e0206 */
[----:B------:R-:W-:Y:S02]  /*115f0*/  ULDC.64 UR4, c[0x0][0x330] ;  /* 0x0000cc0000047ab9 */ /* 0x000fe40000000a00 */
[----:B------:R-:W-:Y:S02]  /*11600*/  IMAD R9, R26, UR4, RZ ;  /* 0x000000041a097c24 */ /* 0x000fe4000f8e02ff */
[----:B------:R-:W-:Y:S02]  /*11610*/  IMAD.IADD R3, R3, 0x1, R6 ;  /* 0x0000000103037824 */ /* 0x000fe400078e0206 */
[C---:B------:R-:W-:Y:S02]  /*11620*/  IMAD R9, R22.reuse, UR5, R9 ;  /* 0x0000000516097c24 */ /* 0x040fe4000f8e0209 */
[----:B------:R-:W-:Y:S01]  /*11630*/  IMAD.WIDE.U32 R2, R22, UR4, R2 ;  /* 0x0000000416027c25 */ /* 0x000fe2000f8e0002 */
[----:B------:R-:W-:Y:S01]  /*11640*/  UMOV UR4, 0xffffffff ;  /* 0xffffffff00047882 */ /* 0x000fe20000000000 */
[----:B-1----:R-:W-:-:S02]  /*11650*/  LOP3.LUT R7, R7, 0x7f, RZ, 0xc0, !PT ;  /* 0x0000007f07077812 */ /* 0x002fc400078ec0ff */
[----:B------:R-:W-:Y:S01]  /*11660*/  IMAD R6, R19, 0x4000, R37 ;  /* 0x0000400013067824 */ /* 0x000fe200078e0225 */
[----:B------:R-:W-:Y:S02]  /*11670*/  IADD3 R10, P0, R2, UR6, RZ ;  /* 0x00000006020a7c10 */ /* 0x000fe4000ff1e0ff */
[----:B------:R-:W-:Y:S02]  /*11680*/  SHF.R.U32.HI R7, RZ, 0x2, R7 ;  /* 0x00000002ff077819 */ /* 0x000fe40000011607 */
[----:B------:R-:W-:Y:S02]  /*11690*/  IADD3.X R9, R3, UR7, R9, P0, !PT ;  /* 0x0000000703097c10 */ /* 0x000fe400087fe409 */
[----:B------:R-:W-:-:S04]  /*116a0*/  IADD3 R8, -R7, UR41, -R8 ;  /* 0x0000002907087c10 */ /* 0x000fc8000fffe908 */
[----:B------:R-:W-:Y:S01]  /*116b0*/  ISETP.GE.AND P4, PT, R8, 0x1, PT ;  /* 0x000000010800780c */ /* 0x000fe20003f86270 */
[----:B------:R-:W-:-:S12]  /*116c0*/  BRA.DIV UR4, `(.L_x_1116) ;  /* 0x0000003604687947 */ /* 0x000fd8000b800000 */
[----:B------:R-:W1:Y:S01]  /*116d0*/  SHFL.IDX PT, R2, R10, RZ, 0x1c1f ;  /* 0x001c1fff0a027589 */ /* 0x000e6200000e0000 */
[----:B------:R-:W-:Y:S02]  /*116e0*/  LOP3.LUT P6, RZ, R16, 0x2, RZ, 0xc0, !PT ;  /* 0x0000000210ff7812 */ /* 0x000fe400078cc0ff */
[----:B------:R-:W-:Y:S01]  /*116f0*/  IADD3 R6, R17, R6, R29 ;  /* 0x0000000611067210 */ /* 0x000fe20007ffe01d */
[----:B------:R-:W2:Y:S01]  /*11700*/  SHFL.IDX PT, R3, R9, RZ, 0x1c1f ;  /* 0x001c1fff09037589 */ /* 0x000ea200000e0000 */
[C---:B------:R-:W-:Y:S02]  /*11710*/  ISETP.GE.AND P3, PT, R8.reuse, 0x21, PT ;  /* 0x000000210800780c */ /* 0x040fe40003f66270 */
[----:B------:R-:W-:Y:S01]  /*11720*/  ISETP.GE.AND P2, PT, R8, 0x41, PT ;  /* 0x000000410800780c */ /* 0x000fe20003f46270 */
[----:B------:R-:W-:Y:S01]  /*11730*/  IMAD.IADD R7, R30, 0x1, R6 ;  /* 0x000000011e077824 */ /* 0x000fe200078e0206 */
[----:B------:R-:W-:Y:S02]  /*11740*/  ISETP.GE.AND P5, PT, R8, 0x61, PT ;  /* 0x000000610800780c */ /* 0x000fe40003fa6270 */
[----:B-1----:R-:W-:-:S05]  /*11750*/  IADD3 R2, P0, R32, R2, RZ ;  /* 0x0000000220027210 */ /* 0x002fca0007f1e0ff */
[----:B--2---:R-:W-:Y:S01]  /*11760*/  IMAD.X R3, RZ, RZ, R3, P0 ;  /* 0x000000ffff037224 */ /* 0x004fe200000e0603 */
[----:B------:R-:W-:-:S13]  /*11770*/  ISETP.LT.OR P0, PT, R8, 0x1, P6 ;  /* 0x000000010800780c */ /* 0x000fda0003701670 */
[----:B------:R-:W-:Y:S01]  /*11780*/  @!PT LDS RZ, [RZ] ;  /* 0x00000000fffff984 */ /* 0x000fe20000000800 */
        /* <DEDUP_REMOVED lines=13> */
[----:B------:R-:W3:Y:S01]  /*11860*/  SHFL.IDX PT, R9, R9, 0x3, 0x1c1f ;  /* 0x007c1f0009097f89 */ /* 0x000ee200000e0000 */
[----:B-1----:R-:W-:-:S05]  /*11870*/  IADD3 R2, P0, R32, R2, RZ ;  /* 0x0000000220027210 */ /* 0x002fca0007f1e0ff */
[----:B--2---:R-:W-:Y:S01]  /*11880*/  IMAD.X R3, RZ, RZ, R3, P0 ;  /* 0x000000ffff037224 */ /* 0x004fe200000e0603 */
[----:B------:R-:W-:-:S13]  /*11890*/  ISETP.LT.OR P0, PT, R8, 0x41, P6 ;  /* 0x000000410800780c */ /* 0x000fda0003701670 */
[----:B------:R-:W-:Y:S01]  /*118a0*/  LDGSTS.E.BYPASS.LTC128B.128 [R6+0xa400], desc[UR48][R2.64], !P0 ;  /* 0x0a40000002067fae */ /* 0x000fe2000c101d70 */
[----:B------:R-:W-:-:S13]  /*118b0*/  ISETP.LT.OR P0, PT, R8, 0x41, P1 ;  /* 0x000000410800780c */ /* 0x000fda0000f01670 */
[----:B------:R1:W-:Y:S04]  /*118c0*/  LDGSTS.E.BYPASS.LTC128B.128 [R7+0xa400], desc[UR48][R2.64+0x40], !P0 ;  /* 0x0a40004002077fae */ /* 0x0003e8000c101d70 */
[----:B-1-3--:R1:W2:Y:S02]  /*118d0*/  SHFL.IDX PT, R2, R10, 0x3, 0x1c1f ;  /* 0x007c1f000a027f89 */ /* 0x00a2a400000e0000 */
.L_x_1194:
        /* <DEDUP_REMOVED lines=12> */
.L_x_1117:
        /* <DEDUP_REMOVED lines=11> */
.L_x_1118:
[----:B------:R2:W-:Y:S01]  /*11a50*/  SYNCS.ARRIVE.TRANS64.A1T0 RZ, [R0+URZ+0x22870], RZ ;  /* 0x022870ff00ff79a7 */ /* 0x0005e2000810003f */
[----:B------:R-:W-:Y:S05]  /*11a60*/  @!P6 BRA `(.L_x_1119) ;  /* 0x000000000004e947 */ /* 0x000fea0003800000 */
[----:B------:R-:W-:Y:S01]  /*11a70*/  BPT.TRAP 0x1 ;  /* 0x000000040000795c */ /* 0x000fe20000300000 */
.L_x_1119:
[----:B------:R-:W3:Y:S01]  /*11a80*/  SYNCS.PHASECHK.TRANS64.TRYWAIT P0, [R0+URZ+0x22840], R21 ;  /* 0x02284015000075a7 */ /* 0x000ee2000800017f */
[----:B------:R-:W-:Y:S04]  /*11a90*/  BSSY B0, `(.L_x_1120) ;  /* 0x0000002000007945 */ /* 0x000fe80003800000 */
[----:B---3--:R-:W-:Y:S05]  /*11aa0*/  @!P0 BRA `(.L_x_1121) ;  /* 0x0000003400d08947 */ /* 0x008fea0003800000 */
.L_x_1195:
[----:B------:R-:W-:Y:S05]  /*11ab0*/  BSYNC B0 ;  /* 0x0000000000007941 */ /* 0x000fea0003800000 */
.L_x_1120:
[----:B------:R-:W-:Y:S01]  /*11ac0*/  ULDC.64 UR4, c[0x0][0x300] ;  /* 0x0000c00000047ab9 */ /* 0x000fe20000000a00 */
[----:B------:R-:W-:Y:S01]  /*11ad0*/  ULDC.64 UR6, c[0x0][0x2e8] ;  /* 0x0000ba0000067ab9 */ /* 0x000fe20000000a00 */
[----:B------:R-:W-:Y:S01]  /*11ae0*/  IMAD R18, R18, UR4, RZ ;  /* 0x0000000412127c24 */ /* 0x000fe2000f8e02ff */
[----:B------:R-:W-:Y:S01]  /*11af0*/  LOP3.LUT P1, RZ, R16, 0x4, RZ, 0xc0, !PT ;  /* 0x0000000410ff7812 */ /* 0x000fe2000782c0ff */
[----:B------:R-:W-:-:S04]  /*11b00*/  IMAD.WIDE.U32 R2, R5, UR4, RZ ;  /* 0x0000000405027c25 */ /* 0x000fc8000f8e00ff */
[----:B------:R-:W-:Y:S01]  /*11b10*/  IMAD R7, R5, UR5, R18 ;  /* 0x0000000505077c24 */ /* 0x000fe2000f8e0212 */
[----:B------:R-:W-:Y:S01]  /*11b20*/  ULDC.64 UR4, c[0x0][0x310] ;  /* 0x0000c40000047ab9 */ /* 0x000fe20000000a00 */
[----:B------:R-:W-:Y:S02]  /*11b30*/  IMAD R6, R19, 0x6000, R36 ;  /* 0x0000600013067824 */ /* 0x000fe400078e0224 */
[----:B------:R-:W-:Y:S02]  /*11b40*/  IMAD.IADD R3, R3, 0x1, R7 ;  /* 0x0000000103037824 */ /* 0x000fe400078e0207 */
[----:B------:R-:W-:Y:S02]  /*11b50*/  IMAD R5, R20, UR4, RZ ;  /* 0x0000000414057c24 */ /* 0x000fe4000f8e02ff */
[----:B------:R-:W-:-:S04]  /*11b60*/  IMAD.WIDE.U32 R2, R4, UR4, R2 ;  /* 0x0000000404027c25 */ /* 0x000fc8000f8e0002 */
[----:B------:R-:W-:Y:S01]  /*11b70*/  IMAD R5, R4, UR5, R5 ;  /* 0x0000000504057c24 */ /* 0x000fe2000f8e0205 */
[----:B------:R-:W-:-:S03]  /*11b80*/  ULDC.64 UR4, c[0x0][0x308] ;  /* 0x0000c20000047ab9 */ /* 0x000fc60000000a00 */
[----:B------:R-:W-:Y:S02]  /*11b90*/  IMAD.IADD R3, R3, 0x1, R5 ;  /* 0x0000000103037824 */ /* 0x000fe400078e0205 */
[----:B------:R-:W-:Y:S02]  /*11ba0*/  IMAD R5, R26, UR4, RZ ;  /* 0x000000041a057c24 */ /* 0x000fe4000f8e02ff */
[----:B------:R-:W-:Y:S01]  /*11bb0*/  IMAD.WIDE.U32 R2, R22, UR4, R2 ;  /* 0x0000000416027c25 */ /* 0x000fe2000f8e0002 */
[----:B------:R-:W-:-:S03]  /*11bc0*/  UMOV UR4, 0xffffffff ;  /* 0xffffffff00047882 */ /* 0x000fc60000000000 */
[----:B------:R-:W-:Y:S01]  /*11bd0*/  IMAD R5, R22, UR5, R5 ;  /* 0x0000000516057c24 */ /* 0x000fe2000f8e0205 */
[----:B------:R-:W-:-:S04]  /*11be0*/  IADD3 R4, P0, R2, UR6, RZ ;  /* 0x0000000602047c10 */ /* 0x000fc8000ff1e0ff */
[----:B------:R-:W-:Y:S01]  /*11bf0*/  IADD3.X R5, R3, UR7, R5, P0, !PT ;  /* 0x0000000703057c10 */ /* 0x000fe200087fe405 */
[----:B------:R-:W-:Y:S08]  /*11c00*/  BRA.DIV UR4, `(.L_x_1122) ;  /* 0x00000036048c7947 */ /* 0x000ff0000b800000 */
[----:B------:R-:W4:Y:S01]  /*11c10*/  SHFL.IDX PT, R14, R4, RZ, 0x1c1f ;  /* 0x001c1fff040e7589 */ /* 0x000f2200000e0000 */
[----:B------:R-:W-:Y:S01]  /*11c20*/  LOP3.LUT P6, RZ, R16, 0x8, RZ, 0xc0, !PT ;  /* 0x0000000810ff7812 */ /* 0x000fe200078cc0ff */
[C-C-:B------:R-:W-:Y:S02]  /*11c30*/  @P4 IMAD.IADD R7, R17.reuse, 0x1, R6.reuse ;  /* 0x0000000111074824 */ /* 0x140fe400078e0206 */
[----:B------:R-:W5:Y:S01]  /*11c40*/  SHFL.IDX PT, R2, R5, RZ, 0x1c1f ;  /* 0x001c1fff05027589 */ /* 0x000f6200000e0000 */
[----:B------:R-:W-:Y:S01]  /*11c50*/  @P3 IMAD.IADD R9, R17, 0x1, R6 ;  /* 0x0000000111093824 */ /* 0x000fe200078e0206 */
[----:B----4-:R-:W-:-:S05]  /*11c60*/  @P4 IADD3 R14, P0, R32, R14, RZ ;  /* 0x0000000e200e4210 */ /* 0x010fca0007f1e0ff */
[----:B-----5:R-:W-:Y:S01]  /*11c70*/  @P4 IMAD.X R3, RZ, RZ, R2, P0 ;  /* 0x000000ffff034224 */ /* 0x020fe200000e0602 */
[C---:B------:R-:W-:Y:S01]  /*11c80*/  LOP3.LUT P0, RZ, R16.reuse, 0x10, RZ, 0xc0, !PT ;  /* 0x0000001010ff7812 */ /* 0x040fe2000780c0ff */
[----:B------:R-:W-:Y:S02]  /*11c90*/  @P4 IMAD.MOV.U32 R2, RZ, RZ, R14 ;  /* 0x000000ffff024224 */ /* 0x000fe400078e000e */
[----:B------:R-:W4:Y:S10]  /*11ca0*/  SHFL.IDX PT, R14, R4, 0x1, 0x1c1f ;  /* 0x003c1f00040e7f89 */ /* 0x000f3400000e0000 */
[----:B------:R-:W-:Y:S04]  /*11cb0*/  @P4 LDGSTS.E.BYPASS.LTC128B.128 [R7+0x16400], desc[UR48][R2.64], !P0 ;  /* 0x1640000002074fae */ /* 0x000fe8000c101d70 */
[----:B------:R-:W-:Y:S04]  /*11cc0*/  @P4 LDGSTS.E.BYPASS.LTC128B.128 [R7+0x18400], desc[UR48][R2.64+0x40], !P6 ;  /* 0x1840004002074fae */ /* 0x000fe8000f101d70 */
[----:B------:R5:W-:Y:S01]  /*11cd0*/  @P4 LDGSTS.E.BYPASS.LTC128B.128 [R7+0x1a400], desc[UR48][R2.64+0x80], !P1 ;  /* 0x1a40008002074fae */ /* 0x000be2000c901d70 */
[----:B------:R-:W-:-:S02]  /*11ce0*/  LOP3.LUT P4, RZ, R16, 0x10, RZ, 0xc0, !PT ;  /* 0x0000001010ff7812 */ /* 0x000fc4000788c0ff */
[----:B----4-:R-:W-:Y:S01]  /*11cf0*/  @P3 IADD3 R14, P0, R32, R14, RZ ;  /* 0x0000000e200e3210 */ /* 0x010fe20007f1e0ff */
[----:B-----5:R-:W0:Y:S01]  /*11d00*/  SHFL.IDX PT, R2, R5, 0x1, 0x1c1f ;  /* 0x003c1f0005027f89 */ /* 0x020e2200000e0000 */
[----:B------:R-:W-:-:S03]  /*11d10*/  @P2 IMAD.IADD R7, R17, 0x1, R6 ;  /* 0x0000000111072824 */ /* 0x000fc600078e0206 */
[----:B0--3--:R-:W-:Y:S02]  /*11d20*/  @P3 IMAD.X R21, RZ, RZ, R2, P0 ;  /* 0x000000ffff153224 */ /* 0x009fe400000e0602 */
[----:B------:R-:W-:Y:S02]  /*11d30*/  @P3 IMAD.MOV.U32 R2, RZ, RZ, R14 ;  /* 0x000000ffff023224 */ /* 0x000fe400078e000e */
[----:B------:R-:W-:Y:S01]  /*11d40*/  @P3 IMAD.MOV.U32 R3, RZ, RZ, R21 ;  /* 0x000000ffff033224 */ /* 0x000fe200078e0015 */
[----:B------:R-:W0:Y:S04]  /*11d50*/  SHFL.IDX PT, R14, R4, 0x2, 0x1c1f ;  /* 0x005c1f00040e7f89 */ /* 0x000e2800000e0000 */
[----:B------:R-:W-:Y:S04]  /*11d60*/  @P3 LDGSTS.E.BYPASS.LTC128B.128 [R9+0x16c00], desc[UR48][R2.64], !P4 ;  /* 0x16c0000002093fae */ /* 0x000fe8000e101d70 */
[----:B------:R-:W-:Y:S04]  /*11d70*/  @P3 LDGSTS.E.BYPASS.LTC128B.128 [R9+0x18c00], desc[UR48][R2.64+0x40], !P6 ;  /* 0x18c0004002093fae */ /* 0x000fe8000f101d70 */
[----:B------:R3:W-:Y:S04]  /*11d80*/  @P3 LDGSTS.E.BYPASS.LTC128B.128 [R9+0x1ac00], desc[UR48][R2.64+0x80], !P1 ;  /* 0x1ac0008002093fae */ /* 0x0007e8000c901d70 */
[----:B---3--:R-:W3:Y:S01]  /*11d90*/  SHFL.IDX PT, R2, R5, 0x2, 0x1c1f ;  /* 0x005c1f0005027f89 */ /* 0x008ee200000e0000 */
[----:B0-----:R-:W-:-:S03]  /*11da0*/  @P2 IADD3 R14, P0, R32, R14, RZ ;  /* 0x0000000e200e2210 */ /* 0x001fc60007f1e0ff */
[----:B------:R-:W0:Y:S02]  /*11db0*/  SHFL.IDX PT, R5, R5, 0x3, 0x1c1f ;  /* 0x007c1f0005057f89 */ /* 0x000e2400000e0000 */
[----:B---3--:R-:W-:Y:S02]  /*11dc0*/  @P2 IMAD.X R21, RZ, RZ, R2, P0 ;  /* 0x000000ffff152224 */ /* 0x008fe400000e0602 */
[----:B------:R-:W-:Y:S02]  /*11dd0*/  @P2 IMAD.MOV.U32 R2, RZ, RZ, R14 ;  /* 0x000000ffff022224 */ /* 0x000fe400078e000e */
[----:B------:R-:W-:Y:S01]  /*11de0*/  @P2 IMAD.MOV.U32 R3, RZ, RZ, R21 ;  /* 0x000000ffff032224 */ /* 0x000fe200078e0015 */
[----:B------:R3:W4:Y:S04]  /*11df0*/  SHFL.IDX PT, R14, R4, 0x3, 0x1c1f ;  /* 0x007c1f00040e7f89 */ /* 0x00072800000e0000 */
[----:B------:R3:W-:Y:S04]  /*11e00*/  @P2 LDGSTS.E.BYPASS.LTC128B.128 [R7+0x17400], desc[UR48][R2.64], !P4 ;  /* 0x1740000002072fae */ /* 0x0007e8000e101d70 */
[----:B------:R3:W-:Y:S04]  /*11e10*/  @P2 LDGSTS.E.BYPASS.LTC128B.128 [R7+0x19400], desc[UR48][R2.64+0x40], !P6 ;  /* 0x1940004002072fae */ /* 0x0007e8000f101d70 */
[----:B0-----:R3:W-:Y:S02]  /*11e20*/  @P2 LDGSTS.E.BYPASS.LTC128B.128 [R7+0x1b400], desc[UR48][R2.64+0x80], !P1 ;  /* 0x1b40008002072fae */ /* 0x0017e4000c901d70 */
.L_x_1205:
[C---:B------:R-:W-:Y:S02]  /*11e30*/  LOP3.LUT P3, RZ, R16.reuse, 0x10, RZ, 0xc0, !PT ;  /* 0x0000001010ff7812 */ /* 0x040fe4000786c0ff */
[----:B------:R-:W-:Y:S02]  /*11e40*/  LOP3.LUT P2, RZ, R16, 0x8, RZ, 0xc0, !PT ;  /* 0x0000000810ff7812 */ /* 0x000fe4000784c0ff */
[----:B---34-:R-:W-:-:S05]  /*11e50*/  @P5 IADD3 R2, P0, R32, R14, RZ ;  /* 0x0000000e20025210 */ /* 0x018fca0007f1e0ff */
[----:B------:R-:W-:Y:S01]  /*11e60*/  @P5 IMAD.X R3, RZ, RZ, R5, P0 ;  /* 0x000000ffff035224 */ /* 0x000fe200000e0605 */
[----:B------:R-:W-:Y:S01]  /*11e70*/  PLOP3.LUT P0, PT, PT, PT, PT, 0x80, 0x0 ;  /* 0x000000000000781c */ /* 0x000fe20003f0f070 */
[----:B------:R-:W-:-:S05]  /*11e80*/  @P5 IMAD.IADD R5, R17, 0x1, R6 ;  /* 0x0000000111055824 */ /* 0x000fca00078e0206 */
[----:B------:R-:W-:Y:S01]  /*11e90*/  @!PT LDS RZ, [RZ] ;  /* 0x00000000fffff984 */ /* 0x000fe20000000800 */
[----:B------:R-:W-:Y:S01]  /*11ea0*/  @!PT LDS RZ, [RZ] ;  /* 0x00000000fffff984 */ /* 0x000fe20000000800 */
[----:B------:R-:W-:Y:S01]  /*11eb0*/  @!PT LDS RZ, [RZ] ;  /* 0x00000000fffff984 */ /* 0x000fe20000000800 */
[----:B------:R0:W-:Y:S04]  /*11ec0*/  @P5 LDGSTS.E.BYPASS.LTC128B.128 [R5+0x17c00], desc[UR48][R2.64], !P3 ;  /* 0x17c0000002055fae */ /* 0x0001e8000d901d70 */
[----:B------:R0:W-:Y:S04]  /*11ed0*/  @P5 LDGSTS.E.BYPASS.LTC128B.128 [R5+0x19c00], desc[UR48][R2.64+0x40], !P2 ;  /* 0x19c0004002055fae */ /* 0x0001e8000d101d70 */
[----:B------:R0:W-:Y:S01]  /*11ee0*/  @P5 LDGSTS.E.BYPASS.LTC128B.128 [R5+0x1bc00], desc[UR48][R2.64+0x80], !P1 ;  /* 0x1bc0008002055fae */ /* 0x0001e2000c901d70 */
[----:B------:R-:W-:Y:S01]  /*11ef0*/  NOP ;  /* 0x0000000000007918 */ /* 0x000fe20000000000 */
.L_x_1123:
        /* <DEDUP_REMOVED lines=11> */
.L_x_1124:
[----:B------:R0:W-:Y:S02]  /*11fb0*/  SYNCS.ARRIVE.TRANS64.A1T0 RZ, [R0+URZ+0x22830], RZ ;  /* 0x022830ff00ff79a7 */ /* 0x0001e4000810003f */
[----:B------:R-:W-:Y:S05]  /*11fc0*/  WARPSYNC.ALL ;  /* 0x0000000000007948 */ /* 0x000fea0003800000 */
[----:B------:R-:W-:Y:S01]  /*11fd0*/  BSSY B6, `(.L_x_1125) ;  /* 0x0000015000067945 */ /* 0x000fe20003800000 */
[----:B0-2---:R-:W-:Y:S01]  /*11fe0*/  VIADD R0, R17, 0x10400 ;  /* 0x0001040011007836 */ /* 0x005fe20000000000 */
[----:B------:R-:W-:Y:S04]  /*11ff0*/  BAR.SYNC.DEFER_BLOCKING 0x8, 0x180 ;  /* 0x0206000000007b1d */ /* 0x000fe80000010000 */
        /* <DEDUP_REMOVED lines=11> */
[----:B-1----:R-:W-:Y:S02]  /*120b0*/  IMAD.U32 R10, RZ, RZ, UR4 ;  /* 0x00000004ff0a7e24 */ /* 0x002fe4000f8e00ff */
[----:B------:R-:W-:Y:S02]  /*120c0*/  IMAD.U32 R11, RZ, RZ, UR5 ;  /* 0x00000005ff0b7e24 */ /* 0x000fe4000f8e00ff */
[----:B------:R-:W-:Y:S02]  /*120d0*/  IMAD.MOV.U32 R8, RZ, RZ, 0x70 ;  /* 0x00000070ff087424 */ /* 0x000fe400078e00ff */
[----:B------:R-:W-:Y:S02]  /*120e0*/  IMAD.MOV.U32 R12, RZ, RZ, 0x1 ;  /* 0x00000001ff0c7424 */ /* 0x000fe400078e00ff */
[----:B------:R-:W-:-:S07]  /*120f0*/  IMAD.MOV.U32 R13, RZ, RZ, RZ ;  /* 0x000000ffff0d7224 */ /* 0x000fce00078e00ff */
[----:B------:R-:W-:-:S07]  /*12100*/  LEPC R20, `(.L_x_1126) ;  /* 0x000000001014794e */ /* 0x000fce0000000000 */
[----:B0-----:R-:W-:Y:S05]  /*12110*/  CALL.ABS.NOINC R2 ;  /* 0x0000000002007343 */ /* 0x001fea0003c00000 */
.L_x_1126:
[----:B------:R-:W-:Y:S05]  /*12120*/  BSYNC B6 ;  /* 0x0000000000067941 */ /* 0x000fea0003800000 */
.L_x_1125:
[----:B------:R0:W5:Y:S01]  /*12130*/  LDL R8, [R1+0x8] ;  /* 0x0000080001087983 */ /* 0x0001620000100800 */
[----:B------:R-:W-:Y:S01]  /*12140*/  UISETP.NE.AND UP0, UPT, UR52, URZ, UPT ;  /* 0x0000003f3400728c */ /* 0x000fe2000bf05270 */
[----:B------:R-:W2:Y:S01]  /*12150*/  S2R R2, SR_TID.X ;  /* 0x0000000000027919 */ /* 0x000ea20000002100 */
[----:B------:R-:W-:Y:S01]  /*12160*/  R2UR UR6, R26 ;  /* 0x000000001a0672ca */ /* 0x000fe200000e0000 */
[----:B------:R-:W-:-:S03]  /*12170*/  ULDC.64 UR8, c[0x0][0x2d8] ;  /* 0x0000b60000087ab9 */ /* 0x000fc60000000a00 */
[----:B------:R-:W-:Y:S02]  /*12180*/  PLOP3.LUT P0, PT, PT, PT, UP0, 0x80, 0x0 ;  /* 0x000000000000781c */ /* 0x000fe40003f0f008 */
[C---:B------:R-:W-:Y:S02]  /*12190*/  LOP3.LUT P3, RZ, R16.reuse, 0x200, RZ, 0xc0, !PT ;  /* 0x0000020010ff7812 */ /* 0x040fe4000786c0ff */
[C---:B------:R-:W-:Y:S01]  /*121a0*/  LOP3.LUT P4, RZ, R16.reuse, 0x100, RZ, 0xc0, !PT ;  /* 0x0000010010ff7812 */ /* 0x040fe2000788c0ff */
[----:B------:R-:W-:Y:S01]  /*121b0*/  @UP0 ULDC UR4, c[0x0][0x44c] ;  /* 0x0001130000040ab9 */ /* 0x000fe20000000800 */
[----:B------:R-:W-:Y:S02]  /*121c0*/  LOP3.LUT P5, RZ, R16, 0x80, RZ, 0xc0, !PT ;  /* 0x0000008010ff7812 */ /* 0x000fe400078ac0ff */
[C---:B--2---:R-:W-:Y:S01]  /*121d0*/  LOP3.LUT R18, R2.reuse, 0x7f, RZ, 0xc0, !PT ;  /* 0x0000007f02127812 */ /* 0x044fe200078ec0ff */
[----:B------:R-:W-:-:S03]  /*121e0*/  IMAD.SHL.U32 R2, R2, 0x20, RZ ;  /* 0x0000002002027824 */ /* 0x000fc600078e00ff */
[----:B------:R-:W-:-:S04]  /*121f0*/  SHF.R.U32.HI R18, RZ, 0x2, R18 ;  /* 0x00000002ff127819 */ /* 0x000fc80000011612 */
[----:B------:R-:W-:-:S05]  /*12200*/  LOP3.LUT R2, R18, 0x60, R2, 0xf8, !PT ;  /* 0x0000006012027812 */ /* 0x000fca00078ef802 */
[----:B------:R-:W-:-:S04]  /*12210*/  VIADD R5, R2, UR42 ;  /* 0x0000002a02057c36 */ /* 0x000fc80008000000 */
[----:B------:R-:W-:Y:S01]  /*12220*/  @P0 IMAD.HI.U32 R2, R5, UR4, RZ ;  /* 0x0000000405020c27 */ /* 0x000fe2000f8e00ff */
[----:B------:R-:W-:Y:S01]  /*12230*/  PLOP3.LUT P0, PT, PT, PT, UP0, 0x80, 0x0 ;  /* 0x000000000000781c */ /* 0x000fe20003f0f008 */
[----:B------:R-:W-:Y:S01]  /*12240*/  @UP0 ULDC UR4, c[0x0][0x450] ;  /* 0x0001140000040ab9 */ /* 0x000fe20000000800 */
[----:B------:R-:W-:Y:S01]  /*12250*/  R2UR UR7, R22 ;  /* 0x00000000160772ca */ /* 0x000fe200000e0000 */
[----:B------:R-:W-:Y:S01]  /*12260*/  IMAD.MOV.U32 R0, RZ, RZ, R5 ;  /* 0x000000ffff007224 */ /* 0x000fe200078e0005 */
[----:B------:R-:W-:-:S09]  /*12270*/  UIMAD UR6, UR6, UR8, URZ ;  /* 0x00000008060672a4 */ /* 0x000fd2000f8e023f */
[----:B------:R-:W-:Y:S02]  /*12280*/  @P0 SHF.R.U32.HI R0, RZ, UR4, R2 ;  /* 0x00000004ff000c19 */ /* 0x000fe40008011602 */
[----:B------:R-:W-:Y:S01]  /*12290*/  R2UR UR4, R22 ;  /* 0x00000000160472ca */ /* 0x000fe200000e0000 */
[----:B------:R-:W-:Y:S02]  /*122a0*/  UIMAD UR7, UR7, UR9, UR6 ;  /* 0x00000009070772a4 */ /* 0x000fe4000f8e0206 */
[----:B------:R-:W-:Y:S01]  /*122b0*/  USHF.R.S32.HI UR6, URZ, 0x1f, UR36 ;  /* 0x0000001f3f067899 */ /* 0x000fe20008011424 */
[----:B------:R-:W-:-:S09]  /*122c0*/  SHF.R.S32.HI R2, RZ, 0x1f, R0 ;  /* 0x0000001fff027819 */ /* 0x000fd20000011400 */
[----:B------:R-:W-:-:S03]  /*122d0*/  UIMAD.WIDE.U32 UR4, UR4, UR8, URZ ;  /* 0x00000008040472a5 */ /* 0x000fc6000f8e003f */
[----:B------:R-:W-:Y:S01]  /*122e0*/  ULDC.64 UR8, c[0x0][0x2e0] ;  /* 0x0000b80000087ab9 */ /* 0x000fe20000000a00 */
[----:B------:R-:W-:Y:S02]  /*122f0*/  UIADD3 UR5, UR5, UR7, URZ ;  /* 0x0000000705057290 */ /* 0x000fe4000fffe03f */
[----:B------:R-:W-:Y:S01]  /*12300*/  UIMAD UR6, UR6, UR8, URZ ;  /* 0x00000008060672a4 */ /* 0x000fe2000f8e023f */
[----:B------:R-:W2:Y:S01]  /*12310*/  S2R R18, SR_TID.X ;  /* 0x0000000000127919 */ /* 0x000ea20000002100 */
[----:B------:R-:W-:Y:S02]  /*12320*/  UIMAD.WIDE.U32 UR4, UR36, UR8, UR4 ;  /* 0x00000008240472a5 */ /* 0x000fe4000f8e0004 */
[----:B------:R-:W-:-:S03]  /*12330*/  UIMAD UR6, UR36, UR9, UR6 ;  /* 0x00000009240672a4 */ /* 0x000fc6000f8e0206 */
[----:B------:R-:W-:Y:S01]  /*12340*/  ULDC.64 UR8, c[0x0][0x2d0] ;  /* 0x0000b40000087ab9 */ /* 0x000fe20000000a00 */
[----:B------:R-:W-:Y:S01]  /*12350*/  UIADD3 UR5, UR5, UR6, URZ ;  /* 0x0000000605057290 */ /* 0x000fe2000fffe03f */
[----:B------:R-:W-:Y:S02]  /*12360*/  IMAD R3, R2, UR8, RZ ;  /* 0x0000000802037c24 */ /* 0x000fe4000f8e02ff */
[----:B------:R-:W-:Y:S02]  /*12370*/  IMAD.U32 R9, RZ, RZ, UR8 ;  /* 0x00000008ff097e24 */ /* 0x000fe4000f8e00ff */
[C---:B------:R-:W-:Y:S02]  /*12380*/  IMAD R7, R0.reuse, UR9, R3 ;  /* 0x0000000900077c24 */ /* 0x040fe4000f8e0203 */
[----:B------:R-:W-:Y:S02]  /*12390*/  IMAD.MOV R4, RZ, RZ, -R0 ;  /* 0x000000ffff047224 */ /* 0x000fe400078e0a00 */
[----:B------:R-:W-:Y:S01]  /*123a0*/  IMAD.WIDE.U32 R2, R0, R9, UR4 ;  /* 0x0000000400027e25 */ /* 0x000fe2000f8e0009 */
[----:B------:R-:W-:-:S03]  /*123b0*/  ULDC UR4, c[0x0][0x448] ;  /* 0x0001120000047ab9 */ /* 0x000fc60000000800 */
[----:B------:R-:W-:Y:S01]  /*123c0*/  IMAD R5, R4, UR4, R5 ;  /* 0x0000000404057c24 */ /* 0x000fe2000f8e0205 */
[----:B------:R-:W-:Y:S01]  /*123d0*/  ULDC.64 UR4, c[0x0][0x2c8] ;  /* 0x0000b20000047ab9 */ /* 0x000fe20000000a00 */
[----:B------:R-:W-:-:S03]  /*123e0*/  IMAD.IADD R3, R3, 0x1, R7 ;  /* 0x0000000103037824 */ /* 0x000fc600078e0207 */
[----:B------:R-:W-:Y:S01]  /*123f0*/  SHF.R.S32.HI R0, RZ, 0x1f, R5 ;  /* 0x0000001fff007819 */ /* 0x000fe20000011405 */
[----:B------:R-:W-:-:S04]  /*12400*/  IMAD.WIDE.U32 R2, R5, UR4, R2 ;  /* 0x0000000405027c25 */ /* 0x000fc8000f8e0002 */
[----:B------:R-:W-:-:S04]  /*12410*/  IMAD R0, R0, UR4, RZ ;  /* 0x0000000400007c24 */ /* 0x000fc8000f8e02ff */
[----:B------:R-:W-:Y:S01]  /*12420*/  IMAD R5, R5, UR5, R0 ;  /* 0x0000000505057c24 */ /* 0x000fe2000f8e0200 */
[----:B------:R-:W-:Y:S02]  /*12430*/  ULDC.64 UR4, c[0x0][0x280] ;  /* 0x0000a00000047ab9 */ /* 0x000fe40000000a00 */
[----:B------:R-:W-:Y:S01]  /*12440*/  IADD3 R0, P0, R2, UR4, RZ ;  /* 0x0000000402007c10 */ /* 0x000fe2000ff1e0ff */
[----:B------:R-:W-:Y:S01]  /*12450*/  UMOV UR4, 0xffffffff ;  /* 0xffffffff00047882 */ /* 0x000fe20000000000 */
[----:B--2---:R-:W-:Y:S02]  /*12460*/  LOP3.LUT R18, R18, 0x7f, RZ, 0xc0, !PT ;  /* 0x0000007f12127812 */ /* 0x004fe400078ec0ff */
[----:B------:R-:W-:Y:S02]  /*12470*/  IADD3.X R4, R3, UR5, R5, P0, !PT ;  /* 0x0000000503047c10 */ /* 0x000fe400087fe405 */
[----:B-1----:R-:W-:Y:S01]  /*12480*/  SHF.R.U32.HI R10, RZ, 0x2, R18 ;  /* 0x00000002ff0a7819 */ /* 0x002fe20000011612 */
[----:B0-----:R-:W-:Y:S06]  /*12490*/  BRA.DIV UR4, `(.L_x_1127) ;  /* 0x0000003204cc7947 */ /* 0x001fec000b800000 */
[----:B------:R-:W0:Y:S01]  /*124a0*/  SHFL.IDX PT, R14, R0, RZ, 0x1c1f ;  /* 0x001c1fff000e7589 */ /* 0x000e2200000e0000 */
[----:B------:R-:W-:-:S03]  /*124b0*/  VIADD R5, R10, UR42 ;  /* 0x0000002a0a057c36 */ /* 0x000fc60008000000 */
[----:B------:R-:W1:Y:S01]  /*124c0*/  SHFL.IDX PT, R2, R4, RZ, 0x1c1f ;  /* 0x001c1fff04027589 */ /* 0x000e6200000e0000 */
[C---:B------:R-:W-:Y:S01]  /*124d0*/  VIADD R6, R5.reuse, 0x20 ;  /* 0x0000002005067836 */ /* 0x040fe20000000000 */
[----:B------:R-:W-:-:S13]  /*124e0*/  ISETP.GE.AND P0, PT, R5, UR40, PT ;  /* 0x0000002805007c0c */ /* 0x000fda000bf06270 */
[----:B0-----:R-:W-:-:S05]  /*124f0*/  @!P0 IADD3 R14, P1, R32, R14, RZ ;  /* 0x0000000e200e8210 */ /* 0x001fca0007f3e0ff */
[----:B-1----:R-:W-:Y:S02]  /*12500*/  @!P0 IMAD.X R3, RZ, RZ, R2, P1 ;  /* 0x000000ffff038224 */ /* 0x002fe400008e0602 */
[----:B------:R-:W-:Y:S02]  /*12510*/  @!P0 IMAD.MOV.U32 R2, RZ, RZ, R14 ;  /* 0x000000ffff028224 */ /* 0x000fe400078e000e */
[----:B------:R-:W0:Y:S04]  /*12520*/  SHFL.IDX PT, R14, R0, 0x1, 0x1c1f ;  /* 0x003c1f00000e7f89 */ /* 0x000e2800000e0000 */
[----:B-----5:R-:W-:Y:S04]  /*12530*/  @!P0 LDGSTS.E.BYPASS.LTC128B.128 [R8+0x10400], desc[UR48][R2.64], !P3 ;  /* 0x1040000002088fae */ /* 0x020fe8000d901d70 */
[----:B------:R-:W-:Y:S04]  /*12540*/  @!P0 LDGSTS.E.BYPASS.LTC128B.128 [R8+0x12400], desc[UR48][R2.64+0x40], !P4 ;  /* 0x1240004002088fae */ /* 0x000fe8000e101d70 */
[----:B------:R1:W-:Y:S01]  /*12550*/  @!P0 LDGSTS.E.BYPASS.LTC128B.128 [R8+0x14400], desc[UR48][R2.64+0x80], !P5 ;  /* 0x1440008002088fae */ /* 0x0003e2000e901d70 */
[----:B------:R-:W-:Y:S01]  /*12560*/  ISETP.GE.AND P0, PT, R6, UR40, PT ;  /* 0x0000002806007c0c */ /* 0x000fe2000bf06270 */
[----:B------:R-:W-:-:S02]  /*12570*/  VIADD R6, R5, 0x40 ;  /* 0x0000004005067836 */ /* 0x000fc40000000000 */
[----:B-1----:R-:W1:Y:S10]  /*12580*/  SHFL.IDX PT, R2, R4, 0x1, 0x1c1f ;  /* 0x003c1f0004027f89 */ /* 0x002e7400000e0000 */
[----:B0-----:R-:W-:-:S05]  /*12590*/  @!P0 IADD3 R14, P1, R32, R14, RZ ;  /* 0x0000000e200e8210 */ /* 0x001fca0007f3e0ff */
[----:B-1----:R-:W-:Y:S02]  /*125a0*/  @!P0 IMAD.X R7, RZ, RZ, R2, P1 ;  /* 0x000000ffff078224 */ /* 0x002fe400008e0602 */
[----:B------:R-:W-:Y:S02]  /*125b0*/  @!P0 IMAD.MOV.U32 R2, RZ, RZ, R14 ;  /* 0x000000ffff028224 */ /* 0x000fe400078e000e */
[----:B------:R-:W-:Y:S01]  /*125c0*/  @!P0 IMAD.MOV.U32 R3, RZ, RZ, R7 ;  /* 0x000000ffff038224 */ /* 0x000fe200078e0007 */
[----:B------:R-:W0:Y:S04]  /*125d0*/  SHFL.IDX PT, R14, R0, 0x2, 0x1c1f ;  /* 0x005c1f00000e7f89 */ /* 0x000e2800000e0000 */
[----:B------:R-:W-:Y:S04]  /*125e0*/  @!P0 LDGSTS.E.BYPASS.LTC128B.128 [R8+0x10c00], desc[UR48][R2.64], !P3 ;  /* 0x10c0000002088fae */ /* 0x000fe8000d901d70 */
[----:B------:R-:W-:Y:S04]  /*125f0*/  @!P0 LDGSTS.E.BYPASS.LTC128B.128 [R8+0x12c00], desc[UR48][R2.64+0x40], !P4 ;  /* 0x12c0004002088fae */ /* 0x000fe8000e101d70 */
[----:B------:R1:W-:Y:S01]  /*12600*/  @!P0 LDGSTS.E.BYPASS.LTC128B.128 [R8+0x14c00], desc[UR48][R2.64+0x80], !P5 ;  /* 0x14c0008002088fae */ /* 0x0003e2000e901d70 */
[----:B------:R-:W-:-:S03]  /*12610*/  ISETP.GE.AND P0, PT, R6, UR40, PT ;  /* 0x0000002806007c0c */ /* 0x000fc6000bf06270 */
[----:B-1----:R-:W1:Y:S10]  /*12620*/  SHFL.IDX PT, R2, R4, 0x2, 0x1c1f ;  /* 0x005c1f0004027f89 */ /* 0x002e7400000e0000 */
[----:B0-----:R-:W-:Y:S01]  /*12630*/  @!P0 IADD3 R14, P1, R32, R14, RZ ;  /* 0x0000000e200e8210 */ /* 0x001fe20007f3e0ff */
[----:B------:R-:W0:Y:S04]  /*12640*/  SHFL.IDX PT, R4, R4, 0x3, 0x1c1f ;  /* 0x007c1f0004047f89 */ /* 0x000e2800000e0000 */
[----:B-1----:R-:W-:-:S02]  /*12650*/  @!P0 IMAD.X R7, RZ, RZ, R2, P1 ;  /* 0x000000ffff078224 */ /* 0x002fc400008e0602 */
[----:B------:R-:W-:Y:S02]  /*12660*/  @!P0 IMAD.MOV.U32 R2, RZ, RZ, R14 ;  /* 0x000000ffff028224 */ /* 0x000fe400078e000e */
[----:B------:R-:W-:Y:S01]  /*12670*/  @!P0 IMAD.MOV.U32 R3, RZ, RZ, R7 ;  /* 0x000000ffff038224 */ /* 0x000fe200078e0007 */
[----:B------:R1:W2:Y:S04]  /*12680*/  SHFL.IDX PT, R14, R0, 0x3, 0x1c1f ;  /* 0x007c1f00000e7f89 */ /* 0x0002a800000e0000 */
[----:B------:R1:W-:Y:S04]  /*12690*/  @!P0 LDGSTS.E.BYPASS.LTC128B.128 [R8+0x11400], desc[UR48][R2.64], !P3 ;  /* 0x1140000002088fae */ /* 0x0003e8000d901d70 */
[----:B------:R1:W-:Y:S04]  /*126a0*/  @!P0 LDGSTS.E.BYPASS.LTC128B.128 [R8+0x13400], desc[UR48][R2.64+0x40], !P4 ;  /* 0x1340004002088fae */ /* 0x0003e8000e101d70 */
[----:B0-----:R1:W-:Y:S02]  /*126b0*/  @!P0 LDGSTS.E.BYPASS.LTC128B.128 [R8+0x15400], desc[UR48][R2.64+0x80], !P5 ;  /* 0x1540008002088fae */ /* 0x0013e4000e901d70 */
.L_x_1214:
[----:B------:R-:W-:-:S05]  /*126c0*/  VIADD R5, R5, 0x60 ;  /* 0x0000006005057836 */ /* 0x000fca0000000000 */
[----:B------:R-:W-:-:S13]  /*126d0*/  ISETP.GE.AND P0, PT, R5, UR40, PT ;  /* 0x0000002805007c0c */ /* 0x000fda000bf06270 */
[----:B-12---:R-:W-:-:S05]  /*126e0*/  @!P0 IADD3 R2, P1, R32, R14, RZ ;  /* 0x0000000e20028210 */ /* 0x006fca0007f3e0ff */
[----:B------:R-:W-:-:S05]  /*126f0*/  @!P0 IMAD.X R3, RZ, RZ, R4, P1 ;  /* 0x000000ffff038224 */ /* 0x000fca00008e0604 */
[----:B------:R-:W-:Y:S01]  /*12700*/  @!PT LDS RZ, [RZ] ;  /* 0x00000000fffff984 */ /* 0x000fe20000000800 */
[----:B------:R-:W-:Y:S01]  /*12710*/  @!PT LDS RZ, [RZ] ;  /* 0x00000000fffff984 */ /* 0x000fe20000000800 */
[----:B------:R-:W-:Y:S01]  /*12720*/  @!PT LDS RZ, [RZ] ;  /* 0x00000000fffff984 */ /* 0x000fe20000000800 */
[----:B------:R0:W-:Y:S04]  /*12730*/  @!P0 LDGSTS.E.BYPASS.LTC128B.128 [R8+0x11c00], desc[UR48][R2.64], !P3 ;  /* 0x11c0000002088fae */ /* 0x0001e8000d901d70 */
[----:B------:R0:W-:Y:S04]  /*12740*/  @!P0 LDGSTS.E.BYPASS.LTC128B.128 [R8+0x13c00], desc[UR48][R2.64+0x40], !P4 ;  /* 0x13c0004002088fae */ /* 0x0001e8000e101d70 */
[----:B------:R0:W-:Y:S01]  /*12750*/  @!P0 LDGSTS.E.BYPASS.LTC128B.128 [R8+0x15c00], desc[UR48][R2.64+0x80], !P5 ;  /* 0x15c0008002088fae */ /* 0x0001e2000e901d70 */
[----:B------:R-:W-:Y:S01]  /*12760*/  PLOP3.LUT P0, PT, PT, PT, PT, 0x80, 0x0 ;  /* 0x000000000000781c */ /* 0x000fe20003f0f070 */
[----:B------:R-:W-:-:S12]  /*12770*/  NOP ;  /* 0x0000000000007918 */ /* 0x000fd80000000000 */
.L_x_1128:
[----:B------:R-:W-:Y:S02]  /*12780*/  PLOP3.LUT P1, PT, P1, P0, PT, 0xa2, 0x0 ;  /* 0x000000000000781c */ /* 0x000fe40000f21472 */
[----:B------:R-:W-:-:S08]  /*12790*/  @P0 R2UR P1, UR4, R17 ;  /* 0x00000000110402ca */ /* 0x000fd00000020000 */
[----:B------:R-:W-:-:S05]  /*127a0*/  @P0 PLOP3.LUT P0, PT, P1, PT, PT, 0x80, 0x0 ;  /* 0x000000000000081c */ /* 0x000fca0000f0f070 */
[----:B------:R-:W-:Y:S01]  /*127b0*/  @!P1 SYNCS.ARRIVE.TRANS64.RED.A0T1 RZ, [UR4+0x22800], RZ ;  /* 0x022800ffffff99a7 */ /* 0x000fe20008200404 */
[----:B------:R-:W-:Y:S07]  /*127c0*/  @!P1 ARRIVES.LDGSTSBAR.64.TRANSCNT [UR4+0x22800] ;  /* 0x02280000ff0099b0 */ /* 0x000fee0008000a84 */
[----:B------:R-:W-:Y:S05]  /*127d0*/  @P0 BRA.U.ANY `(.L_x_1128) ;  /* 0xfffffffd00e80947 */ /* 0x000fea000393ffff */
[----:B0-----:R-:W2:Y:S02]  /*127e0*/  LDL.LU R2, [R1+0x10] ;  /* 0x0000100001027983 */ /* 0x001ea40000300800 */
        /* <DEDUP_REMOVED lines=9> */
[----:B------:R-:W1:Y:S03]  /*12880*/  SYNCS.PHASECHK.TRANS64.TRYWAIT P0, [R17+URZ+0x22820], R0 ;  /* 0x02282000110075a7 */ /* 0x000e66000800017f */
[----:B01----:R-:W-:Y:S05]  /*12890*/  @!P0 BRA `(.L_x_1130) ;  /* 0x0000003400048947 */ /* 0x003fea0003800000 */
.L_x_1215:
[----:B------:R-:W-:Y:S05]  /*128a0*/  BSYNC B0 ;  /* 0x0000000000007941 */ /* 0x000fea0003800000 */
.L_x_1129:
[----:B------:R-:W-:-:S04]  /*128b0*/  UIADD3 UR4, UR44, -0x2, URZ ;  /* 0xfffffffe2c047890 */ /* 0x000fc8000fffe03f */
[----:B------:R-:W-:-:S06]  /*128c0*/  UISETP.GE.AND UP0, UPT, UR4, UR45, UPT ;  /* 0x0000002d0400728c */ /* 0x000fcc000bf06270 */
[----:B------:R-:W-:-:S13]  /*128d0*/  PLOP3.LUT P0, PT, PT, PT, UP0, 0x40, 0x0 ;  /* 0x000000000000781c */ /* 0x000fda0003f0e808 */
[----:B------:R-:W-:Y:S05]  /*128e0*/  @P0 BRA `(.L_x_1131) ;  /* 0x0000001000880947 */ /* 0x000fea0003800000 */
[----:B------:R-:W-:Y:S02]  /*128f0*/  IMAD.MOV.U32 R4, RZ, RZ, R19 ;  /* 0x000000ffff047224 */ /* 0x000fe400078e0013 */
[----:B------:R-:W-:Y:S02]  /*12900*/  IMAD.MOV.U32 R5, RZ, RZ, R23 ;  /* 0x000000ffff057224 */ /* 0x000fe400078e0017 */
[----:B------:R-:W-:-:S07]  /*12910*/  IMAD.U32 R20, RZ, RZ, UR4 ;  /* 0x00000004ff147e24 */ /* 0x000fce000f8e00ff */
.L_x_1151:
[----:B-1----:R-:W1:Y:S01]  /*12920*/  LDC R3, c[0x0][0x430] ;  /* 0x00010c00ff037b82 */ /* 0x002e620000000800 */
[----:B0-2---:R-:W0:Y:S01]  /*12930*/  S2R R0, SR_TID.X ;  /* 0x0000000000007919 */ /* 0x005e220000002100 */
[----:B------:R-:W-:Y:S05]  /*12940*/  YIELD ;  /* 0x0000000000007946 */ /* 0x000fea0003800000 */
[----:B------:R-:W-:Y:S01]  /*12950*/  ULDC.64 UR4, c[0x0][0x428] ;  /* 0x00010a0000047ab9 */ /* 0x000fe20000000a00 */
[----:B------:R-:W-:Y:S01]  /*12960*/  VIADD R19, R4, 0x1 ;  /* 0x0000000104137836 */ /* 0x000fe20000000000 */
[----:B-1----:R-:W-:Y:S02]  /*12970*/  ISETP.NE.AND P0, PT, R3, 0x1, PT ;  /* 0x000000010300780c */ /* 0x002fe40003f05270 */
[C---:B0-----:R-:W-:Y:S01]  /*12980*/  LOP3.LUT R2, R0.reuse, 0x7f, RZ, 0xc0, !PT ;  /* 0x0000007f00027812 */ /* 0x041fe200078ec0ff */
[----:B------:R-:W-:-:S10]  /*12990*/  IMAD.SHL.U32 R0, R0, 0x20, RZ ;  /* 0x0000002000007824 */ /* 0x000fd400078e00ff */
[----:B------:R-:W0:Y:S01]  /*129a0*/  @P0 LDC R7, c[0x0][0x434] ;  /* 0x00010d00ff070b82 */ /* 0x000e220000000800 */
[----:B------:R-:W-:Y:S02]  /*129b0*/  SHF.R.U32.HI R2, RZ, 0x2, R2 ;  /* 0x00000002ff027819 */ /* 0x000fe40000011602 */
[----:B------:R-:W-:-:S03]  /*129c0*/  LOP3.LUT R0, R0, 0x60, RZ, 0xc0, !PT ;  /* 0x0000006000007812 */ /* 0x000fc600078ec0ff */
[----:B------:R-:W-:Y:S02]  /*129d0*/  IMAD R3, R20, 0x80, R2 ;  /* 0x0000008014037824 */ /* 0x000fe400078e0202 */
[----:B------:R-:W1:Y:S03]  /*129e0*/  @P0 LDC R9, c[0x0][0x438] ;  /* 0x00010e00ff090b82 */ /* 0x000e660000000800 */
[----:B------:R-:W-:-:S05]  /*129f0*/  IADD3 R0, R0, R3, R34 ;  /* 0x0000000300007210 */ /* 0x000fca0007ffe022 */
[----:B------:R-:W-:Y:S02]  /*12a00*/  IMAD.MOV.U32 R8, RZ, RZ, R0 ;  /* 0x000000ffff087224 */ /* 0x000fe400078e0000 */
[----:B0-----:R-:W-:-:S04]  /*12a10*/  @P0 IMAD.HI.U32 R2, R0, R7, RZ ;  /* 0x0000000700020227 */ /* 0x001fc800078e00ff */
[----:B------:R-:W-:Y:S01]  /*12a20*/  IMAD R7, R33, UR4, RZ ;  /* 0x0000000421077c24 */ /* 0x000fe2000f8e02ff */
[----:B-1----:R-:W-:-:S03]  /*12a30*/  @P0 SHF.R.U32.HI R8, RZ, R9, R2 ;  /* 0x00000009ff080219 */ /* 0x002fc60000011602 */
[----:B------:R-:W-:Y:S01]  /*12a40*/  IMAD R7, R24, UR5, R7 ;  /* 0x0000000518077c24 */ /* 0x000fe2000f8e0207 */
[--C-:B------:R-:W-:Y:S01]  /*12a50*/  SHF.R.S32.HI R3, RZ, 0x1f, R8.reuse ;  /* 0x0000001fff037819 */ /* 0x100fe20000011408 */
[----:B------:R-:W-:-:S04]  /*12a60*/  IMAD.MOV.U32 R2, RZ, RZ, R8 ;  /* 0x000000ffff027224 */ /* 0x000fc800078e0008 */
[----:B------:R-:W-:Y:S01]  /*12a70*/  IMAD.WIDE.U32 R2, R24, UR4, R2 ;  /* 0x0000000418027c25 */ /* 0x000fe2000f8e0002 */
[----:B------:R-:W-:-:S03]  /*12a80*/  ULDC.64 UR4, c[0x0][0x418] ;  /* 0x0001060000047ab9 */ /* 0x000fc60000000a00 */
[----:B------:R-:W-:Y:S01]  /*12a90*/  IMAD.IADD R3, R7, 0x1, R3 ;  /* 0x0000000107037824 */ /* 0x000fe200078e0203 */
[C---:B------:R-:W-:Y:S01]  /*12aa0*/  LEA R6, P0, R2.reuse, UR4, 0x2 ;  /* 0x0000000402067c11 */ /* 0x040fe2000f8010ff */
[----:B------:R-:W-:Y:S01]  /*12ab0*/  IMAD.U32 R10, RZ, RZ, UR50 ;  /* 0x00000032ff0a7e24 */ /* 0x000fe2000f8e00ff */
[----:B------:R-:W-:Y:S02]  /*12ac0*/  ULDC UR4, c[0x0][0x430] ;  /* 0x00010c0000047ab9 */ /* 0x000fe40000000800 */
[----:B------:R-:W-:Y:S02]  /*12ad0*/  LEA.HI.X R7, R2, UR5, R3, 0x2, P0 ;  /* 0x0000000502077c11 */ /* 0x000fe400080f1403 */
[----:B------:R-:W-:Y:S01]  /*12ae0*/  ISETP.NE.AND P1, PT, R10, 0x3, PT ;  /* 0x000000030a00780c */ /* 0x000fe20003f25270 */
[----:B------:R-:W-:Y:S01]  /*12af0*/  IMAD.MOV R3, RZ, RZ, -R8 ;  /* 0x000000ffff037224 */ /* 0x000fe200078e0a08 */
[----:B------:R-:W-:Y:S01]  /*12b00*/  ISETP.NE.AND P0, PT, R19, 0x2, PT ;  /* 0x000000021300780c */ /* 0x000fe20003f05270 */
[----:B------:R0:W2:Y:S03]  /*12b10*/  LDG.E R6, desc[UR48][R6.64] ;  /* 0x0000003006067981 */ /* 0x0000a6000c1e1900 */
[----:B------:R-:W-:-:S02]  /*12b20*/  SEL R23, RZ, 0x1, P0 ;  /* 0x00000001ff177807 */ /* 0x000fc40000000000 */
[----:B------:R-:W-:Y:S01]  /*12b30*/  SEL R19, R19, RZ, P0 ;  /* 0x000000ff13137207 */ /* 0x000fe20000000000 */
[----:B0-----:R-:W-:Y:S02]  /*12b40*/  IMAD R7, R3, UR4, R0 ;  /* 0x0000000403077c24 */ /* 0x001fe4000f8e0200 */
[----:B------:R-:W-:Y:S01]  /*12b50*/  IMAD.MOV.U32 R0, RZ, RZ, R20 ;  /* 0x000000ffff007224 */ /* 0x000fe200078e0014 */
[----:B------:R-:W-:Y:S01]  /*12b60*/  LOP3.LUT R23, R5, R23, RZ, 0x3c, !PT ;  /* 0x0000001705177212 */ /* 0x000fe200078e3cff */
[----:B------:R-:W-:-:S03]  /*12b70*/  VIADD R20, R20, 0xffffffff ;  /* 0xffffffff14147836 */ /* 0x000fc60000000000 */
[----:B------:R-:W-:Y:S02]  /*12b80*/  ISETP.GT.AND P2, PT, R0, UR45, PT ;  /* 0x0000002d00007c0c */ /* 0x000fe4000bf44270 */
[----:B--2---:R-:W-:Y:S01]  /*12b90*/  SHF.R.S32.HI R9, RZ, 0x1f, R6 ;  /* 0x0000001fff097819 */ /* 0x004fe20000011406 */
[----:B------:R-:W-:Y:S10]  /*12ba0*/  @!P1 BRA `(.L_x_1132) ;  /* 0x0000000000049947 */ /* 0x000ff40003800000 */
[----:B------:R-:W-:Y:S01]  /*12bb0*/  BPT.TRAP 0x1 ;  /* 0x000000040000795c */ /* 0x000fe20000300000 */
.L_x_1132:
[----:B------:R-:W-:Y:S01]  /*12bc0*/  IMAD R0, R19, 0x8, R17 ;  /* 0x0000000813007824 */ /* 0x000fe200078e0211 */
[----:B------:R-:W-:Y:S01]  /*12bd0*/  SHF.L.U32 R10, R23, 0x1f, RZ ;  /* 0x0000001f170a7819 */ /* 0x000fe200000006ff */
[----:B------:R-:W-:Y:S01]  /*12be0*/  BSSY B0, `(.L_x_1133) ;  /* 0x0000004000007945 */ /* 0x000fe20003800000 */
[----:B------:R-:W-:Y:S02]  /*12bf0*/  SHF.R.S32.HI R8, RZ, 0x1f, R7 ;  /* 0x0000001fff087819 */ /* 0x000fe40000011407 */
[----:B------:R-:W0:Y:S02]  /*12c00*/  SYNCS.PHASECHK.TRANS64.TRYWAIT P0, [R0+URZ+0x22880], R10 ;  /* 0x0228800a000075a7 */ /* 0x000e24000800017f */
[----:B0-----:R-:W-:Y:S05]  /*12c10*/  @!P0 BRA `(.L_x_1134) ;  /* 0x0000003000388947 */ /* 0x001fea0003800000 */
.L_x_1216:
[----:B------:R-:W-:Y:S05]  /*12c20*/  BSYNC B0 ;  /* 0x0000000000007941 */ /* 0x000fea0003800000 */
.L_x_1133:
[----:B------:R-:W-:Y:S01]  /*12c30*/  ULDC.64 UR4, c[0x0][0x328] ;  /* 0x0000ca0000047ab9 */ /* 0x000fe20000000a00 */
[----:B------:R-:W-:Y:S01]  /*12c40*/  ULDC.64 UR6, c[0x0][0x318] ;  /* 0x0000c60000067ab9 */ /* 0x000fe20000000a00 */
[----:B------:R-:W-:Y:S01]  /*12c50*/  IMAD R11, R8, UR4, RZ ;  /* 0x00000004080b7c24 */ /* 0x000fe2000f8e02ff */
[C---:B------:R-:W-:Y:S01]  /*12c60*/  LOP3.LUT P3, RZ, R16.reuse, 0x2, RZ, 0xc0, !PT ;  /* 0x0000000210ff7812 */ /* 0x040fe2000786c0ff */
[----:B------:R-:W-:Y:S01]  /*12c70*/  IMAD.WIDE.U32 R2, R7, UR4, RZ ;  /* 0x0000000407027c25 */ /* 0x000fe2000f8e00ff */
[----:B------:R-:W-:-:S03]  /*12c80*/  LOP3.LUT P1, RZ, R16, 0x1, RZ, 0xc0, !PT ;  /* 0x0000000110ff7812 */ /* 0x000fc6000782c0ff */
[----:B------:R-:W-:Y:S01]  /*12c90*/  IMAD R11, R7, UR5, R11 ;  /* 0x00000005070b7c24 */ /* 0x000fe2000f8e020b */
[----:B------:R-:W-:Y:S01]  /*12ca0*/  ULDC.64 UR4, c[0x0][0x338] ;  /* 0x0000ce0000047ab9 */ /* 0x000fe20000000a00 */
[----:B------:R-:W-:Y:S02]  /*12cb0*/  IMAD R21, R19, 0x4000, R37 ;  /* 0x0000400013157824 */ /* 0x000fe400078e0225 */
        /* <DEDUP_REMOVED lines=9> */
[----:B------:R-:W-:-:S02]  /*12d50*/  UMOV UR4, 0xffffffff ;  /* 0xffffffff00047882 */ /* 0x000fc40000000000 */
[----:B------:R-:W-:-:S04]  /*12d60*/  IADD3 R18, P0, R2, UR6, RZ ;  /* 0x0000000602127c10 */ /* 0x000fc8000ff1e0ff */
[----:B------:R-:W-:Y:S01]  /*12d70*/  IADD3.X R27, R27, UR7, R3, P0, !PT ;  /* 0x000000071b1b7c10 */ /* 0x000fe200087fe403 */
[----:B------:R-:W-:Y:S08]  /*12d80*/  BRA.DIV UR4, `(.L_x_1135) ;  /* 0x0000002e04f07947 */ /* 0x000ff0000b800000 */
[----:B------:R-:W1:Y:S01]  /*12d90*/  SHFL.IDX PT, R2, R18, RZ, 0x1c1f ;  /* 0x001c1fff12027589 */ /* 0x000e6200000e0000 */
[----:B------:R-:W-:-:S03]  /*12da0*/  IADD3 R21, R17, R21, R29 ;  /* 0x0000001511157210 */ /* 0x000fc60007ffe01d */
[----:B------:R-:W2:Y:S02]  /*12db0*/  SHFL.IDX PT, R3, R27, RZ, 0x1c1f ;  /* 0x001c1fff1b037589 */ /* 0x000ea400000e0000 */
[----:B------:R-:W-:Y:S01]  /*12dc0*/  IMAD.IADD R25, R30, 0x1, R21 ;  /* 0x000000011e197824 */ /* 0x000fe200078e0215 */
[----:B-1----:R-:W-:-:S05]  /*12dd0*/  IADD3 R2, P0, R32, R2, RZ ;  /* 0x0000000220027210 */ /* 0x002fca0007f1e0ff */
[----:B--2---:R-:W-:-:S05]  /*12de0*/  IMAD.X R3, RZ, RZ, R3, P0 ;  /* 0x000000ffff037224 */ /* 0x004fca00000e0603 */
[----:B------:R-:W-:Y:S01]  /*12df0*/  @!PT LDS RZ, [RZ] ;  /* 0x00000000fffff984 */ /* 0x000fe20000000800 */
        /* <DEDUP_REMOVED lines=10> */
[----:B------:R-:W3:Y:S01]  /*12ea0*/  SHFL.IDX PT, R27, R27, 0x3, 0x1c1f ;  /* 0x007c1f001b1b7f89 */ /* 0x000ee200000e0000 */
[----:B-1----:R-:W-:-:S05]  /*12eb0*/  IADD3 R2, P0, R32, R2, RZ ;  /* 0x0000000220027210 */ /* 0x002fca0007f1e0ff */
[----:B--2---:R-:W-:-:S05]  /*12ec0*/  IMAD.X R3, RZ, RZ, R3, P0 ;  /* 0x000000ffff037224 */ /* 0x004fca00000e0603 */
[----:B------:R-:W-:Y:S04]  /*12ed0*/  LDGSTS.E.BYPASS.LTC128B.128 [R21+0xa400], desc[UR48][R2.64], !P3 ;  /* 0x0a40000002157fae */ /* 0x000fe8000d901d70 */
[----:B------:R1:W-:Y:S04]  /*12ee0*/  LDGSTS.E.BYPASS.LTC128B.128 [R25+0xa400], desc[UR48][R2.64+0x40], !P1 ;  /* 0x0a40004002197fae */ /* 0x0003e8000c901d70 */
[----:B-1-3--:R1:W2:Y:S02]  /*12ef0*/  SHFL.IDX PT, R2, R18, 0x3, 0x1c1f ;  /* 0x007c1f0012027f89 */ /* 0x00a2a400000e0000 */
.L_x_1226:
        /* <DEDUP_REMOVED lines=9> */
.L_x_1136:
        /* <DEDUP_REMOVED lines=11> */
.L_x_1137:
[----:B------:R2:W-:Y:S01]  /*13040*/  SYNCS.ARRIVE.TRANS64.A1T0 RZ, [R0+URZ+0x22870], RZ ;  /* 0x022870ff00ff79a7 */ /* 0x0005e2000810003f */
[----:B------:R-:W-:Y:S05]  /*13050*/  @!P3 BRA `(.L_x_1138) ;  /* 0x000000000004b947 */ /* 0x000fea0003800000 */
[----:B------:R-:W-:Y:S01]  /*13060*/  BPT.TRAP 0x1 ;  /* 0x000000040000795c */ /* 0x000fe20000300000 */
.L_x_1138:
[----:B------:R-:W3:Y:S01]  /*13070*/  SYNCS.PHASECHK.TRANS64.TRYWAIT P0, [R0+URZ+0x22840], R10 ;  /* 0x0228400a000075a7 */ /* 0x000ee2000800017f */
[----:B------:R-:W-:Y:S04]  /*13080*/  BSSY B0, `(.L_x_1139) ;  /* 0x0000002000007945 */ /* 0x000fe80003800000 */
[----:B---3--:R-:W-:Y:S05]  /*13090*/  @!P0 BRA `(.L_x_1140) ;  /* 0x0000003000588947 */ /* 0x008fea0003800000 */
.L_x_1227:
[----:B------:R-:W-:Y:S05]  /*130a0*/  BSYNC B0 ;  /* 0x0000000000007941 */ /* 0x000fea0003800000 */
.L_x_1139:
[----:B------:R-:W-:Y:S01]  /*130b0*/  ULDC.64 UR4, c[0x0][0x300] ;  /* 0x0000c00000047ab9 */ /* 0x000fe20000000a00 */
[----:B------:R-:W-:Y:S01]  /*130c0*/  ULDC.64 UR6, c[0x0][0x2e8] ;  /* 0x0000ba0000067ab9 */ /* 0x000fe20000000a00 */
[----:B------:R-:W-:Y:S01]  /*130d0*/  IMAD R8, R8, UR4, RZ ;  /* 0x0000000408087c24 */ /* 0x000fe2000f8e02ff */
[C---:B------:R-:W-:Y:S01]  /*130e0*/  LOP3.LUT P4, RZ, R16.reuse, 0x10, RZ, 0xc0, !PT ;  /* 0x0000001010ff7812 */ /* 0x040fe2000788c0ff */
[C---:B------:R-:W-:Y:S01]  /*130f0*/  IMAD.WIDE.U32 R2, R7.reuse, UR4, RZ ;  /* 0x0000000407027c25 */ /* 0x040fe2000f8e00ff */
[C---:B------:R-:W-:Y:S02]  /*13100*/  LOP3.LUT P3, RZ, R16.reuse, 0x8, RZ, 0xc0, !PT ;  /* 0x0000000810ff7812 */ /* 0x040fe4000786c0ff */
[----:B------:R-:W-:Y:S01]  /*13110*/  LOP3.LUT P1, RZ, R16, 0x4, RZ, 0xc0, !PT ;  /* 0x0000000410ff7812 */ /* 0x000fe2000782c0ff */
[----:B------:R-:W-:Y:S01]  /*13120*/  IMAD R8, R7, UR5, R8 ;  /* 0x0000000507087c24 */ /* 0x000fe2000f8e0208 */
[----:B------:R-:W-:Y:S02]  /*13130*/  ULDC.64 UR4, c[0x0][0x310] ;  /* 0x0000c40000047ab9 */ /* 0x000fe40000000a00 */
[----:B------:R-:W-:-:S02]  /*13140*/  IMAD R7, R9, UR4, RZ ;  /* 0x0000000409077c24 */ /* 0x000fc4000f8e02ff */
[----:B------:R-:W-:Y:S02]  /*13150*/  IMAD.IADD R3, R3, 0x1, R8 ;  /* 0x0000000103037824 */ /* 0x000fe400078e0208 */
[C---:B------:R-:W-:Y:S02]  /*13160*/  IMAD R7, R6.reuse, UR5, R7 ;  /* 0x0000000506077c24 */ /* 0x040fe4000f8e0207 */
[----:B------:R-:W-:Y:S01]  /*13170*/  IMAD.WIDE.U32 R2, R6, UR4, R2 ;  /* 0x0000000406027c25 */ /* 0x000fe2000f8e0002 */
        /* <DEDUP_REMOVED lines=8> */
[----:B------:R-:W-:Y:S01]  /*13200*/  IMAD R7, R19, 0x6000, R36 ;  /* 0x0000600013077824 */ /* 0x000fe200078e0224 */
[----:B------:R-:W-:Y:S07]  /*13210*/  BRA.DIV UR4, `(.L_x_1141) ;  /* 0x00000032040c7947 */ /* 0x000fee000b800000 */
[----:B------:R-:W4:Y:S01]  /*13220*/  SHFL.IDX PT, R2, R6, RZ, 0x1c1f ;  /* 0x001c1fff06027589 */ /* 0x000f2200000e0000 */
[----:B------:R-:W-:-:S03]  /*13230*/  IMAD.IADD R7, R17, 0x1, R7 ;  /* 0x0000000111077824 */ /* 0x000fc600078e0207 */
[----:B------:R-:W5:Y:S04]  /*13240*/  SHFL.IDX PT, R3, R8, RZ, 0x1c1f ;  /* 0x001c1fff08037589 */ /* 0x000f6800000e0000 */
[----:B------:R-:W-:Y:S04]  /*13250*/  SHFL.IDX PT, R9, R8, 0x2, 0x1c1f ;  /* 0x005c1f0008097f89 */ /* 0x000fe800000e0000 */
[----:B------:R-:W-:Y:S01]  /*13260*/  SHFL.IDX PT, R14, R6, 0x3, 0x1c1f ;  /* 0x007c1f00060e7f89 */ /* 0x000fe200000e0000 */
        /* <DEDUP_REMOVED lines=15> */
[----:B------:R4:W0:Y:S04]  /*13360*/  SHFL.IDX PT, R9, R8, 0x3, 0x1c1f ;  /* 0x007c1f0008097f89 */ /* 0x00082800000e0000 */
[----:B------:R4:W-:Y:S04]  /*13370*/  LDGSTS.E.BYPASS.LTC128B.128 [R7+0x17400], desc[UR48][R2.64], !P4 ;  /* 0x1740000002077fae */ /* 0x0009e8000e101d70 */
[----:B------:R4:W-:Y:S04]  /*13380*/  LDGSTS.E.BYPASS.LTC128B.128 [R7+0x19400], desc[UR48][R2.64+0x40], !P3 ;  /* 0x1940004002077fae */ /* 0x0009e8000d901d70 */
[----:B------:R4:W-:Y:S02]  /*13390*/  LDGSTS.E.BYPASS.LTC128B.128 [R7+0x1b400], desc[UR48][R2.64+0x80], !P1 ;  /* 0x1b40008002077fae */ /* 0x0009e4000c901d70 */
.L_x_1237:
[----:B----4-:R-:W-:-:S05]  /*133a0*/  IADD3 R2, P0, R32, R14, RZ ;  /* 0x0000000e20027210 */ /* 0x010fca0007f1e0ff */
[----:B0-----:R-:W-:Y:S01]  /*133b0*/  IMAD.X R3, RZ, RZ, R9, P0 ;  /* 0x000000ffff037224 */ /* 0x001fe200000e0609 */
        /* <DEDUP_REMOVED lines=8> */
.L_x_1142:
        /* <DEDUP_REMOVED lines=11> */
.L_x_1143:
[----:B------:R2:W-:Y:S02]  /*134f0*/  SYNCS.ARRIVE.TRANS64.A1T0 RZ, [R0+URZ+0x22830], RZ ;  /* 0x022830ff00ff79a7 */ /* 0x0005e4000810003f */
[----:B--23--:R-:W-:-:S05]  /*13500*/  IMAD.U32 R0, RZ, RZ, UR47 ;  /* 0x0000002fff007e24 */ /* 0x00cfca000f8e00ff */
[----:B------:R-:W-:-:S13]  /*13510*/  ISETP.NE.AND P0, PT, R0, 0x3, PT ;  /* 0x000000030000780c */ /* 0x000fda0003f05270 */
[----:B------:R-:W-:Y:S05]  /*13520*/  @!P0 BRA `(.L_x_1144) ;  /* 0x0000000000048947 */ /* 0x000fea0003800000 */
[----:B------:R-:W-:Y:S01]  /*13530*/  BPT.TRAP 0x1 ;  /* 0x000000040000795c */ /* 0x000fe20000300000 */
.L_x_1144:
[----:B------:R-:W-:Y:S01]  /*13540*/  LOP3.LUT R3, R5, 0x1, RZ, 0x3c, !PT ;  /* 0x0000000105037812 */ /* 0x000fe200078e3cff */
[----:B------:R-:W-:Y:S01]  /*13550*/  IMAD R0, R4, 0x8, R17 ;  /* 0x0000000804007824 */ /* 0x000fe200078e0211 */
[----:B------:R-:W-:Y:S02]  /*13560*/  BSSY B0, `(.L_x_1145) ;  /* 0x0000004000007945 */ /* 0x000fe40003800000 */
[----:B------:R-:W-:-:S04]  /*13570*/  SHF.L.U32 R3, R3, 0x1f, RZ ;  /* 0x0000001f03037819 */ /* 0x000fc800000006ff */
[----:B------:R-:W0:Y:S02]  /*13580*/  SYNCS.PHASECHK.TRANS64.TRYWAIT P1, [R0+URZ+0x22870], R3 ;  /* 0x02287003000075a7 */ /* 0x000e24000802017f */
[----:B0-----:R-:W-:Y:S05]  /*13590*/  @!P1 BRA `(.L_x_1146) ;  /* 0x00000030005c9947 */ /* 0x001fea0003800000 */
.L_x_1238:
[----:B------:R-:W-:Y:S05]  /*135a0*/  BSYNC B0 ;  /* 0x0000000000007941 */ /* 0x000fea0003800000 */
.L_x_1145:
[----:B------:R-:W-:-:S05]  /*135b0*/  IMAD.U32 R2, RZ, RZ, UR50 ;  /* 0x00000032ff027e24 */ /* 0x000fca000f8e00ff */
[----:B------:R-:W-:-:S13]  /*135c0*/  ISETP.NE.AND P1, PT, R2, 0x3, PT ;  /* 0x000000030200780c */ /* 0x000fda0003f25270 */
[----:B------:R-:W-:Y:S05]  /*135d0*/  @!P1 BRA `(.L_x_1147) ;  /* 0x0000000000049947 */ /* 0x000fea0003800000 */
[----:B------:R-:W-:Y:S01]  /*135e0*/  BPT.TRAP 0x1 ;  /* 0x000000040000795c */ /* 0x000fe20000300000 */
.L_x_1147:
[----:B0-----:R-:W-:Y:S01]  /*135f0*/  SHF.L.U32 R3, R5, 0x1f, RZ ;  /* 0x0000001f05037819 */ /* 0x001fe200000006ff */
[----:B-1----:R-:W-:-:S03]  /*13600*/  IMAD.SHL.U32 R18, R4, 0x4000, RZ ;  /* 0x0000400004127824 */ /* 0x002fc600078e00ff */
[----:B------:R-:W0:Y:S02]  /*13610*/  SYNCS.PHASECHK.TRANS64.TRYWAIT P1, [R0+URZ+0x22860], R3 ;  /* 0x02286003000075a7 */ /* 0x000e24000802017f */
[----:B0-----:R-:W-:Y:S05]  /*13620*/  @!P1 BRA `(.L_x_1148) ;  /* 0x00000030004c9947 */ /* 0x001fea0003800000 */
.L_x_1239:
[----:B------:R-:W2:Y:S04]  /*13630*/  LDL R2, [R1+0x4] ;  /* 0x0000040001027983 */ /* 0x000ea80000100800 */
[----:B------:R-:W3:Y:S01]  /*13640*/  LDL R12, [R1] ;  /* 0x00000000010c7983 */ /* 0x000ee20000100800 */
[----:B------:R-:W-:Y:S05]  /*13650*/  WARPSYNC.ALL ;  /* 0x0000000000007948 */ /* 0x000fea0003800000 */
[----:B------:R-:W-:-:S05]  /*13660*/  IMAD.U32 R21, RZ, RZ, UR50 ;  /* 0x00000032ff157e24 */ /* 0x000fca000f8e00ff */
[----:B------:R-:W-:Y:S02]  /*13670*/  ISETP.NE.AND P1, PT, R21, 0x3, PT ;  /* 0x000000031500780c */ /* 0x000fe40003f25270 */
[----:B--2---:R-:W-:Y:S02]  /*13680*/  LOP3.LUT R2, R18, R2, RZ, 0xfc, !PT ;  /* 0x0000000212027212 */ /* 0x004fe400078efcff */
[----:B---3--:R-:W-:-:S03]  /*13690*/  IADD3 R18, R17, R18, R12 ;  /* 0x0000001211127210 */ /* 0x008fc60007ffe00c */
[----:B0-----:R-:W-:-:S04]  /*136a0*/  IMAD.IADD R3, R17, 0x1, R2 ;  /* 0x0000000111037824 */ /* 0x001fc800078e0202 */
[----:B------:R-:W-:Y:S01]  /*136b0*/  IMAD.IADD R2, R31, 0x1, R3 ;  /* 0x000000011f027824 */ /* 0x000fe200078e0203 */
[----:B------:R-:W0:Y:S02]  /*136c0*/  LDSM.16.MT88.4 R4, [R3+0x8400] ;  /* 0x008400000304783b */ /* 0x000e240000004200 */
        /* <DEDUP_REMOVED lines=10> */
[----:B------:R0:W-:Y:S04]  /*13770*/  STSM.16.M88.4 [R18+0x2400], R12 ;  /* 0x0024000c12007844 */ /* 0x0001e80000000200 */
[----:B------:R-:W1:Y:S01]  /*13780*/  LDSM.16.MT88.4 R8, [R3+0x9400] ;  /* 0x009400000308783b */ /* 0x000e620000004200 */
[--C-:B0-----:R-:W-:Y:S02]  /*13790*/  IADD3 R12, R28, 0x400, R18.reuse ;  /* 0x000004001c0c7810 */ /* 0x101fe40007ffe012 */
[----:B------:R-:W-:Y:S02]  /*137a0*/  IADD3 R18, R31, 0x400, R18 ;  /* 0x000004001f127810 */ /* 0x000fe40007ffe012 */
[C-C-:B-1----:R-:W-:Y:S02]  /*137b0*/  PRMT R4, R8.reuse, 0x6420, R9.reuse ;  /* 0x0000642008047816 */ /* 0x142fe40000000009 */
[----:B------:R-:W-:-:S02]  /*137c0*/  PRMT R5, R8, 0x7531, R9 ;  /* 0x0000753108057816 */ /* 0x000fc40000000009 */
[C-C-:B------:R-:W-:Y:S02]  /*137d0*/  PRMT R6, R10.reuse, 0x6420, R11.reuse ;  /* 0x000064200a067816 */ /* 0x140fe4000000000b */
[----:B------:R-:W-:Y:S02]  /*137e0*/  PRMT R7, R10, 0x7531, R11 ;  /* 0x000075310a077816 */ /* 0x000fe4000000000b */
[----:B------:R-:W0:Y:S04]  /*137f0*/  LDSM.16.MT88.4 R8, [R2+0x9400] ;  /* 0x009400000208783b */ /* 0x000e280000004200 */
[----:B------:R0:W-:Y:S02]  /*13800*/  STSM.16.M88.4 [R12], R4 ;  /* 0x000000040c007844 */ /* 0x0001e40000000200 */
[----:B0-----:R-:W-:-:S02]  /*13810*/  PRMT R4, R8, 0x6420, R9 ;  /* 0x0000642008047816 */ /* 0x001fc40000000009 */
[----:B------:R-:W-:Y:S02]  /*13820*/  PRMT R5, R8, 0x7531, R9 ;  /* 0x0000753108057816 */ /* 0x000fe40000000009 */
        /* <DEDUP_REMOVED lines=8> */
[----:B------:R-:W-:-:S05]  /*138b0*/  PRMT R11, R14, 0x7531, R15 ;  /* 0x000075310e0b7816 */ /* 0x000fca000000000f */
[----:B------:R1:W-:Y:S02]  /*138c0*/  STSM.16.M88.4 [R18], R8 ;  /* 0x0000000812007844 */ /* 0x0003e40000000200 */
[C-C-:B-1----:R-:W-:Y:S02]  /*138d0*/  PRMT R8, R4.reuse, 0x6420, R5.reuse ;  /* 0x0000642004087816 */ /* 0x142fe40000000005 */
[----:B------:R-:W-:Y:S02]  /*138e0*/  PRMT R9, R4, 0x7531, R5 ;  /* 0x0000753104097816 */ /* 0x000fe40000000005 */
[C-C-:B------:R-:W-:Y:S02]  /*138f0*/  PRMT R10, R6.reuse, 0x6420, R7.reuse ;  /* 0x00006420060a7816 */ /* 0x140fe40000000007 */
[----:B------:R-:W-:-:S05]  /*13900*/  PRMT R11, R6, 0x7531, R7 ;  /* 0x00007531060b7816 */ /* 0x000fca0000000007 */
[----:B------:R0:W-:Y:S04]  /*13910*/  STSM.16.M88.4 [R18+0x2000], R8 ;  /* 0x0020000812007844 */ /* 0x0001e80000000200 */
[----:B------:R-:W1:Y:S01]  /*13920*/  LDSM.16.MT88.4 R4, [R3+0xb400] ;  /* 0x00b400000304783b */ /* 0x000e620000004200 */
[----:B0-----:R-:W-:Y:S01]  /*13930*/  IMAD.IADD R18, R28, 0x1, R18 ;  /* 0x000000011c127824 */ /* 0x001fe200078e0212 */
[C-C-:B-1----:R-:W-:Y:S02]  /*13940*/  PRMT R12, R4.reuse, 0x6420, R5.reuse ;  /* 0x00006420040c7816 */ /* 0x142fe40000000005 */
[----:B------:R-:W-:Y:S02]  /*13950*/  PRMT R13, R4, 0x7531, R5 ;  /* 0x00007531040d7816 */ /* 0x000fe40000000005 */
[----:B------:R-:W-:-:S02]  /*13960*/  PRMT R14, R6, 0x6420, R7 ;  /* 0x00006420060e7816 */ /* 0x000fc40000000007 */
[----:B------:R-:W-:Y:S02]  /*13970*/  PRMT R15, R6, 0x7531, R7 ;  /* 0x00007531060f7816 */ /* 0x000fe40000000007 */
[----:B------:R-:W0:Y:S04]  /*13980*/  LDSM.16.MT88.4 R4, [R2+0xb400] ;  /* 0x00b400000204783b */ /* 0x000e280000004200 */
[----:B------:R1:W-:Y:S01]  /*13990*/  STSM.16.M88.4 [R18], R12 ;  /* 0x0000000c12007844 */ /* 0x0003e20000000200 */
        /* <DEDUP_REMOVED lines=13> */
.L_x_1149:
[----:B0-----:R0:W-:Y:S01]  /*13a70*/  SYNCS.ARRIVE.TRANS64.A1T0 RZ, [R0+URZ+0x22850], RZ ;  /* 0x022850ff00ff79a7 */ /* 0x0011e2000810003f */
[----:B------:R-:W-:Y:S06]  /*13a80*/  BAR.SYNC.DEFER_BLOCKING 0x2, 0x80 ;  /* 0x0082000000007b1d */ /* 0x000fec0000010000 */
[----:B------:R-:W-:Y:S05]  /*13a90*/  @!P0 BRA `(.L_x_1150) ;  /* 0x0000000000048947 */ /* 0x000fea0003800000 */
[----:B------:R-:W-:Y:S01]  /*13aa0*/  BPT.TRAP 0x1 ;  /* 0x000000040000795c */ /* 0x000fe20000300000 */
.L_x_1150:
[----:B0-----:R-:W-:Y:S02]  /*13ab0*/  VIADD R0, R0, 0x22880 ;  /* 0x0002288000007836 */ /* 0x001fe40000000000 */
[----:B------:R-:W-:Y:S02]  /*13ac0*/  IMAD.MOV.U32 R4, RZ, RZ, R19 ;  /* 0x000000ffff047224 */ /* 0x000fe400078e0013 */
[----:B------:R-:W-:Y:S01]  /*13ad0*/  IMAD.MOV.U32 R5, RZ, RZ, R23 ;  /* 0x000000ffff057224 */ /* 0x000fe200078e0017 */
[----:B------:R-:W-:-:S04]  /*13ae0*/  PRMT R0, R35, 0x654, R0 ;  /* 0x0000065423007816 */ /* 0x000fc80000000000 */
[----:B------:R2:W-:Y:S01]  /*13af0*/  SYNCS.ARRIVE.TRANS64.RED.A1T0 RZ, [R0+URZ], RZ ;  /* 0x000000ff00ff79a7 */ /* 0x0005e2000810043f */
[----:B------:R-:W-:Y:S05]  /*13b00*/  @P2 BRA `(.L_x_1151) ;  /* 0xffffffec00842947 */ /* 0x000fea000383ffff */
.L_x_1131:
[----:B0-2---:R-:W0:Y:S01]  /*13b10*/  S2R R0, SR_TID.X ;  /* 0x0000000000007919 */ /* 0x005e220000002100 */
[----:B------:R-:W-:Y:S01]  /*13b20*/  BSSY B0, `(.L_x_1152) ;  /* 0x0000012000007945 */ /* 0x000fe20003800000 */
[----:B------:R-:W-:Y:S01]  /*13b30*/  IMAD.U32 R6, RZ, RZ, UR47 ;  /* 0x0000002fff067e24 */ /* 0x000fe2000f8e00ff */
[----:B0-----:R-:W-:-:S04]  /*13b40*/  LOP3.LUT R0, R0, 0x7f, RZ, 0xc0, !PT ;  /* 0x0000007f00007812 */ /* 0x001fc800078ec0ff */
[----:B------:R-:W-:-:S13]  /*13b50*/  ISETP.NE.AND P1, PT, R0, RZ, PT ;  /* 0x000000ff0000720c */ /* 0x000fda0003f25270 */
[----:B------:R-:W-:Y:S05]  /*13b60*/  @P1 BRA `(.L_x_1153) ;  /* 0x0000000000341947 */ /* 0x000fea0003800000 */
[----:B------:R-:W0:Y:S01]  /*13b70*/  S2R R7, SR_LANEID ;  /* 0x0000000000077919 */ /* 0x000e220000000000 */
[----:B------:R-:W-:Y:S01]  /*13b80*/  VOTEU.ANY UR4, UPT, PT ;  /* 0x0000000000047886 */ /* 0x000fe200038e0100 */
[----:B------:R-:W2:Y:S01]  /*13b90*/  LDC.64 R2, c[0x0][0xc80] ;  /* 0x00032000ff027b82 */ /* 0x000ea20000000a00 */
[----:B------:R-:W0:Y:S08]  /*13ba0*/  FLO.U32 R0, UR4 ;  /* 0x0000000400007d00 */ /* 0x000e3000080e0000 */
[----:B------:R-:W2:Y:S01]  /*13bb0*/  POPC R5, UR4 ;  /* 0x0000000400057d09 */ /* 0x000ea20008000000 */
[----:B0-----:R-:W-:-:S13]  /*13bc0*/  ISETP.EQ.U32.AND P0, PT, R0, R7, PT ;  /* 0x000000070000720c */ /* 0x001fda0003f02070 */
[----:B--2---:R-:W2:Y:S01]  /*13bd0*/  @P0 ATOMG.E.ADD.STRONG.GPU PT, R3, desc[UR48][R2.64], R5 ;  /* 0x00000005020309a8 */ /* 0x004ea200081ee1f0 */
[----:B------:R-:W0:Y:S02]  /*13be0*/  S2R R4, SR_LTMASK ;  /* 0x0000000000047919 */ /* 0x000e240000003900 */
[----:B0-----:R-:W-:-:S04]  /*13bf0*/  LOP3.LUT R4, R4, UR4, RZ, 0xc0, !PT ;  /* 0x0000000404047c12 */ /* 0x001fc8000f8ec0ff */
[----:B------:R-:W0:Y:S01]  /*13c00*/  POPC R7, R4 ;  /* 0x0000000400077309 */ /* 0x000e220000000000 */
[----:B--2---:R-:W0:Y:S02]  /*13c10*/  SHFL.IDX PT, R0, R3, R0, 0x1f ;  /* 0x00001f0003007589 */ /* 0x004e2400000e0000 */
[----:B0-----:R-:W-:-:S05]  /*13c20*/  IADD3 R0, R0, UR51, R7 ;  /* 0x0000003300007c10 */ /* 0x001fca000fffe007 */
[----:B------:R0:W-:Y:S02]  /*13c30*/  STL [R1+0xc], R0 ;  /* 0x00000c0001007387 */ /* 0x0001e40000100800 */
.L_x_1153:
[----:B------:R-:W-:Y:S05]  /*13c40*/  BSYNC B0 ;  /* 0x0000000000007941 */ /* 0x000fea0003800000 */
.L_x_1152:
[----:B------:R-:W-:-:S13]  /*13c50*/  ISETP.NE.AND P2, PT, R6, 0x3, PT ;  /* 0x000000030600780c */ /* 0x000fda0003f45270 */
[----:B------:R-:W-:Y:S05]  /*13c60*/  @!P2 BRA `(.L_x_1154) ;  /* 0x000000000004a947 */ /* 0x000fea0003800000 */
[----:B------:R-:W-:Y:S01]  /*13c70*/  BPT.TRAP 0x1 ;  /* 0x000000040000795c */ /* 0x000fe20000300000 */
.L_x_1154:
[----:B------:R-:W-:Y:S01]  /*13c80*/  LOP3.LUT R3, R23, 0x1, RZ, 0x3c, !PT ;  /* 0x0000000117037812 */ /* 0x000fe200078e3cff */
[----:B-1----:R-:W-:Y:S01]  /*13c90*/  IMAD R18, R19, 0x8, R17 ;  /* 0x0000000813127824 */ /* 0x002fe200078e0211 */
[----:B------:R-:W-:Y:S02]  /*13ca0*/  BSSY B0, `(.L_x_1155) ;  /* 0x0000004000007945 */ /* 0x000fe40003800000 */
[----:B------:R-:W-:-:S04]  /*13cb0*/  SHF.L.U32 R3, R3, 0x1f, RZ ;  /* 0x0000001f03037819 */ /* 0x000fc800000006ff */
[----:B------:R-:W1:Y:S02]  /*13cc0*/  SYNCS.PHASECHK.TRANS64.TRYWAIT P0, [R18+URZ+0x22870], R3 ;  /* 0x02287003120075a7 */ /* 0x000e64000800017f */
[----:B-1----:R-:W-:Y:S05]  /*13cd0*/  @!P0 BRA `(.L_x_1156) ;  /* 0x0000002800b48947 */ /* 0x002fea0003800000 */
.L_x_1240:
[----:B------:R-:W-:Y:S05]  /*13ce0*/  BSYNC B0 ;  /* 0x0000000000007941 */ /* 0x000fea0003800000 */
.L_x_1155:
[----:B0-----:R-:W-:-:S05]  /*13cf0*/  IMAD.U32 R0, RZ, RZ, UR50 ;  /* 0x00000032ff007e24 */ /* 0x001fca000f8e00ff */
[----:B------:R-:W-:-:S13]  /*13d00*/  ISETP.NE.AND P0, PT, R0, 0x3, PT ;  /* 0x000000030000780c */ /* 0x000fda0003f05270 */
[----:B------:R-:W-:Y:S05]  /*13d10*/  @!P0 BRA `(.L_x_1157) ;  /* 0x0000000000048947 */ /* 0x000fea0003800000 */
[----:B------:R-:W-:Y:S01]  /*13d20*/  BPT.TRAP 0x1 ;  /* 0x000000040000795c */ /* 0x000fe20000300000 */
.L_x_1157:
[----:B-1----:R-:W-:-:S04]  /*13d30*/  SHF.L.U32 R3, R23, 0x1f, RZ ;  /* 0x0000001f17037819 */ /* 0x002fc800000006ff */
[----:B------:R-:W0:Y:S02]  /*13d40*/  SYNCS.PHASECHK.TRANS64.TRYWAIT P0, [R18+URZ+0x22860], R3 ;  /* 0x02286003120075a7 */ /* 0x000e24000800017f */
[----:B0-----:R-:W-:Y:S05]  /*13d50*/  @!P0 BRA `(.L_x_1158) ;  /* 0x0000002800a88947 */ /* 0x001fea0003800000 */
.L_x_1241:
[----:B------:R-:W2:Y:S04]  /*13d60*/  LDL R0, [R1+0x4] ;  /* 0x0000040001007983 */ /* 0x000ea80000100800 */
[----:B------:R-:W3:Y:S01]  /*13d70*/  LDL R20, [R1] ;  /* 0x0000000001147983 */ /* 0x000ee20000100800 */
[----:B------:R-:W-:Y:S01]  /*13d80*/  IMAD.SHL.U32 R2, R19, 0x4000, RZ ;  /* 0x0000400013027824 */ /* 0x000fe200078e00ff */
[----:B------:R-:W-:Y:S05]  /*13d90*/  WARPSYNC.ALL ;  /* 0x0000000000007948 */ /* 0x000fea0003800000 */
[----:B------:R-:W-:-:S05]  /*13da0*/  IMAD.U32 R21, RZ, RZ, UR50 ;  /* 0x00000032ff157e24 */ /* 0x000fca000f8e00ff */
[----:B------:R-:W-:Y:S02]  /*13db0*/  ISETP.NE.AND P0, PT, R21, 0x3, PT ;  /* 0x000000031500780c */ /* 0x000fe40003f05270 */
[----:B--2---:R-:W-:Y:S02]  /*13dc0*/  LOP3.LUT R0, R2, R0, RZ, 0xfc, !PT ;  /* 0x0000000002007212 */ /* 0x004fe400078efcff */
[----:B---3--:R-:W-:-:S03]  /*13dd0*/  IADD3 R2, R17, R2, R20 ;  /* 0x0000000211027210 */ /* 0x008fc60007ffe014 */
[----:B------:R-:W-:Y:S01]  /*13de0*/  IMAD.IADD R0, R17, 0x1, R0 ;  /* 0x0000000111007824 */ /* 0x000fe200078e0200 */
[----:B------:R-:W-:-:S03]  /*13df0*/  IADD3 R20, R28, 0x400, R2 ;  /* 0x000004001c147810 */ /* 0x000fc60007ffe002 */
[----:B0-----:R-:W-:Y:S01]  /*13e00*/  IMAD.IADD R3, R31, 0x1, R0 ;  /* 0x000000011f037824 */ /* 0x001fe200078e0200 */
[----:B------:R-:W0:Y:S04]  /*13e10*/  LDSM.16.MT88.4 R4, [R0+0x8400] ;  /* 0x008400000004783b */ /* 0x000e280000004200 */
[----:B------:R-:W1:Y:S01]  /*13e20*/  LDSM.16.MT88.4 R8, [R3+0x8400] ;  /* 0x008400000308783b */ /* 0x000e620000004200 */
[C-C-:B0-----:R-:W-:Y:S02]  /*13e30*/  PRMT R12, R4.reuse, 0x6420, R5.reuse ;  /* 0x00006420040c7816 */ /* 0x141fe40000000005 */
[----:B------:R-:W-:Y:S02]  /*13e40*/  PRMT R13, R4, 0x7531, R5 ;  /* 0x00007531040d7816 */ /* 0x000fe40000000005 */
[----:B------:R-:W-:-:S02]  /*13e50*/  PRMT R14, R6, 0x6420, R7 ;  /* 0x00006420060e7816 */ /* 0x000fc40000000007 */
[----:B------:R-:W-:Y:S02]  /*13e60*/  PRMT R15, R6, 0x7531, R7 ;  /* 0x00007531060f7816 */ /* 0x000fe40000000007 */
[C-C-:B-1----:R-:W-:Y:S02]  /*13e70*/  PRMT R4, R8.reuse, 0x6420, R9.reuse ;  /* 0x0000642008047816 */ /* 0x142fe40000000009 */
[----:B------:R-:W-:Y:S01]  /*13e80*/  PRMT R5, R8, 0x7531, R9 ;  /* 0x0000753108057816 */ /* 0x000fe20000000009 */
[----:B------:R-:W-:Y:S01]  /*13e90*/  STSM.16.M88.4 [R2+0x400], R12 ;  /* 0x0004000c02007844 */ /* 0x000fe20000000200 */
[C-C-:B------:R-:W-:Y:S02]  /*13ea0*/  PRMT R6, R10.reuse, 0x6420, R11.reuse ;  /* 0x000064200a067816 */ /* 0x140fe4000000000b */
[----:B------:R-:W-:-:S05]  /*13eb0*/  PRMT R7, R10, 0x7531, R11 ;  /* 0x000075310a077816 */ /* 0x000fca000000000b */
[----:B------:R0:W-:Y:S04]  /*13ec0*/  STSM.16.M88.4 [R2+0x2400], R4 ;  /* 0x0024000402007844 */ /* 0x0001e80000000200 */
[----:B------:R-:W1:Y:S04]  /*13ed0*/  LDSM.16.MT88.4 R4, [R0+0x9400] ;  /* 0x009400000004783b */ /* 0x000e680000004200 */
[----:B------:R-:W2:Y:S01]  /*13ee0*/  LDSM.16.MT88.4 R8, [R3+0x9400] ;  /* 0x009400000308783b */ /* 0x000ea20000004200 */
[----:B0-----:R-:W-:Y:S02]  /*13ef0*/  IADD3 R2, R31, 0x400, R2 ;  /* 0x000004001f027810 */ /* 0x001fe40007ffe002 */
[----:B-1----:R-:W-:-:S02]  /*13f00*/  PRMT R12, R4, 0x6420, R5 ;  /* 0x00006420040c7816 */ /* 0x002fc40000000005 */
[----:B------:R-:W-:Y:S02]  /*13f10*/  PRMT R13, R4, 0x7531, R5 ;  /* 0x00007531040d7816 */ /* 0x000fe40000000005 */
[C-C-:B------:R-:W-:Y:S02]  /*13f20*/  PRMT R14, R6.reuse, 0x6420, R7.reuse ;  /* 0x00006420060e7816 */ /* 0x140fe40000000007 */
[----:B------:R-:W-:Y:S02]  /*13f30*/  PRMT R15, R6, 0x7531, R7 ;  /* 0x00007531060f7816 */ /* 0x000fe40000000007 */
[C-C-:B--2---:R-:W-:Y:S02]  /*13f40*/  PRMT R4, R8.reuse, 0x6420, R9.reuse ;  /* 0x0000642008047816 */ /* 0x144fe40000000009 */
[----:B------:R-:W-:Y:S01]  /*13f50*/  PRMT R5, R8, 0x7531, R9 ;  /* 0x0000753108057816 */ /* 0x000fe20000000009 */
[----:B------:R-:W-:Y:S01]  /*13f60*/  STSM.16.M88.4 [R20], R12 ;  /* 0x0000000c14007844 */ /* 0x000fe20000000200 */
[----:B------:R-:W-:-:S02]  /*13f70*/  PRMT R6, R10, 0x6420, R11 ;  /* 0x000064200a067816 */ /* 0x000fc4000000000b */
[----:B------:R-:W-:-:S05]  /*13f80*/  PRMT R7, R10, 0x7531, R11 ;  /* 0x000075310a077816 */ /* 0x000fca000000000b */
[----:B------:R0:W-:Y:S04]  /*13f90*/  STSM.16.M88.4 [R20+0x2000], R4 ;  /* 0x0020000414007844 */ /* 0x0001e80000000200 */
[----:B------:R-:W1:Y:S04]  /*13fa0*/  LDSM.16.MT88.4 R4, [R0+0xa400] ;  /* 0x00a400000004783b */ /* 0x000e680000004200 */
[----:B------:R-:W2:Y:S01]  /*13fb0*/  LDSM.16.MT88.4 R8, [R3+0xa400] ;  /* 0x00a400000308783b */ /* 0x000ea20000004200 */
[----:B0-----:R-:W-:Y:S01]  /*13fc0*/  IMAD.IADD R20, R28, 0x1, R2 ;  /* 0x000000011c147824 */ /* 0x001fe200078e0202 */
        /* <DEDUP_REMOVED lines=18> */
[----:B------:R0:W-:Y:S01]  /*140f0*/  STSM.16.M88.4 [R20], R12 ;  /* 0x0000000c14007844 */ /* 0x0001e20000000200 */
        /* <DEDUP_REMOVED lines=11> */
.L_x_1159:
[----:B-1----:R1:W-:Y:S01]  /*141b0*/  SYNCS.ARRIVE.TRANS64.A1T0 RZ, [R18+URZ+0x22850], RZ ;  /* 0x022850ff12ff79a7 */ /* 0x0023e2000810003f */
[----:B------:R-:W-:Y:S06]  /*141c0*/  BAR.SYNC.DEFER_BLOCKING 0x2, 0x80 ;  /* 0x0082000000007b1d */ /* 0x000fec0000010000 */
[----:B------:R-:W-:Y:S05]  /*141d0*/  @!P2 BRA `(.L_x_1160) ;  /* 0x000000000004a947 */ /* 0x000fea0003800000 */
[----:B------:R-:W-:Y:S01]  /*141e0*/  BPT.TRAP 0x1 ;  /* 0x000000040000795c */ /* 0x000fe20000300000 */
.L_x_1160:
[----:B-1----:R-:W-:Y:S02]  /*141f0*/  VIADD R18, R18, 0x22880 ;  /* 0x0002288012127836 */ /* 0x002fe40000000000 */
[----:B------:R-:W-:-:S03]  /*14200*/  VIADD R19, R19, 0x1 ;  /* 0x0000000113137836 */ /* 0x000fc60000000000 */
[----:B------:R-:W-:Y:S02]  /*14210*/  PRMT R18, R35, 0x654, R18 ;  /* 0x0000065423127816 */ /* 0x000fe40000000012 */
[C---:B------:R-:W-:Y:S02]  /*14220*/  ISETP.NE.AND P0, PT, R19.reuse, 0x2, PT ;  /* 0x000000021300780c */ /* 0x040fe40003f05270 */
[----:B------:R1:W-:Y:S02]  /*14230*/  SYNCS.ARRIVE.TRANS64.RED.A1T0 RZ, [R18+URZ], RZ ;  /* 0x000000ff12ff79a7 */ /* 0x0003e4000810043f */
[----:B------:R-:W-:Y:S02]  /*14240*/  SEL R0, RZ, 0x1, P0 ;  /* 0x00000001ff007807 */ /* 0x000fe40000000000 */
[----:B------:R-:W-:Y:S02]  /*14250*/  SEL R19, R19, RZ, P0 ;  /* 0x000000ff13137207 */ /* 0x000fe40000000000 */
[----:B------:R-:W-:-:S07]  /*14260*/  LOP3.LUT R23, R23, R0, RZ, 0x3c, !PT ;  /* 0x0000000017177212 */ /* 0x000fce00078e3cff */
.L_x_1103:
[----:B------:R-:W-:Y:S05]  /*14270*/  BSYNC B7 ;  /* 0x0000000000077941 */ /* 0x000fea0003800000 */
.L_x_1101:
[----:B------:R3:W5:Y:S01]  /*14280*/  LDL R2, [R1+0xc] ;  /* 0x00000c0001027983 */ /* 0x0007620000100800 */
[----:B------:R-:W-:-:S13]  /*14290*/  LOP3.LUT P0, RZ, R16, 0x400, RZ, 0xc0, !PT ;  /* 0x0000040010ff7812 */ /* 0x000fda000780c0ff */
[----:B---3--:R-:W-:Y:S05]  /*142a0*/  @!P0 BRA `(.L_x_1161) ;  /* 0x0000000000248947 */ /* 0x008fea0003800000 */
[----:B------:R-:W3:Y:S08]  /*142b0*/  S2UR UR4, SR_CgaCtaId ;  /* 0x00000000000479c3 */ /* 0x000ef00000008800 */
[----:B------:R-:W-:Y:S01]  /*142c0*/  BAR.SYNC.DEFER_BLOCKING 0x5, 0x180 ;  /* 0x0146000000007b1d */ /* 0x000fe20000010000 */
[----:B--2---:R-:W-:Y:S01]  /*142d0*/  MOV R0, 0x400 ;  /* 0x0000040000007802 */ /* 0x004fe20000000f00 */
[----:B---3--:R-:W-:-:S05]  /*142e0*/  IMAD.U32 R35, RZ, RZ, UR4 ;  /* 0x00000004ff237e24 */ /* 0x008fca000f8e00ff */
[----:B------:R-:W-:-:S05]  /*142f0*/  LEA R17, R35, R0, 0x18 ;  /* 0x0000000023117211 */ /* 0x000fca00078ec0ff */
[----:B-----5:R-:W2:Y:S04]  /*14300*/  LDS R2, [R17+0x228d0] ;  /* 0x0228d00011027984 */ /* 0x020ea80000000800 */
[----:B--2---:R2:W-:Y:S01]  /*14310*/  STL [R1+0xc], R2 ;  /* 0x00000c0201007387 */ /* 0x0045e20000100800 */
[----:B------:R-:W-:Y:S06]  /*14320*/  BAR.ARV 0x4, 0x180 ;  /* 0x0106000000007b1d */ /* 0x000fec0000002000 */
[----:B------:R-:W-:Y:S05]  /*14330*/  BRA `(.L_x_1162) ;  /* 0x0000000000207947 */ /* 0x000fea0003800000 */
.L_x_1161:
[----:B------:R-:W3:Y:S01]  /*14340*/  @!P1 S2R R35, SR_CgaCtaId ;  /* 0x0000000000239919 */ /* 0x000ee20000008800 */
[----:B--2---:R-:W-:Y:S01]  /*14350*/  @!P1 MOV R0, 0x400 ;  /* 0x0000040000009802 */ /* 0x004fe20000000f00 */
[----:B------:R-:W-:Y:S03]  /*14360*/  BAR.SYNC.DEFER_BLOCKING 0x4, 0x180 ;  /* 0x0106000000007b1d */ /* 0x000fe60000010000 */
[----:B---3--:R-:W-:-:S03]  /*14370*/  @!P1 LEA R17, R35, R0, 0x18 ;  /* 0x0000000023119211 */ /* 0x008fc600078ec0ff */
[----:B-----5:R-:W2:Y:S04]  /*14380*/  SHFL.IDX PT, R0, R2, RZ, 0x1f ;  /* 0x00001fff02007589 */ /* 0x020ea800000e0000 */
[----:B------:R3:W-:Y:S04]  /*14390*/  @!P1 STS [R17+0x228d0], R2 ;  /* 0x0228d00211009388 */ /* 0x0007e80000000800 */
[----:B--2---:R3:W-:Y:S01]  /*143a0*/  STL [R1+0xc], R0 ;  /* 0x00000c0001007387 */ /* 0x0047e20000100800 */
[----:B------:R-:W-:Y:S06]  /*143b0*/  BAR.ARV 0x5, 0x180 ;  /* 0x0146000000007b1d */ /* 0x000fec0000002000 */
.L_x_1162:
[----:B---3--:R-:W3:Y:S01]  /*143c0*/  LDL R0, [R1+0xc] ;  /* 0x00000c0001007983 */ /* 0x008ee20000100800 */
[----:B------:R-:W-:Y:S02]  /*143d0*/  ULDC UR4, c[0x0][0xc38] ;  /* 0x00030e0000047ab9 */ /* 0x000fe40000000800 */
[----:B---3--:R-:W-:-:S13]  /*143e0*/  ISETP.GE.AND P0, PT, R0, UR4, PT ;  /* 0x0000000400007c0c */ /* 0x008fda000bf06270 */
[----:B------:R-:W-:Y:S05]  /*143f0*/  @!P0 BRA `(.L_x_1163) ;  /* 0xffffffbc00ac8947 */ /* 0x000fea000383ffff */
.L_x_1092:
[----:B------:R-:W3:Y:S01]  /*14400*/  LDL.LU R0, [R1+0x10] ;  /* 0x0000100001007983 */ /* 0x000ee20000300800 */
[----:B------:R-:W-:Y:S01]  /*14410*/  BSSY B0, `(.L_x_1164) ;  /* 0x000000b000007945 */ /* 0x000fe20003800000 */
[----:B0-----:R-:W0:Y:S01]  /*14420*/  S2R R5, SR_CgaCtaId ;  /* 0x0000000000057919 */ /* 0x001e220000008800 */
[----:B---3--:R-:W-:-:S05]  /*14430*/  VIADD R0, R0, 0x1 ;  /* 0x0000000100007836 */ /* 0x008fca0000000000 */
[----:B--2---:R-:W-:-:S04]  /*14440*/  LEA.HI R2, R0, R0, RZ, 0x1 ;  /* 0x0000000000027211 */ /* 0x004fc800078f08ff */
[----:B------:R-:W-:Y:S02]  /*14450*/  LOP3.LUT R3, R2, 0xfffffffe, RZ, 0xc0, !PT ;  /* 0xfffffffe02037812 */ /* 0x000fe400078ec0ff */
[----:B------:R-:W-:-:S03]  /*14460*/  MOV R2, 0x400 ;  /* 0x0000040000027802 */ /* 0x000fc60000000f00 */
[----:B------:R-:W-:Y:S01]  /*14470*/  IMAD.IADD R0, R0, 0x1, -R3 ;  /* 0x0000000100007824 */ /* 0x000fe200078e0a03 */
[----:B0-----:R-:W-:-:S04]  /*14480*/  LEA R5, R5, R2, 0x18 ;  /* 0x0000000205057211 */ /* 0x001fc800078ec0ff */
[----:B------:R-:W-:-:S04]  /*14490*/  SHF.L.U32 R0, R0, 0x1f, RZ ;  /* 0x0000001f00007819 */ /* 0x000fc800000006ff */
[----:B------:R-:W0:Y:S02]  /*144a0*/  SYNCS.PHASECHK.TRANS64.TRYWAIT P0, [R5+URZ+0x22820], R0 ;  /* 0x02282000050075a7 */ /* 0x000e24000800017f */
[----:B0-----:R-:W-:Y:S05]  /*144b0*/  @!P0 BRA `(.L_x_1165) ;  /* 0x0000002000e48947 */ /* 0x001fea0003800000 */
.L_x_1242:
[----:B------:R-:W-:Y:S05]  /*144c0*/  BSYNC B0 ;  /* 0x0000000000007941 */ /* 0x000fea0003800000 */
.L_x_1164:
[----:B------:R-:W-:-:S03]  /*144d0*/  UMOV UR4, 0xffffffff ;  /* 0xffffffff00047882 */ /* 0x000fc60000000000 */
[----:B------:R-:W-:Y:S05]  /*144e0*/  BRA.DIV UR4, `(.L_x_1166) ;  /* 0x0000002204ec7947 */ /* 0x000fea000b800000 */
[----:B0-----:R-:W0:Y:S02]  /*144f0*/  S2R R0, SR_TID.X ;  /* 0x0000000000007919 */ /* 0x001e240000002100 */
[----:B0-----:R-:W-:-:S04]  /*14500*/  SHF.R.U32.HI R0, RZ, 0x5, R0 ;  /* 0x00000005ff007819 */ /* 0x001fc80000011600 */
[----:B------:R-:W-:-:S05]  /*14510*/  LOP3.LUT R0, R0, 0x3, RZ, 0xc0, !PT ;  /* 0x0000000300007812 */ /* 0x000fca00078ec0ff */
[----:B------:R0:W2:Y:S02]  /*14520*/  SHFL.IDX PT, R14, R0, RZ, 0x1f ;  /* 0x00001fff000e7589 */ /* 0x0000a400000e0000 */
.L_x_1245:
[----:B--2---:R-:W-:Y:S01]  /*14530*/  ISETP.NE.AND P0, PT, R14, RZ, PT ;  /* 0x000000ff0e00720c */ /* 0x004fe20003f05270 */
[----:B------:R-:W-:-:S12]  /*14540*/  BSSY B0, `(.L_x_1167) ;  /* 0x000002c000007945 */ /* 0x000fd80003800000 */
[----:B------:R-:W-:Y:S05]  /*14550*/  @P0 BRA `(.L_x_1168) ;  /* 0x0000000000a80947 */ /* 0x000fea0003800000 */
[----:B------:R-:W-:-:S03]  /*14560*/  UMOV UR4, 0xffffffff ;  /* 0xffffffff00047882 */ /* 0x000fc60000000000 */
[----:B------:R-:W-:Y:S05]  /*14570*/  BRA.DIV UR4, `(.L_x_1169) ;  /* 0x0000002204fc7947 */ /* 0x000fea000b800000 */
[----:B------:R-:W-:-:S13]  /*14580*/  ELECT P6, URZ, PT ;  /* 0x00000000003f782f */ /* 0x000fda00038c0000 */
.L_x_1248:
[----:B------:R-:W-:Y:S05]  /*14590*/  @!P6 BRA `(.L_x_1168) ;  /* 0x000000000098e947 */ /* 0x000fea0003800000 */
[----:B------:R-:W-:-:S06]  /*145a0*/  ULOP3.LUT UR4, UR43, 0x2, URZ, 0xfc, !UPT ;  /* 0x000000022b047892 */ /* 0x000fcc000f8efc3f */
[----:B0-----:R-:W-:-:S05]  /*145b0*/  IMAD.U32 R0, RZ, RZ, UR4 ;  /* 0x00000004ff007e24 */ /* 0x001fca000f8e00ff */
[----:B------:R-:W-:-:S13]  /*145c0*/  ISETP.NE.AND P0, PT, R0, 0x3, PT ;  /* 0x000000030000780c */ /* 0x000fda0003f05270 */
[----:B------:R-:W-:Y:S05]  /*145d0*/  @!P0 BRA `(.L_x_1170) ;  /* 0x0000000000048947 */ /* 0x000fea0003800000 */
[----:B------:R-:W-:Y:S01]  /*145e0*/  BPT.TRAP 0x1 ;  /* 0x000000040000795c */ /* 0x000fe20000300000 */
.L_x_1170:
[----:B------:R-:W-:Y:S01]  /*145f0*/  IMAD R3, R19, 0x8, R5 ;  /* 0x0000000813037824 */ /* 0x000fe200078e0205 */
[----:B------:R-:W-:Y:S01]  /*14600*/  SHF.L.U32 R2, R23, 0x1f, RZ ;  /* 0x0000001f17027819 */ /* 0x000fe200000006ff */
[----:B------:R-:W-:-:S03]  /*14610*/  VIADD R19, R19, 0x1 ;  /* 0x0000000113137836 */ /* 0x000fc60000000000 */
[----:B------:R-:W0:Y:S02]  /*14620*/  SYNCS.PHASECHK.TRANS64.TRYWAIT P1, [R3+URZ+0x22840], R2 ;  /* 0x02284002030075a7 */ /* 0x000e24000802017f */
[----:B------:R-:W-:-:S04]  /*14630*/  ISETP.NE.AND P2, PT, R19, 0x2, PT ;  /* 0x000000021300780c */ /* 0x000fc80003f45270 */
[----:B------:R-:W-:Y:S01]  /*14640*/  SEL R0, RZ, 0x1, P2 ;  /* 0x00000001ff007807 */ /* 0x000fe20001000000 */
[----:B0-----:R-:W-:Y:S08]  /*14650*/  @!P1 BRA `(.L_x_1171) ;  /* 0x0000002000e49947 */ /* 0x001ff00003800000 */
.L_x_1249:
[----:B------:R-:W-:Y:S02]  /*14660*/  SEL R19, R19, RZ, P2 ;  /* 0x000000ff13137207 */ /* 0x000fe40001000000 */
[----:B------:R-:W-:Y:S01]  /*14670*/  LOP3.LUT R0, R23, R0, RZ, 0x3c, !PT ;  /* 0x0000000017007212 */ /* 0x000fe200078e3cff */
[----:B------:R-:W-:Y:S06]  /*14680*/  @!P0 BRA `(.L_x_1172) ;  /* 0x0000000000048947 */ /* 0x000fec0003800000 */
[----:B------:R-:W-:Y:S01]  /*14690*/  BPT.TRAP 0x1 ;  /* 0x000000040000795c */ /* 0x000fe20000300000 */
.L_x_1172:
[----:B------:R-:W-:Y:S01]  /*146a0*/  IMAD R19, R19, 0x8, R5 ;  /* 0x0000000813137824 */ /* 0x000fe200078e0205 */
[----:B------:R-:W-:-:S04]  /*146b0*/  SHF.L.U32 R0, R0, 0x1f, RZ ;  /* 0x0000001f00007819 */ /* 0x000fc800000006ff */
[----:B------:R-:W2:Y:S02]  /*146c0*/  SYNCS.PHASECHK.TRANS64.TRYWAIT P1, [R19+URZ+0x22840], R0 ;  /* 0x02284000130075a7 */ /* 0x000ea4000802017f */
[----:B--2---:R-:W-:Y:S05]  /*146d0*/  @!P1 BRA `(.L_x_1173) ;  /* 0x0000002000d89947 */ /* 0x004fea0003800000 */
.L_x_1250:
[----:B------:R-:W-:Y:S05]  /*146e0*/  @!P0 BRA `(.L_x_1174) ;  /* 0x0000000000048947 */ /* 0x000fea0003800000 */
[----:B------:R-:W-:Y:S01]  /*146f0*/  BPT.TRAP 0x1 ;  /* 0x000000040000795c */ /* 0x000fe20000300000 */
.L_x_1174:
[----:B------:R-:W3:Y:S02]  /*14700*/  SYNCS.PHASECHK.TRANS64.TRYWAIT P1, [R3+URZ+0x22860], R2 ;  /* 0x02286002030075a7 */ /* 0x000ee4000802017f */
[----:B---3--:R-:W-:Y:S05]  /*14710*/  @!P1 BRA `(.L_x_1175) ;  /* 0x0000002000dc9947 */ /* 0x008fea0003800000 */
.L_x_1251:
[----:B------:R-:W-:Y:S05]  /*14720*/  @!P0 BRA `(.L_x_1176) ;  /* 0x0000000000048947 */ /* 0x000fea0003800000 */
[----:B------:R-:W-:Y:S01]  /*14730*/  BPT.TRAP 0x1 ;  /* 0x000000040000795c */ /* 0x000fe20000300000 */
.L_x_1176:
[----:B------:R-:W4:Y:S02]  /*14740*/  SYNCS.PHASECHK.TRANS64.TRYWAIT P1, [R19+URZ+0x22860], R0 ;  /* 0x02286000130075a7 */ /* 0x000f24000802017f */
[----:B----4-:R-:W-:Y:S05]  /*14750*/  @!P1 BRA `(.L_x_1177) ;  /* 0x0000002000e09947 */ /* 0x010fea0003800000 */
.L_x_1252:
[----:B------:R-:W-:Y:S05]  /*14760*/  @!P0 BRA `(.L_x_1178) ;  /* 0x0000000000048947 */ /* 0x000fea0003800000 */
[----:B------:R-:W-:Y:S01]  /*14770*/  BPT.TRAP 0x1 ;  /* 0x000000040000795c */ /* 0x000fe20000300000 */
.L_x_1178:
[----:B------:R-:W5:Y:S02]  /*14780*/  SYNCS.PHASECHK.TRANS64.TRYWAIT P1, [R3+URZ+0x22880], R2 ;  /* 0x02288002030075a7 */ /* 0x000f64000802017f */
[----:B-----5:R-:W-:Y:S05]  /*14790*/  @!P1 BRA `(.L_x_1179) ;  /* 0x0000002000e49947 */ /* 0x020fea0003800000 */
.L_x_1253:
[----:B------:R-:W-:Y:S05]  /*147a0*/  @!P0 BRA `(.L_x_1180) ;  /* 0x0000000000048947 */ /* 0x000fea0003800000 */
[----:B------:R-:W-:Y:S01]  /*147b0*/  BPT.TRAP 0x1 ;  /* 0x000000040000795c */ /* 0x000fe20000300000 */
.L_x_1180:
[----:B------:R0:W0:Y:S02]  /*147c0*/  SYNCS.PHASECHK.TRANS64.TRYWAIT P0, [R19+URZ+0x22880], R0 ;  /* 0x02288000130075a7 */ /* 0x000024000800017f */
[----:B0-----:R-:W-:Y:S05]  /*147d0*/  @!P0 NANOSLEEP.SYNCS 0x989680 ;  /* 0x009896800000895d */ /* 0x001fea0003900000 */
[----:B------:R-:W0:Y:S02]  /*147e0*/  @!P0 SYNCS.PHASECHK.TRANS64 P0, [R19+URZ+0x22880], R0 ;  /* 0x02288000130085a7 */ /* 0x000e24000800007f */
[----:B0-----:R-:W-:Y:S05]  /*147f0*/  @!P0 BRA `(.L_x_1180) ;  /* 0xfffffffc00f08947 */ /* 0x001fea000383ffff */
.L_x_1168:
[----:B------:R-:W-:Y:S05]  /*14800*/  BSYNC B0 ;  /* 0x0000000000007941 */ /* 0x000fea0003800000 */
.L_x_1167:
[----:B------:R-:W-:Y:S05]  /*14810*/  EXIT ;  /* 0x000000000000794d */ /* 0x000fea0003800000 */
.L_x_997:
[----:B0-----:R-:W-:-:S04]  /*14820*/  IMAD.U32 R3, RZ, RZ, UR38 ;  /* 0x00000026ff037e24 */ /* 0x001fc8000f8e00ff */
[----:B------:R0:W1:Y:S03]  /*14830*/  SYNCS.PHASECHK.TRANS64.TRYWAIT P1, [R3+URZ+0x22800], R0 ;  /* 0x02280000030075a7 */ /* 0x000066000802017f */
[----:B-1----:R-:W-:Y:S05]  /*14840*/  @!P1 NANOSLEEP.SYNCS 0x989680 ;  /* 0x009896800000995d */ /* 0x002fea0003900000 */
[----:B------:R-:W1:Y:S02]  /*14850*/  @!P1 SYNCS.PHASECHK.TRANS64 P1, [R3+URZ+0x22800], R0 ;  /* 0x02280000030095a7 */ /* 0x000e64000802007f */
[----:B-1----:R-:W-:Y:S05]  /*14860*/  @!P1 BRA `(.L_x_997) ;  /* 0xfffffffc00ec9947 */ /* 0x002fea000383ffff */
[----:B------:R-:W-:Y:S05]  /*14870*/  BRA `(.L_x_1181) ;  /* 0xfffffed000f07947 */ /* 0x000fea000383ffff */
.L_x_1001:
[----:B-1----:R1:W2:Y:S02]  /*14880*/  SYNCS.PHASECHK.TRANS64.TRYWAIT P1, [R3+URZ+0x22830], R0 ;  /* 0x02283000030075a7 */ /* 0x0022a4000802017f */
[----:B--2---:R-:W-:Y:S05]  /*14890*/  @!P1 NANOSLEEP.SYNCS 0x989680 ;  /* 0x009896800000995d */ /* 0x004fea0003900000 */
[----:B------:R-:W2:Y:S02]  /*148a0*/  @!P1 SYNCS.PHASECHK.TRANS64 P1, [R3+URZ+0x22830], R0 ;  /* 0x02283000030095a7 */ /* 0x000ea4000802007f */
[----:B--2---:R-:W-:Y:S05]  /*148b0*/  @!P1 BRA `(.L_x_1001) ;  /* 0xfffffffc00f09947 */ /* 0x004fea000383ffff */
[----:B------:R-:W-:Y:S05]  /*148c0*/  BRA `(.L_x_1000) ;  /* 0xfffffed4000c7947 */ /* 0x000fea000383ffff */
.L_x_1018:
[----:B-1----:R-:W-:-:S04]  /*148d0*/  IMAD.U32 R5, RZ, RZ, UR6 ;  /* 0x00000006ff057e24 */ /* 0x002fc8000f8e00ff */
[----:B------:R1:W2:Y:S03]  /*148e0*/  SYNCS.PHASECHK.TRANS64.TRYWAIT P1, [R5+URZ+0x22830], R4 ;  /* 0x02283004050075a7 */ /* 0x0002a6000802017f */
[----:B--2---:R-:W-:Y:S05]  /*148f0*/  @!P1 NANOSLEEP.SYNCS 0x989680 ;  /* 0x009896800000995d */ /* 0x004fea0003900000 */
[----:B------:R-:W2:Y:S02]  /*14900*/  @!P1 SYNCS.PHASECHK.TRANS64 P1, [R5+URZ+0x22830], R4 ;  /* 0x02283004050095a7 */ /* 0x000ea4000802007f */
[----:B--2---:R-:W-:Y:S05]  /*14910*/  @!P1 BRA `(.L_x_1018) ;  /* 0xfffffffc00ec9947 */ /* 0x004fea000383ffff */
[----:B------:R-:W-:Y:S05]  /*14920*/  BRA `(.L_x_1015) ;  /* 0xffffff0400a47947 */ /* 0x000fea000383ffff */
.L_x_1022:
[----:B-1----:R-:W-:-:S04]  /*14930*/  IMAD.U32 R5, RZ, RZ, UR6 ;  /* 0x00000006ff057e24 */ /* 0x002fc8000f8e00ff */
[----:B------:R1:W2:Y:S03]  /*14940*/  SYNCS.PHASECHK.TRANS64.TRYWAIT P1, [R5+URZ+0x22850], R4 ;  /* 0x02285004050075a7 */ /* 0x0002a6000802017f */
[----:B--2---:R-:W-:Y:S05]  /*14950*/  @!P1 NANOSLEEP.SYNCS 0x989680 ;  /* 0x009896800000995d */ /* 0x004fea0003900000 */
[----:B------:R-:W2:Y:S02]  /*14960*/  @!P1 SYNCS.PHASECHK.TRANS64 P1, [R5+URZ+0x22850], R4 ;  /* 0x02285004050095a7 */ /* 0x000ea4000802007f */
[----:B--2---:R-:W-:Y:S05]  /*14970*/  @!P1 BRA `(.L_x_1022) ;  /* 0xfffffffc00ec9947 */ /* 0x004fea000383ffff */
[----:B------:R-:W-:Y:S05]  /*14980*/  BRA `(.L_x_1019) ;  /* 0xffffff0800507947 */ /* 0x000fea000383ffff */
.L_x_1041:
[----:B-1----:R-:W-:-:S04]  /*14990*/  IMAD.U32 R7, RZ, RZ, UR6 ;  /* 0x00000006ff077e24 */ /* 0x002fc8000f8e00ff */
[----:B------:R1:W2:Y:S03]  /*149a0*/  SYNCS.PHASECHK.TRANS64.TRYWAIT P1, [R7+URZ+0x22830], R4 ;  /* 0x02283004070075a7 */ /* 0x0002a6000802017f */
[----:B--2---:R-:W-:Y:S05]  /*149b0*/  @!P1 NANOSLEEP.SYNCS 0x989680 ;  /* 0x009896800000995d */ /* 0x004fea0003900000 */
[----:B------:R-:W2:Y:S02]  /*149c0*/  @!P1 SYNCS.PHASECHK.TRANS64 P1, [R7+URZ+0x22830], R4 ;  /* 0x02283004070095a7 */ /* 0x000ea4000802007f */
[----:B--2---:R-:W-:Y:S05]  /*149d0*/  @!P1 BRA `(.L_x_1041) ;  /* 0xfffffffc00ec9947 */ /* 0x004fea000383ffff */
[----:B------:R-:W-:Y:S05]  /*149e0*/  BRA `(.L_x_1038) ;  /* 0xffffff3400f87947 */ /* 0x000fea000383ffff */
.L_x_1045:
[----:B-1----:R-:W-:-:S04]  /*149f0*/  IMAD.U32 R7, RZ, RZ, UR6 ;  /* 0x00000006ff077e24 */ /* 0x002fc8000f8e00ff */
[----:B------:R1:W2:Y:S03]  /*14a00*/  SYNCS.PHASECHK.TRANS64.TRYWAIT P1, [R7+URZ+0x22850], R4 ;  /* 0x02285004070075a7 */ /* 0x0002a6000802017f */
[----:B--2---:R-:W-:Y:S05]  /*14a10*/  @!P1 NANOSLEEP.SYNCS 0x989680 ;  /* 0x009896800000995d */ /* 0x004fea0003900000 */
[----:B------:R-:W2:Y:S02]  /*14a20*/  @!P1 SYNCS.PHASECHK.TRANS64 P1, [R7+URZ+0x22850], R4 ;  /* 0x02285004070095a7 */ /* 0x000ea4000802007f */
[----:B--2---:R-:W-:Y:S05]  /*14a30*/  @!P1 BRA `(.L_x_1045) ;  /* 0xfffffffc00ec9947 */ /* 0x004fea000383ffff */
[----:B------:R-:W-:Y:S05]  /*14a40*/  BRA `(.L_x_1042) ;  /* 0xffffff3800a47947 */ /* 0x000fea000383ffff */
.L_x_1053:
[----:B-1----:R-:W-:-:S04]  /*14a50*/  IMAD.U32 R7, RZ, RZ, UR6 ;  /* 0x00000006ff077e24 */ /* 0x002fc8000f8e00ff */
[----:B------:R1:W2:Y:S03]  /*14a60*/  SYNCS.PHASECHK.TRANS64.TRYWAIT P1, [R7+URZ+0x22830], R4 ;  /* 0x02283004070075a7 */ /* 0x0002a6000802017f */
[----:B--2---:R-:W-:Y:S05]  /*14a70*/  @!P1 NANOSLEEP.SYNCS 0x989680 ;  /* 0x009896800000995d */ /* 0x004fea0003900000 */
[----:B------:R-:W2:Y:S02]  /*14a80*/  @!P1 SYNCS.PHASECHK.TRANS64 P1, [R7+URZ+0x22830], R4 ;  /* 0x02283004070095a7 */ /* 0x000ea4000802007f */
[----:B--2---:R-:W-:Y:S05]  /*14a90*/  @!P1 BRA `(.L_x_1053) ;  /* 0xfffffffc00ec9947 */ /* 0x004fea000383ffff */
[----:B------:R-:W-:Y:S05]  /*14aa0*/  BRA `(.L_x_1050) ;  /* 0xffffff5400807947 */ /* 0x000fea000383ffff */
.L_x_1057:
[----:B-1----:R-:W-:-:S04]  /*14ab0*/  IMAD.U32 R7, RZ, RZ, UR6 ;  /* 0x00000006ff077e24 */ /* 0x002fc8000f8e00ff */
[----:B------:R1:W2:Y:S03]  /*14ac0*/  SYNCS.PHASECHK.TRANS64.TRYWAIT P1, [R7+URZ+0x22850], R4 ;  /* 0x02285004070075a7 */ /* 0x0002a6000802017f */
[----:B--2---:R-:W-:Y:S05]  /*14ad0*/  @!P1 NANOSLEEP.SYNCS 0x989680 ;  /* 0x009896800000995d */ /* 0x004fea0003900000 */
[----:B------:R-:W2:Y:S02]  /*14ae0*/  @!P1 SYNCS.PHASECHK.TRANS64 P1, [R7+URZ+0x22850], R4 ;  /* 0x02285004070095a7 */ /* 0x000ea4000802007f */
[----:B--2---:R-:W-:Y:S05]  /*14af0*/  @!P1 BRA `(.L_x_1057) ;  /* 0xfffffffc00ec9947 */ /* 0x004fea000383ffff */
[----:B------:R-:W-:Y:S05]  /*14b00*/  BRA `(.L_x_1054) ;  /* 0xffffff5800207947 */ /* 0x000fea000383ffff */
.L_x_1072:
[----:B-1----:R-:W-:-:S04]  /*14b10*/  IMAD.U32 R6, RZ, RZ, UR5 ;  /* 0x00000005ff067e24 */ /* 0x002fc8000f8e00ff */
[----:B------:R1:W2:Y:S03]  /*14b20*/  SYNCS.PHASECHK.TRANS64.TRYWAIT P1, [R6+URZ+0x22850], R5 ;  /* 0x02285005060075a7 */ /* 0x0002a6000802017f */
[----:B--2---:R-:W-:Y:S05]  /*14b30*/  @!P1 NANOSLEEP.SYNCS 0x989680 ;  /* 0x009896800000995d */ /* 0x004fea0003900000 */
[----:B------:R-:W2:Y:S02]  /*14b40*/  @!P1 SYNCS.PHASECHK.TRANS64 P1, [R6+URZ+0x22850], R5 ;  /* 0x02285005060095a7 */ /* 0x000ea4000802007f */
[----:B--2---:R-:W-:Y:S05]  /*14b50*/  @!P1 BRA `(.L_x_1072) ;  /* 0xfffffffc00ec9947 */ /* 0x004fea000383ffff */
[----:B------:R-:W-:Y:S05]  /*14b60*/  BRA `(.L_x_1071) ;  /* 0xffffff8400007947 */ /* 0x000fea000383ffff */
.L_x_1112:
[----:B------:R-:W2:Y:S01]  /*14b70*/  S2R R18, SR_TID.X ;  /* 0x0000000000127919 */ /* 0x000ea20000002100 */
[----:B------:R-:W-:Y:S02]  /*14b80*/  IMAD.MOV.U32 R12, RZ, RZ, RZ ;  /* 0x000000ffff0c7224 */ /* 0x000fe400078e00ff */
[----:B------:R-:W-:Y:S02]  /*14b90*/  IMAD.MOV.U32 R11, RZ, RZ, 0x1f ;  /* 0x0000001fff0b7424 */ /* 0x000fe400078e00ff */
[----:B------:R-:W-:Y:S01]  /*14ba0*/  IMAD.MOV.U32 R15, RZ, RZ, -0x1 ;  /* 0xffffffffff0f7424 */ /* 0x000fe200078e00ff */
[----:B--2---:R-:W-:-:S04]  /*14bb0*/  SHF.R.U32.HI R18, RZ, 0x5, R18 ;  /* 0x00000005ff127819 */ /* 0x004fc80000011612 */
[----:B------:R-:W-:-:S05]  /*14bc0*/  LOP3.LUT R18, R18, 0x3, RZ, 0xc0, !PT ;  /* 0x0000000312127812 */ /* 0x000fca00078ec0ff */
[----:B------:R-:W-:-:S07]  /*14bd0*/  IMAD.MOV.U32 R13, RZ, RZ, R18 ;  /* 0x000000ffff0d7224 */ /* 0x000fce00078e0012 */
[----:B01---5:R-:W-:Y:S05]  /*14be0*/  WARPSYNC.COLLECTIVE R15, `(.L_x_1182) ;  /* 0x000000000f087348 */ /* 0x023fea0003c00000 */
[----:B------:R2:W3:Y:S02]  /*14bf0*/  SHFL.IDX P6, R14, R13, R12, R11 ;  /* 0x0000000c0d0e7389 */ /* 0x0004e400000c000b */
[----:B0123-5:R-:W-:Y:S01]  /*14c00*/  ENDCOLLECTIVE ;  /* 0x000000000000791b */ /* 0x02ffe20003800000 */
.L_x_1182:
[----:B------:R-:W-:Y:S05]  /*14c10*/  BRA `(.L_x_1183) ;  /* 0xffffffc400847947 */ /* 0x000fea000383ffff */
.L_x_1115:
[----:B0-----:R0:W1:Y:S02]  /*14c20*/  SYNCS.PHASECHK.TRANS64.TRYWAIT P0, [R0+URZ+0x22880], R21 ;  /* 0x02288015000075a7 */ /* 0x001064000800017f */
[----:B-1----:R-:W-:Y:S05]  /*14c30*/  @!P0 NANOSLEEP.SYNCS 0x989680 ;  /* 0x009896800000895d */ /* 0x002fea0003900000 */
[----:B------:R-:W1:Y:S02]  /*14c40*/  @!P0 SYNCS.PHASECHK.TRANS64 P0, [R0+URZ+0x22880], R21 ;  /* 0x02288015000085a7 */ /* 0x000e64000800007f */
[----:B-1----:R-:W-:Y:S05]  /*14c50*/  @!P0 BRA `(.L_x_1115) ;  /* 0xfffffffc00f08947 */ /* 0x002fea000383ffff */
[----:B------:R-:W-:Y:S05]  /*14c60*/  BRA `(.L_x_1184) ;  /* 0xffffffc800287947 */ /* 0x000fea000383ffff */
.L_x_1116:
        /* <DEDUP_REMOVED lines=8> */
.L_x_1186:
[----:B------:R-:W-:Y:S05]  /*14cf0*/  BSYNC B0 ;  /* 0x0000000000007941 */ /* 0x000fea0003800000 */
.L_x_1185:
[----:B------:R-:W-:Y:S01]  /*14d00*/  IMAD.MOV.U32 R13, RZ, RZ, R10 ;  /* 0x000000ffff0d7224 */ /* 0x000fe200078e000a */
[----:B------:R-:W-:Y:S01]  /*14d10*/  LOP3.LUT P2, RZ, R16, 0x2, RZ, 0xc0, !PT ;  /* 0x0000000210ff7812 */ /* 0x000fe2000784c0ff */
[----:B------:R-:W-:Y:S01]  /*14d20*/  IMAD.MOV.U32 R12, RZ, RZ, RZ ;  /* 0x000000ffff0c7224 */ /* 0x000fe200078e00ff */
[----:B------:R-:W-:Y:S01]  /*14d30*/  IADD3 R6, R17, R6, R29 ;  /* 0x0000000611067210 */ /* 0x000fe20007ffe01d */
[----:B------:R-:W-:Y:S01]  /*14d40*/  IMAD.MOV.U32 R11, RZ, RZ, 0x1c1f ;  /* 0x00001c1fff0b7424 */ /* 0x000fe200078e00ff */
[C---:B------:R-:W-:Y:S01]  /*14d50*/  ISETP.GE.AND P3, PT, R8.reuse, 0x21, PT ;  /* 0x000000210800780c */ /* 0x040fe20003f66270 */
[----:B------:R-:W-:Y:S01]  /*14d60*/  IMAD.MOV.U32 R15, RZ, RZ, -0x1 ;  /* 0xffffffffff0f7424 */ /* 0x000fe200078e00ff */
[----:B------:R-:W-:Y:S01]  /*14d70*/  ISETP.GE.AND P5, PT, R8, 0x61, PT ;  /* 0x000000610800780c */ /* 0x000fe20003fa6270 */
[----:B------:R-:W-:Y:S02]  /*14d80*/  IMAD.MOV.U32 R3, RZ, RZ, R14 ;  /* 0x000000ffff037224 */ /* 0x000fe400078e000e */
[----:B------:R-:W-:-:S10]  /*14d90*/  IMAD.IADD R7, R30, 0x1, R6 ;  /* 0x000000011e077824 */ /* 0x000fd400078e0206 */
[----:B------:R-:W-:Y:S05]  /*14da0*/  WARPSYNC.COLLECTIVE R15, `(.L_x_1187) ;  /* 0x000000000f087348 */ /* 0x000fea0003c00000 */
[----:B------:R0:W1:Y:S02]  /*14db0*/  SHFL.IDX P6, R14, R13, R12, R11 ;  /* 0x0000000c0d0e7389 */ /* 0x00006400000c000b */
[----:B01----:R-:W-:Y:S01]  /*14dc0*/  ENDCOLLECTIVE ;  /* 0x000000000000791b */ /* 0x003fe20003800000 */
.L_x_1187:
[----:B------:R-:W-:Y:S02]  /*14dd0*/  IMAD.MOV.U32 R13, RZ, RZ, R9 ;  /* 0x000000ffff0d7224 */ /* 0x000fe400078e0009 */
[----:B------:R-:W-:Y:S02]  /*14de0*/  IMAD.MOV.U32 R12, RZ, RZ, 0x1 ;  /* 0x00000001ff0c7424 */ /* 0x000fe400078e00ff */
[----:B------:R-:W-:-:S07]  /*14df0*/  IMAD.MOV.U32 R2, RZ, RZ, R14 ;  /* 0x000000ffff027224 */ /* 0x000fce00078e000e */
[----:B------:R-:W-:Y:S05]  /*14e00*/  WARPSYNC.COLLECTIVE R15, `(.L_x_1188) ;  /* 0x000000000f087348 */ /* 0x000fea0003c00000 */
[----:B------:R0:W1:Y:S02]  /*14e10*/  SHFL.IDX P6, R14, R13, R12, R11 ;  /* 0x0000000c0d0e7389 */ /* 0x00006400000c000b */
[----:B01----:R-:W-:Y:S01]  /*14e20*/  ENDCOLLECTIVE ;  /* 0x000000000000791b */ /* 0x003fe20003800000 */
.L_x_1188:
        /* <DEDUP_REMOVED lines=14> */
.L_x_1189:
[----:B------:R-:W-:Y:S02]  /*14f10*/  IMAD.MOV.U32 R13, RZ, RZ, R9 ;  /* 0x000000ffff0d7224 */ /* 0x000fe400078e0009 */
[----:B------:R-:W-:Y:S02]  /*14f20*/  IMAD.MOV.U32 R12, RZ, RZ, 0x2 ;  /* 0x00000002ff0c7424 */ /* 0x000fe400078e00ff */
[----:B------:R-:W-:-:S07]  /*14f30*/  IMAD.MOV.U32 R2, RZ, RZ, R14 ;  /* 0x000000ffff027224 */ /* 0x000fce00078e000e */
[----:B------:R-:W-:Y:S05]  /*14f40*/  WARPSYNC.COLLECTIVE R15, `(.L_x_1190) ;  /* 0x000000000f087348 */ /* 0x000fea0003c00000 */
[----:B------:R0:W1:Y:S02]  /*14f50*/  SHFL.IDX P6, R14, R13, R12, R11 ;  /* 0x0000000c0d0e7389 */ /* 0x00006400000c000b */
[----:B01----:R-:W-:Y:S01]  /*14f60*/  ENDCOLLECTIVE ;  /* 0x000000000000791b */ /* 0x003fe20003800000 */
.L_x_1190:
        /* <DEDUP_REMOVED lines=14> */
.L_x_1191:
[----:B------:R-:W-:Y:S02]  /*15050*/  IMAD.MOV.U32 R13, RZ, RZ, R9 ;  /* 0x000000ffff0d7224 */ /* 0x000fe400078e0009 */
[----:B------:R-:W-:Y:S02]  /*15060*/  IMAD.MOV.U32 R12, RZ, RZ, 0x3 ;  /* 0x00000003ff0c7424 */ /* 0x000fe400078e00ff */
[----:B------:R-:W-:-:S07]  /*15070*/  IMAD.MOV.U32 R2, RZ, RZ, R14 ;  /* 0x000000ffff027224 */ /* 0x000fce00078e000e */
[----:B------:R-:W-:Y:S05]  /*15080*/  WARPSYNC.COLLECTIVE R15, `(.L_x_1192) ;  /* 0x000000000f087348 */ /* 0x000fea0003c00000 */
[----:B------:R0:W1:Y:S02]  /*15090*/  SHFL.IDX P6, R14, R13, R12, R11 ;  /* 0x0000000c0d0e7389 */ /* 0x00006400000c000b */
[----:B01----:R-:W-:Y:S01]  /*150a0*/  ENDCOLLECTIVE ;  /* 0x000000000000791b */ /* 0x003fe20003800000 */
.L_x_1192:
        /* <DEDUP_REMOVED lines=14> */
.L_x_1193:
[----:B------:R-:W-:Y:S01]  /*15190*/  @!PT LDS RZ, [RZ] ;  /* 0x00000000fffff984 */ /* 0x000fe20000000800 */
[----:B------:R-:W-:Y:S01]  /*151a0*/  @!PT LDS RZ, [RZ] ;  /* 0x00000000fffff984 */ /* 0x000fe20000000800 */
[----:B------:R-:W-:Y:S01]  /*151b0*/  @!PT LDS RZ, [RZ] ;  /* 0x00000000fffff984 */ /* 0x000fe20000000800 */
[----:B------:R0:W-:Y:S02]  /*151c0*/  LDGSTS.E.BYPASS.LTC128B.128 [R7+0xa400], desc[UR48][R2.64+0x40], !P0 ;  /* 0x0a40004002077fae */ /* 0x0001e4000c101d70 */
[----:B0-----:R-:W-:Y:S01]  /*151d0*/  IMAD.MOV.U32 R2, RZ, RZ, R14 ;  /* 0x000000ffff027224 */ /* 0x001fe200078e000e */
[----:B------:R-:W-:Y:S06]  /*151e0*/  BRA `(.L_x_1194) ;  /* 0xffffffc400bc7947 */ /* 0x000fec000383ffff */
.L_x_1121:
[----:B---3--:R3:W4:Y:S02]  /*151f0*/  SYNCS.PHASECHK.TRANS64.TRYWAIT P0, [R0+URZ+0x22840], R21 ;  /* 0x02284015000075a7 */ /* 0x008724000800017f */
[----:B----4-:R-:W-:Y:S05]  /*15200*/  @!P0 NANOSLEEP.SYNCS 0x989680 ;  /* 0x009896800000895d */ /* 0x010fea0003900000 */
[----:B------:R-:W4:Y:S02]  /*15210*/  @!P0 SYNCS.PHASECHK.TRANS64 P0, [R0+URZ+0x22840], R21 ;  /* 0x02284015000085a7 */ /* 0x000f24000800007f */
[----:B----4-:R-:W-:Y:S05]  /*15220*/  @!P0 BRA `(.L_x_1121) ;  /* 0xfffffffc00f08947 */ /* 0x010fea000383ffff */
[----:B------:R-:W-:Y:S05]  /*15230*/  BRA `(.L_x_1195) ;  /* 0xffffffc8001c7947 */ /* 0x000fea000383ffff */
.L_x_1122:
        /* <DEDUP_REMOVED lines=8> */
.L_x_1197:
[----:B------:R-:W-:Y:S05]  /*152c0*/  BSYNC B0 ;  /* 0x0000000000007941 */ /* 0x000fea0003800000 */
.L_x_1196:
[----:B------:R-:W-:Y:S01]  /*152d0*/  IMAD.MOV.U32 R13, RZ, RZ, R4 ;  /* 0x000000ffff0d7224 */ /* 0x000fe200078e0004 */
[----:B------:R-:W-:Y:S01]  /*152e0*/  LOP3.LUT R16, R16, 0xf7ffffff, RZ, 0xc0, !PT ;  /* 0xf7ffffff10107812 */ /* 0x000fe200078ec0ff */
[----:B------:R-:W-:Y:S02]  /*152f0*/  IMAD.MOV.U32 R12, RZ, RZ, RZ ;  /* 0x000000ffff0c7224 */ /* 0x000fe400078e00ff */
[----:B------:R-:W-:Y:S01]  /*15300*/  IMAD.MOV.U32 R11, RZ, RZ, 0x1c1f ;  /* 0x00001c1fff0b7424 */ /* 0x000fe200078e00ff */
[----:B------:R-:W-:Y:S01]  /*15310*/  @P5 LOP3.LUT R16, R16, 0x8000000, RZ, 0xfc, !PT ;  /* 0x0800000010105812 */ /* 0x000fe200078efcff */
[----:B------:R-:W-:Y:S02]  /*15320*/  IMAD.MOV.U32 R15, RZ, RZ, -0x1 ;  /* 0xffffffffff0f7424 */ /* 0x000fe400078e00ff */
[----:B------:R-:W-:Y:S01]  /*15330*/  IMAD.MOV.U32 R2, RZ, RZ, R14 ;  /* 0x000000ffff027224 */ /* 0x000fe200078e000e */
[----:B------:R-:W-:Y:S01]  /*15340*/  LOP3.LUT P5, RZ, R16, 0x8, RZ, 0xc0, !PT ;  /* 0x0000000810ff7812 */ /* 0x000fe200078ac0ff */
[----:B------:R-:W-:-:S12]  /*15350*/  @P4 IMAD.IADD R7, R17, 0x1, R6 ;  /* 0x0000000111074824 */ /* 0x000fd800078e0206 */
[----:B------:R-:W-:Y:S05]  /*15360*/  WARPSYNC.COLLECTIVE R15, `(.L_x_1198) ;  /* 0x000000000f087348 */ /* 0x000fea0003c00000 */
[----:B------:R0:W1:Y:S02]  /*15370*/  SHFL.IDX P6, R14, R13, R12, R11 ;  /* 0x0000000c0d0e7389 */ /* 0x00006400000c000b */
[----:B01----:R-:W-:Y:S01]  /*15380*/  ENDCOLLECTIVE ;  /* 0x000000000000791b */ /* 0x003fe20003800000 */
.L_x_1198:
[----:B------:R-:W-:Y:S02]  /*15390*/  @P3 IMAD.IADD R9, R17, 0x1, R6 ;  /* 0x0000000111093824 */ /* 0x000fe400078e0206 */
[----:B------:R-:W-:Y:S02]  /*153a0*/  IMAD.MOV.U32 R13, RZ, RZ, R5 ;  /* 0x000000ffff0d7224 */ /* 0x000fe400078e0005 */
[----:B------:R-:W-:Y:S01]  /*153b0*/  IMAD.MOV.U32 R12, RZ, RZ, 0x1 ;  /* 0x00000001ff0c7424 */ /* 0x000fe200078e00ff */
[----:B------:R-:W-:Y:S02]  /*153c0*/  LOP3.LUT P6, RZ, R16, 0x10, RZ, 0xc0, !PT ;  /* 0x0000001010ff7812 */ /* 0x000fe400078cc0ff */
[----:B------:R-:W-:-:S05]  /*153d0*/  @P4 IADD3 R14, P0, R32, R14, RZ ;  /* 0x0000000e200e4210 */ /* 0x000fca0007f1e0ff */
[----:B------:R-:W-:Y:S02]  /*153e0*/  @P4 IMAD.X R3, RZ, RZ, R2, P0 ;  /* 0x000000ffff034224 */ /* 0x000fe400000e0602 */
[----:B------:R-:W-:-:S05]  /*153f0*/  @P4 IMAD.MOV.U32 R2, RZ, RZ, R14 ;  /* 0x000000ffff024224 */ /* 0x000fca00078e000e */
[----:B------:R-:W-:Y:S01]  /*15400*/  @!PT LDS RZ, [RZ] ;  /* 0x00000000fffff984 */ /* 0x000fe20000000800 */
[----:B------:R-:W-:Y:S01]  /*15410*/  @!PT LDS RZ, [RZ] ;  /* 0x00000000fffff984 */ /* 0x000fe20000000800 */
[----:B------:R-:W-:Y:S01]  /*15420*/  @!PT LDS RZ, [RZ] ;  /* 0x00000000fffff984 */ /* 0x000fe20000000800 */
[----:B------:R0:W-:Y:S02]  /*15430*/  @P4 LDGSTS.E.BYPASS.LTC128B.128 [R7+0x16400], desc[UR48][R2.64], !P6 ;  /* 0x1640000002074fae */ /* 0x0001e4000f101d70 */
[----:B0-----:R-:W-:Y:S05]  /*15440*/  WARPSYNC.COLLECTIVE R15, `(.L_x_1199) ;  /* 0x000000000f087348 */ /* 0x001fea0003c00000 */
[----:B------:R1:W2:Y:S02]  /*15450*/  SHFL.IDX P6, R14, R13, R12, R11 ;  /* 0x0000000c0d0e7389 */ /* 0x0002a400000c000b */
[----:B012---:R-:W-:Y:S01]  /*15460*/  ENDCOLLECTIVE ;  /* 0x000000000000791b */ /* 0x007fe20003800000 */
.L_x_1199:
        /* <DEDUP_REMOVED lines=12> */
.L_x_1200:
[----:B------:R-:W-:Y:S02]  /*15530*/  IMAD.MOV.U32 R13, RZ, RZ, R5 ;  /* 0x000000ffff0d7224 */ /* 0x000fe400078e0005 */
[----:B------:R-:W-:Y:S01]  /*15540*/  IMAD.MOV.U32 R12, RZ, RZ, 0x2 ;  /* 0x00000002ff0c7424 */ /* 0x000fe200078e00ff */
[----:B------:R-:W-:-:S05]  /*15550*/  @P3 IADD3 R14, P0, R32, R14, RZ ;  /* 0x0000000e200e3210 */ /* 0x000fca0007f1e0ff */
[----:B------:R-:W-:Y:S02]  /*15560*/  @P3 IMAD.X R21, RZ, RZ, R2, P0 ;  /* 0x000000ffff153224 */ /* 0x000fe400000e0602 */
[----:B------:R-:W-:-:S07]  /*15570*/  @P3 IMAD.MOV.U32 R2, RZ, RZ, R14 ;  /* 0x000000ffff023224 */ /* 0x000fce00078e000e */
[----:B------:R-:W-:Y:S05]  /*15580*/  WARPSYNC.COLLECTIVE R15, `(.L_x_1201) ;  /* 0x000000000f087348 */ /* 0x000fea0003c00000 */
[----:B------:R0:W1:Y:S02]  /*15590*/  SHFL.IDX P6, R14, R13, R12, R11 ;  /* 0x0000000c0d0e7389 */ /* 0x00006400000c000b */
[----:B01----:R-:W-:Y:S01]  /*155a0*/  ENDCOLLECTIVE ;  /* 0x000000000000791b */ /* 0x003fe20003800000 */
.L_x_1201:
[----:B------:R-:W-:-:S05]  /*155b0*/  @P3 IMAD.MOV.U32 R3, RZ, RZ, R21 ;  /* 0x000000ffff033224 */ /* 0x000fca00078e0015 */
[----:B------:R-:W-:Y:S01]  /*155c0*/  @!PT LDS RZ, [RZ] ;  /* 0x00000000fffff984 */ /* 0x000fe20000000800 */
[----:B------:R-:W-:Y:S01]  /*155d0*/  @!PT LDS RZ, [RZ] ;  /* 0x00000000fffff984 */ /* 0x000fe20000000800 */
[----:B------:R-:W-:Y:S01]  /*155e0*/  @!PT LDS RZ, [RZ] ;  /* 0x00000000fffff984 */ /* 0x000fe20000000800 */
[----:B------:R-:W-:Y:S04]  /*155f0*/  @P3 LDGSTS.E.BYPASS.LTC128B.128 [R9+0x16c00], desc[UR48][R2.64], !P4 ;  /* 0x16c0000002093fae */ /* 0x000fe8000e101d70 */
[----:B------:R-:W-:Y:S01]  /*15600*/  @P3 LDGSTS.E.BYPASS.LTC128B.128 [R9+0x18c00], desc[UR48][R2.64+0x40], !P5 ;  /* 0x18c0004002093fae */ /* 0x000fe2000e901d70 */
[----:B------:R-:W-:-:S03]  /*15610*/  IMAD.MOV.U32 R13, RZ, RZ, R4 ;  /* 0x000000ffff0d7224 */ /* 0x000fc600078e0004 */
[----:B------:R0:W-:Y:S02]  /*15620*/  @P3 LDGSTS.E.BYPASS.LTC128B.128 [R9+0x1ac00], desc[UR48][R2.64+0x80], !P1 ;  /* 0x1ac0008002093fae */ /* 0x0001e4000c901d70 */
[----:B0-----:R-:W-:-:S07]  /*15630*/  IMAD.MOV.U32 R2, RZ, RZ, R14 ;  /* 0x000000ffff027224 */ /* 0x001fce00078e000e */
[----:B------:R-:W-:Y:S05]  /*15640*/  WARPSYNC.COLLECTIVE R15, `(.L_x_1202) ;  /* 0x000000000f087348 */ /* 0x000fea0003c00000 */
[----:B------:R0:W1:Y:S02]  /*15650*/  SHFL.IDX P6, R14, R13, R12, R11 ;  /* 0x0000000c0d0e7389 */ /* 0x00006400000c000b */
[----:B01----:R-:W-:Y:S01]  /*15660*/  ENDCOLLECTIVE ;  /* 0x000000000000791b */ /* 0x003fe20003800000 */
.L_x_1202:
        /* <DEDUP_REMOVED lines=8> */
.L_x_1203:
[----:B------:R-:W-:-:S05]  /*156f0*/  @P2 IMAD.MOV.U32 R3, RZ, RZ, R21 ;  /* 0x000000ffff032224 */ /* 0x000fca00078e0015 */
[----:B------:R-:W-:Y:S01]  /*15700*/  @!PT LDS RZ, [RZ] ;  /* 0x00000000fffff984 */ /* 0x000fe20000000800 */
[----:B------:R-:W-:Y:S01]  /*15710*/  @!PT LDS RZ, [RZ] ;  /* 0x00000000fffff984 */ /* 0x000fe20000000800 */
[----:B------:R-:W-:Y:S01]  /*15720*/  @!PT LDS RZ, [RZ] ;  /* 0x00000000fffff984 */ /* 0x000fe20000000800 */
[----:B------:R0:W-:Y:S04]  /*15730*/  @P2 LDGSTS.E.BYPASS.LTC128B.128 [R7+0x17400], desc[UR48][R2.64], !P4 ;  /* 0x1740000002072fae */ /* 0x0001e8000e101d70 */
[----:B------:R0:W-:Y:S01]  /*15740*/  @P2 LDGSTS.E.BYPASS.LTC128B.128 [R7+0x19400], desc[UR48][R2.64+0x40], !P5 ;  /* 0x1940004002072fae */ /* 0x0001e2000e901d70 */
[----:B------:R-:W-:Y:S01]  /*15750*/  LOP3.LUT P5, RZ, R16, 0x8000000, RZ, 0xc0, !PT ;  /* 0x0800000010ff7812 */ /* 0x000fe200078ac0ff */
[----:B------:R-:W-:Y:S02]  /*15760*/  IMAD.MOV.U32 R13, RZ, RZ, R4 ;  /* 0x000000ffff0d7224 */ /* 0x000fe400078e0004 */
[----:B------:R0:W-:Y:S01]  /*15770*/  @P2 LDGSTS.E.BYPASS.LTC128B.128 [R7+0x1b400], desc[UR48][R2.64+0x80], !P1 ;  /* 0x1b40008002072fae */ /* 0x0001e2000c901d70 */
[----:B------:R-:W-:-:S09]  /*15780*/  IMAD.MOV.U32 R5, RZ, RZ, R14 ;  /* 0x000000ffff057224 */ /* 0x000fd200078e000e */
[----:B0-----:R-:W-:Y:S05]  /*15790*/  WARPSYNC.COLLECTIVE R15, `(.L_x_1204) ;  /* 0x000000000f087348 */ /* 0x001fea0003c00000 */
[----:B------:R1:W2:Y:S02]  /*157a0*/  SHFL.IDX P6, R14, R13, R12, R11 ;  /* 0x0000000c0d0e7389 */ /* 0x0002a400000c000b */
[----:B012---:R-:W-:Y:S01]  /*157b0*/  ENDCOLLECTIVE ;  /* 0x000000000000791b */ /* 0x007fe20003800000 */
.L_x_1204:
[----:B------:R-:W-:Y:S05]  /*157c0*/  BRA `(.L_x_1205) ;  /* 0xffffffc400987947 */ /* 0x000fea000383ffff */
.L_x_1127:
[----:B------:R-:W-:Y:S02]  /*157d0*/  IMAD.MOV.U32 R13, RZ, RZ, R4 ;  /* 0x000000ffff0d7224 */ /* 0x000fe400078e0004 */
[----:B------:R-:W-:Y:S02]  /*157e0*/  IMAD.MOV.U32 R12, RZ, RZ, RZ ;  /* 0x000000ffff0c7224 */ /* 0x000fe400078e00ff */
[----:B------:R-:W-:Y:S02]  /*157f0*/  IMAD.MOV.U32 R11, RZ, RZ, 0x1c1f ;  /* 0x00001c1fff0b7424 */ /* 0x000fe400078e00ff */
[----:B------:R-:W-:Y:S02]  /*15800*/  IMAD.MOV.U32 R15, RZ, RZ, -0x1 ;  /* 0xffffffffff0f7424 */ /* 0x000fe400078e00ff */
[----:B------:R-:W-:-:S07]  /*15810*/  VIADD R5, R10, UR42 ;  /* 0x0000002a0a057c36 */ /* 0x000fce0008000000 */
[----:B-----5:R-:W-:Y:S05]  /*15820*/  WARPSYNC.COLLECTIVE R15, `(.L_x_1206) ;  /* 0x000000000f087348 */ /* 0x020fea0003c00000 */
[----:B------:R0:W1:Y:S02]  /*15830*/  SHFL.IDX P6, R14, R13, R12, R11 ;  /* 0x0000000c0d0e7389 */ /* 0x00006400000c000b */
[----:B01---5:R-:W-:Y:S01]  /*15840*/  ENDCOLLECTIVE ;  /* 0x000000000000791b */ /* 0x023fe20003800000 */
.L_x_1206:
[C---:B------:R-:W-:Y:S01]  /*15850*/  VIADD R6, R5.reuse, 0x20 ;  /* 0x0000002005067836 */ /* 0x040fe20000000000 */
[----:B------:R-:W-:Y:S01]  /*15860*/  ISETP.GE.AND P0, PT, R5, UR40, PT ;  /* 0x0000002805007c0c */ /* 0x000fe2000bf06270 */
[----:B------:R-:W-:Y:S02]  /*15870*/  IMAD.MOV.U32 R13, RZ, RZ, R0 ;  /* 0x000000ffff0d7224 */ /* 0x000fe400078e0000 */
[----:B------:R-:W-:-:S10]  /*15880*/  IMAD.MOV.U32 R2, RZ, RZ, R14 ;  /* 0x000000ffff027224 */ /* 0x000fd400078e000e */
[----:B------:R-:W-:Y:S05]  /*15890*/  WARPSYNC.COLLECTIVE R15, `(.L_x_1207) ;  /* 0x000000000f087348 */ /* 0x000fea0003c00000 */
[----:B------:R0:W1:Y:S02]  /*158a0*/  SHFL.IDX P6, R14, R13, R12, R11 ;  /* 0x0000000c0d0e7389 */ /* 0x00006400000c000b */
[----:B01----:R-:W-:Y:S01]  /*158b0*/  ENDCOLLECTIVE ;  /* 0x000000000000791b */ /* 0x003fe20003800000 */
.L_x_1207:
        /* <DEDUP_REMOVED lines=8> */
.L_x_1208:
[----:B------:R-:W-:Y:S01]  /*15940*/  @!PT LDS RZ, [RZ] ;  /* 0x00000000fffff984 */ /* 0x000fe20000000800 */
[----:B------:R-:W-:Y:S01]  /*15950*/  @!PT LDS RZ, [RZ] ;  /* 0x00000000fffff984 */ /* 0x000fe20000000800 */
[----:B------:R-:W-:Y:S01]  /*15960*/  @!PT LDS RZ, [RZ] ;  /* 0x00000000fffff984 */ /* 0x000fe20000000800 */
[----:B------:R-:W-:Y:S04]  /*15970*/  @!P0 LDGSTS.E.BYPASS.LTC128B.128 [R8+0x10400], desc[UR48][R2.64], !P3 ;  /* 0x1040000002088fae */ /* 0x000fe8000d901d70 */
[----:B------:R-:W-:Y:S04]  /*15980*/  @!P0 LDGSTS.E.BYPASS.LTC128B.128 [R8+0x12400], desc[UR48][R2.64+0x40], !P4 ;  /* 0x1240004002088fae */ /* 0x000fe8000e101d70 */
[----:B------:R0:W-:Y:S01]  /*15990*/  @!P0 LDGSTS.E.BYPASS.LTC128B.128 [R8+0x14400], desc[UR48][R2.64+0x80], !P5 ;  /* 0x1440008002088fae */ /* 0x0001e2000e901d70 */
[----:B------:R-:W-:Y:S01]  /*159a0*/  ISETP.GE.AND P0, PT, R6, UR40, PT ;  /* 0x0000002806007c0c */ /* 0x000fe2000bf06270 */
[----:B------:R-:W-:-:S02]  /*159b0*/  IMAD.MOV.U32 R13, RZ, RZ, R0 ;  /* 0x000000ffff0d7224 */ /* 0x000fc400078e0000 */
[----:B------:R-:W-:Y:S02]  /*159c0*/  VIADD R6, R5, 0x40 ;  /* 0x0000004005067836 */ /* 0x000fe40000000000 */
[----:B0-----:R-:W-:-:S08]  /*159d0*/  IMAD.MOV.U32 R2, RZ, RZ, R14 ;  /* 0x000000ffff027224 */ /* 0x001fd000078e000e */
[----:B------:R-:W-:Y:S05]  /*159e0*/  WARPSYNC.COLLECTIVE R15, `(.L_x_1209) ;  /* 0x000000000f087348 */ /* 0x000fea0003c00000 */
[----:B------:R0:W1:Y:S02]  /*159f0*/  SHFL.IDX P6, R14, R13, R12, R11 ;  /* 0x0000000c0d0e7389 */ /* 0x00006400000c000b */
[----:B01----:R-:W-:Y:S01]  /*15a00*/  ENDCOLLECTIVE ;  /* 0x000000000000791b */ /* 0x003fe20003800000 */
.L_x_1209:
        /* <DEDUP_REMOVED lines=8> */
.L_x_1210:
        /* <DEDUP_REMOVED lines=8> */
[----:B------:R-:W-:Y:S01]  /*15b10*/  ISETP.GE.AND P0, PT, R6, UR40, PT ;  /* 0x0000002806007c0c */ /* 0x000fe2000bf06270 */
[----:B0-----:R-:W-:-:S12]  /*15b20*/  IMAD.MOV.U32 R2, RZ, RZ, R14 ;  /* 0x000000ffff027224 */ /* 0x001fd800078e000e */
[----:B------:R-:W-:Y:S05]  /*15b30*/  WARPSYNC.COLLECTIVE R15, `(.L_x_1211) ;  /* 0x000000000f087348 */ /* 0x000fea0003c00000 */
[----:B------:R0:W1:Y:S02]  /*15b40*/  SHFL.IDX P6, R14, R13, R12, R11 ;  /* 0x0000000c0d0e7389 */ /* 0x00006400000c000b */
[----:B01----:R-:W-:Y:S01]  /*15b50*/  ENDCOLLECTIVE ;  /* 0x000000000000791b */ /* 0x003fe20003800000 */
.L_x_1211:
        /* <DEDUP_REMOVED lines=8> */
.L_x_1212:
        /* <DEDUP_REMOVED lines=12> */
.L_x_1213:
[----:B------:R-:W-:Y:S05]  /*15ca0*/  BRA `(.L_x_1214) ;  /* 0xffffffc800847947 */ /* 0x000fea000383ffff */
.L_x_1130:
[----:B0-----:R0:W1:Y:S02]  /*15cb0*/  SYNCS.PHASECHK.TRANS64.TRYWAIT P0, [R17+URZ+0x22820], R0 ;  /* 0x02282000110075a7 */ /* 0x001064000800017f */
[----:B-1----:R-:W-:Y:S05]  /*15cc0*/  @!P0 NANOSLEEP.SYNCS 0x989680 ;  /* 0x009896800000895d */ /* 0x002fea0003900000 */
[----:B------:R-:W1:Y:S02]  /*15cd0*/  @!P0 SYNCS.PHASECHK.TRANS64 P0, [R17+URZ+0x22820], R0 ;  /* 0x02282000110085a7 */ /* 0x000e64000800007f */
[----:B-1----:R-:W-:Y:S05]  /*15ce0*/  @!P0 BRA `(.L_x_1130) ;  /* 0xfffffffc00f08947 */ /* 0x002fea000383ffff */
[----:B------:R-:W-:Y:S05]  /*15cf0*/  BRA `(.L_x_1215) ;  /* 0xffffffc800e87947 */ /* 0x000fea000383ffff */
.L_x_1134:
[----:B0-----:R0:W1:Y:S02]  /*15d00*/  SYNCS.PHASECHK.TRANS64.TRYWAIT P0, [R0+URZ+0x22880], R10 ;  /* 0x0228800a000075a7 */ /* 0x001064000800017f */
[----:B-1----:R-:W-:Y:S05]  /*15d10*/  @!P0 NANOSLEEP.SYNCS 0x989680 ;  /* 0x009896800000895d */ /* 0x002fea0003900000 */
[----:B------:R-:W1:Y:S02]  /*15d20*/  @!P0 SYNCS.PHASECHK.TRANS64 P0, [R0+URZ+0x22880], R10 ;  /* 0x0228800a000085a7 */ /* 0x000e64000800007f */
[----:B-1----:R-:W-:Y:S05]  /*15d30*/  @!P0 BRA `(.L_x_1134) ;  /* 0xfffffffc00f08947 */ /* 0x002fea000383ffff */
[----:B------:R-:W-:Y:S05]  /*15d40*/  BRA `(.L_x_1216) ;  /* 0xffffffcc00b47947 */ /* 0x000fea000383ffff */
.L_x_1135:
        /* <DEDUP_REMOVED lines=8> */
.L_x_1218:
[----:B------:R-:W-:Y:S05]  /*15dd0*/  BSYNC B0 ;  /* 0x0000000000007941 */ /* 0x000fea0003800000 */
.L_x_1217:
        /* <DEDUP_REMOVED lines=10> */
.L_x_1219:
[----:B------:R-:W-:Y:S02]  /*15e80*/  IMAD.MOV.U32 R13, RZ, RZ, R27 ;  /* 0x000000ffff0d7224 */ /* 0x000fe400078e001b */
[----:B------:R-:W-:Y:S02]  /*15e90*/  IMAD.MOV.U32 R12, RZ, RZ, 0x1 ;  /* 0x00000001ff0c7424 */ /* 0x000fe400078e00ff */
[----:B------:R-:W-:-:S07]  /*15ea0*/  IMAD.MOV.U32 R2, RZ, RZ, R14 ;  /* 0x000000ffff027224 */ /* 0x000fce00078e000e */
[----:B------:R-:W-:Y:S05]  /*15eb0*/  WARPSYNC.COLLECTIVE R15, `(.L_x_1220) ;  /* 0x000000000f087348 */ /* 0x000fea0003c00000 */
[----:B------:R0:W1:Y:S02]  /*15ec0*/  SHFL.IDX P6, R14, R13, R12, R11 ;  /* 0x0000000c0d0e7389 */ /* 0x00006400000c000b */
[----:B01----:R-:W-:Y:S01]  /*15ed0*/  ENDCOLLECTIVE ;  /* 0x000000000000791b */ /* 0x003fe20003800000 */
.L_x_1220:
        /* <DEDUP_REMOVED lines=12> */
.L_x_1221:
[----:B------:R-:W-:Y:S02]  /*15fa0*/  IMAD.MOV.U32 R13, RZ, RZ, R27 ;  /* 0x000000ffff0d7224 */ /* 0x000fe400078e001b */
[----:B------:R-:W-:Y:S02]  /*15fb0*/  IMAD.MOV.U32 R12, RZ, RZ, 0x2 ;  /* 0x00000002ff0c7424 */ /* 0x000fe400078e00ff */
[----:B------:R-:W-:-:S07]  /*15fc0*/  IMAD.MOV.U32 R2, RZ, RZ, R14 ;  /* 0x000000ffff027224 */ /* 0x000fce00078e000e */
[----:B------:R-:W-:Y:S05]  /*15fd0*/  WARPSYNC.COLLECTIVE R15, `(.L_x_1222) ;  /* 0x000000000f087348 */ /* 0x000fea0003c00000 */
[----:B------:R0:W1:Y:S02]  /*15fe0*/  SHFL.IDX P6, R14, R13, R12, R11 ;  /* 0x0000000c0d0e7389 */ /* 0x00006400000c000b */
[----:B01----:R-:W-:Y:S01]  /*15ff0*/  ENDCOLLECTIVE ;  /* 0x000000000000791b */ /* 0x003fe20003800000 */
.L_x_1222:
        /* <DEDUP_REMOVED lines=12> */
.L_x_1223:
[----:B------:R-:W-:Y:S02]  /*160c0*/  IMAD.MOV.U32 R13, RZ, RZ, R27 ;  /* 0x000000ffff0d7224 */ /* 0x000fe400078e001b */
[----:B------:R-:W-:Y:S02]  /*160d0*/  IMAD.MOV.U32 R12, RZ, RZ, 0x3 ;  /* 0x00000003ff0c7424 */ /* 0x000fe400078e00ff */
[----:B------:R-:W-:-:S07]  /*160e0*/  IMAD.MOV.U32 R2, RZ, RZ, R14 ;  /* 0x000000ffff027224 */ /* 0x000fce00078e000e */
[----:B------:R-:W-:Y:S05]  /*160f0*/  WARPSYNC.COLLECTIVE R15, `(.L_x_1224) ;  /* 0x000000000f087348 */ /* 0x000fea0003c00000 */
[----:B------:R0:W1:Y:S02]  /*16100*/  SHFL.IDX P6, R14, R13, R12, R11 ;  /* 0x0000000c0d0e7389 */ /* 0x00006400000c000b */
[----:B01----:R-:W-:Y:S01]  /*16110*/  ENDCOLLECTIVE ;  /* 0x000000000000791b */ /* 0x003fe20003800000 */
.L_x_1224:
        /* <DEDUP_REMOVED lines=12> */
.L_x_1225:
[----:B------:R-:W-:Y:S01]  /*161e0*/  IMAD.MOV.U32 R2, RZ, RZ, R14 ;  /* 0x000000ffff027224 */ /* 0x000fe200078e000e */
[----:B------:R-:W-:Y:S06]  /*161f0*/  BRA `(.L_x_1226) ;  /* 0xffffffcc00407947 */ /* 0x000fec000383ffff */
.L_x_1140:
[----:B---3--:R3:W4:Y:S02]  /*16200*/  SYNCS.PHASECHK.TRANS64.TRYWAIT P0, [R0+URZ+0x22840], R10 ;  /* 0x0228400a000075a7 */ /* 0x008724000800017f */
[----:B----4-:R-:W-:Y:S05]  /*16210*/  @!P0 NANOSLEEP.SYNCS 0x989680 ;  /* 0x009896800000895d */ /* 0x010fea0003900000 */
[----:B------:R-:W4:Y:S02]  /*16220*/  @!P0 SYNCS.PHASECHK.TRANS64 P0, [R0+URZ+0x22840], R10 ;  /* 0x0228400a000085a7 */ /* 0x000f24000800007f */
[----:B----4-:R-:W-:Y:S05]  /*16230*/  @!P0 BRA `(.L_x_1140) ;  /* 0xfffffffc00f08947 */ /* 0x010fea000383ffff */
[----:B------:R-:W-:Y:S05]  /*16240*/  BRA `(.L_x_1227) ;  /* 0xffffffcc00947947 */ /* 0x000fea000383ffff */
.L_x_1141:
        /* <DEDUP_REMOVED lines=8> */
.L_x_1229:
[----:B------:R-:W-:Y:S05]  /*162d0*/  BSYNC B0 ;  /* 0x0000000000007941 */ /* 0x000fea0003800000 */
.L_x_1228:
        /* <DEDUP_REMOVED lines=9> */
.L_x_1230:
[----:B------:R-:W-:Y:S02]  /*16370*/  IMAD.MOV.U32 R13, RZ, RZ, R8 ;  /* 0x000000ffff0d7224 */ /* 0x000fe400078e0008 */
[----:B------:R-:W-:Y:S02]  /*16380*/  IMAD.MOV.U32 R12, RZ, RZ, 0x1 ;  /* 0x00000001ff0c7424 */ /* 0x000fe400078e00ff */
[----:B------:R-:W-:-:S07]  /*16390*/  IMAD.MOV.U32 R2, RZ, RZ, R14 ;  /* 0x000000ffff027224 */ /* 0x000fce00078e000e */
[----:B------:R-:W-:Y:S05]  /*163a0*/  WARPSYNC.COLLECTIVE R15, `(.L_x_1231) ;  /* 0x000000000f087348 */ /* 0x000fea0003c00000 */
[----:B------:R0:W1:Y:S02]  /*163b0*/  SHFL.IDX P6, R14, R13, R12, R11 ;  /* 0x0000000c0d0e7389 */ /* 0x00006400000c000b */
[----:B01----:R-:W-:Y:S01]  /*163c0*/  ENDCOLLECTIVE ;  /* 0x000000000000791b */ /* 0x003fe20003800000 */
.L_x_1231:
        /* <DEDUP_REMOVED lines=13> */
.L_x_1232:
[----:B------:R-:W-:Y:S02]  /*164a0*/  IMAD.MOV.U32 R13, RZ, RZ, R8 ;  /* 0x000000ffff0d7224 */ /* 0x000fe400078e0008 */
[----:B------:R-:W-:Y:S02]  /*164b0*/  IMAD.MOV.U32 R12, RZ, RZ, 0x2 ;  /* 0x00000002ff0c7424 */ /* 0x000fe400078e00ff */
[----:B------:R-:W-:-:S07]  /*164c0*/  IMAD.MOV.U32 R2, RZ, RZ, R14 ;  /* 0x000000ffff027224 */ /* 0x000fce00078e000e */
[----:B------:R-:W-:Y:S05]  /*164d0*/  WARPSYNC.COLLECTIVE R15, `(.L_x_1233) ;  /* 0x000000000f087348 */ /* 0x000fea0003c00000 */
[----:B------:R0:W1:Y:S02]  /*164e0*/  SHFL.IDX P6, R14, R13, R12, R11 ;  /* 0x0000000c0d0e7389 */ /* 0x00006400000c000b */
[----:B01----:R-:W-:Y:S01]  /*164f0*/  ENDCOLLECTIVE ;  /* 0x000000000000791b */ /* 0x003fe20003800000 */
.L_x_1233:
        /* <DEDUP_REMOVED lines=13> */
.L_x_1234:
[----:B------:R-:W-:Y:S02]  /*165d0*/  IMAD.MOV.U32 R13, RZ, RZ, R8 ;  /* 0x000000ffff0d7224 */ /* 0x000fe400078e0008 */
[----:B------:R-:W-:Y:S02]  /*165e0*/  IMAD.MOV.U32 R12, RZ, RZ, 0x3 ;  /* 0x00000003ff0c7424 */ /* 0x000fe400078e00ff */
[----:B------:R-:W-:-:S07]  /*165f0*/  IMAD.MOV.U32 R2, RZ, RZ, R14 ;  /* 0x000000ffff027224 */ /* 0x000fce00078e000e */
[----:B------:R-:W-:Y:S05]  /*16600*/  WARPSYNC.COLLECTIVE R15, `(.L_x_1235) ;  /* 0x000000000f087348 */ /* 0x000fea0003c00000 */
[----:B------:R0:W1:Y:S02]  /*16610*/  SHFL.IDX P6, R14, R13, R12, R11 ;  /* 0x0000000c0d0e7389 */ /* 0x00006400000c000b */
[----:B01----:R-:W-:Y:S01]  /*16620*/  ENDCOLLECTIVE ;  /* 0x000000000000791b */ /* 0x003fe20003800000 */
.L_x_1235:
        /* <DEDUP_REMOVED lines=13> */
.L_x_1236:
[----:B------:R-:W-:Y:S05]  /*16700*/  BRA `(.L_x_1237) ;  /* 0xffffffcc00247947 */ /* 0x000fea000383ffff */
.L_x_1146:
[----:B0-----:R0:W2:Y:S02]  /*16710*/  SYNCS.PHASECHK.TRANS64.TRYWAIT P1, [R0+URZ+0x22870], R3 ;  /* 0x02287003000075a7 */ /* 0x0010a4000802017f */
[----:B--2---:R-:W-:Y:S05]  /*16720*/  @!P1 NANOSLEEP.SYNCS 0x989680 ;  /* 0x009896800000995d */ /* 0x004fea0003900000 */
[----:B------:R-:W2:Y:S02]  /*16730*/  @!P1 SYNCS.PHASECHK.TRANS64 P1, [R0+URZ+0x22870], R3 ;  /* 0x02287003000095a7 */ /* 0x000ea4000802007f */
[----:B--2---:R-:W-:Y:S05]  /*16740*/  @!P1 BRA `(.L_x_1146) ;  /* 0xfffffffc00f09947 */ /* 0x004fea000383ffff */
[----:B------:R-:W-:Y:S05]  /*16750*/  BRA `(.L_x_1238) ;  /* 0xffffffcc00907947 */ /* 0x000fea000383ffff */
.L_x_1148:
[----:B0-----:R0:W1:Y:S02]  /*16760*/  SYNCS.PHASECHK.TRANS64.TRYWAIT P1, [R0+URZ+0x22860], R3 ;  /* 0x02286003000075a7 */ /* 0x001064000802017f */
[----:B-1----:R-:W-:Y:S05]  /*16770*/  @!P1 NANOSLEEP.SYNCS 0x989680 ;  /* 0x009896800000995d */ /* 0x002fea0003900000 */
[----:B------:R-:W1:Y:S02]  /*16780*/  @!P1 SYNCS.PHASECHK.TRANS64 P1, [R0+URZ+0x22860], R3 ;  /* 0x02286003000095a7 */ /* 0x000e64000802007f */
[----:B-1----:R-:W-:Y:S05]  /*16790*/  @!P1 BRA `(.L_x_1148) ;  /* 0xfffffffc00f09947 */ /* 0x002fea000383ffff */
[----:B------:R-:W-:Y:S05]  /*167a0*/  BRA `(.L_x_1239) ;  /* 0xffffffcc00a07947 */ /* 0x000fea000383ffff */
.L_x_1156:
[----:B-1----:R1:W2:Y:S02]  /*167b0*/  SYNCS.PHASECHK.TRANS64.TRYWAIT P0, [R18+URZ+0x22870], R3 ;  /* 0x02287003120075a7 */ /* 0x0022a4000800017f */
[----:B--2---:R-:W-:Y:S05]  /*167c0*/  @!P0 NANOSLEEP.SYNCS 0x989680 ;  /* 0x009896800000895d */ /* 0x004fea0003900000 */
[----:B------:R-:W2:Y:S02]  /*167d0*/  @!P0 SYNCS.PHASECHK.TRANS64 P0, [R18+URZ+0x22870], R3 ;  /* 0x02287003120085a7 */ /* 0x000ea4000800007f */
[----:B--2---:R-:W-:Y:S05]  /*167e0*/  @!P0 BRA `(.L_x_1156) ;  /* 0xfffffffc00f08947 */ /* 0x004fea000383ffff */
[----:B------:R-:W-:Y:S05]  /*167f0*/  BRA `(.L_x_1240) ;  /* 0xffffffd400387947 */ /* 0x000fea000383ffff */
.L_x_1158:
[----:B0-----:R0:W1:Y:S02]  /*16800*/  SYNCS.PHASECHK.TRANS64.TRYWAIT P0, [R18+URZ+0x22860], R3 ;  /* 0x02286003120075a7 */ /* 0x001064000800017f */
[----:B-1----:R-:W-:Y:S05]  /*16810*/  @!P0 NANOSLEEP.SYNCS 0x989680 ;  /* 0x009896800000895d */ /* 0x002fea0003900000 */
[----:B------:R-:W1:Y:S02]  /*16820*/  @!P0 SYNCS.PHASECHK.TRANS64 P0, [R18+URZ+0x22860], R3 ;  /* 0x02286003120085a7 */ /* 0x000e64000800007f */
[----:B-1----:R-:W-:Y:S05]  /*16830*/  @!P0 BRA `(.L_x_1158) ;  /* 0xfffffffc00f08947 */ /* 0x002fea000383ffff */
[----:B------:R-:W-:Y:S05]  /*16840*/  BRA `(.L_x_1241) ;  /* 0xffffffd400447947 */ /* 0x000fea000383ffff */
.L_x_1165:
[----:B0-----:R0:W2:Y:S02]  /*16850*/  SYNCS.PHASECHK.TRANS64.TRYWAIT P0, [R5+URZ+0x22820], R0 ;  /* 0x02282000050075a7 */ /* 0x0010a4000800017f */
[----:B--2---:R-:W-:Y:S05]  /*16860*/  @!P0 NANOSLEEP.SYNCS 0x989680 ;  /* 0x009896800000895d */ /* 0x004fea0003900000 */
[----:B------:R-:W2:Y:S02]  /*16870*/  @!P0 SYNCS.PHASECHK.TRANS64 P0, [R5+URZ+0x22820], R0 ;  /* 0x02282000050085a7 */ /* 0x000ea4000800007f */
[----:B--2---:R-:W-:Y:S05]  /*16880*/  @!P0 BRA `(.L_x_1165) ;  /* 0xfffffffc00f08947 */ /* 0x004fea000383ffff */
[----:B------:R-:W-:Y:S05]  /*16890*/  BRA `(.L_x_1242) ;  /* 0xffffffdc00087947 */ /* 0x000fea000383ffff */
.L_x_1166:
[----:B------:R-:W2:Y:S01]  /*168a0*/  S2R R2, SR_TID.X ;  /* 0x0000000000027919 */ /* 0x000ea20000002100 */
[----:B------:R-:W-:Y:S01]  /*168b0*/  BSSY B0, `(.L_x_1243) ;  /* 0x000000a000007945 */ /* 0x000fe20003800000 */
[----:B------:R-:W-:Y:S02]  /*168c0*/  IMAD.MOV.U32 R12, RZ, RZ, RZ ;  /* 0x000000ffff0c7224 */ /* 0x000fe400078e00ff */
[----:B------:R-:W-:Y:S02]  /*168d0*/  IMAD.MOV.U32 R11, RZ, RZ, 0x1f ;  /* 0x0000001fff0b7424 */ /* 0x000fe400078e00ff */
[----:B------:R-:W-:Y:S01]  /*168e0*/  IMAD.MOV.U32 R15, RZ, RZ, -0x1 ;  /* 0xffffffffff0f7424 */ /* 0x000fe200078e00ff */
[----:B--2---:R-:W-:-:S04]  /*168f0*/  SHF.R.U32.HI R2, RZ, 0x5, R2 ;  /* 0x00000005ff027819 */ /* 0x004fc80000011602 */
[----:B------:R-:W-:-:S05]  /*16900*/  LOP3.LUT R2, R2, 0x3, RZ, 0xc0, !PT ;  /* 0x0000000302027812 */ /* 0x000fca00078ec0ff */
[----:B------:R-:W-:-:S07]  /*16910*/  IMAD.MOV.U32 R13, RZ, RZ, R2 ;  /* 0x000000ffff0d7224 */ /* 0x000fce00078e0002 */
[----:B01----:R-:W-:Y:S05]  /*16920*/  WARPSYNC.COLLECTIVE R15, `(.L_x_1244) ;  /* 0x000000000f087348 */ /* 0x003fea0003c00000 */
[----:B------:R2:W3:Y:S02]  /*16930*/  SHFL.IDX P6, R14, R13, R12, R11 ;  /* 0x0000000c0d0e7389 */ /* 0x0004e400000c000b */
[----:B0123--:R-:W-:Y:S01]  /*16940*/  ENDCOLLECTIVE ;  /* 0x000000000000791b */ /* 0x00ffe20003800000 */
.L_x_1244:
[----:B------:R-:W-:Y:S05]  /*16950*/  BSYNC B0 ;  /* 0x0000000000007941 */ /* 0x000fea0003800000 */
.L_x_1243:
[----:B------:R-:W-:Y:S05]  /*16960*/  BRA `(.L_x_1245) ;  /* 0xffffffd800f07947 */ /* 0x000fea000383ffff */
.L_x_1169:
[----:B------:R-:W-:Y:S01]  /*16970*/  BSSY B1, `(.L_x_1246) ;  /* 0x0000006000017945 */ /* 0x000fe20003800000 */
[----:B------:R-:W-:-:S07]  /*16980*/  IMAD.MOV.U32 R15, RZ, RZ, -0x1 ;  /* 0xffffffffff0f7424 */ /* 0x000fce00078e00ff */
[----:B01----:R-:W-:Y:S05]  /*16990*/  WARPSYNC.COLLECTIVE R15, `(.L_x_1247) ;  /* 0x000000000f0c7348 */ /* 0x003fea0003c00000 */
[----:B------:R-:W-:Y:S02]  /*169a0*/  ELECT P6, UR62, PT ;  /* 0x00000000003e782f */ /* 0x000fe400038c0000 */
[----:B------:R-:W-:Y:S01]  /*169b0*/  MOV R14, UR62 ;  /* 0x0000003e000e7c02 */ /* 0x000fe20008000f00 */
[----:B01----:R-:W-:Y:S10]  /*169c0*/  ENDCOLLECTIVE ;  /* 0x000000000000791b */ /* 0x003ff40003800000 */
.L_x_1247:
[----:B------:R-:W-:Y:S05]  /*169d0*/  BSYNC B1 ;  /* 0x0000000000017941 */ /* 0x000fea0003800000 */
.L_x_1246:
[----:B------:R-:W-:Y:S05]  /*169e0*/  BRA `(.L_x_1248) ;  /* 0xffffffd800e87947 */ /* 0x000fea000383ffff */
.L_x_1171:
[----:B0-----:R0:W2:Y:S02]  /*169f0*/  SYNCS.PHASECHK.TRANS64.TRYWAIT P1, [R3+URZ+0x22840], R2 ;  /* 0x02284002030075a7 */ /* 0x0010a4000802017f */
[----:B--2---:R-:W-:Y:S05]  /*16a00*/  @!P1 NANOSLEEP.SYNCS 0x989680 ;  /* 0x009896800000995d */ /* 0x004fea0003900000 */
[----:B------:R-:W2:Y:S02]  /*16a10*/  @!P1 SYNCS.PHASECHK.TRANS64 P1, [R3+URZ+0x22840], R2 ;  /* 0x02284002030095a7 */ /* 0x000ea4000802007f */
[----:B--2---:R-:W-:Y:S05]  /*16a20*/  @!P1 BRA `(.L_x_1171) ;  /* 0xfffffffc00f09947 */ /* 0x004fea000383ffff */
[----:B------:R-:W-:Y:S05]  /*16a30*/  BRA `(.L_x_1249) ;  /* 0xffffffdc00087947 */ /* 0x000fea000383ffff */
.L_x_1173:
[----:B--2---:R2:W3:Y:S02]  /*16a40*/  SYNCS.PHASECHK.TRANS64.TRYWAIT P1, [R19+URZ+0x22840], R0 ;  /* 0x02284000130075a7 */ /* 0x0044e4000802017f */
[----:B---3--:R-:W-:Y:S05]  /*16a50*/  @!P1 NANOSLEEP.SYNCS 0x989680 ;  /* 0x009896800000995d */ /* 0x008fea0003900000 */
[----:B------:R-:W3:Y:S02]  /*16a60*/  @!P1 SYNCS.PHASECHK.TRANS64 P1, [R19+URZ+0x22840], R0 ;  /* 0x02284000130095a7 */ /* 0x000ee4000802007f */
[----:B---3--:R-:W-:Y:S05]  /*16a70*/  @!P1 BRA `(.L_x_1173) ;  /* 0xfffffffc00f09947 */ /* 0x008fea000383ffff */
[----:B------:R-:W-:Y:S05]  /*16a80*/  BRA `(.L_x_1250) ;  /* 0xffffffdc00147947 */ /* 0x000fea000383ffff */
.L_x_1175:
[----:B---3--:R3:W4:Y:S02]  /*16a90*/  SYNCS.PHASECHK.TRANS64.TRYWAIT P1, [R3+URZ+0x22860], R2 ;  /* 0x02286002030075a7 */ /* 0x008724000802017f */
[----:B----4-:R-:W-:Y:S05]  /*16aa0*/  @!P1 NANOSLEEP.SYNCS 0x989680 ;  /* 0x009896800000995d */ /* 0x010fea0003900000 */
[----:B------:R-:W4:Y:S02]  /*16ab0*/  @!P1 SYNCS.PHASECHK.TRANS64 P1, [R3+URZ+0x22860], R2 ;  /* 0x02286002030095a7 */ /* 0x000f24000802007f */
[----:B----4-:R-:W-:Y:S05]  /*16ac0*/  @!P1 BRA `(.L_x_1175) ;  /* 0xfffffffc00f09947 */ /* 0x010fea000383ffff */
[----:B------:R-:W-:Y:S05]  /*16ad0*/  BRA `(.L_x_1251) ;  /* 0xffffffdc00107947 */ /* 0x000fea000383ffff */
.L_x_1177:
[----:B----4-:R4:W0:Y:S02]  /*16ae0*/  SYNCS.PHASECHK.TRANS64.TRYWAIT P1, [R19+URZ+0x22860], R0 ;  /* 0x02286000130075a7 */ /* 0x010824000802017f */
[----:B0-----:R-:W-:Y:S05]  /*16af0*/  @!P1 NANOSLEEP.SYNCS 0x989680 ;  /* 0x009896800000995d */ /* 0x001fea0003900000 */
[----:B------:R-:W0:Y:S02]  /*16b00*/  @!P1 SYNCS.PHASECHK.TRANS64 P1, [R19+URZ+0x22860], R0 ;  /* 0x02286000130095a7 */ /* 0x000e24000802007f */
[----:B0-----:R-:W-:Y:S05]  /*16b10*/  @!P1 BRA `(.L_x_1177) ;  /* 0xfffffffc00f09947 */ /* 0x001fea000383ffff */
[----:B------:R-:W-:Y:S05]  /*16b20*/  BRA `(.L_x_1252) ;  /* 0xffffffdc000c7947 */ /* 0x000fea000383ffff */
.L_x_1179:
[----:B------:R0:W0:Y:S02]  /*16b30*/  SYNCS.PHASECHK.TRANS64.TRYWAIT P1, [R3+URZ+0x22880], R2 ;  /* 0x02288002030075a7 */ /* 0x000024000802017f */
[----:B0-----:R-:W-:Y:S05]  /*16b40*/  @!P1 NANOSLEEP.SYNCS 0x989680 ;  /* 0x009896800000995d */ /* 0x001fea0003900000 */
[----:B------:R-:W0:Y:S02]  /*16b50*/  @!P1 SYNCS.PHASECHK.TRANS64 P1, [R3+URZ+0x22880], R2 ;  /* 0x02288002030095a7 */ /* 0x000e24000802007f */
[----:B0-----:R-:W-:Y:S05]  /*16b60*/  @!P1 BRA `(.L_x_1179) ;  /* 0xfffffffc00f09947 */ /* 0x001fea000383ffff */
[----:B------:R-:W-:Y:S05]  /*16b70*/  BRA `(.L_x_1253) ;  /* 0xffffffdc00087947 */ /* 0x000fea000383ffff */
.L_x_1254:
        /* <DEDUP_REMOVED lines=16> */
.L_x_3193:


//--------------------- .text._ZN7cutlass13device_kernelIN5flash11enable_sm90INS1_16FlashAttnFwdSm90INS1_25CollectiveMainloopFwdSm90ILi2EN4cute5tupleIJNS5_1CILi1EEES8_S8_EEENS6_IJNS7_ILi128EEESA_NS7_ILi192EEEEEELi128ENS_12float_e4m3_tEfNS_4arch4Sm90ELb0ELb1ELb0ELb1ELb1ELb0ELb0ELb1ELb1ELb1ELb0ELb0EEENS1_21CollectiveEpilogueFwdINS6_IJSA_SA_SA_EEES9_NS_10bfloat16_tESF_Li256ELb1ELb1ELb0ELb1EEENS1_36VarlenDynamicPersistentTileSchedulerILi128ELi128ELi256ELi128ELb0ELb1ELb1ELb1ELb0ELb1EEEEEEEEEvNT_6ParamsE --------------------------
	.section	.text._ZN7cutlass13device_kernelIN5flash11enable_sm90INS1_16FlashAttnFwdSm90INS1_25CollectiveMainloopFwdSm90ILi2EN4cute5tupleIJNS5_1CILi1EEES8_S8_EEENS6_IJNS7_ILi128EEESA_NS7_ILi192EEEEEELi128ENS_12float_e4m3_tEfNS_4arch4Sm90ELb0ELb1ELb0ELb1ELb1ELb0ELb0ELb1ELb1ELb1ELb0ELb0EEENS1_21CollectiveEpilogueFwdINS6_IJSA_SA_SA_EEES9_NS_10bfloat16_tESF_Li256ELb1ELb1ELb0ELb1EEENS1_36VarlenDynamicPersistentTileSchedulerILi128ELi128ELi256ELi128ELb0ELb1ELb1ELb1ELb0ELb1EEEEEEEEEvNT_6ParamsE,"ax",@progbits
	.align	128
.text._ZN7cutlass13device_kernelIN5flash11enable_sm90INS1_16FlashAttnFwdSm90INS1_25CollectiveMainloopFwdSm90ILi2EN4cute5tupleIJNS5_1CILi1EEES8_S8_EEENS6_IJNS7_ILi128EEESA_NS7_ILi192EEEEEELi128ENS_12float_e4m3_tEfNS_4arch4Sm90ELb0ELb1ELb0ELb1ELb1ELb0ELb0ELb1ELb1ELb1ELb0ELb0EEENS1_21CollectiveEpilogueFwdINS6_IJSA_SA_SA_EEES9_NS_10bfloat16_tESF_Li256ELb1ELb1ELb0ELb1EEENS1_36VarlenDynamicPersistentTileSchedulerILi128ELi128ELi256ELi128ELb0ELb1ELb1ELb1ELb0ELb1EEEEEEEEEvNT_6ParamsE:
        .type           _ZN7cutlass13device_kernelIN5flash11enable_sm90INS1_16FlashAttnFwdSm90INS1_25CollectiveMainloopFwdSm90ILi2EN4cute5tupleIJNS5_1CILi1EEES8_S8_EEENS6_IJNS7_ILi128EEESA_NS7_ILi192EEEEEELi128ENS_12float_e4m3_tEfNS_4arch4Sm90ELb0ELb1ELb0ELb1ELb1ELb0ELb0ELb1ELb1ELb1ELb0ELb0EEENS1_21CollectiveEpilogueFwdINS6_IJSA_SA_SA_EEES9_NS_10bfloat16_tESF_Li256ELb1ELb1ELb0ELb1EEENS1_36VarlenDynamicPersistentTileSchedulerILi128ELi128ELi256ELi128ELb0ELb1ELb1ELb1ELb0ELb1EEEEEEEEEvNT_6ParamsE,@function
        .size           _ZN7cutlass13device_kernelIN5flash11enable_sm90INS1_16FlashAttnFwdSm90INS1_25CollectiveMainloopFwdSm90ILi2EN4cute5tupleIJNS5_1CILi1EEES8_S8_EEENS6_IJNS7_ILi128EEESA_NS7_ILi192EEEEEELi128ENS_12float_e4m3_tEfNS_4arch4Sm90ELb0ELb1ELb0ELb1ELb1ELb0ELb0ELb1ELb1ELb1ELb0ELb0EEENS1_21CollectiveEpilogueFwdINS6_IJSA_SA_SA_EEES9_NS_10bfloat16_tESF_Li256ELb1ELb1ELb0ELb1EEENS1_36VarlenDynamicPersistentTileSchedulerILi128ELi128ELi256ELi128ELb0ELb1ELb1ELb1ELb0ELb1EEEEEEEEEvNT_6ParamsE,(.L_x_3194 - _ZN7cutlass13device_kernelIN5flash11enable_sm90INS1_16FlashAttnFwdSm90INS1_25CollectiveMainloopFwdSm90ILi2EN4cute5tupleIJNS5_1CILi1EEES8_S8_EEENS6_IJNS7_ILi128EEESA_NS7_ILi192EEEEEELi128ENS_12float_e4m3_tEfNS_4arch4Sm90ELb0ELb1ELb0ELb1ELb1ELb0ELb0ELb1ELb1ELb1ELb0ELb0EEENS1_21CollectiveEpilogueFwdINS6_IJSA_SA_SA_EEES9_NS_10bfloat16_tESF_Li256ELb1ELb1ELb0ELb1EEENS1_36VarlenDynamicPersistentTileSchedulerILi128ELi128ELi256ELi128ELb0ELb1ELb1ELb1ELb0ELb1EEEEEEEEEvNT_6ParamsE)
        .other          _ZN7cutlass13device_kernelIN5flash11enable_sm90INS1_16FlashAttnFwdSm90INS1_25CollectiveMainloopFwdSm90ILi2EN4cute5tupleIJNS5_1CILi1EEES8_S8_EEENS6_IJNS7_ILi128EEESA_NS7_ILi192EEEEEELi128ENS_12float_e4m3_tEfNS_4arch4Sm90ELb0ELb1ELb0ELb1ELb1ELb0ELb0ELb1ELb1ELb1ELb0ELb0EEENS1_21CollectiveEpilogueFwdINS6_IJSA_SA_SA_EEES9_NS_10bfloat16_tESF_Li256ELb1ELb1ELb0ELb1EEENS1_36VarlenDynamicPersistentTileSchedulerILi128ELi128ELi256ELi128ELb0ELb1ELb1ELb1ELb0ELb1EEEEEEEEEvNT_6ParamsE,@"STO_CUDA_ENTRY STV_DEFAULT"
_ZN7cutlass13device_kernelIN5flash11enable_sm90INS1_16FlashAttnFwdSm90INS1_25CollectiveMainloopFwdSm90ILi2EN4cute5tupleIJNS5_1CILi1EEES8_S8_EEENS6_IJNS7_ILi128EEESA_NS7_ILi192EEEEEELi128ENS_12float_e4m3_tEfNS_4arch4Sm90ELb0ELb1ELb0ELb1ELb1ELb0ELb0ELb1ELb1ELb1ELb0ELb0EEENS1_21CollectiveEpilogueFwdINS6_IJSA_SA_SA_EEES9_NS_10bfloat16_tESF_Li256ELb1ELb1ELb0ELb1EEENS1_36VarlenDynamicPersistentTileSchedulerILi128ELi128ELi256ELi128ELb0ELb1ELb1ELb1ELb0ELb1EEEEEEEEEvNT_6ParamsE:
        /* <DEDUP_REMOVED lines=45> */
.L_x_1255:
        /* <DEDUP_REMOVED lines=22> */
.L_x_1256:
        /* <DEDUP_REMOVED lines=18> */
.L_x_1257:
        /* <DEDUP_REMOVED lines=22> */
.L_x_1258:
        /* <DEDUP_REMOVED lines=24> */
.L_x_1259:
        /* <DEDUP_REMOVED lines=8> */
.L_x_1261:
        /* <DEDUP_REMOVED lines=27> */
[CC--:B------:R-:W-:Y:S01]  /*0a60*/  LEA.HI R2, R3.reuse, R184.reuse, RZ, 0x4 ;  /* 0x000000b803027211 */ /* 0x0c0fe200078f20ff */
[----:B------:R-:W-:Y:S01]  /*0a70*/  IMAD.SHL.U32 R4, R4, 0x20, RZ ;  /* 0x0000002004047824 */ /* 0x000fe200078e00ff */
[----:B------:R-:W-:Y:S01]  /*0a80*/  LEA.HI R11, R3, R184, RZ, 0x2 ;  /* 0x000000b8030b7211 */ /* 0x000fe200078f10ff */
[----:B------:R-:W-:Y:S01]  /*0a90*/  IMAD.IADD R177, R184, 0x1, -R177 ;  /* 0x00000001b8b17824 */ /* 0x000fe200078e0ab1 */
[----:B------:R-:W-:-:S02]  /*0aa0*/  LOP3.LUT R5, R2, 0x3fffff0, RZ, 0xc0, !PT ;  /* 0x03fffff002057812 */ /* 0x000fc400078ec0ff */
[----:B------:R-:W-:Y:S02]  /*0ab0*/  LOP3.LUT R4, R4, 0xfffffc00, RZ, 0xc0, !PT ;  /* 0xfffffc0004047812 */ /* 0x000fe400078ec0ff */
[----:B------:R-:W-:Y:S01]  /*0ac0*/  SHF.R.S32.HI R6, RZ, 0x1f, R177 ;  /* 0x0000001fff067819 */ /* 0x000fe200000114b1 */
[----:B------:R-:W-:Y:S01]  /*0ad0*/  IMAD.IADD R5, R184, 0x1, -R5 ;  /* 0x00000001b8057824 */ /* 0x000fe200078e0a05 */
[----:B------:R-:W-:Y:S02]  /*0ae0*/  LOP3.LUT R11, R11, 0xfffffffc, RZ, 0xc0, !PT ;  /* 0xfffffffc0b0b7812 */ /* 0x000fe400078ec0ff */
[----:B------:R-:W-:Y:S01]  /*0af0*/  LEA.HI R8, R6, R177, RZ, 0x2 ;  /* 0x000000b106087211 */ /* 0x000fe200078f10ff */
[----:B------:R-:W-:Y:S01]  /*0b00*/  IMAD R181, R5, 0x40, R4 ;  /* 0x0000004005b57824 */ /* 0x000fe200078e0204 */
[----:B------:R-:W-:Y:S01]  /*0b10*/  LEA.HI R3, R3, R184, RZ, 0x3 ;  /* 0x000000b803037211 */ /* 0x000fe200078f18ff */
[----:B------:R-:W-:Y:S01]  /*0b20*/  IMAD.IADD R11, R184, 0x1, -R11 ;  /* 0x00000001b80b7824 */ /* 0x000fe200078e0a0b */
[----:B------:R-:W-:-:S02]  /*0b30*/  SHF.R.S32.HI R9, RZ, 0x2, R8 ;  /* 0x00000002ff097819 */ /* 0x000fc40000011408 */
[----:B------:R-:W-:Y:S02]  /*0b40*/  SHF.R.S32.HI R10, RZ, 0x1f, R8 ;  /* 0x0000001fff0a7819 */ /* 0x000fe40000011408 */
[----:B------:R-:W-:Y:S02]  /*0b50*/  SHF.R.S32.HI R179, RZ, 0x7, R0 ;  /* 0x00000007ffb37819 */ /* 0x000fe40000011400 */
[----:B------:R-:W-:Y:S02]  /*0b60*/  LEA.HI R10, R10, R9, RZ, 0x3 ;  /* 0x000000090a0a7211 */ /* 0x000fe400078f18ff */
[----:B------:R-:W-:Y:S02]  /*0b70*/  LOP3.LUT R5, R3, 0xfffffff8, RZ, 0xc0, !PT ;  /* 0xfffffff803057812 */ /* 0x000fe400078ec0ff */
[----:B------:R-:W-:Y:S02]  /*0b80*/  SHF.R.S32.HI R7, RZ, 0x4, R2 ;  /* 0x00000004ff077819 */ /* 0x000fe40000011402 */
[----:B------:R-:W-:Y:S01]  /*0b90*/  LOP3.LUT R10, R10, 0xfffffff8, RZ, 0xc0, !PT ;  /* 0xfffffff80a0a7812 */ /* 0x000fe200078ec0ff */
[----:B------:R-:W-:Y:S01]  /*0ba0*/  IMAD.IADD R172, R184, 0x1, -R5 ;  /* 0x00000001b8ac7824 */ /* 0x000fe200078e0a05 */
[----:B------:R-:W-:-:S02]  /*0bb0*/  LEA.HI R6, R6, R177, RZ, 0x5 ;  /* 0x000000b106067211 */ /* 0x000fc400078f28ff */
[----:B------:R-:W-:Y:S01]  /*0bc0*/  LEA.HI R0, R0, R179, RZ, 0x1 ;  /* 0x000000b300007211 */ /* 0x000fe200078f08ff */
[----:B------:R-:W-:Y:S01]  /*0bd0*/  IMAD.IADD R9, R9, 0x1, -R10 ;  /* 0x0000000109097824 */ /* 0x000fe200078e0a0a */
[----:B------:R-:W-:Y:S01]  /*0be0*/  LEA.HI R2, R2, R7, RZ, 0x1 ;  /* 0x0000000702027211 */ /* 0x000fe200078f08ff */
[----:B------:R-:W-:Y:S01]  /*0bf0*/  IMAD.SHL.U32 R169, R172, 0x8, RZ ;  /* 0x00000008aca97824 */ /* 0x000fe200078e00ff */
[----:B------:R-:W-:Y:S02]  /*0c00*/  SHF.R.S32.HI R6, RZ, 0x5, R6 ;  /* 0x00000005ff067819 */ /* 0x000fe40000011406 */
[----:B------:R-:W-:Y:S01]  /*0c10*/  LEA.HI R4, R11, R11, RZ, 0x1 ;  /* 0x0000000b0b047211 */ /* 0x000fe200078f08ff */
[----:B------:R-:W-:Y:S01]  /*0c20*/  VIADD R171, R169, 0x40 ;  /* 0x00000040a9ab7836 */ /* 0x000fe20000000000 */
[----:B------:R-:W-:Y:S01]  /*0c30*/  LOP3.LUT R0, R0, 0x3fffffe, RZ, 0xc0, !PT ;  /* 0x03fffffe00007812 */ /* 0x000fe200078ec0ff */
[----:B------:R-:W-:Y:S01]  /*0c40*/  IMAD R9, R6, 0x10, R9 ;  /* 0x0000001006097824 */ /* 0x000fe200078e0209 */
[----:B------:R-:W-:-:S02]  /*0c50*/  LOP3.LUT R2, R2, 0x1ffffffe, RZ, 0xc0, !PT ;  /* 0x1ffffffe02027812 */ /* 0x000fc400078ec0ff */
[----:B------:R-:W-:Y:S01]  /*0c60*/  LOP3.LUT R4, R4, 0x1ffffffe, RZ, 0xc0, !PT ;  /* 0x1ffffffe04047812 */ /* 0x000fe200078ec0ff */
[----:B------:R-:W-:Y:S01]  /*0c70*/  IMAD.IADD R0, R179, 0x1, -R0 ;  /* 0x00000001b3007824 */ /* 0x000fe200078e0a00 */
[----:B------:R-:W-:Y:S01]  /*0c80*/  LOP3.LUT R18, R8, 0x7ffffffc, RZ, 0xc0, !PT ;  /* 0x7ffffffc08127812 */ /* 0x000fe200078ec0ff */
[----:B------:R-:W-:Y:S01]  /*0c90*/  IMAD.IADD R2, R7, 0x1, -R2 ;  /* 0x0000000107027824 */ /* 0x000fe200078e0a02 */
[----:B------:R-:W-:Y:S01]  /*0ca0*/  SHF.R.S32.HI R175, RZ, 0x3, R3 ;  /* 0x00000003ffaf7819 */ /* 0x000fe20000011403 */
[----:B------:R-:W-:Y:S01]  /*0cb0*/  IMAD.IADD R11, R11, 0x1, -R4 ;  /* 0x000000010b0b7824 */ /* 0x000fe200078e0a04 */
[----:B------:R-:W-:Y:S01]  /*0cc0*/  SHF.R.S32.HI R183, RZ, 0x1f, R169 ;  /* 0x0000001fffb77819 */ /* 0x000fe200000114a9 */
[----:B------:R-:W-:Y:S01]  /*0cd0*/  IMAD R180, R0, 0x40, R9 ;  /* 0x0000004000b47824 */ /* 0x000fe200078e0209 */
[----:B------:R-:W-:Y:S01]  /*0ce0*/  SHF.R.S32.HI R182, RZ, 0x1f, R171 ;  /* 0x0000001fffb67819 */ /* 0x000fe200000114ab */
[----:B------:R-:W-:Y:S02]  /*0cf0*/  IMAD R181, R2, 0x8, R181 ;  /* 0x0000000802b57824 */ /* 0x000fe400078e02b5 */
[----:B------:R-:W-:-:S02]  /*0d00*/  IMAD.IADD R18, R177, 0x1, -R18 ;  /* 0x00000001b1127824 */ /* 0x000fc400078e0a12 */
[----:B------:R-:W-:-:S07]  /*0d10*/  IMAD R168, R11, 0x8, R180 ;  /* 0x000000080ba87824 */ /* 0x000fce00078e02b4 */
.L_x_1369:
[----:B0---4-:R-:W0:Y:S01]  /*0d20*/  LDC.64 R2, c[0x0][0xa28] ;  /* 0x00028a00ff027b82 */ /* 0x011e220000000a00 */
[----:B------:R-:W-:Y:S01]  /*0d30*/  IMAD.MOV.U32 R11, RZ, RZ, RZ ;  /* 0x000000ffff0b7224 */ /* 0x000fe200078e00ff */
[----:B------:R-:W-:Y:S01]  /*0d40*/  ULDC.64 UR4, c[0x0][0x418] ;  /* 0x0001060000047ab9 */ /* 0x000fe20000000a00 */
[----:B------:R-:W-:-:S05]  /*0d50*/  ULDC.64 UR6, c[0x0][0xa20] ;  /* 0x0002880000067ab9 */ /* 0x000fca0000000a00 */
[----:B--23--:R-:W1:Y:S01]  /*0d60*/  LDC.64 R4, c[0x0][0xa18] ;  /* 0x00028600ff047b82 */ /* 0x00ce620000000a00 */
[----:B0-----:R-:W-:-:S04]  /*0d70*/  ISETP.NE.U32.AND P0, PT, R2, RZ, PT ;  /* 0x000000ff0200720c */ /* 0x001fc80003f05070 */
[----:B------:R-:W-:Y:S02]  /*0d80*/  ISETP.NE.AND.EX P0, PT, R3, RZ, PT, P0 ;  /* 0x000000ff0300720c */ /* 0x000fe40003f05300 */
[----:B-1----:R-:W-:-:S04]  /*0d90*/  ISETP.NE.U32.AND P1, PT, R4, RZ, PT ;  /* 0x000000ff0400720c */ /* 0x002fc80003f25070 */
[----:B------:R-:W-:-:S07]  /*0da0*/  ISETP.NE.AND.EX P1, PT, R5, RZ, PT, P1 ;  /* 0x000000ff0500720c */ /* 0x000fce0003f25310 */
[----:B------:R-:W0:Y:S08]  /*0db0*/  @P0 LDC.64 R2, c[0x0][0xa28] ;  /* 0x00028a00ff020b82 */ /* 0x000e300000000a00 */
[----:B------:R-:W1:Y:S01]  /*0dc0*/  @P1 LDC.64 R4, c[0x0][0xa18] ;  /* 0x00028600ff041b82 */ /* 0x000e620000000a00 */
[----:B0-----:R-:W-:-:S05]  /*0dd0*/  @P0 IMAD.WIDE R2, R23, 0x4, R2 ;  /* 0x0000000417020825 */ /* 0x001fca00078e0202 */
[----:B------:R0:W5:Y:S01]  /*0de0*/  @P0 LDG.E R11, desc[UR44][R2.64] ;  /* 0x0000002c020b0981 */ /* 0x000162000c1e1900 */
[----:B-1----:R-:W-:-:S05]  /*0df0*/  @P1 IMAD.WIDE R4, R23, 0x4, R4 ;  /* 0x0000000417041825 */ /* 0x002fca00078e0204 */
[----:B------:R0:W5:Y:S01]  /*0e00*/  @P1 LDG.E R17, desc[UR44][R4.64] ;  /* 0x0000002c04111981 */ /* 0x000162000c1e1900 */
[----:B------:R-:W-:Y:S01]  /*0e10*/  UISETP.NE.U32.AND UP0, UPT, UR4, URZ, UPT ;  /* 0x0000003f0400728c */ /* 0x000fe2000bf05070 */
[----:B------:R-:W-:Y:S01]  /*0e20*/  ISETP.NE.U32.AND P2, PT, RZ, UR6, PT ;  /* 0x00000006ff007c0c */ /* 0x000fe2000bf45070 */
[----:B------:R-:W-:Y:S01]  /*0e30*/  IMAD.MOV.U32 R173, RZ, RZ, R22 ;  /* 0x000000ffffad7224 */ /* 0x000fe200078e0016 */
[----:B------:R-:W-:Y:S01]  /*0e40*/  ULDC UR4, c[0x0][0x424] ;  /* 0x0001090000047ab9 */ /* 0x000fe20000000800 */
[----:B------:R-:W-:Y:S01]  /*0e50*/  UISETP.NE.AND.EX UP0, UPT, UR5, URZ, UPT, UP0 ;  /* 0x0000003f0500728c */ /* 0x000fe2000bf05300 */
[----:B------:R-:W-:Y:S02]  /*0e60*/  ISETP.NE.AND.EX P2, PT, RZ, UR7, PT, P2 ;  /* 0x00000007ff007c0c */ /* 0x000fe4000bf45320 */
[----:B------:R-:W-:Y:S01]  /*0e70*/  ULDC UR5, c[0x0][0x2f0] ;  /* 0x0000bc0000057ab9 */ /* 0x000fe20000000800 */
[----:B------:R-:W-:-:S04]  /*0e80*/  USEL UR4, UR4, 0x1, UP0 ;  /* 0x0000000104047887 */ /* 0x000fc80008000000 */
[----:B------:R-:W-:Y:S01]  /*0e90*/  UIMAD UR4, UR4, UR5, URZ ;  /* 0x00000005040472a4 */ /* 0x000fe2000f8e023f */
[----:B0-----:R-:W-:Y:S11]  /*0ea0*/  @P1 BRA `(.L_x_1262) ;  /* 0x0000000000281947 */ /* 0x001ff60003800000 */
[----:B------:R-:W-:Y:S01]  /*0eb0*/  ULDC.64 UR6, c[0x0][0xa00] ;  /* 0x0002800000067ab9 */ /* 0x000fe20000000a00 */
[----:B-----5:R-:W0:Y:S01]  /*0ec0*/  LDC R17, c[0x0][0x288] ;  /* 0x0000a200ff117b82 */ /* 0x020e220000000800 */
[----:B------:R-:W-:-:S04]  /*0ed0*/  ISETP.NE.U32.AND P0, PT, RZ, UR6, PT ;  /* 0x00000006ff007c0c */ /* 0x000fc8000bf05070 */
[----:B------:R-:W-:-:S13]  /*0ee0*/  ISETP.NE.AND.EX P0, PT, RZ, UR7, PT, P0 ;  /* 0x00000007ff007c0c */ /* 0x000fda000bf05300 */
[----:B------:R-:W-:Y:S05]  /*0ef0*/  @!P0 BRA `(.L_x_1262) ;  /* 0x0000000000148947 */ /* 0x000fea0003800000 */
[----:B------:R-:W1:Y:S02]  /*0f00*/  LDC.64 R2, c[0x0][0xa00] ;  /* 0x00028000ff027b82 */ /* 0x000e640000000a00 */
[----:B-1----:R-:W-:-:S05]  /*0f10*/  IMAD.WIDE R2, R23, 0x4, R2 ;  /* 0x0000000417027825 */ /* 0x002fca00078e0202 */
[----:B0-----:R-:W2:Y:S04]  /*0f20*/  LDG.E R17, desc[UR44][R2.64] ;  /* 0x0000002c02117981 */ /* 0x001ea8000c1e1900 */
[----:B------:R-:W2:Y:S02]  /*0f30*/  LDG.E R0, desc[UR44][R2.64+0x4] ;  /* 0x0000042c02007981 */ /* 0x000ea4000c1e1900 */
[----:B--2---:R-:W-:-:S07]  /*0f40*/  IMAD.IADD R17, R0, 0x1, -R17 ;  /* 0x0000000100117824 */ /* 0x004fce00078e0a11 */
.L_x_1262:
[----:B------:R-:W-:Y:S02]  /*0f50*/  IMAD.U32 R16, RZ, RZ, UR4 ;  /* 0x00000004ff107e24 */ /* 0x000fe4000f8e00ff */
[----:B------:R-:W-:Y:S01]  /*0f60*/  IMAD.MOV.U32 R174, RZ, RZ, R23 ;  /* 0x000000ffffae7224 */ /* 0x000fe200078e0017 */
[----:B------:R-:W-:Y:S06]  /*0f70*/  @!P2 BRA `(.L_x_1263) ;  /* 0x000000000010a947 */ /* 0x000fec0003800000 */
[----:B------:R-:W1:Y:S02]  /*0f80*/  LDC.64 R2, c[0x0][0xa20] ;  /* 0x00028800ff027b82 */ /* 0x000e640000000a00 */
[----:B-1----:R-:W-:-:S05]  /*0f90*/  IMAD.WIDE R2, R23, 0x4, R2 ;  /* 0x0000000417027825 */ /* 0x002fca00078e0202 */
[----:B------:R1:W5:Y:S01]  /*0fa0*/  LDG.E R16, desc[UR44][R2.64] ;  /* 0x0000002c02107981 */ /* 0x000362000c1e1900 */
[----:B------:R-:W-:Y:S05]  /*0fb0*/  BRA `(.L_x_1264) ;  /* 0x0000000000247947 */ /* 0x000fea0003800000 */
.L_x_1263:
[----:B------:R-:W-:Y:S02]  /*0fc0*/  ULDC.64 UR4, c[0x0][0xa08] ;  /* 0x0002820000047ab9 */ /* 0x000fe40000000a00 */
[----:B------:R-:W-:-:S04]  /*0fd0*/  ISETP.NE.U32.AND P0, PT, RZ, UR4, PT ;  /* 0x00000004ff007c0c */ /* 0x000fc8000bf05070 */
[----:B------:R-:W-:-:S13]  /*0fe0*/  ISETP.NE.AND.EX P0, PT, RZ, UR5, PT, P0 ;  /* 0x00000005ff007c0c */ /* 0x000fda000bf05300 */
[----:B------:R-:W-:Y:S05]  /*0ff0*/  @!P0 BRA `(.L_x_1264) ;  /* 0x0000000000148947 */ /* 0x000fea0003800000 */
[----:B------:R-:W1:Y:S02]  /*1000*/  LDC.64 R2, c[0x0][0xa08] ;  /* 0x00028200ff027b82 */ /* 0x000e640000000a00 */
[----:B-1----:R-:W-:-:S05]  /*1010*/  IMAD.WIDE R2, R23, 0x4, R2 ;  /* 0x0000000417027825 */ /* 0x002fca00078e0202 */
[----:B------:R-:W2:Y:S04]  /*1020*/  LDG.E R16, desc[UR44][R2.64] ;  /* 0x0000002c02107981 */ /* 0x000ea8000c1e1900 */
[----:B------:R-:W2:Y:S02]  /*1030*/  LDG.E R5, desc[UR44][R2.64+0x4] ;  /* 0x0000042c02057981 */ /* 0x000ea4000c1e1900 */
[----:B--2---:R-:W-:-:S07]  /*1040*/  IMAD.IADD R16, R5, 0x1, -R16 ;  /* 0x0000000105107824 */ /* 0x004fce00078e0a10 */
.L_x_1264:
[----:B------:R-:W2:Y:S01]  /*1050*/  LDC.64 R14, c[0x0][0x990] ;  /* 0x00026400ff0e7b82 */ /* 0x000ea20000000a00 */
[----:B------:R-:W3:Y:S07]  /*1060*/  LDL.LU R10, [R1] ;  /* 0x00000000010a7983 */ /* 0x000eee0000300800 */
[----:B------:R-:W4:Y:S08]  /*1070*/  LDC.64 R26, c[0x0][0x998] ;  /* 0x00026600ff1a7b82 */ /* 0x000f300000000a00 */
[----:B------:R-:W0:Y:S01]  /*1080*/  LDC R178, c[0x0][0x448] ;  /* 0x00011200ffb27b82 */ /* 0x000e220000000800 */
[----:B------:R-:W-:Y:S01]  /*1090*/  IMAD.SHL.U32 R19, R21, 0x80, RZ ;  /* 0x0000008015137824 */ /* 0x000fe200078e00ff */
[----:B------:R-:W-:Y:S01]  /*10a0*/  ULDC UR4, c[0x0][0x988] ;  /* 0x0002620000047ab9 */ /* 0x000fe20000000800 */
[----:B--2---:R-:W-:-:S04]  /*10b0*/  ISETP.NE.U32.AND P0, PT, R14, RZ, PT ;  /* 0x000000ff0e00720c */ /* 0x004fc80003f05070 */
[----:B------:R-:W-:Y:S02]  /*10c0*/  ISETP.NE.AND.EX P0, PT, R15, RZ, PT, P0 ;  /* 0x000000ff0f00720c */ /* 0x000fe40003f05300 */
[----:B----4-:R-:W-:-:S04]  /*10d0*/  ISETP.NE.U32.AND P1, PT, R26, RZ, PT ;  /* 0x000000ff1a00720c */ /* 0x010fc80003f25070 */
[----:B------:R-:W-:-:S07]  /*10e0*/  ISETP.NE.AND.EX P1, PT, R27, RZ, PT, P1 ;  /* 0x000000ff1b00720c */ /* 0x000fce0003f25310 */
[----:B------:R-:W2:Y:S01]  /*10f0*/  @P0 LDC.64 R8, c[0x0][0x9a8] ;  /* 0x00026a00ff080b82 */ /* 0x000ea20000000a00 */
[----:B-1----:R-:W-:Y:S02]  /*1100*/  @P0 SHF.R.S32.HI R3, RZ, 0x1f, R23 ;  /* 0x0000001fff030819 */ /* 0x002fe40000011417 */
[----:B------:R-:W-:-:S05]  /*1110*/  @P0 SHF.R.S32.HI R7, RZ, 0x1f, R22 ;  /* 0x0000001fff070819 */ /* 0x000fca0000011416 */
[----:B------:R-:W1:Y:S01]  /*1120*/  @P1 LDC.64 R12, c[0x0][0x9b8] ;  /* 0x00026e00ff0c1b82 */ /* 0x000e620000000a00 */
[----:B------:R-:W-:-:S07]  /*1130*/  @P1 SHF.R.S32.HI R5, RZ, 0x1f, R23 ;  /* 0x0000001fff051819 */ /* 0x000fce0000011417 */
[----:B------:R-:W4:Y:S08]  /*1140*/  @P0 LDC.64 R24, c[0x0][0x9b0] ;  /* 0x00026c00ff180b82 */ /* 0x000f300000000a00 */
[----:B------:R-:W0:Y:S01]  /*1150*/  @P1 LDC.64 R28, c[0x0][0x9c0] ;  /* 0x00027000ff1c1b82 */ /* 0x000e220000000a00 */
[-C--:B--2---:R-:W-:Y:S02]  /*1160*/  @P0 IMAD R0, R3, R8.reuse, RZ ;  /* 0x0000000803000224 */ /* 0x084fe400078e02ff */
[----:B------:R-:W-:-:S04]  /*1170*/  @P0 IMAD.WIDE.U32 R2, R23, R8, RZ ;  /* 0x0000000817020225 */ /* 0x000fc800078e00ff */
[----:B------:R-:W-:Y:S02]  /*1180*/  @P0 IMAD R9, R23, R9, R0 ;  /* 0x0000000917090224 */ /* 0x000fe400078e0200 */
[-C--:B-1----:R-:W-:Y:S02]  /*1190*/  @P1 IMAD R4, R5, R12.reuse, RZ ;  /* 0x0000000c05041224 */ /* 0x082fe400078e02ff */
[----:B------:R-:W-:Y:S01]  /*11a0*/  @P0 IMAD.IADD R3, R3, 0x1, R9 ;  /* 0x0000000103030824 */ /* 0x000fe200078e0209 */
[----:B------:R-:W-:Y:S01]  /*11b0*/  @P1 SHF.R.S32.HI R9, RZ, 0x1f, R22 ;  /* 0x0000001fff091819 */ /* 0x000fe20000011416 */
[C---:B------:R-:W-:Y:S02]  /*11c0*/  @P1 IMAD R13, R23.reuse, R13, R4 ;  /* 0x0000000d170d1224 */ /* 0x040fe400078e0204 */
[----:B------:R-:W-:-:S04]  /*11d0*/  @P1 IMAD.WIDE.U32 R4, R23, R12, RZ ;  /* 0x0000000c17041225 */ /* 0x000fc800078e00ff */
[-C--:B----4-:R-:W-:Y:S02]  /*11e0*/  @P0 IMAD R7, R7, R24.reuse, RZ ;  /* 0x0000001807070224 */ /* 0x090fe400078e02ff */
[----:B------:R-:W-:Y:S02]  /*11f0*/  @P1 IMAD.IADD R5, R5, 0x1, R13 ;  /* 0x0000000105051824 */ /* 0x000fe400078e020d */
[----:B------:R-:W-:-:S04]  /*1200*/  @P0 IMAD.WIDE.U32 R2, R22, R24, R2 ;  /* 0x0000001816020225 */ /* 0x000fc800078e0002 */
[-C--:B0-----:R-:W-:Y:S02]  /*1210*/  @P1 IMAD R0, R9, R28.reuse, RZ ;  /* 0x0000001c09001224 */ /* 0x081fe400078e02ff */
[C---:B------:R-:W-:Y:S02]  /*1220*/  @P0 IMAD R9, R22.reuse, R25, R7 ;  /* 0x0000001916090224 */ /* 0x040fe400078e0207 */
[C---:B------:R-:W-:Y:S02]  /*1230*/  @P1 IMAD R13, R22.reuse, R29, R0 ;  /* 0x0000001d160d1224 */ /* 0x040fe400078e0200 */
        /* <DEDUP_REMOVED lines=8> */
[----:B------:R-:W-:Y:S01]  /*12c0*/  IMAD.MOV.U32 R0, RZ, RZ, 0x3f800000 ;  /* 0x3f800000ff007424 */ /* 0x000fe200078e00ff */
[----:B------:R-:W0:Y:S03]  /*12d0*/  LDC.64 R14, c[0x0][0x9e0] ;  /* 0x00027800ff0e7b82 */ /* 0x000e260000000a00 */
[----:B------:R1:W2:Y:S04]  /*12e0*/  @P0 LDG.E R3, desc[UR44][R4.64] ;  /* 0x0000002c04030981 */ /* 0x0002a8000c1e1900 */
[----:B------:R-:W2:Y:S01]  /*12f0*/  @P1 LDG.E R0, desc[UR44][R8.64] ;  /* 0x0000002c08001981 */ /* 0x000ea2000c1e1900 */
[----:B------:R-:W-:Y:S01]  /*1300*/  ISETP.NE.AND P5, PT, R178, 0x1, PT ;  /* 0x00000001b200780c */ /* 0x000fe20003fa5270 */
[----:B------:R-:W-:-:S02]  /*1310*/  VIADD R2, R19, 0x7f ;  /* 0x0000007f13027836 */ /* 0x000fc40000000000 */
[----:B-----5:R-:W-:-:S05]  /*1320*/  IMAD.IADD R16, R16, 0x1, -R11 ;  /* 0x0000000110107824 */ /* 0x020fca00078e0a0b */
[----:B-1----:R-:W-:-:S05]  /*1330*/  IADD3 R5, R16, 0x1, -R17 ;  /* 0x0000000110057810 */ /* 0x002fca0007ffe811 */
[----:B------:R-:W1:Y:S01]  /*1340*/  @P5 LDC R7, c[0x0][0x44c] ;  /* 0x00011300ff075b82 */ /* 0x000e620000000800 */
[----:B0-----:R-:W-:-:S07]  /*1350*/  ISETP.GE.AND P4, PT, R15, 0x1, PT ;  /* 0x000000010f00780c */ /* 0x001fce0003f86270 */
[----:B------:R-:W0:Y:S01]  /*1360*/  @P5 LDC R13, c[0x0][0x450] ;  /* 0x00011400ff0d5b82 */ /* 0x000e220000000800 */
[----:B-1----:R-:W-:-:S05]  /*1370*/  @P5 IMAD.HI.U32 R6, R2, R7, RZ ;  /* 0x0000000702065227 */ /* 0x002fca00078e00ff */
[----:B0-----:R-:W-:-:S05]  /*1380*/  @P5 SHF.R.U32.HI R2, RZ, R13, R6 ;  /* 0x0000000dff025219 */ /* 0x001fca0000011606 */
[----:B------:R-:W-:Y:S01]  /*1390*/  IMAD.IADD R5, R5, 0x1, R2 ;  /* 0x0000000105057824 */ /* 0x000fe200078e0202 */
[----:B---3--:R-:W-:-:S04]  /*13a0*/  LOP3.LUT R10, R10, 0xfffffffd, RZ, 0xc0, !PT ;  /* 0xfffffffd0a0a7812 */ /* 0x008fc800078ec0ff */
[----:B------:R-:W-:-:S04]  /*13b0*/  @P5 LOP3.LUT R10, R10, 0x2, RZ, 0xfc, !PT ;  /* 0x000000020a0a5812 */ /* 0x000fc800078efcff */
[----:B------:R-:W-:-:S04]  /*13c0*/  LOP3.LUT R10, R10, 0xfffffffe, RZ, 0xc0, !PT ;  /* 0xfffffffe0a0a7812 */ /* 0x000fc800078ec0ff */
[----:B------:R-:W-:-:S05]  /*13d0*/  @P4 LOP3.LUT R10, R10, 0x1, RZ, 0xfc, !PT ;  /* 0x000000010a0a4812 */ /* 0x000fca00078efcff */
[----:B------:R0:W-:Y:S01]  /*13e0*/  STL [R1], R10 ;  /* 0x0000000a01007387 */ /* 0x0001e20000100800 */
[----:B--2---:R-:W-:Y:S01]  /*13f0*/  FMUL.FTZ R0, R3, R0 ;  /* 0x0000000003007220 */ /* 0x004fe20000410000 */
[----:B------:R-:W-:-:S03]  /*1400*/  IMAD.IADD R3, R5, 0x1, R14 ;  /* 0x0000000105037824 */ /* 0x000fc600078e020e */
[----:B------:R-:W-:Y:S01]  /*1410*/  FMUL.FTZ R2, R0, UR4 ;  /* 0x0000000400027c20 */ /* 0x000fe20008410000 */
[----:B0-----:R-:W-:Y:S06]  /*1420*/  @!P4 BRA `(.L_x_1265) ;  /* 0x000000000040c947 */ /* 0x001fec0003800000 */
[C---:B------:R-:W-:Y:S01]  /*1430*/  ISETP.GT.AND P0, PT, R5.reuse, RZ, PT ;  /* 0x000000ff0500720c */ /* 0x040fe20003f04270 */
[----:B------:R-:W-:-:S12]  /*1440*/  VIADD R0, R5, 0xffffffff ;  /* 0xffffffff05007836 */ /* 0x000fd80000000000 */
[----:B------:R-:W-:Y:S05]  /*1450*/  @P0 BRA `(.L_x_1266) ;  /* 0x00000000001c0947 */ /* 0x000fea0003800000 */
[----:B------:R-:W-:Y:S01]  /*1460*/  ISETP.NE.AND P0, PT, R15, 0x1, PT ;  /* 0x000000010f00780c */ /* 0x000fe20003f05270 */
[----:B------:R-:W-:-:S12]  /*1470*/  IMAD.MOV R5, RZ, RZ, -R5 ;  /* 0x000000ffff057224 */ /* 0x000fd800078e0a05 */
[----:B------:R-:W0:Y:S02]  /*1480*/  @P0 LDC.64 R6, c[0x0][0x9e8] ;  /* 0x00027a00ff060b82 */ /* 0x000e240000000a00 */
[----:B0-----:R-:W-:-:S05]  /*1490*/  @P0 IMAD.HI.U32 R0, R5, R6, RZ ;  /* 0x0000000605000227 */ /* 0x001fca00078e00ff */
[----:B------:R-:W-:-:S04]  /*14a0*/  @P0 SHF.R.U32.HI R5, RZ, R7, R0 ;  /* 0x00000007ff050219 */ /* 0x000fc80000011600 */
[----:B------:R-:W-:Y:S01]  /*14b0*/  LOP3.LUT R0, RZ, R5, RZ, 0x33, !PT ;  /* 0x00000005ff007212 */ /* 0x000fe200078e33ff */
[----:B------:R-:W-:Y:S06]  /*14c0*/  BRA `(.L_x_1267) ;  /* 0x0000000000107947 */ /* 0x000fec0003800000 */
.L_x_1266:
[----:B------:R-:W-:-:S13]  /*14d0*/  ISETP.NE.AND P0, PT, R15, 0x1, PT ;  /* 0x000000010f00780c */ /* 0x000fda0003f05270 */
[----:B------:R-:W0:Y:S02]  /*14e0*/  @P0 LDC.64 R4, c[0x0][0x9e8] ;  /* 0x00027a00ff040b82 */ /* 0x000e240000000a00 */
[----:B0-----:R-:W-:-:S05]  /*14f0*/  @P0 IMAD.HI.U32 R4, R0, R4, RZ ;  /* 0x0000000400040227 */ /* 0x001fca00078e00ff */
[----:B------:R-:W-:-:S07]  /*1500*/  @P0 SHF.R.U32.HI R0, RZ, R5, R4 ;  /* 0x00000005ff000219 */ /* 0x000fce0000011604 */
.L_x_1267:
[----:B------:R-:W-:-:S05]  /*1510*/  IMAD R0, R0, R15, R15 ;  /* 0x0000000f00007224 */ /* 0x000fca00078e020f */
[----:B------:R-:W-:-:S07]  /*1520*/  VIMNMX R3, R3, R0, PT ;  /* 0x0000000003037248 */ /* 0x000fce0003fe0100 */
.L_x_1265:
[----:B------:R-:W0:Y:S01]  /*1530*/  @P5 LDC R6, c[0x0][0x44c] ;  /* 0x00011300ff065b82 */ /* 0x000e220000000800 */
[----:B------:R-:W-:Y:S01]  /*1540*/  VIADD R4, R3, 0x7f ;  /* 0x0000007f03047836 */ /* 0x000fe20000000000 */
[----:B------:R-:W-:Y:S01]  /*1550*/  ULDC UR4, c[0x0][0x9dc] ;  /* 0x0002770000047ab9 */ /* 0x000fe20000000800 */
[C---:B------:R-:W-:Y:S02]  /*1560*/  VIADD R0, R16.reuse, 0x7f ;  /* 0x0000007f10007836 */ /* 0x040fe40000000000 */
[----:B------:R-:W-:Y:S01]  /*1570*/  IMAD.MOV.U32 R7, RZ, RZ, R19 ;  /* 0x000000ffff077224 */ /* 0x000fe200078e0013 */
[----:B------:R-:W-:Y:S01]  /*1580*/  SHF.R.S32.HI R5, RZ, 0x1f, R4 ;  /* 0x0000001fff057819 */ /* 0x000fe20000011404 */
[----:B------:R-:W-:Y:S01]  /*1590*/  IMAD.IADD R88, R16, 0x1, -R17 ;  /* 0x0000000110587824 */ /* 0x000fe200078e0a11 */
[----:B------:R-:W1:Y:S01]  /*15a0*/  @P5 LDC R9, c[0x0][0x450] ;  /* 0x00011400ff095b82 */ /* 0x000e620000000800 */
[----:B------:R-:W-:Y:S02]  /*15b0*/  SHF.R.S32.HI R3, RZ, 0x1f, R0 ;  /* 0x0000001fff037819 */ /* 0x000fe40000011400 */
[----:B------:R-:W-:-:S02]  /*15c0*/  LEA.HI R5, R5, R4, RZ, 0x7 ;  /* 0x0000000405057211 */ /* 0x000fc400078f38ff */
[----:B------:R-:W-:Y:S02]  /*15d0*/  LEA.HI R3, R3, R0, RZ, 0x7 ;  /* 0x0000000003037211 */ /* 0x000fe400078f38ff */
[----:B------:R-:W-:Y:S02]  /*15e0*/  SHF.R.S32.HI R0, RZ, 0x7, R5 ;  /* 0x00000007ff007819 */ /* 0x000fe40000011405 */
[----:B------:R-:W-:-:S04]  /*15f0*/  SHF.R.S32.HI R3, RZ, 0x7, R3 ;  /* 0x00000007ff037819 */ /* 0x000fc80000011403 */
[----:B------:R-:W-:Y:S01]  /*1600*/  VIMNMX R89, R3, R0, PT ;  /* 0x0000000003597248 */ /* 0x000fe20003fe0100 */
[----:B0-----:R-:W-:-:S05]  /*1610*/  @P5 IMAD.HI.U32 R6, R19, R6, RZ ;  /* 0x0000000613065227 */ /* 0x001fca00078e00ff */
[----:B-1----:R-:W-:-:S05]  /*1620*/  @P5 SHF.R.U32.HI R7, RZ, R9, R6 ;  /* 0x00000009ff075219 */ /* 0x002fca0000011606 */
[----:B------:R-:W-:-:S04]  /*1630*/  IMAD.IADD R4, R88, 0x1, R7 ;  /* 0x0000000158047824 */ /* 0x000fc800078e0207 */
[----:B------:R-:W-:Y:S01]  /*1640*/  VIADD R3, R4, -UR4 ;  /* 0x8000000404037c36 */ /* 0x000fe20008000000 */
[----:B------:R-:W-:Y:S06]  /*1650*/  @!P4 BRA `(.L_x_1268) ;  /* 0x00000000003cc947 */ /* 0x000fec0003800000 */
[----:B------:R-:W-:-:S13]  /*1660*/  ISETP.GT.AND P0, PT, R4, -0x1, PT ;  /* 0xffffffff0400780c */ /* 0x000fda0003f04270 */
[----:B------:R-:W-:Y:S05]  /*1670*/  @P0 BRA `(.L_x_1269) ;  /* 0x00000000001c0947 */ /* 0x000fea0003800000 */
[----:B------:R-:W-:Y:S02]  /*1680*/  ISETP.NE.AND P0, PT, R15, 0x1, PT ;  /* 0x000000010f00780c */ /* 0x000fe40003f05270 */
[----:B------:R-:W-:-:S11]  /*1690*/  LOP3.LUT R5, RZ, R4, RZ, 0x33, !PT ;  /* 0x00000004ff057212 */ /* 0x000fd600078e33ff */
[----:B------:R-:W0:Y:S02]  /*16a0*/  @P0 LDC.64 R6, c[0x0][0x9e8] ;  /* 0x00027a00ff060b82 */ /* 0x000e240000000a00 */
[----:B0-----:R-:W-:-:S05]  /*16b0*/  @P0 IMAD.HI.U32 R0, R5, R6, RZ ;  /* 0x0000000605000227 */ /* 0x001fca00078e00ff */
[----:B------:R-:W-:-:S04]  /*16c0*/  @P0 SHF.R.U32.HI R5, RZ, R7, R0 ;  /* 0x00000007ff050219 */ /* 0x000fc80000011600 */
[----:B------:R-:W-:Y:S01]  /*16d0*/  LOP3.LUT R4, RZ, R5, RZ, 0x33, !PT ;  /* 0x00000005ff047212 */ /* 0x000fe200078e33ff */
[----:B------:R-:W-:Y:S06]  /*16e0*/  BRA `(.L_x_1270) ;  /* 0x0000000000107947 */ /* 0x000fec0003800000 */
.L_x_1269:
[----:B------:R-:W-:-:S13]  /*16f0*/  ISETP.NE.AND P0, PT, R15, 0x1, PT ;  /* 0x000000010f00780c */ /* 0x000fda0003f05270 */
[----:B------:R-:W0:Y:S02]  /*1700*/  @P0 LDC.64 R6, c[0x0][0x9e8] ;  /* 0x00027a00ff060b82 */ /* 0x000e240000000a00 */
[----:B0-----:R-:W-:-:S05]  /*1710*/  @P0 IMAD.HI.U32 R0, R4, R6, RZ ;  /* 0x0000000604000227 */ /* 0x001fca00078e00ff */
[----:B------:R-:W-:-:S07]  /*1720*/  @P0 SHF.R.U32.HI R4, RZ, R7, R0 ;  /* 0x00000007ff040219 */ /* 0x000fce0000011600 */
.L_x_1270:
[----:B------:R-:W-:-:S05]  /*1730*/  IMAD R4, R4, R15, RZ ;  /* 0x0000000f04047224 */ /* 0x000fca00078e02ff */
[----:B------:R-:W-:-:S07]  /*1740*/  VIMNMX R3, R3, R4, !PT ;  /* 0x0000000403037248 */ /* 0x000fce0007fe0100 */
.L_x_1268:
        /* <DEDUP_REMOVED lines=72> */
.L_x_1272:
[----:B------:R-:W-:-:S04]  /*1bd0*/  LEA.HI R0, R176, R176, RZ, 0x1 ;  /* 0x000000b0b0007211 */ /* 0x000fc800078f08ff */
[----:B------:R-:W-:-:S05]  /*1be0*/  LOP3.LUT R3, R0, 0xfffffffe, RZ, 0xc0, !PT ;  /* 0xfffffffe00037812 */ /* 0x000fca00078ec0ff */
[----:B------:R-:W-:Y:S02]  /*1bf0*/  IMAD.IADD R0, R176, 0x1, -R3 ;  /* 0x00000001b0007824 */ /* 0x000fe400078e0a03 */
[----:B------:R-:W-:-:S03]  /*1c00*/  IMAD.U32 R3, RZ, RZ, UR41 ;  /* 0x00000029ff037e24 */ /* 0x000fc6000f8e00ff */
[----:B------:R-:W-:Y:S02]  /*1c10*/  SHF.L.U32 R0, R0, 0x1f, RZ ;  /* 0x0000001f00007819 */ /* 0x000fe400000006ff */
[----:B------:R-:W-:Y:S02]  /*1c20*/  ISETP.NE.AND P0, PT, R3, 0x3, PT ;  /* 0x000000030300780c */ /* 0x000fe40003f05270 */
[----:B------:R-:W0:Y:S02]  /*1c30*/  SYNCS.PHASECHK.TRANS64.TRYWAIT P1, [UR38+0x22800], R0 ;  /* 0x02280000ff0075a7 */ /* 0x000e240008020166 */
[----:B0-----:R-:W-:Y:S09]  /*1c40*/  @!P1 BRA `(.L_x_1273) ;  /* 0x0000014000b09947 */ /* 0x001ff20003800000 */
.L_x_1477:
[----:B------:R-:W-:Y:S05]  /*1c50*/  @!P0 BRA `(.L_x_1274) ;  /* 0x0000000000048947 */ /* 0x000fea0003800000 */
[----:B------:R-:W-:Y:S01]  /*1c60*/  BPT.TRAP 0x1 ;  /* 0x000000040000795c */ /* 0x000fe20000300000 */
.L_x_1274:
[----:B0-----:R-:W-:Y:S02]  /*1c70*/  IMAD.U32 R3, RZ, RZ, UR36 ;  /* 0x00000024ff037e24 */ /* 0x001fe4000f8e00ff */
[----:B------:R-:W-:-:S03]  /*1c80*/  IMAD.U32 R0, RZ, RZ, UR37 ;  /* 0x00000025ff007e24 */ /* 0x000fc6000f8e00ff */
[----:B------:R-:W-:Y:S02]  /*1c90*/  LEA R3, R3, UR38, 0x3 ;  /* 0x0000002603037c11 */ /* 0x000fe4000f8e18ff */
[----:B------:R-:W-:-:S04]  /*1ca0*/  SHF.L.U32 R0, R0, 0x1f, RZ ;  /* 0x0000001f00007819 */ /* 0x000fc800000006ff */
[----:B------:R0:W1:Y:S01]  /*1cb0*/  SYNCS.PHASECHK.TRANS64.TRYWAIT P1, [R3+URZ+0x22830], R0 ;  /* 0x02283000030075a7 */ /* 0x000062000802017f */
[----:B------:R-:W-:Y:S05]  /*1cc0*/  @!P0 BRA `(.L_x_1275) ;  /* 0x0000000000048947 */ /* 0x000fea0003800000 */
[----:B------:R-:W-:Y:S01]  /*1cd0*/  BPT.TRAP 0x1 ;  /* 0x000000040000795c */ /* 0x000fe20000300000 */
.L_x_1275:
[----:B-1----:R-:W-:Y:S05]  /*1ce0*/  @P1 BRA `(.L_x_1276) ;  /* 0x0000000000081947 */ /* 0x002fea0003800000 */
[----:B------:R-:W1:Y:S02]  /*1cf0*/  SYNCS.PHASECHK.TRANS64.TRYWAIT P1, [R3+URZ+0x22830], R0 ;  /* 0x02283000030075a7 */ /* 0x000e64000802017f */
[----:B-1----:R-:W-:Y:S05]  /*1d00*/  @!P1 BRA `(.L_x_1277) ;  /* 0x0000014000989947 */ /* 0x002fea0003800000 */
.L_x_1276:
[----:B------:R-:W-:Y:S05]  /*1d10*/  WARPSYNC.ALL ;  /* 0x0000000000007948 */ /* 0x000fea0003800000 */
[----:B------:R-:W-:Y:S01]  /*1d20*/  UIADD3 UR4, UR38, 0x16400, URZ ;  /* 0x0001640026047890 */ /* 0x000fe2000fffe03f */
[----:B------:R-:W-:Y:S01]  /*1d30*/  WARPGROUP.ARRIVE ;  /* 0x00000000000079c5 */ /* 0x000fe20000000000 */
[----:B------:R-:W-:Y:S02]  /*1d40*/  ULOP3.LUT UR24, UR43, 0x10000, URZ, 0xfc, !UPT ;  /* 0x000100002b187892 */ /* 0x000fe4000f8efc3f */
[----:B------:R-:W-:Y:S01]  /*1d50*/  USHF.R.U32.HI UR4, URZ, 0x4, UR4 ;  /* 0x000000043f047899 */ /* 0x000fe20008011604 */
[----:B------:R-:W-:Y:S01]  /*1d60*/  UMOV UR25, 0x80000020 ;  /* 0x8000002000197882 */ /* 0x000fe20000000000 */
[----:B------:R-:W-:-:S02]  /*1d70*/  UMOV UR27, 0x80000020 ;  /* 0x80000020001b7882 */ /* 0x000fc40000000000 */
[----:B------:R-:W-:Y:S02]  /*1d80*/  ULOP3.LUT UR4, UR4, 0x3fff, URZ, 0xc0, !UPT ;  /* 0x00003fff04047892 */ /* 0x000fe4000f8ec03f */
[----:B------:R-:W-:Y:S02]  /*1d90*/  UIADD3 UR28, UR24, 0x2, URZ ;  /* 0x00000002181c7890 */ /* 0x000fe4000fffe03f */
[----:B------:R-:W-:Y:S01]  /*1da0*/  ULOP3.LUT UR32, UR4, 0x10000, URZ, 0xfc, !UPT ;  /* 0x0001000004207892 */ /* 0x000fe2000f8efc3f */
[----:B------:R-:W-:Y:S01]  /*1db0*/  UMOV UR29, 0x80000020 ;  /* 0x80000020001d7882 */ /* 0x000fe20000000000 */
[----:B------:R-:W-:Y:S02]  /*1dc0*/  UMOV UR31, 0x80000020 ;  /* 0x80000020001f7882 */ /* 0x000fe40000000000 */
        /* <DEDUP_REMOVED lines=37> */
.L_x_1278:
[----:B------:R-:W2:Y:S01]  /*2020*/  LDL R106, [R1] ;  /* 0x00000000016a7983 */ /* 0x000ea20000100800 */
[----:B------:R-:W-:Y:S01]  /*2030*/  ISETP.NE.AND P2, PT, R178, 0x1, PT ;  /* 0x00000001b200780c */ /* 0x000fe20003f45270 */
[----:B------:R-:W-:Y:S01]  /*2040*/  IMAD.IADD R4, R168, 0x1, R19 ;  /* 0x00000001a8047824 */ /* 0x000fe200078e0213 */
[----:B------:R-:W-:Y:S01]  /*2050*/  R2UR UR4, R3 ;  /* 0x00000000030472ca */ /* 0x000fe200000e0000 */
[----:B------:R-:W-:Y:S01]  /*2060*/  ULDC UR30, c[0x0][0x9dc] ;  /* 0x00027700001e7ab9 */ /* 0x000fe20000000800 */
[----:B------:R-:W-:Y:S01]  /*2070*/  ULDC UR5, c[0x0][0x9e0] ;  /* 0x0002780000057ab9 */ /* 0x000fe20000000800 */
[----:B------:R-:W-:-:S08]  /*2080*/  LEA R10, R89, 0xffffff80, 0x7 ;  /* 0xffffff80590a7811 */ /* 0x000fd000078e38ff */
[----:B------:R-:W0:Y:S02]  /*2090*/  @P2 LDC R5, c[0x0][0x44c] ;  /* 0x00011300ff052b82 */ /* 0x000e240000000800 */
[----:B------:R-:W-:-:S04]  /*20a0*/  UIADD3 UR4, UR4, 0x22840, URZ ;  /* 0x0002284004047890 */ /* 0x000fc8000fffe03f */
[----:B------:R-:W-:Y:S02]  /*20b0*/  UPRMT UR4, UR40, 0x654, UR4 ;  /* 0x0000065428047896 */ /* 0x000fe40008000004 */
[----:B------:R-:W3:Y:S07]  /*20c0*/  @P2 LDC R7, c[0x0][0x450] ;  /* 0x00011400ff072b82 */ /* 0x000eee0000000800 */
[----:B------:R-:W-:Y:S01]  /*20d0*/  SYNCS.ARRIVE.TRANS64.RED.A1T0 RZ, [UR4], RZ ;  /* 0x000000ffffff79a7 */ /* 0x000fe20008100404 */
[----:B------:R-:W-:Y:S01]  /*20e0*/  ULOP3.LUT UR4, URZ, UR30, URZ, 0x33, !UPT ;  /* 0x0000001e3f047292 */ /* 0x000fe2000f8e333f */
[----:B01----:R-:W-:-:S05]  /*20f0*/  @P2 IMAD.HI.U32 R0, R4, R5, RZ ;  /* 0x0000000504002227 */ /* 0x003fca00078e00ff */
[----:B---3--:R-:W-:Y:S01]  /*2100*/  @P2 SHF.R.U32.HI R4, RZ, R7, R0 ;  /* 0x00000007ff042219 */ /* 0x008fe20000011600 */
[----:B------:R-:W-:-:S04]  /*2110*/  IMAD.MOV.U32 R0, RZ, RZ, -0x80 ;  /* 0xffffff80ff007424 */ /* 0x000fc800078e00ff */
[----:B------:R-:W0:Y:S01]  /*2120*/  SHFL.IDX PT, R5, R4, RZ, 0x1c1f ;  /* 0x001c1fff04057589 */ /* 0x000e2200000e0000 */
[----:B------:R-:W-:-:S04]  /*2130*/  IMAD R21, R89, R0, 0x80 ;  /* 0x0000008059157424 */ /* 0x000fc800078e0200 */
[----:B------:R-:W-:-:S04]  /*2140*/  VIADD R3, R21, 0x1 ;  /* 0x0000000115037836 */ /* 0x000fc80000000000 */
[----:B------:R-:W-:Y:S02]  /*2150*/  IMAD R0, R18, -0x2, R3 ;  /* 0xfffffffe12007824 */ /* 0x000fe400078e0203 */
[----:B------:R-:W-:-:S03]  /*2160*/  IMAD.IADD R3, R16, 0x1, R21 ;  /* 0x0000000110037824 */ /* 0x000fc600078e0215 */
[----:B------:R-:W-:Y:S01]  /*2170*/  IADD3 R0, -R17, R0, R16 ;  /* 0x0000000011007210 */ /* 0x000fe20007ffe110 */
[----:B------:R-:W-:-:S04]  /*2180*/  IMAD R12, R18, -0x2, R3 ;  /* 0xfffffffe120c7824 */ /* 0x000fc800078e0203 */
[C---:B------:R-:W-:Y:S02]  /*2190*/  VIADD R91, R0.reuse, UR5 ;  /* 0x00000005005b7c36 */ /* 0x040fe40008000000 */
[----:B------:R-:W-:-:S03]  /*21a0*/  VIADD R14, R0, UR4 ;  /* 0x00000004000e7c36 */ /* 0x000fc60008000000 */
[----:B0-----:R-:W-:Y:S01]  /*21b0*/  VIADDMNMX R0, R5, R91, R12, PT ;  /* 0x0000005b05007246 */ /* 0x001fe2000380010c */
[----:B------:R-:W-:Y:S01]  /*21c0*/  IMAD.IADD R6, R14, 0x1, R5 ;  /* 0x000000010e067824 */ /* 0x000fe200078e0205 */
[----:B--2---:R-:W-:-:S13]  /*21d0*/  LOP3.LUT P1, RZ, R106, 0x1, RZ, 0xc0, !PT ;  /* 0x000000016aff7812 */ /* 0x004fda000782c0ff */
[----:B------:R-:W-:Y:S05]  /*21e0*/  @!P1 BRA `(.L_x_1279) ;  /* 0x0000000000609947 */ /* 0x000fea0003800000 */
[----:B------:R-:W-:Y:S01]  /*21f0*/  IADD3 R3, -R17, R16, R5 ;  /* 0x0000001011037210 */ /* 0x000fe20007ffe105 */
[----:B------:R-:W-:Y:S03]  /*2200*/  BSSY B0, `(.L_x_1280) ;  /* 0x0000012000007945 */ /* 0x000fe60003800000 */
        /* <DEDUP_REMOVED lines=11> */
.L_x_1281:
[----:B------:R-:W-:Y:S02]  /*22c0*/  ULDC UR4, c[0x0][0x9e4] ;  /* 0x0002790000047ab9 */ /* 0x000fe40000000800 */
[----:B------:R-:W-:-:S05]  /*22d0*/  IMAD.U32 R5, RZ, RZ, UR4 ;  /* 0x00000004ff057e24 */ /* 0x000fca000f8e00ff */
[----:B------:R-:W-:-:S13]  /*22e0*/  ISETP.NE.AND P1, PT, R5, 0x1, PT ;  /* 0x000000010500780c */ /* 0x000fda0003f25270 */
[----:B------:R-:W0:Y:S02]  /*22f0*/  @P1 LDC.64 R8, c[0x0][0x9e8] ;  /* 0x00027a00ff081b82 */ /* 0x000e240000000a00 */
[----:B0-----:R-:W-:-:S05]  /*2300*/  @P1 IMAD.HI.U32 R8, R3, R8, RZ ;  /* 0x0000000803081227 */ /* 0x001fca00078e00ff */
[----:B------:R-:W-:-:S07]  /*2310*/  @P1 SHF.R.U32.HI R3, RZ, R9, R8 ;  /* 0x00000009ff031219 */ /* 0x000fce0000011608 */
.L_x_1282:
[----:B------:R-:W-:Y:S05]  /*2320*/  BSYNC B0 ;  /* 0x0000000000007941 */ /* 0x000fea0003800000 */
.L_x_1280:
[----:B------:R-:W-:-:S04]  /*2330*/  IMAD R3, R3, R5, -R10 ;  /* 0x0000000503037224 */ /* 0x000fc800078e0a0a */
[----:B------:R-:W-:-:S05]  /*2340*/  IMAD R3, R18, -0x2, R3 ;  /* 0xfffffffe12037824 */ /* 0x000fca00078e0203 */
[----:B------:R-:W-:Y:S02]  /*2350*/  VIADDMNMX R0, R3, R5, R0, PT ;  /* 0x0000000503007246 */ /* 0x000fe40003800100 */
[----:B------:R-:W-:-:S07]  /*2360*/  VIMNMX R6, R6, R3, !PT ;  /* 0x0000000306067248 */ /* 0x000fce0007fe0100 */
.L_x_1279:
[C---:B------:R-:W-:Y:S02]  /*2370*/  ISETP.GE.AND P6, PT, R21.reuse, 0x9, PT ;  /* 0x000000091500780c */ /* 0x040fe40003fc6270 */
[C---:B------:R-:W-:Y:S02]  /*2380*/  ISETP.GE.AND P1, PT, R21.reuse, 0x2, PT ;  /* 0x000000021500780c */ /* 0x040fe40003f26270 */
[C---:B------:R-:W-:Y:S02]  /*2390*/  ISETP.GT.AND P2, PT, R6.reuse, 0x8, !P6 ;  /* 0x000000080600780c */ /* 0x040fe40007744270 */
[----:B------:R-:W-:Y:S02]  /*23a0*/  ISETP.GT.AND P3, PT, R6, 0x1, !P1 ;  /* 0x000000010600780c */ /* 0x000fe40004f64270 */
[----:B------:R-:W-:Y:S02]  /*23b0*/  ISETP.LT.OR P2, PT, R0, 0x9, P2 ;  /* 0x000000090000780c */ /* 0x000fe40001741670 */
[----:B------:R-:W-:-:S02]  /*23c0*/  ISETP.GE.AND P4, PT, R21, 0xa, PT ;  /* 0x0000000a1500780c */ /* 0x000fc40003f86270 */
[----:B------:R-:W-:Y:S02]  /*23d0*/  FSEL R129, R28, -INF , !P2 ;  /* 0xff8000001c817808 */ /* 0x000fe40005000000 */
[----:B------:R-:W-:Y:S02]  /*23e0*/  ISETP.LT.OR P3, PT, R0, 0x2, P3 ;  /* 0x000000020000780c */ /* 0x000fe40001f61670 */
[----:B------:R-:W-:Y:S02]  /*23f0*/  ISETP.GT.AND P2, PT, R6, 0x9, !P4 ;  /* 0x000000090600780c */ /* 0x000fe40006744270 */
[----:B------:R-:W-:Y:S02]  /*2400*/  FSEL R107, R25, -INF , !P3 ;  /* 0xff800000196b7808 */ /* 0x000fe40005800000 */
        /* <DEDUP_REMOVED lines=26> */
[C---:B------:R-:W-:Y:S02]  /*25b0*/  ISETP.GE.AND P3, PT, R21.reuse, 0x22, PT ;  /* 0x000000221500780c */ /* 0x040fe40003f66270 */
        /* <DEDUP_REMOVED lines=101> */
[C---:B------:R-:W-:Y:S02]  /*2c10*/  ISETP.GE.AND P2, PT, R21.reuse, 0x72, PT ;  /* 0x000000721500780c */ /* 0x040fe40003f46270 */
[----:B------:R-:W-:Y:S02]  /*2c20*/  ISETP.GE.AND P5, PT, R21, 0x1, PT ;  /* 0x000000011500780c */ /* 0x000fe40003fa6270 */
[----:B------:R-:W-:-:S04]  /*2c30*/  ISETP.GT.AND P3, PT, R6, 0x71, !P2 ;  /* 0x000000710600780c */ /* 0x000fc80005764270 */
[----:B------:R-:W-:-:S04]  /*2c40*/  ISETP.LT.OR P3, PT, R0, 0x72, P3 ;  /* 0x000000720000780c */ /* 0x000fc80001f61670 */
[----:B------:R-:W-:Y:S02]  /*2c50*/  FSEL R81, R81, -INF , !P3 ;  /* 0xff80000051517808 */ /* 0x000fe40005800000 */
[----:B------:R-:W-:-:S04]  /*2c60*/  ISETP.GE.AND P3, PT, R21, 0x79, PT ;  /* 0x000000791500780c */ /* 0x000fc80003f66270 */
[----:B------:R-:W-:-:S04]  /*2c70*/  ISETP.GT.AND P4, PT, R6, 0x78, !P3 ;  /* 0x000000780600780c */ /* 0x000fc80005f84270 */
[----:B------:R-:W-:-:S04]  /*2c80*/  ISETP.LT.OR P4, PT, R0, 0x79, P4 ;  /* 0x000000790000780c */ /* 0x000fc80002781670 */
[----:B------:R-:W-:Y:S02]  /*2c90*/  FSEL R3, R84, -INF , !P4 ;  /* 0xff80000054037808 */ /* 0x000fe40006000000 */
[----:B------:R-:W-:-:S04]  /*2ca0*/  ISETP.GT.AND P4, PT, R6, RZ, !P5 ;  /* 0x000000ff0600720c */ /* 0x000fc80006f84270 */
[----:B------:R-:W-:-:S04]  /*2cb0*/  ISETP.LT.OR P4, PT, R0, 0x1, P4 ;  /* 0x000000010000780c */ /* 0x000fc80002781670 */
[----:B------:R-:W-:Y:S02]  /*2cc0*/  FSEL R24, R24, -INF , !P4 ;  /* 0xff80000018187808 */ /* 0x000fe40006000000 */
[----:B------:R-:W-:Y:S02]  /*2cd0*/  ISETP.GE.AND P4, PT, R21, 0x7a, PT ;  /* 0x0000007a1500780c */ /* 0x000fe40003f86270 */
[----:B------:R-:W0:Y:S02]  /*2ce0*/  SHFL.IDX PT, R21, R4, 0x1, 0x1c1f ;  /* 0x003c1f0004157f89 */ /* 0x000e2400000e0000 */
[----:B------:R-:W-:Y:S02]  /*2cf0*/  P2R R80, PR, RZ, 0x10 ;  /* 0x00000010ff507803 */ /* 0x000fe40000000000 */
[----:B------:R-:W-:-:S04]  /*2d00*/  ISETP.GT.AND P4, PT, R6, 0x79, !P4 ;  /* 0x000000790600780c */ /* 0x000fc80006784270 */
[----:B------:R-:W-:-:S04]  /*2d10*/  ISETP.LT.OR P4, PT, R0, 0x7a, P4 ;  /* 0x0000007a0000780c */ /* 0x000fc80002781670 */
[----:B------:R-:W-:Y:S02]  /*2d20*/  FSEL R85, R85, -INF , !P4 ;  /* 0xff80000055557808 */ /* 0x000fe40006000000 */
[----:B------:R-:W-:Y:S02]  /*2d30*/  LOP3.LUT P4, RZ, R106, 0x1, RZ, 0xc0, !PT ;  /* 0x000000016aff7812 */ /* 0x000fe4000788c0ff */
[----:B0-----:R-:W-:Y:S01]  /*2d40*/  VIADDMNMX R0, R21, R91, R12, PT ;  /* 0x0000005b15007246 */ /* 0x001fe2000380010c */
[----:B------:R-:W-:-:S10]  /*2d50*/  IMAD.IADD R28, R14, 0x1, R21 ;  /* 0x000000010e1c7824 */ /* 0x000fd400078e0215 */
        /* <DEDUP_REMOVED lines=14> */
.L_x_1285:
[----:B------:R-:W-:Y:S02]  /*2e40*/  ULDC UR4, c[0x0][0x9e4] ;  /* 0x0002790000047ab9 */ /* 0x000fe40000000800 */
[----:B------:R-:W-:-:S05]  /*2e50*/  IMAD.U32 R6, RZ, RZ, UR4 ;  /* 0x00000004ff067e24 */ /* 0x000fca000f8e00ff */
[----:B------:R-:W-:-:S13]  /*2e60*/  ISETP.NE.AND P4, PT, R6, 0x1, PT ;  /* 0x000000010600780c */ /* 0x000fda0003f85270 */
[----:B------:R-:W0:Y:S02]  /*2e70*/  @P4 LDC.64 R32, c[0x0][0x9e8] ;  /* 0x00027a00ff204b82 */ /* 0x000e240000000a00 */
[----:B0-----:R-:W-:-:S05]  /*2e80*/  @P4 IMAD.HI.U32 R4, R21, R32, RZ ;  /* 0x0000002015044227 */ /* 0x001fca00078e00ff */
[----:B------:R-:W-:-:S07]  /*2e90*/  @P4 SHF.R.U32.HI R21, RZ, R33, R4 ;  /* 0x00000021ff154219 */ /* 0x000fce0000011604 */
.L_x_1286:
[----:B------:R-:W-:Y:S05]  /*2ea0*/  BSYNC B0 ;  /* 0x0000000000007941 */ /* 0x000fea0003800000 */
.L_x_1284:
[----:B------:R-:W-:-:S04]  /*2eb0*/  IMAD R21, R21, R6, -R10 ;  /* 0x0000000615157224 */ /* 0x000fc800078e0a0a */
[----:B------:R-:W-:-:S05]  /*2ec0*/  IMAD R21, R18, -0x2, R21 ;  /* 0xfffffffe12157824 */ /* 0x000fca00078e0215 */
[----:B------:R-:W-:Y:S02]  /*2ed0*/  VIADDMNMX R0, R21, R6, R0, PT ;  /* 0x0000000615007246 */ /* 0x000fe40003800100 */
[----:B------:R-:W-:-:S07]  /*2ee0*/  VIMNMX R28, R28, R21, !PT ;  /* 0x000000151c1c7248 */ /* 0x000fce0007fe0100 */
.L_x_1283:
[C---:B------:R-:W-:Y:S02]  /*2ef0*/  ISETP.GT.AND P1, PT, R28.reuse, 0x1, !P1 ;  /* 0x000000011c00780c */ /* 0x040fe40004f24270 */
[----:B------:R-:W-:Y:S02]  /*2f00*/  ISETP.GT.AND P6, PT, R28, 0x8, !P6 ;  /* 0x000000081c00780c */ /* 0x000fe400077c4270 */
[C---:B------:R-:W-:Y:S02]  /*2f10*/  ISETP.LT.OR P1, PT, R0.reuse, 0x2, P1 ;  /* 0x000000020000780c */ /* 0x040fe40000f21670 */
[----:B------:R-:W-:Y:S02]  /*2f20*/  ISETP.LT.OR P6, PT, R0, 0x9, P6 ;  /* 0x000000090000780c */ /* 0x000fe400037c1670 */
[----:B------:R-:W-:Y:S02]  /*2f30*/  FSEL R27, R27, -INF , !P1 ;  /* 0xff8000001b1b7808 */ /* 0x000fe40004800000 */
[----:B------:R-:W-:-:S02]  /*2f40*/  ISETP.NE.AND P1, PT, R8, RZ, PT ;  /* 0x000000ff0800720c */ /* 0x000fc40003f25270 */
[----:B------:R-:W-:Y:S02]  /*2f50*/  FSEL R21, R30, -INF , !P6 ;  /* 0xff8000001e157808 */ /* 0x000fe40007000000 */
[----:B------:R-:W-:Y:S02]  /*2f60*/  ISETP.GT.AND P1, PT, R28, 0x9, !P1 ;  /* 0x000000091c00780c */ /* 0x000fe40004f24270 */
[----:B------:R-:W-:Y:S02]  /*2f70*/  ISETP.NE.AND P6, PT, R20, RZ, PT ;  /* 0x000000ff1400720c */ /* 0x000fe40003fc5270 */
[----:B------:R-:W-:Y:S02]  /*2f80*/  ISETP.LT.OR P1, PT, R0, 0xa, P1 ;  /* 0x0000000a0000780c */ /* 0x000fe40000f21670 */
[----:B------:R-:W-:Y:S02]  /*2f90*/  ISETP.NE.AND P4, PT, R25, RZ, PT ;  /* 0x000000ff1900720c */ /* 0x000fe40003f85270 */
[----:B------:R-:W-:-:S02]  /*2fa0*/  FSEL R31, R31, -INF , !P1 ;  /* 0xff8000001f1f7808 */ /* 0x000fc40004800000 */
[----:B------:R-:W-:Y:S02]  /*2fb0*/  ISETP.GT.AND P1, PT, R28, 0x10, !P6 ;  /* 0x000000101c00780c */ /* 0x000fe40007724270 */
[----:B------:R-:W-:Y:S02]  /*2fc0*/  ISETP.NE.AND P6, PT, R45, RZ, PT ;  /* 0x000000ff2d00720c */ /* 0x000fe40003fc5270 */
        /* <DEDUP_REMOVED lines=23> */
[----:B------:R-:W-:Y:S02]  /*3140*/  ISETP.NE.AND P4, PT, R52, RZ, PT ;  /* 0x000000ff3400720c */ /* 0x000fe40003f85270 */
        /* <DEDUP_REMOVED lines=47> */
[----:B------:R-:W-:Y:S02]  /*3440*/  ISETP.GT.AND P1, PT, R28, 0x39, !P6 ;  /* 0x000000391c00780c */ /* 0x000fe40007724270 */
[----:B------:R-:W-:Y:S02]  /*3450*/  ISETP.NE.AND P6, PT, R95, RZ, PT ;  /* 0x000000ff5f00720c */ /* 0x000fe40003fc5270 */
[----:B------:R-:W-:Y:S02]  /*3460*/  ISETP.LT.OR P1, PT, R0, 0x3a, P1 ;  /* 0x0000003a0000780c */ /* 0x000fe40000f21670 */
[----:B------:R-:W-:Y:S02]  /*3470*/  FMNMX.FTZ R4, R3, R4, !PT ;  /* 0x0000000403047209 */ /* 0x000fe40007810000 */
[----:B------:R-:W-:-:S02]  /*3480*/  FSEL R55, R55, -INF , !P1 ;  /* 0xff80000037377808 */ /* 0x000fc40004800000 */
[----:B------:R-:W-:Y:S02]  /*3490*/  ISETP.GT.AND P1, PT, R28, 0x40, !P4 ;  /* 0x000000401c00780c */ /* 0x000fe40006724270 */
[----:B------:R-:W-:Y:S02]  /*34a0*/  FMNMX.FTZ R6, R85, R4, !PT ;  /* 0x0000000455067209 */ /* 0x000fe40007810000 */
[----:B------:R-:W-:Y:S02]  /*34b0*/  ISETP.LT.OR P1, PT, R0, 0x41, P1 ;  /* 0x000000410000780c */ /* 0x000fe40000f21670 */
[----:B------:R-:W-:Y:S01]  /*34c0*/  ISETP.GT.AND P5, PT, R28, RZ, !P5 ;  /* 0x000000ff1c00720c */ /* 0x000fe20006fa4270 */
[----:B------:R-:W0:Y:S01]  /*34d0*/  SHFL.BFLY PT, R131, R6, 0x2, 0x1f ;  /* 0x0c401f0006837f89 */ /* 0x000e2200000e0000 */
[----:B------:R-:W-:Y:S02]  /*34e0*/  FSEL R95, R58, -INF , !P1 ;  /* 0xff8000003a5f7808 */ /* 0x000fe40004800000 */
[----:B------:R-:W-:-:S02]  /*34f0*/  ISETP.NE.AND P1, PT, R56, RZ, PT ;  /* 0x000000ff3800720c */ /* 0x000fc40003f25270 */
[----:B------:R-:W-:Y:S02]  /*3500*/  ISETP.LT.OR P5, PT, R0, 0x1, P5 ;  /* 0x000000010000780c */ /* 0x000fe40002fa1670 */
[----:B------:R-:W-:Y:S02]  /*3510*/  ISETP.GT.AND P1, PT, R28, 0x41, !P1 ;  /* 0x000000411c00780c */ /* 0x000fe40004f24270 */
[----:B------:R-:W-:Y:S02]  /*3520*/  ISETP.NE.AND P4, PT, R76, RZ, PT ;  /* 0x000000ff4c00720c */ /* 0x000fe40003f85270 */
[----:B------:R-:W-:Y:S02]  /*3530*/  ISETP.LT.OR P1, PT, R0, 0x42, P1 ;  /* 0x000000420000780c */ /* 0x000fe40000f21670 */
[----:B------:R-:W-:Y:S02]  /*3540*/  FSEL R42, R26, -INF , !P5 ;  /* 0xff8000001a2a7808 */ /* 0x000fe40006800000 */
[----:B------:R-:W-:-:S02]  /*3550*/  FSEL R59, R59, -INF , !P1 ;  /* 0xff8000003b3b7808 */ /* 0x000fc40004800000 */
[----:B------:R-:W-:Y:S02]  /*3560*/  ISETP.NE.AND P1, PT, R96, RZ, PT ;  /* 0x000000ff6000720c */ /* 0x000fe40003f25270 */
[----:B------:R-:W-:Y:S02]  /*3570*/  FMNMX.FTZ R10, R42, R27, !PT ;  /* 0x0000001b2a0a7209 */ /* 0x000fe40007810000 */
[----:B------:R-:W-:Y:S02]  /*3580*/  ISETP.GT.AND P1, PT, R28, 0x48, !P1 ;  /* 0x000000481c00780c */ /* 0x000fe40004f24270 */
[----:B------:R-:W-:Y:S02]  /*3590*/  FMNMX.FTZ R12, R21, R10, !PT ;  /* 0x0000000a150c7209 */ /* 0x000fe40007810000 */
[----:B------:R-:W-:Y:S02]  /*35a0*/  ISETP.LT.OR P1, PT, R0, 0x49, P1 ;  /* 0x000000490000780c */ /* 0x000fe40000f21670 */
[----:B0-----:R-:W-:-:S02]  /*35b0*/  FMNMX.FTZ R131, R6, R131, !PT ;  /* 0x0000008306837209 */ /* 0x001fc40007810000 */
[----:B------:R-:W-:Y:S02]  /*35c0*/  FSEL R97, R62, -INF , !P1 ;  /* 0xff8000003e617808 */ /* 0x000fe40004800000 */
[----:B------:R-:W-:Y:S01]  /*35d0*/  ISETP.NE.AND P1, PT, R60, RZ, PT ;  /* 0x000000ff3c00720c */ /* 0x000fe20003f25270 */
[----:B------:R-:W0:Y:S01]  /*35e0*/  SHFL.BFLY PT, R4, R131, 0x1, 0x1f ;  /* 0x0c201f0083047f89 */ /* 0x000e2200000e0000 */
[----:B------:R-:W-:Y:S02]  /*35f0*/  FMNMX.FTZ R12, R31, R12, !PT ;  /* 0x0000000c1f0c7209 */ /* 0x000fe40007810000 */
[----:B------:R-:W-:Y:S02]  /*3600*/  ISETP.GT.AND P1, PT, R28, 0x49, !P1 ;  /* 0x000000491c00780c */ /* 0x000fe40004f24270 */
[----:B------:R-:W-:Y:S02]  /*3610*/  FMNMX.FTZ R12, R25, R12, !PT ;  /* 0x0000000c190c7209 */ /* 0x000fe40007810000 */
[----:B------:R-:W-:-:S02]  /*3620*/  ISETP.LT.OR P1, PT, R0, 0x4a, P1 ;  /* 0x0000004a0000780c */ /* 0x000fc40000f21670 */
[----:B------:R-:W-:Y:S02]  /*3630*/  FMNMX.FTZ R12, R35, R12, !PT ;  /* 0x0000000c230c7209 */ /* 0x000fe40007810000 */
[----:B------:R-:W-:Y:S02]  /*3640*/  FSEL R63, R63, -INF , !P1 ;  /* 0xff8000003f3f7808 */ /* 0x000fe40004800000 */
[----:B------:R-:W-:Y:S02]  /*3650*/  ISETP.NE.AND P1, PT, R98, RZ, PT ;  /* 0x000000ff6200720c */ /* 0x000fe40003f25270 */
[C---:B------:R-:W-:Y:S02]  /*3660*/  ISETP.GT.AND P2, PT, R28.reuse, 0x71, !P2 ;  /* 0x000000711c00780c */ /* 0x040fe40005744270 */
[C---:B------:R-:W-:Y:S02]  /*3670*/  ISETP.GT.AND P1, PT, R28.reuse, 0x50, !P1 ;  /* 0x000000501c00780c */ /* 0x040fe40004f24270 */
[----:B------:R-:W-:-:S02]  /*3680*/  ISETP.GT.AND P3, PT, R28, 0x78, !P3 ;  /* 0x000000781c00780c */ /* 0x000fc40005f64270 */
[C---:B------:R-:W-:Y:S02]  /*3690*/  ISETP.LT.OR P1, PT, R0.reuse, 0x51, P1 ;  /* 0x000000510000780c */ /* 0x040fe40000f21670 */
[----:B------:R-:W-:Y:S02]  /*36a0*/  ISETP.LT.OR P2, PT, R0, 0x72, P2 ;  /* 0x000000720000780c */ /* 0x000fe40001741670 */
[----:B------:R-:W-:Y:S02]  /*36b0*/  FSEL R99, R66, -INF , !P1 ;  /* 0xff80000042637808 */ /* 0x000fe40004800000 */
[----:B------:R-:W-:Y:S02]  /*36c0*/  ISETP.NE.AND P1, PT, R64, RZ, PT ;  /* 0x000000ff4000720c */ /* 0x000fe40003f25270 */
[----:B0-----:R-:W-:Y:S02]  /*36d0*/  FMNMX.FTZ R4, R131, R4, !PT ;  /* 0x0000000483047209 */ /* 0x001fe40007810000 */
[----:B------:R-:W-:-:S02]  /*36e0*/  ISETP.GT.AND P1, PT, R28, 0x51, !P1 ;  /* 0x000000511c00780c */ /* 0x000fc40004f24270 */
[----:B------:R-:W-:Y:S01]  /*36f0*/  ISETP.LT.OR P3, PT, R0, 0x79, P3 ;  /* 0x000000790000780c */ /* 0x000fe20001f61670 */
[----:B------:R-:W-:-:S01]  /*3700*/  FFMA.FTZ R8, R2, R4, -8 ;  /* 0xc100000002087423 */ /* 0x000fc20000010004 */
[----:B------:R-:W-:Y:S02]  /*3710*/  ISETP.LT.OR P1, PT, R0, 0x52, P1 ;  /* 0x000000520000780c */ /* 0x000fe40000f21670 */
[----:B------:R-:W-:Y:S02]  /*3720*/  FSEL R83, R83, -INF , !P2 ;  /* 0xff80000053537808 */ /* 0x000fe40005000000 */
[----:B------:R-:W-:Y:S02]  /*3730*/  FSEL R67, R67, -INF , !P1 ;  /* 0xff80000043437808 */ /* 0x000fe40004800000 */
[----:B------:R-:W-:Y:S02]  /*3740*/  ISETP.NE.AND P1, PT, R100, RZ, PT ;  /* 0x000000ff6400720c */ /* 0x000fe40003f25270 */
[----:B------:R-:W-:-:S02]  /*3750*/  ISETP.NE.AND P5, PT, R178, 0x1, PT ;  /* 0x00000001b200780c */ /* 0x000fc40003fa5270 */
        /* <DEDUP_REMOVED lines=17> */
[----:B------:R-:W-:-:S04]  /*3870*/  ISETP.LT.OR P1, PT, R0, 0x69, P1 ;  /* 0x000000690000780c */ /* 0x000fc80000f21670 */
[----:B------:R-:W-:Y:S02]  /*3880*/  FSEL R105, R78, -INF , !P1 ;  /* 0xff8000004e697808 */ /* 0x000fe40004800000 */
[----:B------:R-:W-:Y:S02]  /*3890*/  ISETP.GT.AND P1, PT, R28, 0x69, !P4 ;  /* 0x000000691c00780c */ /* 0x000fe40006724270 */
[----:B------:R-:W-:Y:S02]  /*38a0*/  ISETP.NE.AND P4, PT, R80, RZ, PT ;  /* 0x000000ff5000720c */ /* 0x000fe40003f85270 */
[----:B------:R-:W-:Y:S02]  /*38b0*/  ISETP.LT.OR P1, PT, R0, 0x6a, P1 ;  /* 0x0000006a0000780c */ /* 0x000fe40000f21670 */
[----:B------:R-:W-:Y:S02]  /*38c0*/  ISETP.GT.AND P4, PT, R28, 0x79, !P4 ;  /* 0x000000791c00780c */ /* 0x000fe40006784270 */
[----:B------:R-:W-:-:S02]  /*38d0*/  FSEL R79, R79, -INF , !P1 ;  /* 0xff8000004f4f7808 */ /* 0x000fc40004800000 */
[----:B------:R-:W-:Y:S02]  /*38e0*/  FSETP.NEU.FTZ.AND P1, PT, R4, -INF , PT ;  /* 0xff8000000400780b */ /* 0x000fe40003f3d000 */
[----:B------:R-:W-:Y:S02]  /*38f0*/  ISETP.LT.OR P4, PT, R0, 0x7a, P4 ;  /* 0x0000007a0000780c */ /* 0x000fe40002781670 */
[----:B------:R-:W-:Y:S02]  /*3900*/  FSEL R133, R8, RZ, P1 ;  /* 0x000000ff08857208 */ /* 0x000fe40000800000 */
[----:B------:R-:W-:Y:S02]  /*3910*/  ISETP.GT.AND P1, PT, R28, 0x70, !P6 ;  /* 0x000000701c00780c */ /* 0x000fe40007724270 */
[----:B------:R-:W-:Y:S01]  /*3920*/  FSEL R87, R87, -INF , !P4 ;  /* 0xff80000057577808 */ /* 0x000fe20006000000 */
[----:B------:R-:W-:-:S01]  /*3930*/  FFMA.FTZ R14, R2, R24, -R133 ;  /* 0x00000018020e7223 */ /* 0x000fc20000010885 */
[----:B------:R-:W-:Y:S01]  /*3940*/  ISETP.LT.OR P1, PT, R0, 0x71, P1 ;  /* 0x000000710000780c */ /* 0x000fe20000f21670 */
[----:B------:R-:W-:-:S01]  /*3950*/  FFMA.FTZ R28, R2, R29, -R133 ;  /* 0x0000001d021c7223 */ /* 0x000fc20000010885 */
[--C-:B------:R-:W-:Y:S01]  /*3960*/  FFMA.FTZ R34, R2, R57, -R133.reuse ;  /* 0x0000003902227223 */ /* 0x100fe20000010885 */
[----:B------:R0:W-:Y:S01]  /*3970*/  MUFU.EX2 R6, R14 ;  /* 0x0000000e00067308 */ /* 0x0001e20000000800 */
[----:B------:R-:W-:Y:S01]  /*3980*/  FSEL R29, R82, -INF , !P1 ;  /* 0xff800000521d7808 */ /* 0x000fe20004800000 */
[--C-:B------:R-:W-:Y:S01]  /*3990*/  FFMA.FTZ R38, R2, R61, -R133.reuse ;  /* 0x0000003d02267223 */ /* 0x100fe20000010885 */
[----:B------:R-:W-:Y:S01]  /*39a0*/  FSEL R57, R86, -INF , !P3 ;  /* 0xff80000056397808 */ /* 0x000fe20005800000 */
[C-C-:B------:R-:W-:Y:S01]  /*39b0*/  FFMA.FTZ R36, R2.reuse, R5, -R133.reuse ;  /* 0x0000000502247223 */ /* 0x140fe20000010885 */
[----:B------:R-:W-:-:S01]  /*39c0*/  FFMA.FTZ R107, R2, R107, -R133 ;  /* 0x0000006b026b7223 */ /* 0x000fc20000010885 */
[C-C-:B------:R-:W-:Y:S01]  /*39d0*/  FFMA.FTZ R8, R2.reuse, R129, -R133.reuse ;  /* 0x0000008102087223 */ /* 0x140fe20000010885 */
[----:B------:R-:W-:-:S01]  /*39e0*/  FFMA.FTZ R109, R2, R109, -R133 ;  /* 0x0000006d026d7223 */ /* 0x000fc20000010885 */
[C-C-:B------:R-:W-:Y:S01]  /*39f0*/  FFMA.FTZ R127, R2.reuse, R127, -R133.reuse ;  /* 0x0000007f027f7223 */ /* 0x140fe20000010885 */
[----:B0-----:R-:W-:Y:S01]  /*3a00*/  FMNMX.FTZ R14, R33, R12, !PT ;  /* 0x0000000c210e7209 */ /* 0x001fe20007810000 */
[C-C-:B------:R-:W-:Y:S01]  /*3a10*/  FFMA.FTZ R111, R2.reuse, R111, -R133.reuse ;  /* 0x0000006f026f7223 */ /* 0x140fe20000010885 */
[----:B------:R-:W-:Y:S01]  /*3a20*/  MUFU.EX2 R107, R107 ;  /* 0x0000006b006b7308 */ /* 0x000fe20000000800 */
[----:B------:R-:W-:-:S01]  /*3a30*/  FFMA.FTZ R125, R2, R125, -R133 ;  /* 0x0000007d027d7223 */ /* 0x000fc20000010885 */
[----:B------:R-:W-:Y:S01]  /*3a40*/  FMNMX.FTZ R14, R39, R14, !PT ;  /* 0x0000000e270e7209 */ /* 0x000fe20007810000 */
[----:B------:R-:W-:-:S01]  /*3a50*/  FFMA.FTZ R113, R2, R113, -R133 ;  /* 0x0000007102717223 */ /* 0x000fc20000010885 */
[C-C-:B------:R-:W-:Y:S01]  /*3a60*/  FFMA.FTZ R123, R2.reuse, R123, -R133.reuse ;  /* 0x0000007b027b7223 */ /* 0x140fe20000010885 */
[----:B------:R-:W-:-:S01]  /*3a70*/  FFMA.FTZ R115, R2, R115, -R133 ;  /* 0x0000007302737223 */ /* 0x000fc20000010885 */
[----:B------:R-:W-:Y:S01]  /*3a80*/  FMNMX.FTZ R14, R37, R14, !PT ;  /* 0x0000000e250e7209 */ /* 0x000fe20007810000 */
[----:B------:R-:W-:-:S01]  /*3a90*/  FFMA.FTZ R121, R2, R121, -R133 ;  /* 0x0000007902797223 */ /* 0x000fc20000010885 */
        /* <DEDUP_REMOVED lines=20> */
[----:B------:R-:W-:Y:S01]  /*3be0*/  FFMA.FTZ R0, R2, R81, -R133 ;  /* 0x0000005102007223 */ /* 0x000fe20000010885 */
[----:B------:R-:W-:-:S02]  /*3bf0*/  LOP3.LUT P6, RZ, R106, 0x1, RZ, 0xc0, !PT ;  /* 0x000000016aff7812 */ /* 0x000fc400078cc0ff */
        /* <DEDUP_REMOVED lines=26> */
[----:B------:R-:W-:-:S05]  /*3da0*/  FMNMX.FTZ R26, R87, R26, !PT ;  /* 0x0000001a571a7209 */ /* 0x000fca0007810000 */
[----:B------:R-:W0:Y:S01]  /*3db0*/  SHFL.BFLY PT, R61, R26, 0x2, 0x1f ;  /* 0x0c401f001a3d7f89 */ /* 0x000e2200000e0000 */
[----:B------:R-:W-:Y:S08]  /*3dc0*/  MUFU.EX2 R41, R41 ;  /* 0x0000002900297308 */ /* 0x000ff00000000800 */
[----:B------:R-:W-:Y:S08]  /*3dd0*/  MUFU.EX2 R38, R38 ;  /* 0x0000002600267308 */ /* 0x000ff00000000800 */
[----:B------:R-:W-:Y:S01]  /*3de0*/  MUFU.EX2 R40, R40 ;  /* 0x0000002800287308 */ /* 0x000fe20000000800 */
[----:B0-----:R-:W-:-:S07]  /*3df0*/  FMNMX.FTZ R61, R26, R61, !PT ;  /* 0x0000003d1a3d7209 */ /* 0x001fce0007810000 */
[----:B------:R-:W-:Y:S01]  /*3e00*/  MUFU.EX2 R53, R53 ;  /* 0x0000003500357308 */ /* 0x000fe20000000800 */
[----:B------:R-:W-:-:S01]  /*3e10*/  FFMA.FTZ R26, R2, R9, -R133 ;  /* 0x00000009021a7223 */ /* 0x000fc20000010885 */
[C-C-:B------:R-:W-:Y:S01]  /*3e20*/  FFMA.FTZ R9, R2.reuse, R77, -R133.reuse ;  /* 0x0000004d02097223 */ /* 0x140fe20000010885 */
[----:B------:R-:W0:Y:S05]  /*3e30*/  SHFL.BFLY PT, R32, R61, 0x1, 0x1f ;  /* 0x0c201f003d207f89 */ /* 0x000e2a00000e0000 */
[----:B------:R1:W-:Y:S08]  /*3e40*/  MUFU.EX2 R119, R28 ;  /* 0x0000001c00777308 */ /* 0x0003f00000000800 */
[----:B------:R-:W-:Y:S01]  /*3e50*/  MUFU.EX2 R34, R34 ;  /* 0x0000002200227308 */ /* 0x000fe20000000800 */
[----:B-1----:R-:W-:-:S07]  /*3e60*/  FFMA.FTZ R28, R2, R73, -R133 ;  /* 0x00000049021c7223 */ /* 0x002fce0000010885 */
[----:B------:R-:W-:Y:S01]  /*3e70*/  MUFU.EX2 R30, R30 ;  /* 0x0000001e001e7308 */ /* 0x000fe20000000800 */
[----:B0-----:R-:W-:Y:S01]  /*3e80*/  FMNMX.FTZ R5, R61, R32, !PT ;  /* 0x000000203d057209 */ /* 0x001fe20007810000 */
[----:B------:R-:W-:-:S03]  /*3e90*/  FFMA.FTZ R32, R2, R85, -R133 ;  /* 0x0000005502207223 */ /* 0x000fc60000010885 */
[----:B------:R-:W-:Y:S01]  /*3ea0*/  FSETP.NEU.FTZ.AND P1, PT, R5, -INF , PT ;  /* 0xff8000000500780b */ /* 0x000fe20003f3d000 */
[----:B------:R-:W-:-:S02]  /*3eb0*/  FFMA.FTZ R44, R2, R5, -8 ;  /* 0xc1000000022c7423 */ /* 0x000fc40000010005 */
[----:B------:R-:W-:Y:S03]  /*3ec0*/  MUFU.EX2 R13, R13 ;  /* 0x0000000d000d7308 */ /* 0x000fe60000000800 */
[----:B------:R-:W-:-:S05]  /*3ed0*/  FSEL R44, R44, RZ, P1 ;  /* 0x000000ff2c2c7208 */ /* 0x000fca0000800000 */
        /* <DEDUP_REMOVED lines=32> */
[----:B------:R2:W3:Y:S01]  /*40e0*/  MUFU.EX2 R46, R31 ;  /* 0x0000001f002e7308 */ /* 0x0004e20000000800 */
[----:B0-----:R-:W-:-:S01]  /*40f0*/  FADD.FTZ R64, R42, R27 ;  /* 0x0000001b2a407221 */ /* 0x001fc20000010000 */
[C-C-:B------:R-:W-:Y:S01]  /*4100*/  FFMA.FTZ R29, R2.reuse, R29, -R44.reuse ;  /* 0x0000001d021d7223 */ /* 0x140fe2000001082c */
[----:B------:R-:W-:-:S01]  /*4110*/  FFMA.FTZ R83, R2, R83, -R44 ;  /* 0x0000005302537223 */ /* 0x000fc2000001082c */
[C-C-:B------:R-:W-:Y:S01]  /*4120*/  FFMA.FTZ R57, R2.reuse, R57, -R44.reuse ;  /* 0x0000003902397223 */ /* 0x140fe2000001082c */
[----:B------:R-:W-:-:S03]  /*4130*/  FFMA.FTZ R44, R2, R87, -R44 ;  /* 0x00000057022c7223 */ /* 0x000fc6000001082c */
[----:B------:R-:W0:Y:S01]  /*4140*/  MUFU.EX2 R25, R25 ;  /* 0x0000001900197308 */ /* 0x000e220000000800 */
[----:B--2---:R-:W-:-:S04]  /*4150*/  FADD.FTZ R31, R6, R107 ;  /* 0x0000006b061f7221 */ /* 0x004fc80000010000 */
[----:B------:R-:W-:-:S03]  /*4160*/  FADD.FTZ R62, R8, R31 ;  /* 0x0000001f083e7221 */ /* 0x000fc60000010000 */
[----:B------:R2:W4:Y:S01]  /*4170*/  MUFU.EX2 R48, R35 ;  /* 0x0000002300307308 */ /* 0x0005220000000800 */
[----:B------:R-:W-:-:S01]  /*4180*/  FADD.FTZ R31, R109, R62 ;  /* 0x0000003e6d1f7221 */ /* 0x000fc20000010000 */
[----:B------:R-:W-:-:S03]  /*4190*/  F2FP.SATFINITE.E4M3.F32.PACK_AB_MERGE_C R109, R109, R8, RZ ;  /* 0x000000086d6d723e */ /* 0x000fc600048070ff */
[----:B------:R-:W-:Y:S01]  /*41a0*/  FADD.FTZ R66, R10, R31 ;  /* 0x0000001f0a427221 */ /* 0x000fe20000010000 */
[----:B-1----:R-:W-:-:S01]  /*41b0*/  FADD.FTZ R31, R21, R64 ;  /* 0x00000040151f7221 */ /* 0x002fc20000010000 */
[----:B------:R-:W-:Y:S01]  /*41c0*/  F2FP.SATFINITE.E4M3.F32.PACK_AB_MERGE_C R164, R107, R6, R109 ;  /* 0x000000066ba4723e */ /* 0x000fe2000480706d */
[----:B------:R-:W1:Y:S01]  /*41d0*/  MUFU.EX2 R33, R33 ;  /* 0x0000002100217308 */ /* 0x000e620000000800 */
[----:B--2---:R-:W-:-:S01]  /*41e0*/  FADD.FTZ R35, R111, R66 ;  /* 0x000000426f237221 */ /* 0x004fc20000010000 */
[C---:B---3--:R-:W-:Y:S01]  /*41f0*/  FADD.FTZ R64, R46.reuse, R31 ;  /* 0x0000001f2e407221 */ /* 0x048fe20000010000 */
[----:B------:R-:W-:Y:S02]  /*4200*/  F2FP.SATFINITE.E4M3.F32.PACK_AB_MERGE_C R46, R46, R21, RZ ;  /* 0x000000152e2e723e */ /* 0x000fe400048070ff */
[----:B------:R-:W-:Y:S01]  /*4210*/  FADD.FTZ R66, R12, R35 ;  /* 0x000000230c427221 */ /* 0x000fe20000010000 */
[----:B0-----:R-:W-:-:S01]  /*4220*/  FADD.FTZ R31, R25, R64 ;  /* 0x00000040191f7221 */ /* 0x001fc20000010000 */
[----:B------:R-:W-:Y:S01]  /*4230*/  F2FP.SATFINITE.E4M3.F32.PACK_AB_MERGE_C R165, R27, R42, R46 ;  /* 0x0000002a1ba5723e */ /* 0x000fe2000480702e */
[----:B------:R-:W0:Y:S01]  /*4240*/  MUFU.EX2 R50, R39 ;  /* 0x0000002700327308 */ /* 0x000e220000000800 */
[----:B------:R-:W-:-:S01]  /*4250*/  FADD.FTZ R35, R113, R66 ;  /* 0x0000004271237221 */ /* 0x000fc20000010000 */
[----:B------:R-:W-:Y:S01]  /*4260*/  F2FP.SATFINITE.E4M3.F32.PACK_AB_MERGE_C R113, R113, R12, RZ ;  /* 0x0000000c7171723e */ /* 0x000fe200048070ff */
[----:B----4-:R-:W-:-:S02]  /*4270*/  FADD.FTZ R12, R48, R31 ;  /* 0x0000001f300c7221 */ /* 0x010fc40000010000 */
[----:B------:R-:W-:Y:S01]  /*4280*/  FADD.FTZ R64, R14, R35 ;  /* 0x000000230e407221 */ /* 0x000fe20000010000 */
[----:B------:R-:W-:Y:S02]  /*4290*/  F2FP.SATFINITE.E4M3.F32.PACK_AB_MERGE_C R166, R111, R10, R113 ;  /* 0x0000000a6fa6723e */ /* 0x000fe40004807071 */
[----:B------:R-:W2:Y:S01]  /*42a0*/  MUFU.EX2 R37, R37 ;  /* 0x0000002500257308 */ /* 0x000ea20000000800 */
[----:B-1----:R-:W-:-:S01]  /*42b0*/  FADD.FTZ R31, R33, R12 ;  /* 0x0000000c211f7221 */ /* 0x002fc20000010000 */
[----:B------:R-:W-:-:S04]  /*42c0*/  FADD.FTZ R35, R115, R64 ;  /* 0x0000004073237221 */ /* 0x000fc80000010000 */
[----:B------:R-:W-:Y:S01]  /*42d0*/  FADD.FTZ R10, R20, R35 ;  /* 0x00000023140a7221 */ /* 0x000fe20000010000 */
[----:B------:R-:W-:Y:S01]  /*42e0*/  F2FP.SATFINITE.E4M3.F32.PACK_AB_MERGE_C R20, R117, R20, RZ ;  /* 0x000000147514723e */ /* 0x000fe200048070ff */
[----:B------:R-:W1:Y:S01]  /*42f0*/  MUFU.EX2 R52, R43 ;  /* 0x0000002b00347308 */ /* 0x000e620000000800 */
[----:B0-----:R-:W-:-:S01]  /*4300*/  FADD.FTZ R6, R50, R31 ;  /* 0x0000001f32067221 */ /* 0x001fc20000010000 */
[----:B------:R-:W-:Y:S01]  /*4310*/  FADD.FTZ R117, R117, R10 ;  /* 0x0000000a75757221 */ /* 0x000fe20000010000 */
[----:B------:R-:W-:Y:S02]  /*4320*/  F2FP.SATFINITE.E4M3.F32.PACK_AB_MERGE_C R160, R115, R14, R20 ;  /* 0x0000000e73a0723e */ /* 0x000fe40004807014 */
[----:B------:R-:W-:Y:S01]  /*4330*/  F2FP.SATFINITE.E4M3.F32.PACK_AB_MERGE_C R14, R53, R40, RZ ;  /* 0x00000028350e723e */ /* 0x000fe200048070ff */
[----:B------:R-:W-:-:S01]  /*4340*/  FADD.FTZ R12, R24, R117 ;  /* 0x00000075180c7221 */ /* 0x000fc20000010000 */
[----:B------:R-:W-:Y:S01]  /*4350*/  F2FP.SATFINITE.E4M3.F32.PACK_AB_MERGE_C R20, R13, R30, RZ ;  /* 0x0000001e0d14723e */ /* 0x000fe200048070ff */
[----:B------:R-:W0:Y:S01]  /*4360*/  MUFU.EX2 R45, R45 ;  /* 0x0000002d002d7308 */ /* 0x000e220000000800 */
[----:B--2---:R-:W-:-:S01]  /*4370*/  FADD.FTZ R31, R37, R6 ;  /* 0x00000006251f7221 */ /* 0x004fc20000010000 */
[----:B------:R-:W-:Y:S01]  /*4380*/  FADD.FTZ R35, R49, R12 ;  /* 0x0000000c31237221 */ /* 0x000fe20000010000 */
[----:B------:R-:W-:-:S02]  /*4390*/  F2FP.SATFINITE.E4M3.F32.PACK_AB_MERGE_C R12, R38, R41, RZ ;  /* 0x00000029260c723e */ /* 0x000fc400048070ff */
[----:B------:R-:W-:Y:S01]  /*43a0*/  F2FP.SATFINITE.E4M3.F32.PACK_AB_MERGE_C R162, R49, R24, R14 ;  /* 0x0000001831a2723e */ /* 0x000fe2000480700e */
[----:B------:R-:W-:-:S01]  /*43b0*/  FADD.FTZ R40, R40, R35 ;  /* 0x0000002328287221 */ /* 0x000fc20000010000 */
[----:B------:R-:W-:Y:S01]  /*43c0*/  F2FP.SATFINITE.E4M3.F32.PACK_AB_MERGE_C R156, R34, R119, R12 ;  /* 0x00000077229c723e */ /* 0x000fe2000480700c */
[----:B------:R-:W2:Y:S01]  /*43d0*/  MUFU.EX2 R54, R47 ;  /* 0x0000002f00367308 */ /* 0x000ea20000000800 */
[----:B-1----:R-:W-:-:S01]  /*43e0*/  FADD.FTZ R10, R52, R31 ;  /* 0x0000001f340a7221 */ /* 0x002fc20000010000 */
[----:B------:R-:W-:Y:S01]  /*43f0*/  FADD.FTZ R40, R53, R40 ;  /* 0x0000002835287221 */ /* 0x000fe20000010000 */
[----:B------:R-:W-:-:S03]  /*4400*/  F2FP.SATFINITE.E4M3.F32.PACK_AB_MERGE_C R33, R50, R33, RZ ;  /* 0x000000213221723e */ /* 0x000fc600048070ff */
[----:B------:R-:W-:Y:S01]  /*4410*/  FADD.FTZ R119, R119, R40 ;  /* 0x0000002877777221 */ /* 0x000fe20000010000 */
[----:B------:R-:W-:Y:S01]  /*4420*/  F2FP.SATFINITE.E4M3.F32.PACK_AB_MERGE_C R167, R48, R25, R33 ;  /* 0x0000001930a7723e */ /* 0x000fe20004807021 */
[----:B------:R-:W1:Y:S01]  /*4430*/  MUFU.EX2 R91, R91 ;  /* 0x0000005b005b7308 */ /* 0x000e620000000800 */
[----:B0-----:R-:W-:-:S01]  /*4440*/  FADD.FTZ R31, R45, R10 ;  /* 0x0000000a2d1f7221 */ /* 0x001fc20000010000 */
[----:B------:R-:W-:-:S04]  /*4450*/  FADD.FTZ R34, R34, R119 ;  /* 0x0000007722227221 */ /* 0x000fc80000010000 */
[----:B------:R-:W-:Y:S02]  /*4460*/  FADD.FTZ R41, R41, R34 ;  /* 0x0000002229297221 */ /* 0x000fe40000010000 */
[----:B------:R-:W0:Y:S01]  /*4470*/  MUFU.EX2 R56, R51 ;  /* 0x0000003300387308 */ /* 0x000e220000000800 */
[----:B--2---:R-:W-:-:S01]  /*4480*/  FADD.FTZ R10, R54, R31 ;  /* 0x0000001f360a7221 */ /* 0x004fc20000010000 */
[----:B------:R-:W-:Y:S01]  /*4490*/  FADD.FTZ R41, R38, R41 ;  /* 0x0000002926297221 */ /* 0x000fe20000010000 */
[----:B------:R-:W-:-:S04]  /*44a0*/  F2FP.SATFINITE.E4M3.F32.PACK_AB_MERGE_C R45, R54, R45, RZ ;  /* 0x0000002d362d723e */ /* 0x000fc800048070ff */
[----:B------:R-:W-:Y:S01]  /*44b0*/  F2FP.SATFINITE.E4M3.F32.PACK_AB_MERGE_C R161, R52, R37, R45 ;  /* 0x0000002534a1723e */ /* 0x000fe2000480702d */
[----:B------:R-:W2:Y:S01]  /*44c0*/  MUFU.EX2 R93, R93 ;  /* 0x0000005d005d7308 */ /* 0x000ea20000000800 */
[----:B-1----:R-:W-:-:S07]  /*44d0*/  FADD.FTZ R31, R91, R10 ;  /* 0x0000000a5b1f7221 */ /* 0x002fce0000010000 */
        /* <DEDUP_REMOVED lines=14> */
[----:B------:R-:W1:Y:S01]  /*45c0*/  MUFU.EX2 R99, R99 ;  /* 0x0000006300637308 */ /* 0x000e620000000800 */
[----:B0-----:R-:W-:Y:S01]  /*45d0*/  F2FP.SATFINITE.E4M3.F32.PACK_AB_MERGE_C R158, R15, R36, R20 ;  /* 0x000000240f9e723e */ /* 0x001fe20004807014 */
[----:B------:R-:W-:-:S06]  /*45e0*/  FADD.FTZ R36, R36, R41 ;  /* 0x0000002924247221 */ /* 0x000fcc0000010000 */
[----:B------:R-:W0:Y:S01]  /*45f0*/  MUFU.EX2 R8, R67 ;  /* 0x0000004300087308 */ /* 0x000e220000000800 */
[----:B--2---:R-:W-:-:S01]  /*4600*/  FADD.FTZ R14, R62, R21 ;  /* 0x000000153e0e7221 */ /* 0x004fc20000010000 */
[----:B------:R-:W-:Y:S01]  /*4610*/  FADD.FTZ R21, R15, R36 ;  /* 0x000000240f157221 */ /* 0x000fe20000010000 */
[----:B------:R-:W-:-:S03]  /*4620*/  F2FP.SATFINITE.E4M3.F32.PACK_AB_MERGE_C R62, R62, R97, RZ ;  /* 0x000000613e3e723e */ /* 0x000fc600048070ff */
[----:B------:R-:W-:Y:S01]  /*4630*/  FADD.FTZ R30, R30, R21 ;  /* 0x000000151e1e7221 */ /* 0x000fe20000010000 */
[----:B------:R-:W-:Y:S01]  /*4640*/  F2FP.SATFINITE.E4M3.F32.PACK_AB_MERGE_C R157, R60, R95, R62 ;  /* 0x0000005f3c9d723e */ /* 0x000fe2000480703e */
[----:B------:R-:W-:Y:S01]  /*4650*/  MUFU.EX2 R26, R26 ;  /* 0x0000001a001a7308 */ /* 0x000fe20000000800 */
[----:B-1----:R-:W-:-:S01]  /*4660*/  FADD.FTZ R15, R99, R14 ;  /* 0x0000000e630f7221 */ /* 0x002fc20000010000 */
[----:B------:R-:W-:-:S06]  /*4670*/  FADD.FTZ R30, R13, R30 ;  /* 0x0000001e0d1e7221 */ /* 0x000fcc0000010000 */
[----:B------:R-:W1:Y:S01]  /*4680*/  MUFU.EX2 R9, R9 ;  /* 0x0000000900097308 */ /* 0x000e620000000800 */
[----:B0-----:R-:W-:-:S07]  /*4690*/  FADD.FTZ R20, R8, R15 ;  /* 0x0000000f08147221 */ /* 0x001fce0000010000 */
[----:B------:R-:W0:Y:S08]  /*46a0*/  MUFU.EX2 R101, R101 ;  /* 0x0000006500657308 */ /* 0x000e300000000800 */
[----:B------:R-:W-:Y:S01]  /*46b0*/  MUFU.EX2 R11, R11 ;  /* 0x0000000b000b7308 */ /* 0x000fe20000000800 */
[----:B-1----:R-:W-:-:S07]  /*46c0*/  F2FP.SATFINITE.E4M3.F32.PACK_AB_MERGE_C R15, R9, R26, RZ ;  /* 0x0000001a090f723e */ /* 0x002fce00048070ff */
[----:B------:R-:W1:Y:S01]  /*46d0*/  MUFU.EX2 R28, R28 ;  /* 0x0000001c001c7308 */ /* 0x000e620000000800 */
[----:B0-----:R-:W-:-:S02]  /*46e0*/  FADD.FTZ R13, R101, R20 ;  /* 0x00000014650d7221 */ /* 0x001fc40000010000 */
[----:B------:R-:W0:Y:S05]  /*46f0*/  @P5 LDC R20, c[0x0][0x44c] ;  /* 0x00011300ff145b82 */ /* 0x000e2a0000000800 */
[----:B------:R-:W2:Y:S08]  /*4700*/  MUFU.EX2 R6, R71 ;  /* 0x0000004700067308 */ /* 0x000eb00000000800 */
[----:B------:R-:W3:Y:S01]  /*4710*/  MUFU.EX2 R103, R103 ;  /* 0x0000006700677308 */ /* 0x000ee20000000800 */
[C---:B-1----:R-:W-:Y:S01]  /*4720*/  F2FP.SATFINITE.E4M3.F32.PACK_AB_MERGE_C R152, R28.reuse, R11, R15 ;  /* 0x0000000b1c98723e */ /* 0x042fe2000480700f */
[----:B------:R-:W-:Y:S01]  /*4730*/  FADD.FTZ R11, R11, R30 ;  /* 0x0000001e0b0b7221 */ /* 0x000fe20000010000 */
[----:B------:R-:W1:Y:S03]  /*4740*/  @P5 LDC R15, c[0x0][0x450] ;  /* 0x00011400ff0f5b82 */ /* 0x000e660000000800 */
[----:B------:R-:W-:-:S02]  /*4750*/  FADD.FTZ R11, R28, R11 ;  /* 0x0000000b1c0b7221 */ /* 0x000fc40000010000 */
[----:B------:R-:W4:Y:S01]  /*4760*/  MUFU.EX2 R10, R75 ;  /* 0x0000004b000a7308 */ /* 0x000f220000000800 */
[C---:B--2---:R-:W-:Y:S01]  /*4770*/  F2FP.SATFINITE.E4M3.F32.PACK_AB_MERGE_C R101, R6.reuse, R101, RZ ;  /* 0x000000650665723e */ /* 0x044fe200048070ff */
[----:B------:R-:W-:Y:S01]  /*4780*/  FADD.FTZ R6, R6, R13 ;  /* 0x0000000d06067221 */ /* 0x000fe20000010000 */
[----:B------:R-:W-:-:S01]  /*4790*/  FADD.FTZ R26, R26, R11 ;  /* 0x0000000b1a1a7221 */ /* 0x000fc20000010000 */
[----:B0-----:R-:W-:Y:S01]  /*47a0*/  @P5 IMAD.HI.U32 R20, R19, R20, RZ ;  /* 0x0000001413145227 */ /* 0x001fe200078e00ff */
[----:B------:R-:W-:-:S03]  /*47b0*/  F2FP.SATFINITE.E4M3.F32.PACK_AB_MERGE_C R159, R8, R99, R101 ;  /* 0x00000063089f723e */ /* 0x000fc60004807065 */
[----:B------:R-:W-:Y:S01]  /*47c0*/  FADD.FTZ R26, R9, R26 ;  /* 0x0000001a091a7221 */ /* 0x000fe20000010000 */
[----:B------:R-:W0:Y:S01]  /*47d0*/  MUFU.EX2 R105, R105 ;  /* 0x0000006900697308 */ /* 0x000e220000000800 */
[----:B---3--:R-:W-:-:S07]  /*47e0*/  FADD.FTZ R13, R103, R6 ;  /* 0x00000006670d7221 */ /* 0x008fce0000010000 */
[----:B------:R-:W-:Y:S01]  /*47f0*/  MUFU.EX2 R3, R3 ;  /* 0x0000000300037308 */ /* 0x000fe20000000800 */
[----:B----4-:R-:W-:-:S07]  /*4800*/  FADD.FTZ R6, R10, R13 ;  /* 0x0000000d0a067221 */ /* 0x010fce0000010000 */
[----:B------:R-:W2:Y:S01]  /*4810*/  MUFU.EX2 R32, R32 ;  /* 0x0000002000207308 */ /* 0x000ea20000000800 */
[----:B0-----:R-:W-:-:S07]  /*4820*/  FADD.FTZ R11, R105, R6 ;  /* 0x00000006690b7221 */ /* 0x001fce0000010000 */
[----:B------:R-:W0:Y:S08]  /*4830*/  MUFU.EX2 R12, R79 ;  /* 0x0000004f000c7308 */ /* 0x000e300000000800 */
[----:B------:R-:W-:Y:S01]  /*4840*/  MUFU.EX2 R7, R7 ;  /* 0x0000000700077308 */ /* 0x000fe20000000800 */
[----:B--2---:R-:W-:-:S07]  /*4850*/  F2FP.SATFINITE.E4M3.F32.PACK_AB_MERGE_C R6, R32, R3, RZ ;  /* 0x000000032006723e */ /* 0x004fce00048070ff */
[----:B------:R-:W2:Y:S01]  /*4860*/  MUFU.EX2 R0, R0 ;  /* 0x0000000000007308 */ /* 0x000ea20000000800 */
[C---:B0-----:R-:W-:Y:S01]  /*4870*/  F2FP.SATFINITE.E4M3.F32.PACK_AB_MERGE_C R105, R12.reuse, R105, RZ ;  /* 0x000000690c69723e */ /* 0x041fe200048070ff */
[----:B------:R-:W-:Y:S01]  /*4880*/  FADD.FTZ R12, R12, R11 ;  /* 0x0000000b0c0c7221 */ /* 0x000fe20000010000 */
[----:B------:R-:W-:Y:S01]  /*4890*/  IMAD.MOV.U32 R11, RZ, RZ, R19 ;  /* 0x000000ffff0b7224 */ /* 0x000fe200078e0013 */
[----:B-1----:R-:W-:Y:S02]  /*48a0*/  @P5 SHF.R.U32.HI R11, RZ, R15, R20 ;  /* 0x0000000fff0b5219 */ /* 0x002fe40000011614 */
[----:B------:R-:W-:Y:S02]  /*48b0*/  F2FP.SATFINITE.E4M3.F32.PACK_AB_MERGE_C R153, R10, R103, R105 ;  /* 0x000000670a99723e */ /* 0x000fe40004807069 */
[----:B------:R-:W0:Y:S01]  /*48c0*/  MUFU.EX2 R29, R29 ;  /* 0x0000001d001d7308 */ /* 0x000e220000000800 */
[----:B------:R-:W-:-:S07]  /*48d0*/  IMAD.IADD R88, R88, 0x1, R11 ;  /* 0x0000000158587824 */ /* 0x000fce00078e020b */
[----:B------:R-:W1:Y:S01]  /*48e0*/  MUFU.EX2 R14, R83 ;  /* 0x00000053000e7308 */ /* 0x000e620000000800 */
[----:B--2---:R-:W-:Y:S01]  /*48f0*/  F2FP.SATFINITE.E4M3.F32.PACK_AB_MERGE_C R154, R0, R7, R6 ;  /* 0x00000007009a723e */ /* 0x004fe20004807006 */
[----:B------:R-:W-:-:S04]  /*4900*/  FADD.FTZ R7, R7, R26 ;  /* 0x0000001a07077221 */ /* 0x000fc80000010000 */
[----:B------:R-:W-:Y:S02]  /*4910*/  FADD.FTZ R0, R0, R7 ;  /* 0x0000000700007221 */ /* 0x000fe40000010000 */
[----:B------:R-:W-:Y:S01]  /*4920*/  MUFU.EX2 R57, R57 ;  /* 0x0000003900397308 */ /* 0x000fe20000000800 */
[----:B0-----:R-:W-:-:S01]  /*4930*/  FADD.FTZ R9, R29, R12 ;  /* 0x0000000c1d097221 */ /* 0x001fc20000010000 */
[----:B------:R-:W-:-:S04]  /*4940*/  FADD.FTZ R3, R3, R0 ;  /* 0x0000000003037221 */ /* 0x000fc80000010000 */
[----:B------:R-:W-:Y:S02]  /*4950*/  FADD.FTZ R3, R32, R3 ;  /* 0x0000000320037221 */ /* 0x000fe40000010000 */
[----:B------:R-:W0:Y:S01]  /*4960*/  MUFU.EX2 R44, R44 ;  /* 0x0000002c002c7308 */ /* 0x000e220000000800 */
[----:B-1----:R-:W-:-:S01]  /*4970*/  FADD.FTZ R6, R14, R9 ;  /* 0x000000090e067221 */ /* 0x002fc20000010000 */
[----:B------:R-:W-:Y:S01]  /*4980*/  VIADD R9, R89, 0xfffffffe ;  /* 0xfffffffe59097836 */ /* 0x000fe20000000000 */
[----:B0-----:R-:W-:Y:S02]  /*4990*/  F2FP.SATFINITE.E4M3.F32.PACK_AB_MERGE_C R7, R44, R57, RZ ;  /* 0x000000392c07723e */ /* 0x001fe400048070ff */
[----:B------:R-:W-:Y:S01]  /*49a0*/  FADD.FTZ R57, R57, R6 ;  /* 0x0000000639397221 */ /* 0x000fe20000010000 */
[----:B------:R-:W-:Y:S01]  /*49b0*/  VIADD R6, R88, UR5 ;  /* 0x0000000558067c36 */ /* 0x000fe20008000000 */
[----:B------:R-:W-:Y:S02]  /*49c0*/  F2FP.SATFINITE.E4M3.F32.PACK_AB_MERGE_C R155, R14, R29, R7 ;  /* 0x0000001d0e9b723e */ /* 0x000fe40004807007 */
[----:B------:R-:W-:-:S01]  /*49d0*/  FADD.FTZ R0, R44, R57 ;  /* 0x000000392c007221 */ /* 0x000fc20000010000 */
[----:B------:R-:W-:Y:S06]  /*49e0*/  @!P6 BRA `(.L_x_1287) ;  /* 0x000000000048e947 */ /* 0x000fec0003800000 */
[C---:B------:R-:W-:Y:S01]  /*49f0*/  ISETP.GT.AND P1, PT, R88.reuse, RZ, PT ;  /* 0x000000ff5800720c */ /* 0x040fe20003f24270 */
[----:B------:R-:W-:-:S12]  /*4a00*/  VIADD R7, R88, 0xffffffff ;  /* 0xffffffff58077836 */ /* 0x000fd80000000000 */
[----:B------:R-:W-:Y:S05]  /*4a10*/  @P1 BRA `(.L_x_1288) ;  /* 0x0000000000201947 */ /* 0x000fea0003800000 */
[----:B------:R-:W0:Y:S01]  /*4a20*/  LDC R10, c[0x0][0x9e4] ;  /* 0x00027900ff0a7b82 */ /* 0x000e220000000800 */
[----:B------:R-:W-:Y:S01]  /*4a30*/  IMAD.MOV R7, RZ, RZ, -R88 ;  /* 0x000000ffff077224 */ /* 0x000fe200078e0a58 */
[----:B0-----:R-:W-:-:S13]  /*4a40*/  ISETP.NE.AND P1, PT, R10, 0x1, PT ;  /* 0x000000010a00780c */ /* 0x001fda0003f25270 */
[----:B------:R-:W0:Y:S02]  /*4a50*/  @P1 LDC.64 R12, c[0x0][0x9e8] ;  /* 0x00027a00ff0c1b82 */ /* 0x000e240000000a00 */
[----:B0-----:R-:W-:-:S05]  /*4a60*/  @P1 IMAD.HI.U32 R8, R7, R12, RZ ;  /* 0x0000000c07081227 */ /* 0x001fca00078e00ff */
[----:B------:R-:W-:-:S04]  /*4a70*/  @P1 SHF.R.U32.HI R7, RZ, R13, R8 ;  /* 0x0000000dff071219 */ /* 0x000fc80000011608 */
[----:B------:R-:W-:Y:S01]  /*4a80*/  LOP3.LUT R7, RZ, R7, RZ, 0x33, !PT ;  /* 0x00000007ff077212 */ /* 0x000fe200078e33ff */
[----:B------:R-:W-:Y:S06]  /*4a90*/  BRA `(.L_x_1289) ;  /* 0x0000000000147947 */ /* 0x000fec0003800000 */
.L_x_1288:
[----:B------:R-:W0:Y:S02]  /*4aa0*/  LDC R10, c[0x0][0x9e4] ;  /* 0x00027900ff0a7b82 */ /* 0x000e240000000800 */
[----:B0-----:R-:W-:-:S13]  /*4ab0*/  ISETP.NE.AND P1, PT, R10, 0x1, PT ;  /* 0x000000010a00780c */ /* 0x001fda0003f25270 */
[----:B------:R-:W0:Y:S02]  /*4ac0*/  @P1 LDC.64 R12, c[0x0][0x9e8] ;  /* 0x00027a00ff0c1b82 */ /* 0x000e240000000a00 */
[----:B0-----:R-:W-:-:S05]  /*4ad0*/  @P1 IMAD.HI.U32 R8, R7, R12, RZ ;  /* 0x0000000c07081227 */ /* 0x001fca00078e00ff */
[----:B------:R-:W-:-:S07]  /*4ae0*/  @P1 SHF.R.U32.HI R7, RZ, R13, R8 ;  /* 0x0000000dff071219 */ /* 0x000fce0000011608 */
.L_x_1289:
[----:B------:R-:W-:-:S05]  /*4af0*/  IMAD R7, R7, R10, R10 ;  /* 0x0000000a07077224 */ /* 0x000fca00078e020a */
[----:B------:R-:W-:-:S07]  /*4b00*/  VIMNMX R6, R6, R7, PT ;  /* 0x0000000706067248 */ /* 0x000fce0003fe0100 */
.L_x_1287:
        /* <DEDUP_REMOVED lines=46> */
.L_x_1309:
[----:B------:R-:W-:Y:S01]  /*4df0*/  ISETP.NE.AND P2, PT, RZ, UR39, PT ;  /* 0x00000027ff007c0c */ /* 0x000fe2000bf45270 */
[----:B------:R-:W-:-:S04]  /*4e00*/  UISETP.NE.AND UP0, UPT, UR27, 0x1, UPT ;  /* 0x000000011b00788c */ /* 0x000fc8000bf05270 */
[----:B------:R-:W-:-:S04]  /*4e10*/  USEL UR37, URZ, 0x1, UP0 ;  /* 0x000000013f257887 */ /* 0x000fc80008000000 */
[----:B------:R-:W-:-:S04]  /*4e20*/  ULOP3.LUT UR37, UR26, UR37, URZ, 0x3c, !UPT ;  /* 0x000000251a257292 */ /* 0x000fc8000f8e3c3f */
[----:B------:R-:W-:Y:S08]  /*4e30*/  @P2 BRA `(.L_x_1291) ;  /* 0x0000000000382947 */ /* 0x000ff00003800000 */
[----:B------:R-:W-:Y:S05]  /*4e40*/  @!P0 BRA `(.L_x_1292) ;  /* 0x0000000000048947 */ /* 0x000fea0003800000 */
[----:B------:R-:W-:Y:S01]  /*4e50*/  BPT.TRAP 0x1 ;  /* 0x000000040000795c */ /* 0x000fe20000300000 */
.L_x_1292:
        /* <DEDUP_REMOVED lines=9> */
.L_x_1293:
[----:B-1----:R-:W-:Y:S05]  /*4ef0*/  @P1 BRA `(.L_x_1291) ;  /* 0x0000000000081947 */ /* 0x002fea0003800000 */
[----:B------:R-:W1:Y:S02]  /*4f00*/  SYNCS.PHASECHK.TRANS64.TRYWAIT P1, [UR4+0x22830], R4 ;  /* 0x02283004ff0075a7 */ /* 0x000e640008020144 */
[----:B-1----:R-:W-:Y:S05]  /*4f10*/  @!P1 BRA `(.L_x_1294) ;  /* 0x0000011000289947 */ /* 0x002fea0003800000 */
.L_x_1291:
[----:B-1----:R-:W1:Y:S01]  /*4f20*/  S2R R5, SR_TID.X ;  /* 0x0000000000057919 */ /* 0x002e620000002100 */
[----:B------:R-:W-:Y:S01]  /*4f30*/  UIADD3 UR36, UR27, 0x1, URZ ;  /* 0x000000011b247890 */ /* 0x000fe2000fffe03f */
[----:B------:R-:W-:Y:S01]  /*4f40*/  UMOV UR4, UR24 ;  /* 0x0000001800047c82 */ /* 0x000fe20008000000 */
[----:B------:R-:W-:Y:S02]  /*4f50*/  UMOV UR5, UR25 ;  /* 0x0000001900057c82 */ /* 0x000fe40008000000 */
[----:B------:R-:W-:Y:S01]  /*4f60*/  UISETP.NE.AND UP0, UPT, UR36, 0x2, UPT ;  /* 0x000000022400788c */ /* 0x000fe2000bf05270 */
[----:B------:R-:W-:Y:S01]  /*4f70*/  UMOV UR7, 0x80000020 ;  /* 0x8000002000077882 */ /* 0x000fe20000000000 */
[----:B------:R-:W-:Y:S02]  /*4f80*/  UMOV UR11, 0x80000020 ;  /* 0x80000020000b7882 */ /* 0x000fe40000000000 */
[----:B------:R-:W-:Y:S01]  /*4f90*/  USEL UR36, UR36, URZ, UP0 ;  /* 0x0000003f24247287 */ /* 0x000fe20008000000 */
[----:B------:R-:W-:Y:S01]  /*4fa0*/  UMOV UR15, 0x80000020 ;  /* 0x80000020000f7882 */ /* 0x000fe20000000000 */
[----:B------:R-:W-:-:S02]  /*4fb0*/  UMOV UR19, 0x80000020 ;  /* 0x8000002000137882 */ /* 0x000fc40000000000 */
[----:B------:R-:W-:Y:S01]  /*4fc0*/  UIMAD UR22, UR36, 0x600, UR32 ;  /* 0x00000600241678a4 */ /* 0x000fe2000f8e0220 */
[----:B------:R-:W-:-:S03]  /*4fd0*/  UMOV UR23, 0x80000020 ;  /* 0x8000002000177882 */ /* 0x000fc60000000000 */
[----:B------:R-:W-:Y:S02]  /*4fe0*/  UIADD3 UR10, UR22, 0x200, URZ ;  /* 0x00000200160a7890 */ /* 0x000fe4000fffe03f */
[----:B------:R-:W-:Y:S02]  /*4ff0*/  UIADD3 UR14, UR22, 0x202, URZ ;  /* 0x00000202160e7890 */ /* 0x000fe4000fffe03f */
[----:B------:R-:W-:Y:S01]  /*5000*/  UMOV UR6, UR22 ;  /* 0x0000001600067c82 */ /* 0x000fe20008000000 */
[----:B------:R-:W-:Y:S01]  /*5010*/  UIADD3 UR18, UR22, 0x400, URZ ;  /* 0x0000040016127890 */ /* 0x000fe2000fffe03f */
[----:B-1----:R-:W-:-:S05]  /*5020*/  SHF.R.U32.HI R5, RZ, 0x7, R5 ;  /* 0x00000007ff057819 */ /* 0x002fca0000011605 */
[----:B0-----:R-:W-:-:S05]  /*5030*/  VIADD R4, R5, 0x8 ;  /* 0x0000000805047836 */ /* 0x001fca0000000000 */
[----:B------:R0:W-:Y:S06]  /*5040*/  BAR.SYNC.DEFER_BLOCKING R4, 0x100 ;  /* 0x000400040000751d */ /* 0x0001ec0000010000 */
[----:B------:R-:W-:-:S06]  /*5050*/  WARPGROUP.ARRIVE ;  /* 0x00000000000079c5 */ /* 0x000fcc0000000000 */
[----:B------:R-:W-:Y:S01]  /*5060*/  QGMMA.64x128x32.F32.E4M3.E4M3 R24, gdesc[UR4], RZ, !UPT, gsb0 ;  /* 0x01e00000041879f3 */ /* 0x000fe2000c0008ff */
[----:B------:R-:W-:Y:S01]  /*5070*/  UIADD3 UR6, UR22, 0x2, URZ ;  /* 0x0000000216067890 */ /* 0x000fe2000fffe03f */
[----:B------:R-:W-:Y:S01]  /*5080*/  UMOV UR4, UR28 ;  /* 0x0000001c00047c82 */ /* 0x000fe20008000000 */
[----:B------:R-:W-:Y:S01]  /*5090*/  UMOV UR5, UR29 ;  /* 0x0000001d00057c82 */ /* 0x000fe20008000000 */
[----:B------:R-:W-:Y:S01]  /*50a0*/  UMOV UR7, 0x80000020 ;  /* 0x8000002000077882 */ /* 0x000fe20000000000 */
[----:B------:R-:W-:Y:S01]  /*50b0*/  UIADD3 UR22, UR22, 0x402, URZ ;  /* 0x0000040216167890 */ /* 0x000fe2000fffe03f */
        /* <DEDUP_REMOVED lines=19> */
.L_x_1296:
[----:B------:R-:W-:Y:S01]  /*51f0*/  ULEA UR4, UR27, UR38, 0x3 ;  /* 0x000000261b047291 */ /* 0x000fe2000f8e183f */
[----:B------:R-:W-:-:S05]  /*5200*/  IMAD.U32 R4, RZ, RZ, UR26 ;  /* 0x0000001aff047e24 */ /* 0x000fca000f8e00ff */
[----:B------:R-:W-:-:S04]  /*5210*/  SHF.L.U32 R4, R4, 0x1f, RZ ;  /* 0x0000001f04047819 */ /* 0x000fc800000006ff */
[----:B------:R0:W1:Y:S01]  /*5220*/  SYNCS.PHASECHK.TRANS64.TRYWAIT P1, [UR4+0x22850], R4 ;  /* 0x02285004ff0075a7 */ /* 0x0000620008020144 */
[----:B------:R-:W-:Y:S05]  /*5230*/  @!P0 BRA `(.L_x_1297) ;  /* 0x0000000000048947 */ /* 0x000fea0003800000 */
[----:B------:R-:W-:Y:S01]  /*5240*/  BPT.TRAP 0x1 ;  /* 0x000000040000795c */ /* 0x000fe20000300000 */
.L_x_1297:
[----:B-1----:R-:W-:Y:S05]  /*5250*/  @P1 BRA `(.L_x_1295) ;  /* 0x0000000000081947 */ /* 0x002fea0003800000 */
[----:B------:R-:W1:Y:S02]  /*5260*/  SYNCS.PHASECHK.TRANS64.TRYWAIT P1, [UR4+0x22850], R4 ;  /* 0x02285004ff0075a7 */ /* 0x000e640008020144 */
[----:B-1----:R-:W-:Y:S05]  /*5270*/  @!P1 BRA `(.L_x_1298) ;  /* 0x0000010c00689947 */ /* 0x002fea0003800000 */
.L_x_1295:
        /* <DEDUP_REMOVED lines=19> */
[----:B------:R-:W-:Y:S01]  /*53b0*/  UIADD3 UR4, UR4, 0x6, URZ ;  /* 0x0000000604047890 */ /* 0x000fe2000fffe03f */
[----:B------:R-:W-:Y:S02]  /*53c0*/  WARPGROUP.DEPBAR.LE gsb0, 0x0 ;  /* 0x00008000000079c5 */ /* 0x000fe40000010000 */
[----:B------:R-:W-:-:S06]  /*53d0*/  WARPGROUP.ARRIVE ;  /* 0x00000000000079c5 */ /* 0x000fcc0000000000 */
[----:B------:R-:W-:Y:S01]  /*53e0*/  QGMMA.64x128x32.F32.E4M3.E4M3 R88, R156, gdesc[UR4], R88, gsb0 ;  /* 0x01e000049c587df3 */ /* 0x000fe20008000858 */
[----:B------:R-:W-:Y:S01]  /*53f0*/  UMOV UR6, UR4 ;  /* 0x0000000400067c82 */ /* 0x000fe20008000000 */
        /* <DEDUP_REMOVED lines=8> */
.L_x_1299:
[----:B0-----:R-:W2:Y:S01]  /*5480*/  LDL R4, [R1] ;  /* 0x0000000001047983 */ /* 0x001ea20000100800 */
[----:B------:R-:W-:Y:S01]  /*5490*/  ISETP.NE.AND P1, PT, R178, 0x1, PT ;  /* 0x00000001b200780c */ /* 0x000fe20003f25270 */
[----:B------:R-:W-:Y:S01]  /*54a0*/  ULEA UR4, UR36, UR38, 0x3 ;  /* 0x0000002624047291 */ /* 0x000fe2000f8e183f */
[----:B------:R-:W-:-:S03]  /*54b0*/  IMAD.SHL.U32 R154, R9, 0x80, RZ ;  /* 0x00000080099a7824 */ /* 0x000fc600078e00ff */
[----:B------:R-:W-:-:S04]  /*54c0*/  UIADD3 UR4, UR4, 0x22840, URZ ;  /* 0x0002284004047890 */ /* 0x000fc8000fffe03f */
[----:B------:R-:W-:-:S04]  /*54d0*/  UPRMT UR4, UR40, 0x654, UR4 ;  /* 0x0000065428047896 */ /* 0x000fc80008000004 */
[----:B------:R-:W0:Y:S08]  /*54e0*/  @P1 LDC R5, c[0x0][0x44c] ;  /* 0x00011300ff051b82 */ /* 0x000e300000000800 */
[----:B------:R-:W1:Y:S01]  /*54f0*/  @P1 LDC R10, c[0x0][0x450] ;  /* 0x00011400ff0a1b82 */ /* 0x000e620000000800 */
[----:B------:R-:W-:Y:S01]  /*5500*/  SYNCS.ARRIVE.TRANS64.RED.A1T0 RZ, [UR4], RZ ;  /* 0x000000ffffff79a7 */ /* 0x000fe20008100404 */
[----:B------:R-:W-:Y:S01]  /*5510*/  ULOP3.LUT UR4, URZ, UR30, URZ, 0x33, !UPT ;  /* 0x0000001e3f047292 */ /* 0x000fe2000f8e333f */
[----:B--2---:R-:W-:Y:S01]  /*5520*/  LOP3.LUT P5, RZ, R4, 0x1, RZ, 0xc0, !PT ;  /* 0x0000000104ff7812 */ /* 0x004fe200078ac0ff */
[----:B------:R-:W-:-:S04]  /*5530*/  IMAD.IADD R4, R168, 0x1, R19 ;  /* 0x00000001a8047824 */ /* 0x000fc800078e0213 */
[----:B0-----:R-:W-:-:S05]  /*5540*/  @P1 IMAD.HI.U32 R5, R4, R5, RZ ;  /* 0x0000000504051227 */ /* 0x001fca00078e00ff */
[----:B-1----:R-:W-:Y:S02]  /*5550*/  @P1 SHF.R.U32.HI R4, RZ, R10, R5 ;  /* 0x0000000aff041219 */ /* 0x002fe40000011605 */
[----:B------:R-:W-:-:S03]  /*5560*/  IADD3 R5, -R154, 0x1, RZ ;  /* 0x000000019a057810 */ /* 0x000fc60007ffe1ff */
[----:B------:R-:W0:Y:S02]  /*5570*/  SHFL.IDX PT, R11, R4, RZ, 0x1c1f ;  /* 0x001c1fff040b7589 */ /* 0x000e2400000e0000 */
[----:B------:R-:W-:-:S05]  /*5580*/  IMAD R5, R18, -0x2, R5 ;  /* 0xfffffffe12057824 */ /* 0x000fca00078e0205 */
[----:B------:R-:W-:-:S05]  /*5590*/  IADD3 R5, -R17, R5, R16 ;  /* 0x0000000511057210 */ /* 0x000fca0007ffe110 */
[C---:B------:R-:W-:Y:S02]  /*55a0*/  VIADD R156, R5.reuse, UR33 ;  /* 0x00000021059c7c36 */ /* 0x040fe40008000000 */
[----:B------:R-:W-:Y:S02]  /*55b0*/  VIADD R158, R5, UR4 ;  /* 0x00000004059e7c36 */ /* 0x000fe40008000000 */
[--C-:B0-----:R-:W-:Y:S02]  /*55c0*/  IMAD.IADD R5, R156, 0x1, R11.reuse ;  /* 0x000000019c057824 */ /* 0x101fe400078e020b */
[----:B------:R-:W-:Y:S01]  /*55d0*/  IMAD.IADD R10, R158, 0x1, R11 ;  /* 0x000000019e0a7824 */ /* 0x000fe200078e020b */
[----:B------:R-:W-:Y:S06]  /*55e0*/  @!P5 BRA `(.L_x_1300) ;  /* 0x000000000058d947 */ /* 0x000fec0003800000 */
[----:B------:R-:W-:Y:S01]  /*55f0*/  IADD3 R11, -R17, R16, R11 ;  /* 0x00000010110b7210 */ /* 0x000fe20007ffe10b */
[----:B------:R-:W-:Y:S03]  /*5600*/  BSSY B0, `(.L_x_1301) ;  /* 0x0000010000007945 */ /* 0x000fe60003800000 */
        /* <DEDUP_REMOVED lines=10> */
.L_x_1302:
[----:B------:R-:W-:-:S05]  /*56b0*/  IMAD.U32 R14, RZ, RZ, UR31 ;  /* 0x0000001fff0e7e24 */ /* 0x000fca000f8e00ff */
[----:B------:R-:W-:-:S13]  /*56c0*/  ISETP.NE.AND P1, PT, R14, 0x1, PT ;  /* 0x000000010e00780c */ /* 0x000fda0003f25270 */
[----:B------:R-:W0:Y:S02]  /*56d0*/  @P1 LDC.64 R12, c[0x0][0x9e8] ;  /* 0x00027a00ff0c1b82 */ /* 0x000e240000000a00 */
[----:B0-----:R-:W-:-:S05]  /*56e0*/  @P1 IMAD.HI.U32 R12, R11, R12, RZ ;  /* 0x0000000c0b0c1227 */ /* 0x001fca00078e00ff */
[----:B------:R-:W-:-:S07]  /*56f0*/  @P1 SHF.R.U32.HI R11, RZ, R13, R12 ;  /* 0x0000000dff0b1219 */ /* 0x000fce000001160c */
.L_x_1303:
[----:B------:R-:W-:Y:S05]  /*5700*/  BSYNC B0 ;  /* 0x0000000000007941 */ /* 0x000fea0003800000 */
.L_x_1301:
[----:B------:R-:W-:-:S04]  /*5710*/  IMAD R11, R11, R14, -R154 ;  /* 0x0000000e0b0b7224 */ /* 0x000fc800078e0a9a */
[----:B------:R-:W-:-:S05]  /*5720*/  IMAD R11, R18, -0x2, R11 ;  /* 0xfffffffe120b7824 */ /* 0x000fca00078e020b */
[----:B------:R-:W-:Y:S02]  /*5730*/  VIADDMNMX R5, R11, R14, R5, PT ;  /* 0x0000000e0b057246 */ /* 0x000fe40003800105 */
[----:B------:R-:W-:-:S07]  /*5740*/  VIMNMX R10, R10, R11, !PT ;  /* 0x0000000b0a0a7248 */ /* 0x000fce0007fe0100 */
.L_x_1300:
[----:B------:R-:W-:-:S04]  /*5750*/  ISETP.GT.AND P1, PT, R9, -0x1, PT ;  /* 0xffffffff0900780c */ /* 0x000fc80003f24270 */
[C---:B------:R-:W-:Y:S02]  /*5760*/  ISETP.GT.AND P3, PT, R10.reuse, RZ, P1 ;  /* 0x000000ff0a00720c */ /* 0x040fe40000f64270 */
[----:B------:R-:W-:Y:S02]  /*5770*/  ISETP.GT.AND P4, PT, R10, 0x1, P1 ;  /* 0x000000010a00780c */ /* 0x000fe40000f84270 */
[C---:B------:R-:W-:Y:S02]  /*5780*/  ISETP.LT.OR P3, PT, R5.reuse, 0x1, P3 ;  /* 0x000000010500780c */ /* 0x040fe40001f61670 */
[----:B------:R-:W-:Y:S02]  /*5790*/  ISETP.LT.OR P4, PT, R5, 0x2, P4 ;  /* 0x000000020500780c */ /* 0x000fe40002781670 */
[----:B------:R-:W-:Y:S02]  /*57a0*/  FSEL R163, R24, -INF , !P3 ;  /* 0xff80000018a37808 */ /* 0x000fe40005800000 */
[----:B------:R-:W-:-:S02]  /*57b0*/  FSEL R152, R25, -INF , !P4 ;  /* 0xff80000019987808 */ /* 0x000fc40006000000 */
[C---:B------:R-:W-:Y:S02]  /*57c0*/  ISETP.GT.AND P2, PT, R10.reuse, 0x8, P1 ;  /* 0x000000080a00780c */ /* 0x040fe40000f44270 */
[C---:B------:R-:W-:Y:S02]  /*57d0*/  ISETP.GT.AND P3, PT, R10.reuse, 0x9, P1 ;  /* 0x000000090a00780c */ /* 0x040fe40000f64270 */
[----:B------:R-:W-:Y:S02]  /*57e0*/  ISETP.GT.AND P4, PT, R10, 0x10, P1 ;  /* 0x000000100a00780c */ /* 0x000fe40000f84270 */
[C---:B------:R-:W-:Y:S02]  /*57f0*/  ISETP.LT.OR P2, PT, R5.reuse, 0x9, P2 ;  /* 0x000000090500780c */ /* 0x040fe40001741670 */
[C---:B------:R-:W-:Y:S02]  /*5800*/  ISETP.LT.OR P3, PT, R5.reuse, 0xa, P3 ;  /* 0x0000000a0500780c */ /* 0x040fe40001f61670 */
[----:B------:R-:W-:-:S02]  /*5810*/  ISETP.LT.OR P4, PT, R5, 0x11, P4 ;  /* 0x000000110500780c */ /* 0x000fc40002781670 */
[----:B------:R-:W-:Y:S02]  /*5820*/  FSEL R12, R28, -INF , !P2 ;  /* 0xff8000001c0c7808 */ /* 0x000fe40005000000 */
[----:B------:R-:W-:Y:S02]  /*5830*/  FSEL R24, R29, -INF , !P3 ;  /* 0xff8000001d187808 */ /* 0x000fe40005800000 */
[----:B------:R-:W-:Y:S02]  /*5840*/  FSEL R14, R32, -INF , !P4 ;  /* 0xff800000200e7808 */ /* 0x000fe40006000000 */
[C---:B------:R-:W-:Y:S02]  /*5850*/  ISETP.GT.AND P2, PT, R10.reuse, 0x11, P1 ;  /* 0x000000110a00780c */ /* 0x040fe40000f44270 */
[C---:B------:R-:W-:Y:S02]  /*5860*/  ISETP.GT.AND P3, PT, R10.reuse, 0x18, P1 ;  /* 0x000000180a00780c */ /* 0x040fe40000f64270 */
[----:B------:R-:W-:-:S02]  /*5870*/  ISETP.GT.AND P4, PT, R10, 0x19, P1 ;  /* 0x000000190a00780c */ /* 0x000fc40000f84270 */
[C---:B------:R-:W-:Y:S02]  /*5880*/  ISETP.LT.OR P2, PT, R5.reuse, 0x12, P2 ;  /* 0x000000120500780c */ /* 0x040fe40001741670 */
[C---:B------:R-:W-:Y:S02]  /*5890*/  ISETP.LT.OR P3, PT, R5.reuse, 0x19, P3 ;  /* 0x000000190500780c */ /* 0x040fe40001f61670 */
[----:B------:R-:W-:Y:S02]  /*58a0*/  ISETP.LT.OR P4, PT, R5, 0x1a, P4 ;  /* 0x0000001a0500780c */ /* 0x000fe40002781670 */
[----:B------:R-:W-:Y:S02]  /*58b0*/  FSEL R20, R33, -INF , !P2 ;  /* 0xff80000021147808 */ /* 0x000fe40005000000 */
[----:B------:R-:W-:Y:S01]  /*58c0*/  FSEL R197, R36, -INF , !P3 ;  /* 0xff80000024c57808 */ /* 0x000fe20005800000 */
[----:B------:R-:W0:Y:S01]  /*58d0*/  SHFL.IDX PT, R33, R4, 0x1, 0x1c1f ;  /* 0x003c1f0004217f89 */ /* 0x000e2200000e0000 */
        /* <DEDUP_REMOVED lines=11> */
[----:B------:R-:W-:Y:S01]  /*5990*/  ISETP.GT.AND P3, PT, R10, 0x30, P1 ;  /* 0x000000300a00780c */ /* 0x000fe20000f64270 */
[--C-:B0-----:R-:W-:Y:S01]  /*59a0*/  IMAD.IADD R28, R156, 0x1, R33.reuse ;  /* 0x000000019c1c7824 */ /* 0x101fe200078e0221 */
[----:B------:R-:W-:Y:S01]  /*59b0*/  ISETP.GT.AND P4, PT, R10, 0x31, P1 ;  /* 0x000000310a00780c */ /* 0x000fe20000f84270 */
[----:B------:R-:W-:Y:S01]  /*59c0*/  IMAD.IADD R32, R158, 0x1, R33 ;  /* 0x000000019e207824 */ /* 0x000fe200078e0221 */
[----:B------:R-:W-:-:S02]  /*59d0*/  ISETP.LT.OR P2, PT, R5, 0x2a, P2 ;  /* 0x0000002a0500780c */ /* 0x000fc40001741670 */
[C---:B------:R-:W-:Y:S02]  /*59e0*/  ISETP.LT.OR P3, PT, R5.reuse, 0x31, P3 ;  /* 0x000000310500780c */ /* 0x040fe40001f61670 */
[----:B------:R-:W-:Y:S02]  /*59f0*/  ISETP.LT.OR P4, PT, R5, 0x32, P4 ;  /* 0x000000320500780c */ /* 0x000fe40002781670 */
[----:B------:R-:W-:Y:S02]  /*5a00*/  FSEL R167, R45, -INF , !P2 ;  /* 0xff8000002da77808 */ /* 0x000fe40005000000 */
[----:B------:R-:W-:Y:S02]  /*5a10*/  FSEL R161, R48, -INF , !P3 ;  /* 0xff80000030a17808 */ /* 0x000fe40005800000 */
[----:B------:R-:W-:Y:S02]  /*5a20*/  FSEL R159, R49, -INF , !P4 ;  /* 0xff800000319f7808 */ /* 0x000fe40006000000 */
[----:B------:R-:W-:-:S02]  /*5a30*/  ISETP.GT.AND P2, PT, R10, 0x38, P1 ;  /* 0x000000380a00780c */ /* 0x000fc40000f44270 */
[C---:B------:R-:W-:Y:S02]  /*5a40*/  ISETP.GT.AND P3, PT, R10.reuse, 0x39, P1 ;  /* 0x000000390a00780c */ /* 0x040fe40000f64270 */
[----:B------:R-:W-:Y:S02]  /*5a50*/  ISETP.GT.AND P4, PT, R10, 0x40, P1 ;  /* 0x000000400a00780c */ /* 0x000fe40000f84270 */
[C---:B------:R-:W-:Y:S02]  /*5a60*/  ISETP.LT.OR P2, PT, R5.reuse, 0x39, P2 ;  /* 0x000000390500780c */ /* 0x040fe40001741670 */
[C---:B------:R-:W-:Y:S02]  /*5a70*/  ISETP.LT.OR P3, PT, R5.reuse, 0x3a, P3 ;  /* 0x0000003a0500780c */ /* 0x040fe40001f61670 */
[----:B------:R-:W-:Y:S02]  /*5a80*/  ISETP.LT.OR P4, PT, R5, 0x41, P4 ;  /* 0x000000410500780c */ /* 0x000fe40002781670 */
[----:B------:R-:W-:-:S02]  /*5a90*/  FSEL R157, R52, -INF , !P2 ;  /* 0xff800000349d7808 */ /* 0x000fc40005000000 */
[----:B------:R-:W-:Y:S02]  /*5aa0*/  FSEL R155, R53, -INF , !P3 ;  /* 0xff800000359b7808 */ /* 0x000fe40005800000 */
[----:B------:R-:W-:Y:S02]  /*5ab0*/  FSEL R153, R56, -INF , !P4 ;  /* 0xff80000038997808 */ /* 0x000fe40006000000 */
[C---:B------:R-:W-:Y:S02]  /*5ac0*/  ISETP.GT.AND P2, PT, R10.reuse, 0x41, P1 ;  /* 0x000000410a00780c */ /* 0x040fe40000f44270 */
[C---:B------:R-:W-:Y:S02]  /*5ad0*/  ISETP.GT.AND P3, PT, R10.reuse, 0x48, P1 ;  /* 0x000000480a00780c */ /* 0x040fe40000f64270 */
[----:B------:R-:W-:Y:S02]  /*5ae0*/  ISETP.GT.AND P4, PT, R10, 0x49, P1 ;  /* 0x000000490a00780c */ /* 0x000fe40000f84270 */
        /* <DEDUP_REMOVED lines=41> */
[----:B------:R-:W-:Y:S01]  /*5d80*/  FSEL R85, R85, -INF , !P4 ;  /* 0xff80000055557808 */ /* 0x000fe20006000000 */
        /* <DEDUP_REMOVED lines=13> */
.L_x_1306:
[----:B------:R-:W-:-:S05]  /*5e60*/  IMAD.U32 R10, RZ, RZ, UR31 ;  /* 0x0000001fff0a7e24 */ /* 0x000fca000f8e00ff */
[----:B------:R-:W-:-:S13]  /*5e70*/  ISETP.NE.AND P2, PT, R10, 0x1, PT ;  /* 0x000000010a00780c */ /* 0x000fda0003f45270 */
[----:B------:R-:W0:Y:S02]  /*5e80*/  @P2 LDC.64 R4, c[0x0][0x9e8] ;  /* 0x00027a00ff042b82 */ /* 0x000e240000000a00 */
[----:B0-----:R-:W-:-:S05]  /*5e90*/  @P2 IMAD.HI.U32 R4, R33, R4, RZ ;  /* 0x0000000421042227 */ /* 0x001fca00078e00ff */
[----:B------:R-:W-:-:S07]  /*5ea0*/  @P2 SHF.R.U32.HI R33, RZ, R5, R4 ;  /* 0x00000005ff212219 */ /* 0x000fce0000011604 */
.L_x_1307:
[----:B------:R-:W-:Y:S05]  /*5eb0*/  BSYNC B0 ;  /* 0x0000000000007941 */ /* 0x000fea0003800000 */
.L_x_1305:
[----:B------:R-:W-:-:S04]  /*5ec0*/  IMAD R33, R33, R10, -R154 ;  /* 0x0000000a21217224 */ /* 0x000fc800078e0a9a */
[----:B------:R-:W-:-:S05]  /*5ed0*/  IMAD R33, R18, -0x2, R33 ;  /* 0xfffffffe12217824 */ /* 0x000fca00078e0221 */
[----:B------:R-:W-:Y:S02]  /*5ee0*/  VIADDMNMX R28, R33, R10, R28, PT ;  /* 0x0000000a211c7246 */ /* 0x000fe4000380011c */
[----:B------:R-:W-:-:S07]  /*5ef0*/  VIMNMX R32, R32, R33, !PT ;  /* 0x0000002120207248 */ /* 0x000fce0007fe0100 */
.L_x_1304:
        /* <DEDUP_REMOVED lines=17> */
[----:B------:R-:W-:-:S02]  /*6010*/  ISETP.GT.AND P3, PT, R32, 0x1, P1 ;  /* 0x000000012000780c */ /* 0x000fc40000f64270 */
        /* <DEDUP_REMOVED lines=9> */
[C---:B------:R-:W-:Y:S02]  /*60b0*/  ISETP.LT.OR P2, PT, R28.reuse, 0x22, P2 ;  /* 0x000000221c00780c */ /* 0x040fe40001741670 */
[----:B------:R-:W-:Y:S02]  /*60c0*/  FMNMX.FTZ R4, R157, R4, !PT ;  /* 0x000000049d047209 */ /* 0x000fe40007810000 */
[----:B------:R-:W-:-:S02]  /*60d0*/  ISETP.LT.OR P4, PT, R28, 0x9, P4 ;  /* 0x000000091c00780c */ /* 0x000fc40002781670 */
[----:B------:R-:W-:Y:S02]  /*60e0*/  FMNMX.FTZ R4, R155, R4, !PT ;  /* 0x000000049b047209 */ /* 0x000fe40007810000 */
[----:B------:R-:W-:Y:S02]  /*60f0*/  FSEL R27, R27, -INF , !P3 ;  /* 0xff8000001b1b7808 */ /* 0x000fe40005800000 */
[----:B------:R-:W-:Y:S02]  /*6100*/  FMNMX.FTZ R4, R153, R4, !PT ;  /* 0x0000000499047209 */ /* 0x000fe40007810000 */
[----:B------:R-:W-:Y:S02]  /*6110*/  ISETP.GT.AND P3, PT, R32, 0x10, P1 ;  /* 0x000000102000780c */ /* 0x000fe40000f64270 */
[----:B------:R-:W-:Y:S02]  /*6120*/  FMNMX.FTZ R4, R57, R4, !PT ;  /* 0x0000000439047209 */ /* 0x000fe40007810000 */
[----:B------:R-:W-:-:S02]  /*6130*/  FSEL R165, R43, -INF , !P2 ;  /* 0xff8000002ba57808 */ /* 0x000fc40005000000 */
[----:B------:R-:W-:Y:S02]  /*6140*/  FMNMX.FTZ R4, R53, R4, !PT ;  /* 0x0000000435047209 */ /* 0x000fe40007810000 */
[----:B------:R-:W-:Y:S02]  /*6150*/  ISETP.GT.AND P2, PT, R32, RZ, P1 ;  /* 0x000000ff2000720c */ /* 0x000fe40000f44270 */
        /* <DEDUP_REMOVED lines=16> */
[----:B------:R-:W-:-:S04]  /*6260*/  FMNMX.FTZ R4, R77, R4, !PT ;  /* 0x000000044d047209 */ /* 0x000fc80007810000 */
[----:B------:R-:W-:-:S04]  /*6270*/  FMNMX.FTZ R4, R25, R4, !PT ;  /* 0x0000000419047209 */ /* 0x000fc80007810000 */
[----:B------:R-:W-:-:S04]  /*6280*/  FMNMX.FTZ R4, R81, R4, !PT ;  /* 0x0000000451047209 */ /* 0x000fc80007810000 */
[----:B------:R-:W-:-:S04]  /*6290*/  FMNMX.FTZ R4, R29, R4, !PT ;  /* 0x000000041d047209 */ /* 0x000fc80007810000 */
[----:B------:R-:W-:-:S05]  /*62a0*/  FMNMX.FTZ R5, R85, R4, !PT ;  /* 0x0000000455057209 */ /* 0x000fca0007810000 */
[----:B------:R-:W0:Y:S02]  /*62b0*/  SHFL.BFLY PT, R4, R5, 0x2, 0x1f ;  /* 0x0c401f0005047f89 */ /* 0x000e2400000e0000 */
[----:B0-----:R-:W-:-:S05]  /*62c0*/  FMNMX.FTZ R10, R5, R4, !PT ;  /* 0x00000004050a7209 */ /* 0x001fca0007810000 */
[----:B------:R-:W0:Y:S02]  /*62d0*/  SHFL.BFLY PT, R33, R10, 0x1, 0x1f ;  /* 0x0c201f000a217f89 */ /* 0x000e2400000e0000 */
[----:B0-----:R-:W-:Y:S02]  /*62e0*/  FMNMX.FTZ R4, R10, R33, !PT ;  /* 0x000000210a047209 */ /* 0x001fe40007810000 */
[----:B------:R-:W-:Y:S02]  /*62f0*/  FSEL R33, R30, -INF , !P4 ;  /* 0xff8000001e217808 */ /* 0x000fe40006000000 */
[----:B------:R-:W-:Y:S01]  /*6300*/  FSETP.NEU.FTZ.AND P4, PT, R4, -INF , PT ;  /* 0xff8000000400780b */ /* 0x000fe20003f9d000 */
[----:B------:R-:W-:-:S01]  /*6310*/  FFMA.FTZ R5, R2, R4, -8 ;  /* 0xc100000002057423 */ /* 0x000fc20000010004 */
[----:B------:R-:W-:Y:S02]  /*6320*/  FSEL R30, R26, -INF , !P2 ;  /* 0xff8000001a1e7808 */ /* 0x000fe40005000000 */
[----:B------:R-:W-:-:S02]  /*6330*/  ISETP.GT.AND P2, PT, R32, 0x30, P1 ;  /* 0x000000302000780c */ /* 0x000fc40000f44270 */
[----:B------:R-:W-:Y:S02]  /*6340*/  FSEL R5, R5, RZ, P4 ;  /* 0x000000ff05057208 */ /* 0x000fe40002000000 */
[----:B------:R-:W-:-:S03]  /*6350*/  ISETP.LT.OR P2, PT, R28, 0x31, P2 ;  /* 0x000000311c00780c */ /* 0x000fc60001741670 */
[--C-:B------:R-:W-:Y:S01]  /*6360*/  FFMA.FTZ R43, R2, R24, -R5.reuse ;  /* 0x00000018022b7223 */ /* 0x100fe20000010805 */
[----:B------:R-:W-:Y:S01]  /*6370*/  FMNMX.FTZ R24, R30, R7, !PT ;  /* 0x000000071e187209 */ /* 0x000fe20007810000 */
[--C-:B------:R-:W-:Y:S01]  /*6380*/  FFMA.FTZ R10, R2, R163, -R5.reuse ;  /* 0x000000a3020a7223 */ /* 0x100fe20000010805 */
[----:B------:R-:W-:Y:S01]  /*6390*/  FSEL R163, R42, -INF , !P3 ;  /* 0xff8000002aa37808 */ /* 0x000fe20005800000 */
[C-C-:B------:R-:W-:Y:S01]  /*63a0*/  FFMA.FTZ R34, R2.reuse, R191, -R5.reuse ;  /* 0x000000bf02227223 */ /* 0x140fe20000010805 */
[----:B------:R-:W-:Y:S01]  /*63b0*/  FMNMX.FTZ R24, R27, R24, !PT ;  /* 0x000000181b187209 */ /* 0x000fe20007810000 */
[--C-:B------:R-:W-:Y:S01]  /*63c0*/  FFMA.FTZ R49, R2, R193, -R5.reuse ;  /* 0x000000c102317223 */ /* 0x100fe20000010805 */
[----:B------:R-:W-:Y:S01]  /*63d0*/  ISETP.GT.AND P3, PT, R32, 0x28, P1 ;  /* 0x000000282000780c */ /* 0x000fe20000f64270 */
[C-C-:B------:R-:W-:Y:S01]  /*63e0*/  FFMA.FTZ R38, R2.reuse, R161, -R5.reuse ;  /* 0x000000a102267223 */ /* 0x140fe20000010805 */
[----:B------:R-:W-:Y:S01]  /*63f0*/  FMNMX.FTZ R24, R33, R24, !PT ;  /* 0x0000001821187209 */ /* 0x000fe20007810000 */
[--C-:B------:R-:W-:Y:S01]  /*6400*/  FFMA.FTZ R185, R2, R185, -R5.reuse ;  /* 0x000000b902b97223 */ /* 0x100fe20000010805 */
[----:B------:R-:W-:Y:S01]  /*6410*/  ISETP.LT.OR P3, PT, R28, 0x29, P3 ;  /* 0x000000291c00780c */ /* 0x000fe20001f61670 */
[C-C-:B------:R-:W-:Y:S01]  /*6420*/  FFMA.FTZ R40, R2.reuse, R157, -R5.reuse ;  /* 0x0000009d02287223 */ /* 0x140fe20000010805 */
        /* <DEDUP_REMOVED lines=15> */
[C-C-:B------:R-:W-:Y:S01]  /*6520*/  FFMA.FTZ R47, R2.reuse, R20, -R5.reuse ;  /* 0x00000014022f7223 */ /* 0x140fe20000010805 */
[----:B------:R-:W-:Y:S01]  /*6530*/  FMNMX.FTZ R26, R45, R24, !PT ;  /* 0x000000182d1a7209 */ /* 0x000fe20007810000 */
[--C-:B------:R-:W-:Y:S01]  /*6540*/  FFMA.FTZ R20, R2, R197, -R5.reuse ;  /* 0x000000c502147223 */ /* 0x100fe20000010805 */
[----:B------:R-:W-:Y:S01]  /*6550*/  ISETP.GT.AND P3, PT, R32, 0x31, P1 ;  /* 0x000000312000780c */ /* 0x000fe20000f64270 */
[----:B------:R0:W-:Y:S01]  /*6560*/  MUFU.EX2 R24, R34 ;  /* 0x0000002200187308 */ /* 0x0001e20000000800 */
[----:B------:R-:W-:Y:S01]  /*6570*/  FMNMX.FTZ R26, R163, R26, !PT ;  /* 0x0000001aa31a7209 */ /* 0x000fe20007810000 */
[--C-:B------:R-:W-:Y:S01]  /*6580*/  FFMA.FTZ R11, R2, R11, -R5.reuse ;  /* 0x0000000b020b7223 */ /* 0x100fe20000010805 */
[----:B------:R-:W-:Y:S01]  /*6590*/  FSEL R199, R50, -INF , !P2 ;  /* 0xff80000032c77808 */ /* 0x000fe20005000000 */
[--C-:B------:R-:W-:Y:S01]  /*65a0*/  FFMA.FTZ R13, R2, R13, -R5.reuse ;  /* 0x0000000d020d7223 */ /* 0x100fe20000010805 */
[----:B------:R-:W-:Y:S01]  /*65b0*/  ISETP.GT.AND P2, PT, R32, 0x38, P1 ;  /* 0x000000382000780c */ /* 0x000fe20000f44270 */
[--C-:B------:R-:W-:Y:S01]  /*65c0*/  FFMA.FTZ R15, R2, R15, -R5.reuse ;  /* 0x0000000f020f7223 */ /* 0x100fe20000010805 */
[----:B------:R-:W-:Y:S01]  /*65d0*/  ISETP.LT.OR P3, PT, R28, 0x32, P3 ;  /* 0x000000321c00780c */ /* 0x000fe20001f61670 */
[C-C-:B------:R-:W-:Y:S01]  /*65e0*/  FFMA.FTZ R21, R2.reuse, R21, -R5.reuse ;  /* 0x0000001502157223 */ /* 0x140fe20000010805 */
[----:B------:R-:W-:Y:S01]  /*65f0*/  FMNMX.FTZ R26, R165, R26, !PT ;  /* 0x0000001aa51a7209 */ /* 0x000fe20007810000 */
[--C-:B------:R-:W-:Y:S01]  /*6600*/  FFMA.FTZ R25, R2, R25, -R5.reuse ;  /* 0x0000001902197223 */ /* 0x100fe20000010805 */
[----:B------:R-:W-:Y:S01]  /*6610*/  ISETP.LT.OR P2, PT, R28, 0x39, P2 ;  /* 0x000000391c00780c */ /* 0x000fe20001741670 */
[C-C-:B------:R-:W-:Y:S01]  /*6620*/  FFMA.FTZ R46, R2.reuse, R81, -R5.reuse ;  /* 0x00000051022e7223 */ /* 0x140fe20000010805 */
[----:B------:R-:W-:Y:S01]  /*6630*/  FSEL R197, R51, -INF , !P3 ;  /* 0xff80000033c57808 */ /* 0x000fe20005800000 */
[C-C-:B------:R-:W-:Y:S01]  /*6640*/  FFMA.FTZ R51, R2.reuse, R189, -R5.reuse ;  /* 0x000000bd02337223 */ /* 0x140fe20000010805 */
[----:B------:R-:W-:Y:S01]  /*6650*/  FMNMX.FTZ R26, R187, R26, !PT ;  /* 0x0000001abb1a7209 */ /* 0x000fe20007810000 */
[--C-:B------:R-:W-:Y:S01]  /*6660*/  FFMA.FTZ R29, R2, R29, -R5.reuse ;  /* 0x0000001d021d7223 */ /* 0x100fe20000010805 */
[----:B------:R-:W-:Y:S01]  /*6670*/  ISETP.GT.AND P3, PT, R32, 0x39, P1 ;  /* 0x000000392000780c */ /* 0x000fe20000f64270 */
[----:B------:R-:W-:Y:S01]  /*6680*/  FFMA.FTZ R85, R2, R85, -R5 ;  /* 0x0000005502557223 */ /* 0x000fe20000010805 */
[----:B------:R-:W-:Y:S01]  /*6690*/  FSEL R201, R54, -INF , !P2 ;  /* 0xff80000036c97808 */ /* 0x000fe20005000000 */
[----:B------:R-:W-:Y:S01]  /*66a0*/  MUFU.EX2 R10, R10 ;  /* 0x0000000a000a7308 */ /* 0x000fe20000000800 */
[----:B0-----:R-:W-:-:S02]  /*66b0*/  FMNMX.FTZ R34, R195, R26, !PT ;  /* 0x0000001ac3227209 */ /* 0x001fc40007810000 */
[----:B------:R-:W-:Y:S02]  /*66c0*/  ISETP.GT.AND P2, PT, R32, 0x40, P1 ;  /* 0x000000402000780c */ /* 0x000fe40000f44270 */
[C---:B------:R-:W-:Y:S02]  /*66d0*/  ISETP.LT.OR P3, PT, R28.reuse, 0x3a, P3 ;  /* 0x0000003a1c00780c */ /* 0x040fe40001f61670 */
[----:B------:R-:W-:Y:S01]  /*66e0*/  FMNMX.FTZ R34, R199, R34, !PT ;  /* 0x00000022c7227209 */ /* 0x000fe20007810000 */
[----:B------:R-:W-:Y:S01]  /*66f0*/  MUFU.EX2 R26, R185 ;  /* 0x000000b9001a7308 */ /* 0x000fe20000000800 */
[----:B------:R-:W-:Y:S02]  /*6700*/  ISETP.LT.OR P2, PT, R28, 0x41, P2 ;  /* 0x000000411c00780c */ /* 0x000fe40001741670 */
[----:B------:R-:W-:Y:S02]  /*6710*/  FSEL R55, R55, -INF , !P3 ;  /* 0xff80000037377808 */ /* 0x000fe40005800000 */
[----:B------:R-:W-:-:S02]  /*6720*/  ISETP.GT.AND P3, PT, R32, 0x41, P1 ;  /* 0x000000412000780c */ /* 0x000fc40000f64270 */
[----:B------:R-:W-:Y:S01]  /*6730*/  FMNMX.FTZ R34, R197, R34, !PT ;  /* 0x00000022c5227209 */ /* 0x000fe20007810000 */
[----:B------:R-:W-:Y:S01]  /*6740*/  MUFU.EX2 R39, R152 ;  /* 0x0000009800277308 */ /* 0x000fe20000000800 */
[----:B------:R-:W-:Y:S02]  /*6750*/  FSEL R191, R58, -INF , !P2 ;  /* 0xff8000003abf7808 */ /* 0x000fe40005000000 */
[----:B------:R-:W-:Y:S02]  /*6760*/  ISETP.GT.AND P2, PT, R32, 0x48, P1 ;  /* 0x000000482000780c */ /* 0x000fe40000f44270 */
[C---:B------:R-:W-:Y:S02]  /*6770*/  ISETP.LT.OR P3, PT, R28.reuse, 0x42, P3 ;  /* 0x000000421c00780c */ /* 0x040fe40001f61670 */
[----:B------:R-:W-:Y:S01]  /*6780*/  FMNMX.FTZ R34, R201, R34, !PT ;  /* 0x00000022c9227209 */ /* 0x000fe20007810000 */
[----:B------:R-:W-:Y:S01]  /*6790*/  MUFU.EX2 R12, R12 ;  /* 0x0000000c000c7308 */ /* 0x000fe20000000800 */
[----:B------:R-:W-:-:S02]  /*67a0*/  ISETP.LT.OR P2, PT, R28, 0x49, P2 ;  /* 0x000000491c00780c */ /* 0x000fc40001741670 */
[----:B------:R-:W-:Y:S01]  /*67b0*/  FSEL R189, R59, -INF , !P3 ;  /* 0xff8000003bbd7808 */ /* 0x000fe20005800000 */
[----:B------:R-:W-:-:S01]  /*67c0*/  FFMA.FTZ R59, R2, R167, -R5 ;  /* 0x000000a7023b7223 */ /* 0x000fc20000010805 */
[----:B------:R-:W-:Y:S02]  /*67d0*/  ISETP.GT.AND P3, PT, R32, 0x49, P1 ;  /* 0x000000492000780c */ /* 0x000fe40000f64270 */
[----:B------:R-:W-:Y:S01]  /*67e0*/  FMNMX.FTZ R36, R55, R34, !PT ;  /* 0x0000002237247209 */ /* 0x000fe20007810000 */
[----:B------:R-:W-:Y:S01]  /*67f0*/  MUFU.EX2 R43, R43 ;  /* 0x0000002b002b7308 */ /* 0x000fe20000000800 */
[----:B------:R-:W-:Y:S02]  /*6800*/  FSEL R193, R62, -INF , !P2 ;  /* 0xff8000003ec17808 */ /* 0x000fe40005000000 */
[----:B------:R-:W-:Y:S02]  /*6810*/  ISETP.GT.AND P2, PT, R32, 0x50, P1 ;  /* 0x000000502000780c */ /* 0x000fe40000f44270 */
[----:B------:R-:W-:-:S02]  /*6820*/  ISETP.LT.OR P3, PT, R28, 0x4a, P3 ;  /* 0x0000004a1c00780c */ /* 0x000fc40001f61670 */
[----:B------:R-:W-:Y:S01]  /*6830*/  FMNMX.FTZ R36, R191, R36, !PT ;  /* 0x00000024bf247209 */ /* 0x000fe20007810000 */
[----:B------:R0:W-:Y:S01]  /*6840*/  MUFU.EX2 R34, R38 ;  /* 0x0000002600227308 */ /* 0x0001e20000000800 */
[----:B------:R-:W-:Y:S02]  /*6850*/  ISETP.LT.OR P2, PT, R28, 0x51, P2 ;  /* 0x000000511c00780c */ /* 0x000fe40001741670 */
[----:B------:R-:W-:Y:S02]  /*6860*/  FSEL R63, R63, -INF , !P3 ;  /* 0xff8000003f3f7808 */ /* 0x000fe40005800000 */
[----:B------:R-:W-:Y:S02]  /*6870*/  ISETP.GT.AND P3, PT, R32, 0x51, P1 ;  /* 0x000000512000780c */ /* 0x000fe40000f64270 */
[----:B------:R-:W-:Y:S01]  /*6880*/  FMNMX.FTZ R36, R189, R36, !PT ;  /* 0x00000024bd247209 */ /* 0x000fe20007810000 */
[----:B------:R-:W-:Y:S01]  /*6890*/  MUFU.EX2 R14, R14 ;  /* 0x0000000e000e7308 */ /* 0x000fe20000000800 */
[----:B------:R-:W-:-:S02]  /*68a0*/  FSEL R167, R66, -INF , !P2 ;  /* 0xff80000042a77808 */ /* 0x000fc40005000000 */
[----:B------:R-:W-:Y:S02]  /*68b0*/  ISETP.GT.AND P2, PT, R32, 0x58, P1 ;  /* 0x000000582000780c */ /* 0x000fe40000f44270 */
[C---:B------:R-:W-:Y:S02]  /*68c0*/  ISETP.LT.OR P3, PT, R28.reuse, 0x52, P3 ;  /* 0x000000521c00780c */ /* 0x040fe40001f61670 */
[----:B------:R-:W-:Y:S01]  /*68d0*/  FMNMX.FTZ R36, R193, R36, !PT ;  /* 0x00000024c1247209 */ /* 0x000fe20007810000 */
[----:B------:R-:W-:Y:S01]  /*68e0*/  MUFU.EX2 R47, R47 ;  /* 0x0000002f002f7308 */ /* 0x000fe20000000800 */
[----:B------:R-:W-:Y:S02]  /*68f0*/  ISETP.LT.OR P2, PT, R28, 0x59, P2 ;  /* 0x000000591c00780c */ /* 0x000fe40001741670 */
[----:B------:R-:W-:Y:S01]  /*6900*/  FSEL R161, R67, -INF , !P3 ;  /* 0xff80000043a17808 */ /* 0x000fe20005800000 */
[----:B------:R-:W-:-:S01]  /*6910*/  FFMA.FTZ R67, R2, R159, -R5 ;  /* 0x0000009f02437223 */ /* 0x000fc20000010805 */
[----:B0-----:R-:W-:-:S02]  /*6920*/  FMNMX.FTZ R38, R63, R36, !PT ;  /* 0x000000243f267209 */ /* 0x001fc40007810000 */
[----:B------:R-:W-:Y:S01]  /*6930*/  ISETP.GT.AND P3, PT, R32, 0x59, P1 ;  /* 0x000000592000780c */ /* 0x000fe20000f64270 */
[----:B------:R0:W-:Y:S01]  /*6940*/  MUFU.EX2 R36, R40 ;  /* 0x0000002800247308 */ /* 0x0001e20000000800 */
[----:B------:R-:W-:Y:S02]  /*6950*/  FSEL R185, R70, -INF , !P2 ;  /* 0xff80000046b97808 */ /* 0x000fe40005000000 */
[----:B------:R-:W-:Y:S02]  /*6960*/  FMNMX.FTZ R38, R167, R38, !PT ;  /* 0x00000026a7267209 */ /* 0x000fe40007810000 */
[----:B------:R-:W-:Y:S02]  /*6970*/  ISETP.GT.AND P2, PT, R32, 0x60, P1 ;  /* 0x000000602000780c */ /* 0x000fe40000f44270 */
[----:B------:R-:W-:Y:S01]  /*6980*/  ISETP.LT.OR P3, PT, R28, 0x5a, P3 ;  /* 0x0000005a1c00780c */ /* 0x000fe20001f61670 */
[----:B------:R-:W-:Y:S01]  /*6990*/  MUFU.EX2 R20, R20 ;  /* 0x0000001400147308 */ /* 0x000fe20000000800 */
[----:B------:R-:W-:-:S02]  /*69a0*/  FMNMX.FTZ R38, R161, R38, !PT ;  /* 0x00000026a1267209 */ /* 0x000fc40007810000 */
[----:B------:R-:W-:Y:S02]  /*69b0*/  ISETP.LT.OR P2, PT, R28, 0x61, P2 ;  /* 0x000000611c00780c */ /* 0x000fe40001741670 */
[----:B------:R-:W-:Y:S02]  /*69c0*/  FSEL R71, R71, -INF , !P3 ;  /* 0xff80000047477808 */ /* 0x000fe40005800000 */
[----:B------:R-:W-:Y:S01]  /*69d0*/  ISETP.GT.AND P3, PT, R32, 0x61, P1 ;  /* 0x000000612000780c */ /* 0x000fe20000f64270 */
[----:B------:R-:W-:Y:S01]  /*69e0*/  MUFU.EX2 R49, R49 ;  /* 0x0000003100317308 */ /* 0x000fe20000000800 */
[----:B------:R-:W-:Y:S02]  /*69f0*/  FMNMX.FTZ R38, R185, R38, !PT ;  /* 0x00000026b9267209 */ /* 0x000fe40007810000 */
[----:B------:R-:W-:Y:S02]  /*6a00*/  FSEL R157, R74, -INF , !P2 ;  /* 0xff8000004a9d7808 */ /* 0x000fe40005000000 */
[----:B------:R-:W-:-:S02]  /*6a10*/  ISETP.GT.AND P2, PT, R32, 0x68, P1 ;  /* 0x000000682000780c */ /* 0x000fc40000f44270 */
[C---:B------:R-:W-:Y:S01]  /*6a20*/  ISETP.LT.OR P3, PT, R28.reuse, 0x62, P3 ;  /* 0x000000621c00780c */ /* 0x040fe20001f61670 */
[----:B------:R-:W-:Y:S01]  /*6a30*/  MUFU.EX2 R51, R51 ;  /* 0x0000003300337308 */ /* 0x000fe20000000800 */
[----:B0-----:R-:W-:Y:S02]  /*6a40*/  FMNMX.FTZ R40, R71, R38, !PT ;  /* 0x0000002647287209 */ /* 0x001fe40007810000 */
[----:B------:R-:W-:Y:S02]  /*6a50*/  ISETP.LT.OR P2, PT, R28, 0x69, P2 ;  /* 0x000000691c00780c */ /* 0x000fe40001741670 */
[----:B------:R-:W-:Y:S02]  /*6a60*/  FSEL R155, R75, -INF , !P3 ;  /* 0xff8000004b9b7808 */ /* 0x000fe40005800000 */
[----:B------:R-:W-:Y:S01]  /*6a70*/  ISETP.GT.AND P3, PT, R32, 0x69, P1 ;  /* 0x000000692000780c */ /* 0x000fe20000f64270 */
[----:B------:R-:W-:Y:S01]  /*6a80*/  MUFU.EX2 R38, R44 ;  /* 0x0000002c00267308 */ /* 0x000fe20000000800 */
[----:B------:R-:W-:-:S02]  /*6a90*/  FMNMX.FTZ R40, R157, R40, !PT ;  /* 0x000000289d287209 */ /* 0x000fc40007810000 */
[----:B------:R-:W-:Y:S02]  /*6aa0*/  FSEL R159, R78, -INF , !P2 ;  /* 0xff8000004e9f7808 */ /* 0x000fe40005000000 */
[----:B------:R-:W-:Y:S02]  /*6ab0*/  ISETP.GT.AND P2, PT, R32, 0x70, P1 ;  /* 0x000000702000780c */ /* 0x000fe40000f44270 */
[C---:B------:R-:W-:Y:S01]  /*6ac0*/  ISETP.LT.OR P3, PT, R28.reuse, 0x6a, P3 ;  /* 0x0000006a1c00780c */ /* 0x040fe20001f61670 */
[----:B------:R0:W-:Y:S01]  /*6ad0*/  MUFU.EX2 R75, R42 ;  /* 0x0000002a004b7308 */ /* 0x0001e20000000800 */
[----:B------:R-:W-:Y:S02]  /*6ae0*/  FMNMX.FTZ R40, R155, R40, !PT ;  /* 0x000000289b287209 */ /* 0x000fe40007810000 */
[----:B------:R-:W-:Y:S02]  /*6af0*/  ISETP.LT.OR P2, PT, R28, 0x71, P2 ;  /* 0x000000711c00780c */ /* 0x000fe40001741670 */
[----:B------:R-:W-:-:S02]  /*6b00*/  FSEL R79, R79, -INF , !P3 ;  /* 0xff8000004f4f7808 */ /* 0x000fc40005800000 */
[----:B------:R-:W-:Y:S01]  /*6b10*/  ISETP.GT.AND P3, PT, R32, 0x71, P1 ;  /* 0x000000712000780c */ /* 0x000fe20000f64270 */
[----:B------:R-:W-:Y:S01]  /*6b20*/  MUFU.EX2 R59, R59 ;  /* 0x0000003b003b7308 */ /* 0x000fe20000000800 */
[----:B------:R-:W-:Y:S01]  /*6b30*/  FMNMX.FTZ R40, R159, R40, !PT ;  /* 0x000000289f287209 */ /* 0x000fe20007810000 */
[----:B0-----:R-:W-:Y:S01]  /*6b40*/  FFMA.FTZ R42, R2, R73, -R5 ;  /* 0x00000049022a7223 */ /* 0x001fe20000010805 */
[----:B------:R-:W-:Y:S02]  /*6b50*/  FSEL R57, R82, -INF , !P2 ;  /* 0xff80000052397808 */ /* 0x000fe40005000000 */
[----:B------:R-:W-:Y:S02]  /*6b60*/  ISETP.GT.AND P2, PT, R32, 0x78, P1 ;  /* 0x000000782000780c */ /* 0x000fe40000f44270 */
[----:B------:R-:W-:Y:S01]  /*6b70*/  ISETP.LT.OR P3, PT, R28, 0x72, P3 ;  /* 0x000000721c00780c */ /* 0x000fe20001f61670 */
[----:B------:R-:W-:Y:S01]  /*6b80*/  MUFU.EX2 R67, R67 ;  /* 0x0000004300437308 */ /* 0x000fe20000000800 */
[----:B------:R-:W-:-:S02]  /*6b90*/  FMNMX.FTZ R40, R79, R40, !PT ;  /* 0x000000284f287209 */ /* 0x000fc40007810000 */
[----:B------:R-:W-:Y:S01]  /*6ba0*/  ISETP.GT.AND P1, PT, R32, 0x79, P1 ;  /* 0x000000792000780c */ /* 0x000fe20000f24270 */
[----:B------:R-:W-:-:S01]  /*6bb0*/  FFMA.FTZ R32, R2, R53, -R5 ;  /* 0x0000003502207223 */ /* 0x000fc20000010805 */
[C---:B------:R-:W-:Y:S02]  /*6bc0*/  ISETP.LT.OR P2, PT, R28.reuse, 0x79, P2 ;  /* 0x000000791c00780c */ /* 0x040fe40001741670 */
[----:B------:R-:W-:Y:S01]  /*6bd0*/  FSEL R83, R83, -INF , !P3 ;  /* 0xff80000053537808 */ /* 0x000fe20005800000 */
[----:B------:R-:W-:Y:S01]  /*6be0*/  MUFU.EX2 R153, R153 ;  /* 0x0000009900997308 */ /* 0x000fe20000000800 */
[----:B------:R-:W-:Y:S02]  /*6bf0*/  FMNMX.FTZ R40, R57, R40, !PT ;  /* 0x0000002839287209 */ /* 0x000fe40007810000 */
[----:B------:R-:W-:Y:S01]  /*6c00*/  ISETP.LT.OR P1, PT, R28, 0x7a, P1 ;  /* 0x0000007a1c00780c */ /* 0x000fe20000f21670 */
[----:B------:R-:W-:-:S01]  /*6c10*/  FFMA.FTZ R28, R2, R65, -R5 ;  /* 0x00000041021c7223 */ /* 0x000fc20000010805 */
[----:B------:R-:W-:-:S02]  /*6c20*/  FSEL R53, R86, -INF , !P2 ;  /* 0xff80000056357808 */ /* 0x000fc40005000000 */
[----:B------:R-:W-:Y:S01]  /*6c30*/  FMNMX.FTZ R40, R83, R40, !PT ;  /* 0x0000002853287209 */ /* 0x000fe20007810000 */
[----:B------:R-:W-:Y:S01]  /*6c40*/  MUFU.EX2 R32, R32 ;  /* 0x0000002000207308 */ /* 0x000fe20000000800 */
[----:B------:R-:W-:Y:S02]  /*6c50*/  FSEL R87, R87, -INF , !P1 ;  /* 0xff80000057577808 */ /* 0x000fe40004800000 */
[----:B------:R-:W-:-:S04]  /*6c60*/  FMNMX.FTZ R40, R53, R40, !PT ;  /* 0x0000002835287209 */ /* 0x000fc80007810000 */
[----:B------:R-:W-:Y:S01]  /*6c70*/  FMNMX.FTZ R44, R87, R40, !PT ;  /* 0x00000028572c7209 */ /* 0x000fe20007810000 */
[----:B------:R-:W-:-:S01]  /*6c80*/  FFMA.FTZ R40, R2, R69, -R5 ;  /* 0x0000004502287223 */ /* 0x000fc20000010805 */
[----:B------:R-:W-:Y:S01]  /*6c90*/  FSEL R69, R4, RZ, P4 ;  /* 0x000000ff04457208 */ /* 0x000fe20002000000 */
[----:B------:R-:W-:Y:S02]  /*6ca0*/  MUFU.EX2 R61, R61 ;  /* 0x0000003d003d7308 */ /* 0x000fe40000000800 */
[----:B------:R-:W0:Y:S02]  /*6cb0*/  SHFL.BFLY PT, R65, R44, 0x2, 0x1f ;  /* 0x0c401f002c417f89 */ /* 0x000e2400000e0000 */
[----:B------:R-:W-:-:S04]  /*6cc0*/  FADD.FTZ R69, -R69, R6 ;  /* 0x0000000645457221 */ /* 0x000fc80000010100 */
[----:B------:R-:W-:Y:S08]  /*6cd0*/  MUFU.EX2 R11, R11 ;  /* 0x0000000b000b7308 */ /* 0x000ff00000000800 */
[----:B------:R-:W-:Y:S08]  /*6ce0*/  MUFU.EX2 R28, R28 ;  /* 0x0000001c001c7308 */ /* 0x000ff00000000800 */
[----:B------:R-:W-:Y:S01]  /*6cf0*/  MUFU.EX2 R13, R13 ;  /* 0x0000000d000d7308 */ /* 0x000fe20000000800 */
[----:B0-----:R-:W-:Y:S01]  /*6d00*/  FMNMX.FTZ R65, R44, R65, !PT ;  /* 0x000000412c417209 */ /* 0x001fe20007810000 */
[----:B------:R-:W-:-:S04]  /*6d10*/  FFMA.FTZ R44, R2, R77, -R5 ;  /* 0x0000004d022c7223 */ /* 0x000fc80000010805 */
[----:B------:R-:W0:Y:S02]  /*6d20*/  SHFL.BFLY PT, R48, R65, 0x1, 0x1f ;  /* 0x0c201f0041307f89 */ /* 0x000e2400000e0000 */
[----:B------:R-:W-:Y:S08]  /*6d30*/  MUFU.EX2 R40, R40 ;  /* 0x0000002800287308 */ /* 0x000ff00000000800 */
[----:B------:R-:W-:Y:S08]  /*6d40*/  MUFU.EX2 R15, R15 ;  /* 0x0000000f000f7308 */ /* 0x000ff00000000800 */
[----:B------:R-:W-:Y:S01]  /*6d50*/  MUFU.EX2 R42, R42 ;  /* 0x0000002a002a7308 */ /* 0x000fe20000000800 */
[----:B0-----:R-:W-:Y:S01]  /*6d60*/  FMNMX.FTZ R5, R65, R48, !PT ;  /* 0x0000003041057209 */ /* 0x001fe20007810000 */
[----:B------:R-:W-:-:S06]  /*6d70*/  FMUL.FTZ R65, R2, R69 ;  /* 0x0000004502417220 */ /* 0x000fcc0000410000 */
[----:B------:R-:W-:Y:S01]  /*6d80*/  MUFU.EX2 R21, R21 ;  /* 0x0000001500157308 */ /* 0x000fe20000000800 */
[----:B------:R-:W-:Y:S01]  /*6d90*/  FSETP.NEU.FTZ.AND P1, PT, R5, -INF , PT ;  /* 0xff8000000500780b */ /* 0x000fe20003f3d000 */
[----:B------:R-:W-:-:S03]  /*6da0*/  FFMA.FTZ R48, R2, R5, -8 ;  /* 0xc100000002307423 */ /* 0x000fc60000010005 */
[----:B------:R-:W-:Y:S02]  /*6db0*/  FSEL R62, R5, RZ, P1 ;  /* 0x000000ff053e7208 */ /* 0x000fe40000800000 */
[----:B------:R-:W-:Y:S01]  /*6dc0*/  FSEL R48, R48, RZ, P1 ;  /* 0x000000ff30307208 */ /* 0x000fe20000800000 */
[----:B------:R-:W0:Y:S04]  /*6dd0*/  MUFU.EX2 R65, R65 ;  /* 0x0000004100417308 */ /* 0x000e280000000800 */
[----:B------:R-:W-:-:S01]  /*6de0*/  FFMA.FTZ R54, R2, R45, -R48 ;  /* 0x0000002d02367223 */ /* 0x000fc20000010830 */
[----:B------:R-:W-:Y:S01]  /*6df0*/  FADD.FTZ R45, -R62, R7 ;  /* 0x000000073e2d7221 */ /* 0x000fe20000010100 */
[----:B------:R-:W-:-:S01]  /*6e00*/  FFMA.FTZ R69, R2, R30, -R48 ;  /* 0x0000001e02457223 */ /* 0x000fc20000010830 */
[C-C-:B------:R-:W-:Y:S01]  /*6e10*/  FFMA.FTZ R30, R2.reuse, R27, -R48.reuse ;  /* 0x0000001b021e7223 */ /* 0x140fe20000010830 */
[----:B------:R-:W-:-:S01]  /*6e20*/  FFMA.FTZ R27, R2, R33, -R48 ;  /* 0x00000021021b7223 */ /* 0x000fc20000010830 */
[C---:B------:R-:W-:Y:S01]  /*6e30*/  FMUL.FTZ R62, R2.reuse, R45 ;  /* 0x0000002d023e7220 */ /* 0x040fe20000410000 */
[----:B------:R-:W-:-:S01]  /*6e40*/  FFMA.FTZ R50, R2, R31, -R48 ;  /* 0x0000001f02327223 */ /* 0x000fc20000010830 */
[C-C-:B------:R-:W-:Y:S01]  /*6e50*/  FFMA.FTZ R31, R2.reuse, R37, -R48.reuse ;  /* 0x00000025021f7223 */ /* 0x140fe20000010830 */
[----:B------:R-:W-:Y:S01]  /*6e60*/  MUFU.EX2 R69, R69 ;  /* 0x0000004500457308 */ /* 0x000fe20000000800 */
[----:B------:R-:W-:-:S01]  /*6e70*/  FFMA.FTZ R52, R2, R35, -R48 ;  /* 0x0000002302347223 */ /* 0x000fc20000010830 */
[C-C-:B------:R-:W-:Y:S01]  /*6e80*/  FFMA.FTZ R33, R2.reuse, R41, -R48.reuse ;  /* 0x0000002902217223 */ /* 0x140fe20000010830 */
[----:B------:R-:W-:-:S01]  /*6e90*/  FFMA.FTZ R35, R2, R163, -R48 ;  /* 0x000000a302237223 */ /* 0x000fc20000010830 */
[----:B------:R-:W-:Y:S01]  /*6ea0*/  FFMA.FTZ R56, R2, R165, -R48 ;  /* 0x000000a502387223 */ /* 0x000fe20000010830 */
[----:B0-----:R-:W-:-:S01]  /*6eb0*/  FFMA.FTZ R68, R65, R3, R10 ;  /* 0x0000000341447223 */ /* 0x001fc2000001000a */
[C-C-:B------:R-:W-:Y:S01]  /*6ec0*/  FFMA.FTZ R37, R2.reuse, R187, -R48.reuse ;  /* 0x000000bb02257223 */ /* 0x140fe20000010830 */
[----:B------:R-:W-:-:S01]  /*6ed0*/  FFMA.FTZ R58, R2, R195, -R48 ;  /* 0x000000c3023a7223 */ /* 0x000fc20000010830 */
[----:B------:R-:W0:Y:S01]  /*6ee0*/  MUFU.EX2 R62, R62 ;  /* 0x0000003e003e7308 */ /* 0x000e220000000800 */
[----:B------:R-:W-:-:S01]  /*6ef0*/  FADD.FTZ R73, R39, R68 ;  /* 0x0000004427497221 */ /* 0x000fc20000010000 */
[C-C-:B------:R-:W-:Y:S01]  /*6f00*/  FFMA.FTZ R41, R2.reuse, R199, -R48.reuse ;  /* 0x000000c702297223 */ /* 0x140fe20000010830 */
[----:B------:R-:W-:-:S01]  /*6f10*/  FFMA.FTZ R60, R2, R197, -R48 ;  /* 0x000000c5023c7223 */ /* 0x000fc20000010830 */
[----:B------:R-:W-:Y:S01]  /*6f20*/  FFMA.FTZ R201, R2, R201, -R48 ;  /* 0x000000c902c97223 */ /* 0x000fe20000010830 */
[----:B------:R-:W-:-:S01]  /*6f30*/  FADD.FTZ R70, R12, R73 ;  /* 0x000000490c467221 */ /* 0x000fc20000010000 */
[C-C-:B------:R-:W-:Y:S01]  /*6f40*/  FFMA.FTZ R64, R2.reuse, R55, -R48.reuse ;  /* 0x0000003702407223 */ /* 0x140fe20000010830 */
[----:B------:R-:W-:-:S01]  /*6f50*/  FFMA.FTZ R45, R2, R191, -R48 ;  /* 0x000000bf022d7223 */ /* 0x000fc20000010830 */
[----:B------:R-:W1:Y:S01]  /*6f60*/  MUFU.EX2 R30, R30 ;  /* 0x0000001e001e7308 */ /* 0x000e620000000800 */
[----:B------:R-:W-:-:S01]  /*6f70*/  FADD.FTZ R73, R43, R70 ;  /* 0x000000462b497221 */ /* 0x000fc20000010000 */
[C-C-:B------:R-:W-:Y:S01]  /*6f80*/  FFMA.FTZ R66, R2.reuse, R189, -R48.reuse ;  /* 0x000000bd02427223 */ /* 0x140fe20000010830 */
[----:B------:R-:W-:-:S01]  /*6f90*/  FFMA.FTZ R55, R2, R193, -R48 ;  /* 0x000000c102377223 */ /* 0x000fc20000010830 */
[----:B------:R-:W-:Y:S01]  /*6fa0*/  FFMA.FTZ R68, R2, R63, -R48 ;  /* 0x0000003f02447223 */ /* 0x000fe20000010830 */
[----:B------:R-:W-:-:S01]  /*6fb0*/  FADD.FTZ R70, R14, R73 ;  /* 0x000000490e467221 */ /* 0x000fc20000010000 */
[C-C-:B------:R-:W-:Y:S01]  /*6fc0*/  FFMA.FTZ R63, R2.reuse, R167, -R48.reuse ;  /* 0x000000a7023f7223 */ /* 0x140fe20000010830 */
[----:B------:R-:W-:-:S01]  /*6fd0*/  FFMA.FTZ R159, R2, R159, -R48 ;  /* 0x0000009f029f7223 */ /* 0x000fc20000010830 */
[----:B------:R-:W2:Y:S01]  /*6fe0*/  MUFU.EX2 R27, R27 ;  /* 0x0000001b001b7308 */ /* 0x000ea20000000800 */
[----:B0-----:R-:W-:-:S01]  /*6ff0*/  FFMA.FTZ R3, R62, R0, R69 ;  /* 0x000000003e037223 */ /* 0x001fc20000010045 */
[----:B------:R-:W-:Y:S01]  /*7000*/  FADD.FTZ R73, R47, R70 ;  /* 0x000000462f497221 */ /* 0x000fe20000010000 */
[----:B------:R-:W-:-:S01]  /*7010*/  FFMA.FTZ R70, R2, R161, -R48 ;  /* 0x000000a102467223 */ /* 0x000fc20000010830 */
[C-C-:B------:R-:W-:Y:S01]  /*7020*/  FFMA.FTZ R79, R2.reuse, R79, -R48.reuse ;  /* 0x0000004f024f7223 */ /* 0x140fe20000010830 */
[----:B------:R-:W-:-:S01]  /*7030*/  FFMA.FTZ R57, R2, R57, -R48 ;  /* 0x0000003902397223 */ /* 0x000fc20000010830 */
[----:B------:R-:W-:Y:S01]  /*7040*/  FADD.FTZ R72, R20, R73 ;  /* 0x0000004914487221 */ /* 0x000fe20000010000 */
[----:B------:R-:W-:-:S01]  /*7050*/  FFMA.FTZ R83, R2, R83, -R48 ;  /* 0x0000005302537223 */ /* 0x000fc20000010830 */
[----:B------:R-:W0:Y:S01]  /*7060*/  MUFU.EX2 R50, R50 ;  /* 0x0000003200327308 */ /* 0x000e220000000800 */
[----:B-1----:R-:W-:-:S01]  /*7070*/  FADD.FTZ R0, R30, R3 ;  /* 0x000000031e007221 */ /* 0x002fc20000010000 */
[----:B------:R-:W-:Y:S01]  /*7080*/  FADD.FTZ R73, R49, R72 ;  /* 0x0000004831497221 */ /* 0x000fe20000010000 */
[----:B------:R-:W-:-:S01]  /*7090*/  FFMA.FTZ R72, R2, R185, -R48 ;  /* 0x000000b902487223 */ /* 0x000fc20000010830 */
[----:B------:R-:W-:-:S02]  /*70a0*/  FFMA.FTZ R53, R2, R53, -R48 ;  /* 0x0000003502357223 */ /* 0x000fc40000010830 */
[----:B------:R-:W-:-:S01]  /*70b0*/  FADD.FTZ R74, R24, R73 ;  /* 0x00000049184a7221 */ /* 0x000fc20000010000 */
[----:B------:R-:W-:Y:S01]  /*70c0*/  FFMA.FTZ R73, R2, R71, -R48 ;  /* 0x0000004702497223 */ /* 0x000fe20000010830 */
[----:B------:R-:W1:Y:S01]  /*70d0*/  MUFU.EX2 R31, R31 ;  /* 0x0000001f001f7308 */ /* 0x000e620000000800 */
[----:B--2---:R-:W-:-:S01]  /*70e0*/  FADD.FTZ R3, R27, R0 ;  /* 0x000000001b037221 */ /* 0x004fc20000010000 */
[----:B------:R-:W-:Y:S01]  /*70f0*/  FADD.FTZ R77, R51, R74 ;  /* 0x0000004a334d7221 */ /* 0x000fe20000010000 */
[----:B------:R-:W-:-:S03]  /*7100*/  FFMA.FTZ R71, R2, R157, -R48 ;  /* 0x0000009d02477223 */ /* 0x000fc60000010830 */
[----:B------:R-:W-:Y:S02]  /*7110*/  FADD.FTZ R74, R26, R77 ;  /* 0x0000004d1a4a7221 */ /* 0x000fe40000010000 */
[----:B------:R-:W2:Y:S01]  /*7120*/  MUFU.EX2 R52, R52 ;  /* 0x0000003400347308 */ /* 0x000ea20000000800 */
[----:B0-----:R-:W-:-:S01]  /*7130*/  FADD.FTZ R0, R50, R3 ;  /* 0x0000000332007221 */ /* 0x001fc20000010000 */
[----:B------:R-:W-:-:S04]  /*7140*/  FADD.FTZ R77, R59, R74 ;  /* 0x0000004a3b4d7221 */ /* 0x000fc80000010000 */
[----:B------:R-:W-:Y:S02]  /*7150*/  FADD.FTZ R74, R34, R77 ;  /* 0x0000004d224a7221 */ /* 0x000fe40000010000 */
[----:B------:R-:W0:Y:S01]  /*7160*/  MUFU.EX2 R33, R33 ;  /* 0x0000002100217308 */ /* 0x000e220000000800 */
[----:B-1----:R-:W-:-:S01]  /*7170*/  FADD.FTZ R3, R31, R0 ;  /* 0x000000001f037221 */ /* 0x002fc20000010000 */
[----:B------:R-:W-:Y:S01]  /*7180*/  FADD.FTZ R77, R67, R74 ;  /* 0x0000004a434d7221 */ /* 0x000fe20000010000 */
[----:B------:R-:W-:-:S01]  /*7190*/  FFMA.FTZ R74, R2, R155, -R48 ;  /* 0x0000009b024a7223 */ /* 0x000fc20000010830 */
[----:B------:R-:W-:Y:S02]  /*71a0*/  FFMA.FTZ R48, R2, R87, -R48 ;  /* 0x0000005702307223 */ /* 0x000fe40000010830 */
[----:B------:R-:W-:-:S02]  /*71b0*/  FADD.FTZ R76, R36, R77 ;  /* 0x0000004d244c7221 */ /* 0x000fc40000010000 */
        /* <DEDUP_REMOVED lines=35> */
[----:B------:R-:W-:-:S06]  /*73f0*/  FADD.FTZ R3, R11, R76 ;  /* 0x0000004c0b037221 */ /* 0x000fcc0000010000 */
        /* <DEDUP_REMOVED lines=12> */
[----:B------:R-:W2:Y:S08]  /*74c0*/  MUFU.EX2 R78, R159 ;  /* 0x0000009f004e7308 */ /* 0x000eb00000000800 */
[----:B------:R-:W3:Y:S08]  /*74d0*/  MUFU.EX2 R44, R44 ;  /* 0x0000002c002c7308 */ /* 0x000ef00000000800 */
[----:B------:R-:W4:Y:S08]  /*74e0*/  MUFU.EX2 R79, R79 ;  /* 0x0000004f004f7308 */ /* 0x000f300000000800 */
[----:B------:R-:W5:Y:S08]  /*74f0*/  MUFU.EX2 R25, R25 ;  /* 0x0000001900197308 */ /* 0x000f700000000800 */
[----:B------:R0:W5:Y:S08]  /*7500*/  MUFU.EX2 R80, R57 ;  /* 0x0000003900507308 */ /* 0x0001700000000800 */
[----:B------:R-:W5:Y:S01]  /*7510*/  MUFU.EX2 R46, R46 ;  /* 0x0000002e002e7308 */ /* 0x000f620000000800 */
[----:B0-----:R-:W-:-:S01]  /*7520*/  FADD.FTZ R57, R71, R0 ;  /* 0x0000000047397221 */ /* 0x001fc20000010000 */
[----:B------:R-:W-:-:S03]  /*7530*/  FADD.FTZ R0, R42, R3 ;  /* 0x000000032a007221 */ /* 0x000fc60000010000 */
[----:B-1----:R-:W-:Y:S01]  /*7540*/  FADD.FTZ R57, R74, R57 ;  /* 0x000000394a397221 */ /* 0x002fe20000010000 */
[----:B------:R-:W-:-:S02]  /*7550*/  FADD.FTZ R3, R21, R0 ;  /* 0x0000000015037221 */ /* 0x000fc40000010000 */
[----:B------:R-:W0:Y:S01]  /*7560*/  MUFU.EX2 R82, R83 ;  /* 0x0000005300527308 */ /* 0x000e220000000800 */
[----:B--2---:R-:W-:-:S01]  /*7570*/  FADD.FTZ R57, R78, R57 ;  /* 0x000000394e397221 */ /* 0x004fc20000010000 */
[----:B---3--:R-:W-:-:S03]  /*7580*/  FADD.FTZ R0, R44, R3 ;  /* 0x000000032c007221 */ /* 0x008fc60000010000 */
[----:B----4-:R-:W-:Y:S01]  /*7590*/  FADD.FTZ R57, R79, R57 ;  /* 0x000000394f397221 */ /* 0x010fe20000010000 */
[----:B-----5:R-:W-:-:S02]  /*75a0*/  FADD.FTZ R3, R25, R0 ;  /* 0x0000000019037221 */ /* 0x020fc40000010000 */
[----:B------:R-:W1:Y:S01]  /*75b0*/  MUFU.EX2 R29, R29 ;  /* 0x0000001d001d7308 */ /* 0x000e620000000800 */
[----:B------:R-:W-:-:S01]  /*75c0*/  FADD.FTZ R57, R80, R57 ;  /* 0x0000003950397221 */ /* 0x000fc20000010000 */
[----:B------:R-:W-:-:S06]  /*75d0*/  FADD.FTZ R0, R46, R3 ;  /* 0x000000032e007221 */ /* 0x000fcc0000010000 */
        /* <DEDUP_REMOVED lines=10> */
.L_x_1308:
        /* <DEDUP_REMOVED lines=107> */
.L_x_1290:
[----:B------:R-:W2:Y:S01]  /*7d30*/  LDL R6, [R1] ;  /* 0x0000000001067983 */ /* 0x000ea20000100800 */
[----:B------:R-:W-:Y:S02]  /*7d40*/  ISETP.NE.AND P2, PT, R178, 0x1, PT ;  /* 0x00000001b200780c */ /* 0x000fe40003f45270 */
[----:B------:R-:W-:-:S11]  /*7d50*/  IADD3 R11, R16, 0x1, -R17 ;  /* 0x00000001100b7810 */ /* 0x000fd60007ffe811 */
[----:B------:R-:W0:Y:S08]  /*7d60*/  @P2 LDC R7, c[0x0][0x44c] ;  /* 0x00011300ff072b82 */ /* 0x000e300000000800 */
[----:B------:R-:W1:Y:S01]  /*7d70*/  @P2 LDC R8, c[0x0][0x450] ;  /* 0x00011400ff082b82 */ /* 0x000e620000000800 */
[----:B--2---:R-:W-:Y:S01]  /*7d80*/  LOP3.LUT P1, RZ, R6, 0x1, RZ, 0xc0, !PT ;  /* 0x0000000106ff7812 */ /* 0x004fe2000782c0ff */
[----:B------:R-:W-:-:S04]  /*7d90*/  VIADD R6, R19, 0x7f ;  /* 0x0000007f13067836 */ /* 0x000fc80000000000 */
[----:B0-----:R-:W-:-:S05]  /*7da0*/  @P2 IMAD.HI.U32 R7, R6, R7, RZ ;  /* 0x0000000706072227 */ /* 0x001fca00078e00ff */
[----:B-1----:R-:W-:-:S05]  /*7db0*/  @P2 SHF.R.U32.HI R6, RZ, R8, R7 ;  /* 0x00000008ff062219 */ /* 0x002fca0000011607 */
[----:B------:R-:W-:-:S04]  /*7dc0*/  IMAD.IADD R6, R11, 0x1, R6 ;  /* 0x000000010b067824 */ /* 0x000fc800078e0206 */
[----:B------:R-:W-:Y:S01]  /*7dd0*/  VIADD R7, R6, -UR30 ;  /* 0x8000001e06077c36 */ /* 0x000fe20008000000 */
[----:B------:R-:W-:Y:S06]  /*7de0*/  @!P1 BRA `(.L_x_1310) ;  /* 0x0000000000449947 */ /* 0x000fec0003800000 */
        /* <DEDUP_REMOVED lines=10> */
.L_x_1311:
[----:B------:R-:W0:Y:S02]  /*7e90*/  LDC R13, c[0x0][0x9e4] ;  /* 0x00027900ff0d7b82 */ /* 0x000e240000000800 */
[----:B0-----:R-:W-:-:S13]  /*7ea0*/  ISETP.NE.AND P1, PT, R13, 0x1, PT ;  /* 0x000000010d00780c */ /* 0x001fda0003f25270 */
[----:B------:R-:W0:Y:S02]  /*7eb0*/  @P1 LDC.64 R10, c[0x0][0x9e8] ;  /* 0x00027a00ff0a1b82 */ /* 0x000e240000000a00 */
[----:B0-----:R-:W-:-:S05]  /*7ec0*/  @P1 IMAD.HI.U32 R8, R6, R10, RZ ;  /* 0x0000000a06081227 */ /* 0x001fca00078e00ff */
[----:B------:R-:W-:-:S07]  /*7ed0*/  @P1 SHF.R.U32.HI R6, RZ, R11, R8 ;  /* 0x0000000bff061219 */ /* 0x000fce0000011608 */
.L_x_1312:
[----:B------:R-:W-:-:S05]  /*7ee0*/  IMAD R6, R6, R13, RZ ;  /* 0x0000000d06067224 */ /* 0x000fca00078e02ff */
[----:B------:R-:W-:-:S07]  /*7ef0*/  VIMNMX R7, R7, R6, !PT ;  /* 0x0000000607077248 */ /* 0x000fce0007fe0100 */
.L_x_1310:
        /* <DEDUP_REMOVED lines=12> */
.L_x_1324:
[----:B------:R-:W-:Y:S01]  /*7fc0*/  ISETP.NE.AND P2, PT, RZ, UR39, PT ;  /* 0x00000027ff007c0c */ /* 0x000fe2000bf45270 */
[----:B------:R-:W-:-:S04]  /*7fd0*/  UISETP.NE.AND UP0, UPT, UR4, 0x1, UPT ;  /* 0x000000010400788c */ /* 0x000fc8000bf05270 */
[----:B------:R-:W-:-:S04]  /*7fe0*/  USEL UR37, URZ, 0x1, UP0 ;  /* 0x000000013f257887 */ /* 0x000fc80008000000 */
[----:B------:R-:W-:-:S04]  /*7ff0*/  ULOP3.LUT UR37, UR5, UR37, URZ, 0x3c, !UPT ;  /* 0x0000002505257292 */ /* 0x000fc8000f8e3c3f */
[----:B------:R-:W-:Y:S08]  /*8000*/  @P2 BRA `(.L_x_1314) ;  /* 0x0000000000382947 */ /* 0x000ff00003800000 */
[----:B------:R-:W-:Y:S05]  /*8010*/  @!P0 BRA `(.L_x_1315) ;  /* 0x0000000000048947 */ /* 0x000fea0003800000 */
[----:B------:R-:W-:Y:S01]  /*8020*/  BPT.TRAP 0x1 ;  /* 0x000000040000795c */ /* 0x000fe20000300000 */
.L_x_1315:
        /* <DEDUP_REMOVED lines=9> */
.L_x_1316:
[----:B-1----:R-:W-:Y:S05]  /*80c0*/  @P1 BRA `(.L_x_1314) ;  /* 0x0000000000081947 */ /* 0x002fea0003800000 */
[----:B------:R-:W1:Y:S02]  /*80d0*/  SYNCS.PHASECHK.TRANS64.TRYWAIT P1, [UR6+0x22830], R4 ;  /* 0x02283004ff0075a7 */ /* 0x000e640008020146 */
[----:B-1----:R-:W-:Y:S05]  /*80e0*/  @!P1 BRA `(.L_x_1317) ;  /* 0x000000dc00e49947 */ /* 0x002fea0003800000 */
.L_x_1314:
        /* <DEDUP_REMOVED lines=40> */
.L_x_1319:
[----:B------:R-:W-:Y:S01]  /*8370*/  ULEA UR6, UR4, UR38, 0x3 ;  /* 0x0000002604067291 */ /* 0x000fe2000f8e183f */
[----:B------:R-:W-:-:S05]  /*8380*/  IMAD.U32 R4, RZ, RZ, UR5 ;  /* 0x00000005ff047e24 */ /* 0x000fca000f8e00ff */
[----:B------:R-:W-:-:S04]  /*8390*/  SHF.L.U32 R4, R4, 0x1f, RZ ;  /* 0x0000001f04047819 */ /* 0x000fc800000006ff */
[----:B------:R0:W1:Y:S01]  /*83a0*/  SYNCS.PHASECHK.TRANS64.TRYWAIT P1, [UR6+0x22850], R4 ;  /* 0x02285004ff0075a7 */ /* 0x0000620008020146 */
[----:B------:R-:W-:Y:S05]  /*83b0*/  @!P0 BRA `(.L_x_1320) ;  /* 0x0000000000048947 */ /* 0x000fea0003800000 */
[----:B------:R-:W-:Y:S01]  /*83c0*/  BPT.TRAP 0x1 ;  /* 0x000000040000795c */ /* 0x000fe20000300000 */
.L_x_1320:
[----:B-1----:R-:W-:Y:S05]  /*83d0*/  @P1 BRA `(.L_x_1318) ;  /* 0x0000000000081947 */ /* 0x002fea0003800000 */
[----:B------:R-:W1:Y:S02]  /*83e0*/  SYNCS.PHASECHK.TRANS64.TRYWAIT P1, [UR6+0x22850], R4 ;  /* 0x02285004ff0075a7 */ /* 0x000e640008020146 */
[----:B-1----:R-:W-:Y:S05]  /*83f0*/  @!P1 BRA `(.L_x_1321) ;  /* 0x000000dc00389947 */ /* 0x002fea0003800000 */
.L_x_1318:
[----:B------:R-:W-:Y:S01]  /*8400*/  UIADD3 UR5, UR38, 0x400, URZ ;  /* 0x0000040026057890 */ /* 0x000fe2000fffe03f */
[----:B------:R-:W-:Y:S01]  /*8410*/  WARPGROUP.ARRIVE ;  /* 0x00000000000079c5 */ /* 0x000fe20000000000 */
[----:B------:R-:W-:Y:S01]  /*8420*/  UMOV UR7, 0x40000040 ;  /* 0x4000004000077882 */ /* 0x000fe20000000000 */
[----:B------:R-:W-:Y:S01]  /*8430*/  UMOV UR11, 0x40000040 ;  /* 0x40000040000b7882 */ /* 0x000fe20000000000 */
[----:B------:R-:W-:-:S03]  /*8440*/  USHF.R.U32.HI UR5, URZ, 0x4, UR5 ;  /* 0x000000043f057899 */ /* 0x000fc60008011605 */
[----:B-1----:R-:W1:Y:S01]  /*8450*/  S2R R5, SR_TID.X ;  /* 0x0000000000057919 */ /* 0x002e620000002100 */
[----:B------:R-:W-:-:S04]  /*8460*/  ULOP3.LUT UR5, UR5, 0x3fff, URZ, 0xc0, !UPT ;  /* 0x00003fff05057892 */ /* 0x000fc8000f8ec03f */
[----:B------:R-:W-:-:S04]  /*8470*/  ULOP3.LUT UR5, UR5, 0x10000, URZ, 0xfc, !UPT ;  /* 0x0001000005057892 */ /* 0x000fc8000f8efc3f */
[----:B------:R-:W-:-:S04]  /*8480*/  ULEA UR6, UR4, UR5, 0xa ;  /* 0x0000000504067291 */ /* 0x000fc8000f8e503f */
[----:B------:R-:W-:-:S05]  /*8490*/  UIADD3 UR10, UR6, 0x2, URZ ;  /* 0x00000002060a7890 */ /* 0x000fca000fffe03f */
[----:B------:R-:W-:Y:S01]  /*84a0*/  QGMMA.64x128x32.F32.E4M3.E4M3 R88, R164, gdesc[UR4], R88, gsb0 ;  /* 0x01e00004a4587df3 */ /* 0x000fe20008000858 */
        /* <DEDUP_REMOVED lines=11> */
[----:B------:R-:W-:Y:S03]  /*8560*/  QGMMA.64x128x32.F32.E4M3.E4M3 R88, R156, gdesc[UR8], R88, gsb0 ;  /* 0x01e000089c587df3 */ /* 0x000fe60008000858 */
[----:B------:R-:W-:Y:S02]  /*8570*/  WARPGROUP.DEPBAR.LE gsb0, 0x0 ;  /* 0x00008000000079c5 */ /* 0x000fe40000010000 */
[----:B------:R-:W-:-:S07]  /*8580*/  WARPGROUP.ARRIVE ;  /* 0x00000000000079c5 */ /* 0x000fce0000000000 */
[----:B------:R-:W-:Y:S03]  /*8590*/  QGMMA.64x128x32.F32.E4M3.E4M3 R88, R152, gdesc[UR4], R88, gsb0 ;  /* 0x01e0000498587df3 */ /* 0x000fe60008000858 */
[----:B------:R-:W-:Y:S02]  /*85a0*/  WARPGROUP.DEPBAR.LE gsb0, 0x0 ;  /* 0x00008000000079c5 */ /* 0x000fe40000010000 */
[----:B------:R0:W-:Y:S06]  /*85b0*/  BAR.ARV R4, 0x100 ;  /* 0x000400040000751d */ /* 0x0001ec0000002000 */
[----:B------:R-:W-:Y:S05]  /*85c0*/  @!P0 BRA `(.L_x_1322) ;  /* 0x0000000000048947 */ /* 0x000fea0003800000 */
[----:B------:R-:W-:Y:S01]  /*85d0*/  BPT.TRAP 0x1 ;  /* 0x000000040000795c */ /* 0x000fe20000300000 */
.L_x_1322:
        /* <DEDUP_REMOVED lines=77> */
[----:B------:R-:W-:-:S03]  /*8ab0*/  FFMA.FTZ R153, R2, R4, -8 ;  /* 0xc100000002997423 */ /* 0x000fc60000010004 */
[C---:B------:R-:W-:Y:S01]  /*8ac0*/  FMUL.FTZ R14, R2.reuse, R11 ;  /* 0x0000000b020e7220 */ /* 0x040fe20000410000 */
[----:B------:R-:W-:-:S01]  /*8ad0*/  FFMA.FTZ R21, R2, R37, -R153 ;  /* 0x0000002502157223 */ /* 0x000fc20000010899 */
[----:B------:R-:W-:Y:S01]  /*8ae0*/  FADD.FTZ R11, -R5, R8 ;  /* 0x00000008050b7221 */ /* 0x000fe20000010100 */
[----:B------:R-:W-:-:S01]  /*8af0*/  FFMA.FTZ R37, R2, R53, -R153 ;  /* 0x0000003502257223 */ /* 0x000fc20000010899 */
[C---:B------:R-:W-:Y:S01]  /*8b00*/  FFMA.FTZ R53, R2.reuse, R69, -R153 ;  /* 0x0000004502357223 */ /* 0x040fe20000010899 */
[----:B------:R-:W-:-:S01]  /*8b10*/  FFMA.FTZ R69, R2, R5, -8 ;  /* 0xc100000002457423 */ /* 0x000fc20000010005 */
[C---:B------:R-:W-:Y:S01]  /*8b20*/  FMUL.FTZ R9, R2.reuse, R11 ;  /* 0x0000000b02097220 */ /* 0x040fe20000410000 */
[----:B------:R-:W-:-:S01]  /*8b30*/  FFMA.FTZ R11, R2, R24, -R153 ;  /* 0x00000018020b7223 */ /* 0x000fc20000010899 */
[C---:B------:R-:W-:Y:S01]  /*8b40*/  FFMA.FTZ R10, R2.reuse, R25, -R153 ;  /* 0x00000019020a7223 */ /* 0x040fe20000010899 */
        /* <DEDUP_REMOVED lines=36> */
[C---:B------:R-:W-:Y:S01]  /*8d90*/  FFMA.FTZ R54, R2.reuse, R54, -R69 ;  /* 0x0000003602367223 */ /* 0x040fe20000010845 */
[----:B------:R-:W-:-:S01]  /*8da0*/  FFMA.FTZ R49, R2, R65, -R153 ;  /* 0x0000004102317223 */ /* 0x000fc20000010899 */
[C---:B------:R-:W-:Y:S01]  /*8db0*/  FFMA.FTZ R65, R2.reuse, R81, -R153 ;  /* 0x0000005102417223 */ /* 0x040fe20000010899 */
[----:B------:R-:W-:-:S01]  /*8dc0*/  FFMA.FTZ R55, R2, R55, -R69 ;  /* 0x0000003702377223 */ /* 0x000fc20000010845 */
[C---:B------:R-:W-:Y:S01]  /*8dd0*/  FFMA.FTZ R58, R2.reuse, R58, -R69 ;  /* 0x0000003a023a7223 */ /* 0x040fe20000010845 */
[----:B------:R-:W-:-:S01]  /*8de0*/  FFMA.FTZ R41, R2, R57, -R153 ;  /* 0x0000003902297223 */ /* 0x000fc20000010899 */
[----:B------:R-:W2:Y:S01]  /*8df0*/  MUFU.EX2 R27, R27 ;  /* 0x0000001b001b7308 */ /* 0x000ea20000000800 */
[----:B0-----:R-:W-:-:S01]  /*8e00*/  FFMA.FTZ R0, R9, R0, R26 ;  /* 0x0000000009007223 */ /* 0x001fc2000001001a */
[C---:B------:R-:W-:Y:S01]  /*8e10*/  FFMA.FTZ R59, R2.reuse, R59, -R69 ;  /* 0x0000003b023b7223 */ /* 0x040fe20000010845 */
[----:B------:R-:W-:-:S01]  /*8e20*/  FFMA.FTZ R44, R2, R60, -R153 ;  /* 0x0000003c022c7223 */ /* 0x000fc20000010899 */
[C-C-:B------:R-:W-:Y:S01]  /*8e30*/  FFMA.FTZ R62, R2.reuse, R62, -R69.reuse ;  /* 0x0000003e023e7223 */ /* 0x140fe20000010845 */
        /* <DEDUP_REMOVED lines=15> */
[C-C-:B------:R-:W-:Y:S01]  /*8f30*/  FFMA.FTZ R82, R2.reuse, R82, -R69.reuse ;  /* 0x0000005202527223 */ /* 0x140fe20000010845 */
[----:B------:R-:W-:-:S01]  /*8f40*/  FFMA.FTZ R83, R2, R83, -R69 ;  /* 0x0000005302537223 */ /* 0x000fc20000010845 */
[C---:B------:R-:W-:Y:S01]  /*8f50*/  FFMA.FTZ R68, R2.reuse, R84, -R153 ;  /* 0x0000005402447223 */ /* 0x040fe20000010899 */
[----:B------:R-:W-:-:S01]  /*8f60*/  FFMA.FTZ R86, R2, R86, -R69 ;  /* 0x0000005602567223 */ /* 0x000fc20000010845 */
[----:B------:R-:W2:Y:S01]  /*8f70*/  MUFU.EX2 R13, R13 ;  /* 0x0000000d000d7308 */ /* 0x000ea20000000800 */
[----:B0-----:R-:W-:-:S01]  /*8f80*/  FADD.FTZ R0, R12, R3 ;  /* 0x000000030c007221 */ /* 0x001fc20000010000 */
[----:B------:R-:W-:-:S06]  /*8f90*/  FFMA.FTZ R73, R2, R85, -R153 ;  /* 0x0000005502497223 */ /* 0x000fcc0000010899 */
        /* <DEDUP_REMOVED lines=48> */
[C-C-:B------:R-:W-:Y:S01]  /*92a0*/  FFMA.FTZ R72, R2.reuse, R75, -R69.reuse ;  /* 0x0000004b02487223 */ /* 0x140fe20000010845 */
[----:B------:R-:W-:-:S05]  /*92b0*/  FFMA.FTZ R69, R2, R87, -R69 ;  /* 0x0000005702457223 */ /* 0x000fca0000010845 */
        /* <DEDUP_REMOVED lines=72> */
.L_x_1323:
[----:B------:R-:W-:Y:S01]  /*9740*/  ULEA UR4, UR4, UR38, 0x3 ;  /* 0x0000002604047291 */ /* 0x000fe2000f8e183f */
[----:B------:R-:W-:Y:S01]  /*9750*/  ISETP.GT.AND P1, PT, R7, R6, PT ;  /* 0x000000060700720c */ /* 0x000fe20003f24270 */
[----:B------:R-:W-:Y:S01]  /*9760*/  UMOV UR5, UR37 ;  /* 0x0000002500057c82 */ /* 0x000fe20008000000 */
[----:B------:R-:W-:Y:S01]  /*9770*/  F2FP.SATFINITE.E4M3.F32.PACK_AB_MERGE_C R12, R13, R12, RZ ;  /* 0x0000000c0d0c723e */ /* 0x000fe200048070ff */
[----:B------:R-:W-:Y:S01]  /*9780*/  UIADD3 UR4, UR4, 0x22860, URZ ;  /* 0x0002286004047890 */ /* 0x000fe2000fffe03f */
[----:B------:R-:W-:Y:S01]  /*9790*/  F2FP.SATFINITE.E4M3.F32.PACK_AB_MERGE_C R20, R21, R20, RZ ;  /* 0x000000141514723e */ /* 0x000fe200048070ff */
[----:B------:R-:W-:Y:S01]  /*97a0*/  FMUL.FTZ R88, R88, R8 ;  /* 0x0000000858587220 */ /* 0x000fe20000410000 */
        /* <DEDUP_REMOVED lines=13> */
[----:B------:R-:W-:Y:S01]  /*9880*/  UMOV UR4, UR36 ;  /* 0x0000002400047c82 */ /* 0x000fe20008000000 */
        /* <DEDUP_REMOVED lines=86> */
[----:B------:R-:W-:-:S07]  /*9df0*/  IMAD.MOV.U32 R9, RZ, RZ, R7 ;  /* 0x000000ffff097224 */ /* 0x000fce00078e0007 */
.L_x_1313:
        /* <DEDUP_REMOVED lines=8> */
[----:B------:R-:W-:-:S05]  /*9e80*/  ULDC UR33, c[0x0][0x9e0] ;  /* 0x0002780000217ab9 */ /* 0x000fca0000000800 */
.L_x_1344:
        /* <DEDUP_REMOVED lines=9> */
.L_x_1327:
[----:B------:R-:W-:Y:S01]  /*9f20*/  ULEA UR10, UR36, UR38, 0x3 ;  /* 0x00000026240a7291 */ /* 0x000fe2000f8e183f */
[----:B------:R-:W-:-:S05]  /*9f30*/  IMAD.U32 R4, RZ, RZ, UR37 ;  /* 0x00000025ff047e24 */ /* 0x000fca000f8e00ff */
[----:B------:R-:W-:-:S04]  /*9f40*/  SHF.L.U32 R4, R4, 0x1f, RZ ;  /* 0x0000001f04047819 */ /* 0x000fc800000006ff */
[----:B------:R0:W1:Y:S01]  /*9f50*/  SYNCS.PHASECHK.TRANS64.TRYWAIT P1, [UR10+0x22830], R4 ;  /* 0x02283004ff0075a7 */ /* 0x000062000802014a */
[----:B------:R-:W-:Y:S05]  /*9f60*/  @!P0 BRA `(.L_x_1328) ;  /* 0x0000000000048947 */ /* 0x000fea0003800000 */
[----:B------:R-:W-:Y:S01]  /*9f70*/  BPT.TRAP 0x1 ;  /* 0x000000040000795c */ /* 0x000fe20000300000 */
.L_x_1328:
[----:B-1----:R-:W-:Y:S05]  /*9f80*/  @P1 BRA `(.L_x_1326) ;  /* 0x0000000000081947 */ /* 0x002fea0003800000 */
[----:B------:R-:W1:Y:S02]  /*9f90*/  SYNCS.PHASECHK.TRANS64.TRYWAIT P1, [UR10+0x22830], R4 ;  /* 0x02283004ff0075a7 */ /* 0x000e64000802014a */
[----:B-1----:R-:W-:Y:S05]  /*9fa0*/  @!P1 BRA `(.L_x_1329) ;  /* 0x000000c000649947 */ /* 0x002fea0003800000 */
.L_x_1326:
        /* <DEDUP_REMOVED lines=37> */
.L_x_1331:
[----:B------:R-:W-:Y:S01]  /*a200*/  ULEA UR10, UR4, UR38, 0x3 ;  /* 0x00000026040a7291 */ /* 0x000fe2000f8e183f */
[----:B------:R-:W-:-:S05]  /*a210*/  IMAD.U32 R4, RZ, RZ, UR5 ;  /* 0x00000005ff047e24 */ /* 0x000fca000f8e00ff */
[----:B------:R-:W-:-:S04]  /*a220*/  SHF.L.U32 R4, R4, 0x1f, RZ ;  /* 0x0000001f04047819 */ /* 0x000fc800000006ff */
[----:B------:R0:W1:Y:S01]  /*a230*/  SYNCS.PHASECHK.TRANS64.TRYWAIT P1, [UR10+0x22850], R4 ;  /* 0x02285004ff0075a7 */ /* 0x000062000802014a */
[----:B------:R-:W-:Y:S05]  /*a240*/  @!P0 BRA `(.L_x_1332) ;  /* 0x0000000000048947 */ /* 0x000fea0003800000 */
[----:B------:R-:W-:Y:S01]  /*a250*/  BPT.TRAP 0x1 ;  /* 0x000000040000795c */ /* 0x000fe20000300000 */
.L_x_1332:
[----:B-1----:R-:W-:Y:S05]  /*a260*/  @P1 BRA `(.L_x_1330) ;  /* 0x0000000000081947 */ /* 0x002fea0003800000 */
[----:B------:R-:W1:Y:S02]  /*a270*/  SYNCS.PHASECHK.TRANS64.TRYWAIT P1, [UR10+0x22850], R4 ;  /* 0x02285004ff0075a7 */ /* 0x000e64000802014a */
[----:B-1----:R-:W-:Y:S05]  /*a280*/  @!P1 BRA `(.L_x_1333) ;  /* 0x000000bc00c49947 */ /* 0x002fea0003800000 */
.L_x_1330:
        /* <DEDUP_REMOVED lines=31> */
.L_x_1334:
        /* <DEDUP_REMOVED lines=35> */
.L_x_1337:
[----:B------:R-:W-:-:S05]  /*a6b0*/  IMAD.U32 R11, RZ, RZ, UR6 ;  /* 0x00000006ff0b7e24 */ /* 0x000fca000f8e00ff */
[----:B------:R-:W-:-:S13]  /*a6c0*/  ISETP.NE.AND P1, PT, R11, 0x1, PT ;  /* 0x000000010b00780c */ /* 0x000fda0003f25270 */
[----:B------:R-:W0:Y:S02]  /*a6d0*/  @P1 LDC.64 R12, c[0x0][0x9e8] ;  /* 0x00027a00ff0c1b82 */ /* 0x000e240000000a00 */
[----:B0-----:R-:W-:-:S05]  /*a6e0*/  @P1 IMAD.HI.U32 R10, R5, R12, RZ ;  /* 0x0000000c050a1227 */ /* 0x001fca00078e00ff */
[----:B------:R-:W-:-:S07]  /*a6f0*/  @P1 SHF.R.U32.HI R5, RZ, R13, R10 ;  /* 0x0000000dff051219 */ /* 0x000fce000001160a */
.L_x_1338:
[----:B------:R-:W-:Y:S05]  /*a700*/  BSYNC B0 ;  /* 0x0000000000007941 */ /* 0x000fea0003800000 */
.L_x_1336:
[----:B------:R-:W-:-:S04]  /*a710*/  IMAD R5, R5, R11, -R156 ;  /* 0x0000000b05057224 */ /* 0x000fc800078e0a9c */
[----:B------:R-:W-:-:S05]  /*a720*/  IMAD R5, R18, -0x2, R5 ;  /* 0xfffffffe12057824 */ /* 0x000fca00078e0205 */
[----:B------:R-:W-:Y:S02]  /*a730*/  VIADDMNMX R8, R5, R11, R8, PT ;  /* 0x0000000b05087246 */ /* 0x000fe40003800108 */
[----:B------:R-:W-:-:S07]  /*a740*/  VIMNMX R154, R154, R5, !PT ;  /* 0x000000059a9a7248 */ /* 0x000fce0007fe0100 */
.L_x_1335:
[----:B------:R-:W-:-:S04]  /*a750*/  ISETP.GT.AND P1, PT, R9, -0x1, PT ;  /* 0xffffffff0900780c */ /* 0x000fc80003f24270 */
[C---:B------:R-:W-:Y:S02]  /*a760*/  ISETP.GT.AND P3, PT, R154.reuse, RZ, P1 ;  /* 0x000000ff9a00720c */ /* 0x040fe40000f64270 */
[----:B------:R-:W-:Y:S02]  /*a770*/  ISETP.GT.AND P4, PT, R154, 0x1, P1 ;  /* 0x000000019a00780c */ /* 0x000fe40000f84270 */
[C---:B------:R-:W-:Y:S02]  /*a780*/  ISETP.LT.OR P3, PT, R8.reuse, 0x1, P3 ;  /* 0x000000010800780c */ /* 0x040fe40001f61670 */
[----:B------:R-:W-:Y:S02]  /*a790*/  ISETP.LT.OR P4, PT, R8, 0x2, P4 ;  /* 0x000000020800780c */ /* 0x000fe40002781670 */
[----:B------:R-:W-:Y:S02]  /*a7a0*/  FSEL R159, R24, -INF , !P3 ;  /* 0xff800000189f7808 */ /* 0x000fe40005800000 */
[----:B------:R-:W-:-:S02]  /*a7b0*/  ISETP.GT.AND P3, PT, R154, 0x9, P1 ;  /* 0x000000099a00780c */ /* 0x000fc40000f64270 */
[----:B------:R-:W-:Y:S02]  /*a7c0*/  FSEL R152, R25, -INF , !P4 ;  /* 0xff80000019987808 */ /* 0x000fe40006000000 */
[C---:B------:R-:W-:Y:S02]  /*a7d0*/  ISETP.GT.AND P2, PT, R154.reuse, 0x8, P1 ;  /* 0x000000089a00780c */ /* 0x040fe40000f44270 */
[----:B------:R-:W-:Y:S02]  /*a7e0*/  ISETP.GT.AND P4, PT, R154, 0x10, P1 ;  /* 0x000000109a00780c */ /* 0x000fe40000f84270 */
[C---:B------:R-:W-:Y:S02]  /*a7f0*/  ISETP.LT.OR P3, PT, R8.reuse, 0xa, P3 ;  /* 0x0000000a0800780c */ /* 0x040fe40001f61670 */
[C---:B------:R-:W-:Y:S02]  /*a800*/  ISETP.LT.OR P2, PT, R8.reuse, 0x9, P2 ;  /* 0x000000090800780c */ /* 0x040fe40001741670 */
[----:B------:R-:W-:-:S02]  /*a810*/  ISETP.LT.OR P4, PT, R8, 0x11, P4 ;  /* 0x000000110800780c */ /* 0x000fc40002781670 */
[----:B------:R-:W-:Y:S02]  /*a820*/  FSEL R20, R29, -INF , !P3 ;  /* 0xff8000001d147808 */ /* 0x000fe40005800000 */
[----:B------:R-:W-:Y:S02]  /*a830*/  FSEL R10, R28, -INF , !P2 ;  /* 0xff8000001c0a7808 */ /* 0x000fe40005000000 */
[----:B------:R-:W-:Y:S02]  /*a840*/  ISETP.GT.AND P3, PT, R154, 0x18, P1 ;  /* 0x000000189a00780c */ /* 0x000fe40000f64270 */
[----:B------:R-:W-:Y:S02]  /*a850*/  FSEL R12, R32, -INF , !P4 ;  /* 0xff800000200c7808 */ /* 0x000fe40006000000 */
[C---:B------:R-:W-:Y:S02]  /*a860*/  ISETP.GT.AND P2, PT, R154.reuse, 0x11, P1 ;  /* 0x000000119a00780c */ /* 0x040fe40000f44270 */
[----:B------:R-:W-:-:S02]  /*a870*/  ISETP.GT.AND P4, PT, R154, 0x19, P1 ;  /* 0x000000199a00780c */ /* 0x000fc40000f84270 */
[C---:B------:R-:W-:Y:S02]  /*a880*/  ISETP.LT.OR P3, PT, R8.reuse, 0x19, P3 ;  /* 0x000000190800780c */ /* 0x040fe40001f61670 */
[C---:B------:R-:W-:Y:S02]  /*a890*/  ISETP.LT.OR P2, PT, R8.reuse, 0x12, P2 ;  /* 0x000000120800780c */ /* 0x040fe40001741670 */
[----:B------:R-:W-:Y:S02]  /*a8a0*/  ISETP.LT.OR P4, PT, R8, 0x1a, P4 ;  /* 0x0000001a0800780c */ /* 0x000fe40002781670 */
[----:B------:R-:W-:Y:S02]  /*a8b0*/  FSEL R197, R36, -INF , !P3 ;  /* 0xff80000024c57808 */ /* 0x000fe40005800000 */
[----:B------:R-:W-:Y:S02]  /*a8c0*/  FSEL R14, R33, -INF , !P2 ;  /* 0xff800000210e7808 */ /* 0x000fe40005000000 */
[----:B------:R-:W-:Y:S01]  /*a8d0*/  ISETP.GT.AND P3, PT, R154, 0x21, P1 ;  /* 0x000000219a00780c */ /* 0x000fe20000f64270 */
[----:B------:R-:W0:Y:S01]  /*a8e0*/  SHFL.IDX PT, R33, R4, 0x1, 0x1c1f ;  /* 0x003c1f0004217f89 */ /* 0x000e2200000e0000 */
[----:B------:R-:W-:-:S02]  /*a8f0*/  FSEL R195, R37, -INF , !P4 ;  /* 0xff80000025c37808 */ /* 0x000fc40006000000 */
[C---:B------:R-:W-:Y:S02]  /*a900*/  ISETP.GT.AND P2, PT, R154.reuse, 0x20, P1 ;  /* 0x000000209a00780c */ /* 0x040fe40000f44270 */
[----:B------:R-:W-:Y:S02]  /*a910*/  ISETP.GT.AND P4, PT, R154, 0x28, P1 ;  /* 0x000000289a00780c */ /* 0x000fe40000f84270 */
[C---:B------:R-:W-:Y:S02]  /*a920*/  ISETP.LT.OR P3, PT, R8.reuse, 0x22, P3 ;  /* 0x000000220800780c */ /* 0x040fe40001f61670 */
[C---:B------:R-:W-:Y:S02]  /*a930*/  ISETP.LT.OR P2, PT, R8.reuse, 0x21, P2 ;  /* 0x000000210800780c */ /* 0x040fe40001741670 */
[----:B------:R-:W-:Y:S02]  /*a940*/  ISETP.LT.OR P4, PT, R8, 0x29, P4 ;  /* 0x000000290800780c */ /* 0x000fe40002781670 */
[----:B------:R-:W-:-:S02]  /*a950*/  FSEL R189, R41, -INF , !P3 ;  /* 0xff80000029bd7808 */ /* 0x000fc40005800000 */
[----:B------:R-:W-:Y:S02]  /*a960*/  FSEL R193, R40, -INF , !P2 ;  /* 0xff80000028c17808 */ /* 0x000fe40005000000 */
[----:B------:R-:W-:Y:S02]  /*a970*/  ISETP.GT.AND P3, PT, R154, 0x30, P1 ;  /* 0x000000309a00780c */ /* 0x000fe40000f64270 */
[----:B------:R-:W-:Y:S02]  /*a980*/  FSEL R167, R44, -INF , !P4 ;  /* 0xff8000002ca77808 */ /* 0x000fe40006000000 */
[C---:B------:R-:W-:Y:S02]  /*a990*/  ISETP.GT.AND P2, PT, R154.reuse, 0x29, P1 ;  /* 0x000000299a00780c */ /* 0x040fe40000f44270 */
[----:B------:R-:W-:Y:S01]  /*a9a0*/  ISETP.GT.AND P4, PT, R154, 0x31, P1 ;  /* 0x000000319a00780c */ /* 0x000fe20000f84270 */
[--C-:B0-----:R-:W-:Y:S01]  /*a9b0*/  IMAD.IADD R24, R158, 0x1, R33.reuse ;  /* 0x000000019e187824 */ /* 0x101fe200078e0221 */
[----:B------:R-:W-:Y:S01]  /*a9c0*/  ISETP.LT.OR P3, PT, R8, 0x31, P3 ;  /* 0x000000310800780c */ /* 0x000fe20001f61670 */
[----:B------:R-:W-:Y:S01]  /*a9d0*/  IMAD.IADD R32, R160, 0x1, R33 ;  /* 0x00000001a0207824 */ /* 0x000fe200078e0221 */
[----:B------:R-:W-:-:S02]  /*a9e0*/  ISETP.LT.OR P2, PT, R8, 0x2a, P2 ;  /* 0x0000002a0800780c */ /* 0x000fc40001741670 */
[----:B------:R-:W-:Y:S02]  /*a9f0*/  ISETP.LT.OR P4, PT, R8, 0x32, P4 ;  /* 0x000000320800780c */ /* 0x000fe40002781670 */
[----:B------:R-:W-:Y:S02]  /*aa00*/  FSEL R163, R48, -INF , !P3 ;  /* 0xff80000030a37808 */ /* 0x000fe40005800000 */
[----:B------:R-:W-:Y:S02]  /*aa10*/  FSEL R165, R45, -INF , !P2 ;  /* 0xff8000002da57808 */ /* 0x000fe40005000000 */
[C---:B------:R-:W-:Y:S02]  /*aa20*/  ISETP.GT.AND P3, PT, R154.reuse, 0x39, P1 ;  /* 0x000000399a00780c */ /* 0x040fe40000f64270 */
[----:B------:R-:W-:Y:S02]  /*aa30*/  FSEL R157, R49, -INF , !P4 ;  /* 0xff800000319d7808 */ /* 0x000fe40006000000 */
[----:B------:R-:W-:-:S02]  /*aa40*/  ISETP.GT.AND P2, PT, R154, 0x38, P1 ;  /* 0x000000389a00780c */ /* 0x000fc40000f44270 */
[----:B------:R-:W-:Y:S02]  /*aa50*/  ISETP.GT.AND P4, PT, R154, 0x40, P1 ;  /* 0x000000409a00780c */ /* 0x000fe40000f84270 */
[C---:B------:R-:W-:Y:S02]  /*aa60*/  ISETP.LT.OR P3, PT, R8.reuse, 0x3a, P3 ;  /* 0x0000003a0800780c */ /* 0x040fe40001f61670 */
[C---:B------:R-:W-:Y:S02]  /*aa70*/  ISETP.LT.OR P2, PT, R8.reuse, 0x39, P2 ;  /* 0x000000390800780c */ /* 0x040fe40001741670 */
[----:B------:R-:W-:Y:S02]  /*aa80*/  ISETP.LT.OR P4, PT, R8, 0x41, P4 ;  /* 0x000000410800780c */ /* 0x000fe40002781670 */
[----:B------:R-:W-:Y:S02]  /*aa90*/  FSEL R153, R53, -INF , !P3 ;  /* 0xff80000035997808 */ /* 0x000fe40005800000 */
[----:B------:R-:W-:-:S02]  /*aaa0*/  FSEL R155, R52, -INF , !P2 ;  /* 0xff800000349b7808 */ /* 0x000fc40005000000 */
[----:B------:R-:W-:Y:S02]  /*aab0*/  FSEL R53, R56, -INF , !P4 ;  /* 0xff80000038357808 */ /* 0x000fe40006000000 */
[C---:B------:R-:W-:Y:S02]  /*aac0*/  ISETP.GT.AND P2, PT, R154.reuse, 0x41, P1 ;  /* 0x000000419a00780c */ /* 0x040fe40000f44270 */
[C---:B------:R-:W-:Y:S02]  /*aad0*/  ISETP.GT.AND P3, PT, R154.reuse, 0x48, P1 ;  /* 0x000000489a00780c */ /* 0x040fe40000f64270 */
[----:B------:R-:W-:Y:S02]  /*aae0*/  ISETP.GT.AND P4, PT, R154, 0x49, P1 ;  /* 0x000000499a00780c */ /* 0x000fe40000f84270 */
[C---:B------:R-:W-:Y:S02]  /*aaf0*/  ISETP.LT.OR P2, PT, R8.reuse, 0x42, P2 ;  /* 0x000000420800780c */ /* 0x040fe40001741670 */
[----:B------:R-:W-:-:S02]  /*ab00*/  ISETP.LT.OR P3, PT, R8, 0x49, P3 ;  /* 0x000000490800780c */ /* 0x000fc40001f61670 */
[----:B------:R-:W-:Y:S02]  /*ab10*/  ISETP.LT.OR P4, PT, R8, 0x4a, P4 ;  /* 0x0000004a0800780c */ /* 0x000fe40002781670 */
[----:B------:R-:W-:Y:S02]  /*ab20*/  FSEL R57, R57, -INF , !P2 ;  /* 0xff80000039397808 */ /* 0x000fe40005000000 */
[----:B------:R-:W-:Y:S02]  /*ab30*/  FSEL R49, R60, -INF , !P3 ;  /* 0xff8000003c317808 */ /* 0x000fe40005800000 */
[----:B------:R-:W-:Y:S02]  /*ab40*/  FSEL R61, R61, -INF , !P4 ;  /* 0xff8000003d3d7808 */ /* 0x000fe40006000000 */
[C---:B------:R-:W-:Y:S02]  /*ab50*/  ISETP.GT.AND P2, PT, R154.reuse, 0x50, P1 ;  /* 0x000000509a00780c */ /* 0x040fe40000f44270 */
        /* <DEDUP_REMOVED lines=48> */
.L_x_1341:
[----:B------:R-:W-:-:S05]  /*ae60*/  IMAD.U32 R4, RZ, RZ, UR6 ;  /* 0x00000006ff047e24 */ /* 0x000fca000f8e00ff */
[----:B------:R-:W-:-:S13]  /*ae70*/  ISETP.NE.AND P2, PT, R4, 0x1, PT ;  /* 0x000000010400780c */ /* 0x000fda0003f45270 */
[----:B------:R-:W0:Y:S02]  /*ae80*/  @P2 LDC.64 R28, c[0x0][0x9e8] ;  /* 0x00027a00ff1c2b82 */ /* 0x000e240000000a00 */
[----:B0-----:R-:W-:-:S05]  /*ae90*/  @P2 IMAD.HI.U32 R28, R33, R28, RZ ;  /* 0x0000001c211c2227 */ /* 0x001fca00078e00ff */
[----:B------:R-:W-:-:S07]  /*aea0*/  @P2 SHF.R.U32.HI R33, RZ, R29, R28 ;  /* 0x0000001dff212219 */ /* 0x000fce000001161c */
.L_x_1342:
[----:B------:R-:W-:Y:S05]  /*aeb0*/  BSYNC B0 ;  /* 0x0000000000007941 */ /* 0x000fea0003800000 */
.L_x_1340:
[----:B------:R-:W-:-:S04]  /*aec0*/  IMAD R33, R33, R4, -R156 ;  /* 0x0000000421217224 */ /* 0x000fc800078e0a9c */
[----:B------:R-:W-:-:S05]  /*aed0*/  IMAD R33, R18, -0x2, R33 ;  /* 0xfffffffe12217824 */ /* 0x000fca00078e0221 */
[----:B------:R-:W-:Y:S02]  /*aee0*/  VIADDMNMX R24, R33, R4, R24, PT ;  /* 0x0000000421187246 */ /* 0x000fe40003800118 */
[----:B------:R-:W-:-:S07]  /*aef0*/  VIMNMX R32, R32, R33, !PT ;  /* 0x0000002120207248 */ /* 0x000fce0007fe0100 */
.L_x_1339:
        /* <DEDUP_REMOVED lines=93> */
[----:B------:R-:W-:Y:S01]  /*b4d0*/  MUFU.EX2 R8, R8 ;  /* 0x0000000800087308 */ /* 0x000fe20000000800 */
[----:B------:R-:W-:Y:S01]  /*b4e0*/  ISETP.GT.AND P3, PT, R32, 0x29, P1 ;  /* 0x000000292000780c */ /* 0x000fe20000f64270 */
[C-C-:B------:R-:W-:Y:S01]  /*b4f0*/  FFMA.FTZ R10, R2.reuse, R10, -R199.reuse ;  /* 0x0000000a020a7223 */ /* 0x140fe200000108c7 */
[----:B------:R-:W-:Y:S01]  /*b500*/  FMNMX.FTZ R20, R159, R20, !PT ;  /* 0x000000149f147209 */ /* 0x000fe20007810000 */
[--C-:B------:R-:W-:Y:S01]  /*b510*/  FFMA.FTZ R12, R2, R12, -R199.reuse ;  /* 0x0000000c020c7223 */ /* 0x100fe200000108c7 */
[----:B------:R-:W-:Y:S01]  /*b520*/  ISETP.LT.OR P3, PT, R24, 0x2a, P3 ;  /* 0x0000002a1800780c */ /* 0x000fe20001f61670 */
[C-C-:B------:R-:W-:Y:S01]  /*b530*/  FFMA.FTZ R44, R2.reuse, R81, -R199.reuse ;  /* 0x00000051022c7223 */ /* 0x140fe200000108c7 */
[----:B------:R-:W-:Y:S01]  /*b540*/  FMNMX.FTZ R26, R161, R20, !PT ;  /* 0x00000014a11a7209 */ /* 0x000fe20007810000 */
[----:B------:R-:W-:Y:S01]  /*b550*/  MUFU.EX2 R37, R37 ;  /* 0x0000002500257308 */ /* 0x000fe20000000800 */
[----:B------:R-:W-:Y:S01]  /*b560*/  FSEL R47, R47, -INF , !P3 ;  /* 0xff8000002f2f7808 */ /* 0x000fe20005800000 */
[--C-:B------:R-:W-:Y:S01]  /*b570*/  FFMA.FTZ R57, R2, R57, -R199.reuse ;  /* 0x0000003902397223 */ /* 0x100fe200000108c7 */
[----:B------:R-:W-:Y:S01]  /*b580*/  ISETP.GT.AND P3, PT, R32, 0x31, P1 ;  /* 0x000000312000780c */ /* 0x000fe20000f64270 */
[C-C-:B------:R-:W-:Y:S01]  /*b590*/  FFMA.FTZ R61, R2.reuse, R61, -R199.reuse ;  /* 0x0000003d023d7223 */ /* 0x140fe200000108c7 */
[----:B------:R-:W-:Y:S01]  /*b5a0*/  FMNMX.FTZ R26, R185, R26, !PT ;  /* 0x0000001ab91a7209 */ /* 0x000fe20007810000 */
[--C-:B------:R-:W-:Y:S01]  /*b5b0*/  FFMA.FTZ R65, R2, R65, -R199.reuse ;  /* 0x0000004102417223 */ /* 0x100fe200000108c7 */
[----:B------:R-:W-:Y:S01]  /*b5c0*/  FSEL R201, R50, -INF , !P2 ;  /* 0xff80000032c97808 */ /* 0x000fe20005000000 */
[----:B------:R0:W-:Y:S01]  /*b5d0*/  MUFU.EX2 R20, R30 ;  /* 0x0000001e00147308 */ /* 0x0001e20000000800 */
[----:B------:R-:W-:Y:S01]  /*b5e0*/  ISETP.GT.AND P2, PT, R32, 0x38, P1 ;  /* 0x000000382000780c */ /* 0x000fe20000f44270 */
[--C-:B------:R-:W-:Y:S01]  /*b5f0*/  FFMA.FTZ R11, R2, R11, -R199.reuse ;  /* 0x0000000b020b7223 */ /* 0x100fe200000108c7 */
[----:B------:R-:W-:Y:S01]  /*b600*/  ISETP.LT.OR P3, PT, R24, 0x32, P3 ;  /* 0x000000321800780c */ /* 0x000fe20001f61670 */
[C-C-:B------:R-:W-:Y:S01]  /*b610*/  FFMA.FTZ R13, R2.reuse, R13, -R199.reuse ;  /* 0x0000000d020d7223 */ /* 0x140fe200000108c7 */
[----:B------:R-:W-:Y:S01]  /*b620*/  FMNMX.FTZ R26, R187, R26, !PT ;  /* 0x0000001abb1a7209 */ /* 0x000fe20007810000 */
[--C-:B------:R-:W-:Y:S01]  /*b630*/  FFMA.FTZ R15, R2, R15, -R199.reuse ;  /* 0x0000000f020f7223 */ /* 0x100fe200000108c7 */
[----:B------:R-:W-:Y:S01]  /*b640*/  ISETP.LT.OR P2, PT, R24, 0x39, P2 ;  /* 0x000000391800780c */ /* 0x000fe20001741670 */
[----:B------:R-:W-:Y:S01]  /*b650*/  MUFU.EX2 R10, R10 ;  /* 0x0000000a000a7308 */ /* 0x000fe20000000800 */
        /* <DEDUP_REMOVED lines=106> */
[C---:B------:R-:W-:Y:S01]  /*bd00*/  FMUL.FTZ R69, R2.reuse, R69 ;  /* 0x0000004502457220 */ /* 0x040fe20000410000 */
        /* <DEDUP_REMOVED lines=10> */
[----:B------:R-:W-:-:S04]  /*bdb0*/  FADD.FTZ R68, R10, R77 ;  /* 0x0000004d0a447221 */ /* 0x000fc80000010000 */
[----:B------:R-:W-:-:S03]  /*bdc0*/  FADD.FTZ R77, R39, R68 ;  /* 0x00000044274d7221 */ /* 0x000fc60000010000 */
[----:B------:R-:W-:Y:S01]  /*bdd0*/  MUFU.EX2 R42, R42 ;  /* 0x0000002a002a7308 */ /* 0x000fe20000000800 */
[----:B------:R-:W-:-:S04]  /*bde0*/  FADD.FTZ R68, R12, R77 ;  /* 0x0000004d0c447221 */ /* 0x000fc80000010000 */
[----:B------:R-:W-:Y:S01]  /*bdf0*/  FADD.FTZ R77, R41, R68 ;  /* 0x00000044294d7221 */ /* 0x000fe20000010000 */
[----:B0-----:R-:W-:Y:S02]  /*be00*/  FMNMX.FTZ R5, R46, R5, !PT ;  /* 0x000000052e057209 */ /* 0x001fe40007810000 */
[----:B------:R-:W-:Y:S01]  /*be10*/  MUFU.EX2 R21, R21 ;  /* 0x0000001500157308 */ /* 0x000fe20000000800 */
[----:B------:R-:W-:-:S01]  /*be20*/  FADD.FTZ R70, R14, R77 ;  /* 0x0000004d0e467221 */ /* 0x000fc20000010000 */
[----:B------:R-:W-:Y:S01]  /*be30*/  FSETP.NEU.FTZ.AND P1, PT, R5, -INF , PT ;  /* 0xff8000000500780b */ /* 0x000fe20003f3d000 */
[----:B------:R-:W-:-:S02]  /*be40*/  FFMA.FTZ R46, R2, R5, -8 ;  /* 0xc1000000022e7423 */ /* 0x000fc40000010005 */
[----:B------:R-:W-:Y:S01]  /*be50*/  FADD.FTZ R77, R43, R70 ;  /* 0x000000462b4d7221 */ /* 0x000fe20000010000 */
[----:B------:R-:W-:Y:S02]  /*be60*/  FSEL R60, R5, RZ, P1 ;  /* 0x000000ff053c7208 */ /* 0x000fe40000800000 */
[----:B------:R-:W-:Y:S01]  /*be70*/  FSEL R46, R46, RZ, P1 ;  /* 0x000000ff2e2e7208 */ /* 0x000fe20000800000 */
[----:B------:R-:W-:-:S01]  /*be80*/  FADD.FTZ R72, R20, R77 ;  /* 0x0000004d14487221 */ /* 0x000fc20000010000 */
[----:B------:R-:W-:Y:S03]  /*be90*/  MUFU.EX2 R44, R44 ;  /* 0x0000002c002c7308 */ /* 0x000fe60000000800 */
        /* <DEDUP_REMOVED lines=18> */
[----:B------:R-:W-:Y:S01]  /*bfc0*/  FFMA.FTZ R197, R2, R197, -R46 ;  /* 0x000000c502c57223 */ /* 0x000fe2000001082e */
[----:B------:R-:W-:-:S01]  /*bfd0*/  FADD.FTZ R81, R45, R72 ;  /* 0x000000482d517221 */ /* 0x000fc20000010000 */
[C-C-:B------:R-:W-:Y:S01]  /*bfe0*/  FFMA.FTZ R62, R2.reuse, R55, -R46.reuse ;  /* 0x00000037023e7223 */ /* 0x140fe2000001082e */
[----:B------:R-:W-:-:S01]  /*bff0*/  FFMA.FTZ R51, R2, R193, -R46 ;  /* 0x000000c102337223 */ /* 0x000fc2000001082e */
[----:B------:R-:W-:Y:S01]  /*c000*/  FFMA.FTZ R64, R2, R189, -R46 ;  /* 0x000000bd02407223 */ /* 0x000fe2000001082e */
[----:B------:R-:W-:-:S01]  /*c010*/  FADD.FTZ R72, R26, R81 ;  /* 0x000000511a487221 */ /* 0x000fc20000010000 */
[----:B------:R-:W1:Y:S01]  /*c020*/  MUFU.EX2 R28, R28 ;  /* 0x0000001c001c7308 */ /* 0x000e620000000800 */
[----:B------:R-:W-:-:S01]  /*c030*/  FFMA.FTZ R55, R2, R195, -R46 ;  /* 0x000000c302377223 */ /* 0x000fc2000001082e */
[----:B------:R-:W-:Y:S01]  /*c040*/  FFMA.FTZ R66, R2, R63, -R46 ;  /* 0x0000003f02427223 */ /* 0x000fe2000001082e */
[----:B------:R-:W-:-:S01]  /*c050*/  FADD.FTZ R81, R59, R72 ;  /* 0x000000483b517221 */ /* 0x000fc20000010000 */
[C-C-:B------:R-:W-:Y:S01]  /*c060*/  FFMA.FTZ R63, R2.reuse, R165, -R46.reuse ;  /* 0x000000a5023f7223 */ /* 0x140fe2000001082e */
[----:B------:R-:W-:-:S01]  /*c070*/  FFMA.FTZ R68, R2, R163, -R46 ;  /* 0x000000a302447223 */ /* 0x000fc2000001082e */
[----:B------:R-:W-:Y:S01]  /*c080*/  FFMA.FTZ R70, R2, R167, -R46 ;  /* 0x000000a702467223 */ /* 0x000fe2000001082e */
[----:B------:R-:W-:-:S01]  /*c090*/  FADD.FTZ R72, R30, R81 ;  /* 0x000000511e487221 */ /* 0x000fc20000010000 */
[----:B------:R-:W2:Y:S01]  /*c0a0*/  MUFU.EX2 R27, R27 ;  /* 0x0000001b001b7308 */ /* 0x000ea20000000800 */
[----:B0-----:R-:W-:-:S01]  /*c0b0*/  FFMA.FTZ R3, R60, R0, R73 ;  /* 0x000000003c037223 */ /* 0x001fc20000010049 */
[----:B------:R-:W-:Y:S01]  /*c0c0*/  FFMA.FTZ R77, R2, R71, -R46 ;  /* 0x00000047024d7223 */ /* 0x000fe2000001082e */
[----:B------:R-:W-:-:S01]  /*c0d0*/  FADD.FTZ R81, R67, R72 ;  /* 0x0000004843517221 */ /* 0x000fc20000010000 */
[C-C-:B------:R-:W-:Y:S01]  /*c0e0*/  FFMA.FTZ R71, R2.reuse, R155, -R46.reuse ;  /* 0x0000009b02477223 */ /* 0x140fe2000001082e */
[----:B------:R-:W-:-:S01]  /*c0f0*/  FFMA.FTZ R72, R2, R153, -R46 ;  /* 0x0000009902487223 */ /* 0x000fc2000001082e */
[----:B------:R-:W-:Y:S01]  /*c100*/  FFMA.FTZ R157, R2, R157, -R46 ;  /* 0x0000009d029d7223 */ /* 0x000fe2000001082e */
[----:B------:R-:W-:-:S01]  /*c110*/  FADD.FTZ R74, R34, R81 ;  /* 0x00000051224a7221 */ /* 0x000fc20000010000 */
[----:B------:R-:W0:Y:S01]  /*c120*/  MUFU.EX2 R48, R48 ;  /* 0x0000003000307308 */ /* 0x000e220000000800 */
[----:B-1----:R-:W-:-:S01]  /*c130*/  FADD.FTZ R0, R28, R3 ;  /* 0x000000031c007221 */ /* 0x002fc20000010000 */
[----:B------:R-:W-:Y:S01]  /*c140*/  FFMA.FTZ R79, R2, R79, -R46 ;  /* 0x0000004f024f7223 */ /* 0x000fe2000001082e */
[----:B------:R-:W-:-:S01]  /*c150*/  FADD.FTZ R81, R75, R74 ;  /* 0x0000004a4b517221 */ /* 0x000fc20000010000 */
[C-C-:B------:R-:W-:Y:S01]  /*c160*/  FFMA.FTZ R53, R2.reuse, R53, -R46.reuse ;  /* 0x0000003502357223 */ /* 0x140fe2000001082e */
[----:B------:R-:W-:-:S01]  /*c170*/  FFMA.FTZ R83, R2, R83, -R46 ;  /* 0x0000005302537223 */ /* 0x000fc2000001082e */
[----:B------:R-:W-:Y:S01]  /*c180*/  FFMA.FTZ R49, R2, R49, -R46 ;  /* 0x0000003102317223 */ /* 0x000fe2000001082e */
[----:B------:R-:W-:-:S01]  /*c190*/  FADD.FTZ R74, R36, R81 ;  /* 0x00000051244a7221 */ /* 0x000fc20000010000 */
[----:B------:R-:W1:Y:S01]  /*c1a0*/  MUFU.EX2 R29, R29 ;  /* 0x0000001d001d7308 */ /* 0x000e620000000800 */
[----:B--2---:R-:W-:-:S01]  /*c1b0*/  FADD.FTZ R3, R27, R0 ;  /* 0x000000001b037221 */ /* 0x004fc20000010000 */
[----:B------:R-:W-:Y:S01]  /*c1c0*/  FFMA.FTZ R46, R2, R87, -R46 ;  /* 0x00000057022e7223 */ /* 0x000fe2000001082e */
[----:B------:R-:W-:-:S04]  /*c1d0*/  FADD.FTZ R81, R57, R74 ;  /* 0x0000004a39517221 */ /* 0x000fc80000010000 */
[----:B------:R-:W-:Y:S01]  /*c1e0*/  FADD.FTZ R74, R32, R81 ;  /* 0x00000051204a7221 */ /* 0x000fe20000010000 */
[----:B------:R-:W2:Y:S01]  /*c1f0*/  MUFU.EX2 R50, R50 ;  /* 0x0000003200327308 */ /* 0x000ea20000000800 */
[----:B0-----:R-:W-:-:S02]  /*c200*/  FADD.FTZ R0, R48, R3 ;  /* 0x0000000330007221 */ /* 0x001fc40000010000 */
[----:B------:R-:W-:-:S04]  /*c210*/  FADD.FTZ R81, R61, R74 ;  /* 0x0000004a3d517221 */ /* 0x000fc80000010000 */
[----:B------:R-:W-:Y:S01]  /*c220*/  FADD.FTZ R74, R24, R81 ;  /* 0x00000051184a7221 */ /* 0x000fe20000010000 */
[----:B------:R-:W0:Y:S01]  /*c230*/  MUFU.EX2 R31, R31 ;  /* 0x0000001f001f7308 */ /* 0x000e220000000800 */
[----:B-1----:R-:W-:-:S02]  /*c240*/  FADD.FTZ R3, R29, R0 ;  /* 0x000000001d037221 */ /* 0x002fc40000010000 */
[----:B------:R-:W-:-:S04]  /*c250*/  FADD.FTZ R74, R65, R74 ;  /* 0x0000004a414a7221 */ /* 0x000fc80000010000 */
[----:B------:R-:W-:Y:S01]  /*c260*/  FADD.FTZ R81, R11, R74 ;  /* 0x0000004a0b517221 */ /* 0x000fe20000010000 */
[----:B------:R-:W1:Y:S01]  /*c270*/  MUFU.EX2 R52, R52 ;  /* 0x0000003400347308 */ /* 0x000e620000000800 */
[----:B--2---:R-:W-:-:S02]  /*c280*/  FADD.FTZ R0, R50, R3 ;  /* 0x0000000332007221 */ /* 0x004fc40000010000 */
[----:B------:R-:W-:-:S05]  /*c290*/  FADD.FTZ R74, R38, R81 ;  /* 0x00000051264a7221 */ /* 0x000fca0000010000 */
        /* <DEDUP_REMOVED lines=36> */
[----:B--2---:R-:W-:-:S07]  /*c4e0*/  FADD.FTZ R0, R77, R0 ;  /* 0x000000004d007221 */ /* 0x004fce0000010000 */
[----:B------:R-:W2:Y:S08]  /*c4f0*/  MUFU.EX2 R76, R157 ;  /* 0x0000009d004c7308 */ /* 0x000eb00000000800 */
[----:B------:R-:W3:Y:S08]  /*c500*/  MUFU.EX2 R79, R79 ;  /* 0x0000004f004f7308 */ /* 0x000ef00000000800 */
[----:B------:R0:W4:Y:S08]  /*c510*/  MUFU.EX2 R78, R53 ;  /* 0x00000035004e7308 */ /* 0x0001300000000800 */
[----:B------:R-:W5:Y:S01]  /*c520*/  MUFU.EX2 R80, R83 ;  /* 0x0000005300507308 */ /* 0x000f620000000800 */
[----:B0-----:R-:W-:-:S01]  /*c530*/  FADD.FTZ R53, R71, R0 ;  /* 0x0000000047357221 */ /* 0x001fc20000010000 */
[----:B------:R-:W-:-:S03]  /*c540*/  FADD.FTZ R0, R40, R3 ;  /* 0x0000000328007221 */ /* 0x000fc60000010000 */
[----:B-1----:R-:W-:Y:S01]  /*c550*/  FADD.FTZ R53, R72, R53 ;  /* 0x0000003548357221 */ /* 0x002fe20000010000 */
[----:B------:R-:W-:-:S02]  /*c560*/  FADD.FTZ R3, R15, R0 ;  /* 0x000000000f037221 */ /* 0x000fc40000010000 */
[----:B------:R-:W0:Y:S01]  /*c570*/  MUFU.EX2 R25, R25 ;  /* 0x0000001900197308 */ /* 0x000e220000000800 */
[----:B--2---:R-:W-:-:S01]  /*c580*/  FADD.FTZ R53, R76, R53 ;  /* 0x000000354c357221 */ /* 0x004fc20000010000 */
[----:B------:R-:W-:-:S03]  /*c590*/  FADD.FTZ R0, R42, R3 ;  /* 0x000000032a007221 */ /* 0x000fc60000010000 */
[----:B---3--:R-:W-:Y:S01]  /*c5a0*/  FADD.FTZ R53, R79, R53 ;  /* 0x000000354f357221 */ /* 0x008fe20000010000 */
[----:B------:R-:W-:-:S02]  /*c5b0*/  FADD.FTZ R3, R21, R0 ;  /* 0x0000000015037221 */ /* 0x000fc40000010000 */
[----:B------:R-:W1:Y:S01]  /*c5c0*/  MUFU.EX2 R74, R49 ;  /* 0x00000031004a7308 */ /* 0x000e620000000800 */
[----:B----4-:R-:W-:-:S01]  /*c5d0*/  FADD.FTZ R53, R78, R53 ;  /* 0x000000354e357221 */ /* 0x010fc20000010000 */
[----:B------:R-:W-:-:S03]  /*c5e0*/  FADD.FTZ R0, R44, R3 ;  /* 0x000000032c007221 */ /* 0x000fc60000010000 */
[----:B-----5:R-:W-:-:S03]  /*c5f0*/  FADD.FTZ R53, R80, R53 ;  /* 0x0000003550357221 */ /* 0x020fc60000010000 */
[----:B------:R-:W2:Y:S01]  /*c600*/  MUFU.EX2 R6, R85 ;  /* 0x0000005500067308 */ /* 0x000ea20000000800 */
[----:B0-----:R-:W-:-:S07]  /*c610*/  FADD.FTZ R3, R25, R0 ;  /* 0x0000000019037221 */ /* 0x001fce0000010000 */
[----:B------:R-:W0:Y:S01]  /*c620*/  MUFU.EX2 R46, R46 ;  /* 0x0000002e002e7308 */ /* 0x000e220000000800 */
[----:B-1----:R-:W-:-:S01]  /*c630*/  FADD.FTZ R53, R74, R53 ;  /* 0x000000354a357221 */ /* 0x002fc20000010000 */
[----:B--2---:R-:W-:-:S03]  /*c640*/  FADD.FTZ R3, R6, R3 ;  /* 0x0000000306037221 */ /* 0x004fc60000010000 */
[----:B0-----:R-:W-:Y:S01]  /*c650*/  FADD.FTZ R0, R46, R53 ;  /* 0x000000352e007221 */ /* 0x001fe20000010000 */
[----:B------:R-:W-:Y:S06]  /*c660*/  @!P0 BRA `(.L_x_1343) ;  /* 0x0000000000048947 */ /* 0x000fec0003800000 */
[----:B------:R-:W-:Y:S01]  /*c670*/  BPT.TRAP 0x1 ;  /* 0x000000040000795c */ /* 0x000fe20000300000 */
.L_x_1343:
        /* <DEDUP_REMOVED lines=107> */
.L_x_1325:
[----:B------:R-:W-:Y:S06]  /*cd30*/  BAR.ARV 0x8, 0x180 ;  /* 0x0206000000007b1d */ /* 0x000fec0000002000 */
[----:B------:R-:W-:Y:S05]  /*cd40*/  @!P0 BRA `(.L_x_1345) ;  /* 0x0000000000048947 */ /* 0x000fea0003800000 */
[----:B------:R-:W-:Y:S01]  /*cd50*/  BPT.TRAP 0x1 ;  /* 0x000000040000795c */ /* 0x000fe20000300000 */
.L_x_1345:
[----:B------:R-:W-:Y:S01]  /*cd60*/  ULEA UR5, UR36, UR38, 0x3 ;  /* 0x0000002624057291 */ /* 0x000fe2000f8e183f */
[----:B------:R-:W-:-:S05]  /*cd70*/  IMAD.U32 R6, RZ, RZ, UR37 ;  /* 0x00000025ff067e24 */ /* 0x000fca000f8e00ff */
[----:B------:R-:W-:-:S04]  /*cd80*/  SHF.L.U32 R6, R6, 0x1f, RZ ;  /* 0x0000001f06067819 */ /* 0x000fc800000006ff */
[----:B------:R0:W1:Y:S01]  /*cd90*/  SYNCS.PHASECHK.TRANS64.TRYWAIT P1, [UR5+0x22850], R6 ;  /* 0x02285006ff0075a7 */ /* 0x0000620008020145 */
[----:B------:R-:W-:Y:S05]  /*cda0*/  @!P0 BRA `(.L_x_1346) ;  /* 0x0000000000048947 */ /* 0x000fea0003800000 */
[----:B------:R-:W-:Y:S01]  /*cdb0*/  BPT.TRAP 0x1 ;  /* 0x000000040000795c */ /* 0x000fe20000300000 */
.L_x_1346:
[----:B-1----:R-:W-:Y:S05]  /*cdc0*/  @P1 BRA `(.L_x_1347) ;  /* 0x0000000000081947 */ /* 0x002fea0003800000 */
[----:B------:R-:W1:Y:S02]  /*cdd0*/  SYNCS.PHASECHK.TRANS64.TRYWAIT P1, [UR5+0x22850], R6 ;  /* 0x02285006ff0075a7 */ /* 0x000e640008020145 */
[----:B-1----:R-:W-:Y:S05]  /*cde0*/  @!P1 BRA `(.L_x_1348) ;  /* 0x0000009400049947 */ /* 0x002fea0003800000 */
.L_x_1347:
        /* <DEDUP_REMOVED lines=12> */
[----:B------:R-:W0:Y:S01]  /*ceb0*/  @P1 LDC.64 R8, c[0x0][0x9c8] ;  /* 0x00027200ff081b82 */ /* 0x000e220000000a00 */
[----:B-1----:R-:W-:Y:S02]  /*cec0*/  @P1 SHF.R.S32.HI R7, RZ, 0x1f, R23 ;  /* 0x0000001fff071819 */ /* 0x002fe40000011417 */
[----:B------:R-:W-:-:S05]  /*ced0*/  @P1 SHF.R.S32.HI R15, RZ, 0x1f, R22 ;  /* 0x0000001fff0f1819 */ /* 0x000fca0000011416 */
[----:B------:R-:W1:Y:S01]  /*cee0*/  @P1 LDC.64 R12, c[0x0][0x9d0] ;  /* 0x00027400ff0c1b82 */ /* 0x000e620000000a00 */
[----:B------:R-:W-:Y:S01]  /*cef0*/  UIADD3 UR6, UR4, 0x2, URZ ;  /* 0x0000000204067890 */ /* 0x000fe2000fffe03f */
[----:B0-----:R-:W-:-:S04]  /*cf00*/  @P1 IMAD R6, R7, R8, RZ ;  /* 0x0000000807061224 */ /* 0x001fc800078e02ff */
[C---:B------:R-:W-:Y:S02]  /*cf10*/  @P1 IMAD R9, R23.reuse, R9, R6 ;  /* 0x0000000917091224 */ /* 0x040fe400078e0206 */
[----:B------:R-:W-:-:S04]  /*cf20*/  @P1 IMAD.WIDE.U32 R6, R23, R8, RZ ;  /* 0x0000000817061225 */ /* 0x000fc800078e00ff */
[-C--:B-1----:R-:W-:Y:S02]  /*cf30*/  @P1 IMAD R8, R15, R12.reuse, RZ ;  /* 0x0000000c0f081224 */ /* 0x082fe400078e02ff */
        /* <DEDUP_REMOVED lines=25> */
[----:B0-----:R-:W0:Y:S01]  /*d0d0*/  SHFL.BFLY PT, R8, R11, 0x1, 0x1f ;  /* 0x0c201f000b087f89 */ /* 0x001e2200000e0000 */
[----:B-1----:R-:W-:-:S01]  /*d0e0*/  FADD.FTZ R12, R10, R7 ;  /* 0x000000070a0c7221 */ /* 0x002fc20000010000 */
[----:B0-----:R-:W-:-:S04]  /*d0f0*/  FADD.FTZ R13, R11, R8 ;  /* 0x000000080b0d7221 */ /* 0x001fc80000010000 */
        /* <DEDUP_REMOVED lines=19> */
[----:B--2---:R-:W-:Y:S01]  /*d230*/  FMUL.FTZ R7, R7, R6 ;  /* 0x0000000607077220 */ /* 0x004fe20000410000 */
[----:B------:R-:W-:Y:S02]  /*d240*/  IMAD.MOV.U32 R0, RZ, RZ, -0x800000 ;  /* 0xff800000ff007424 */ /* 0x000fe400078e00ff */
[----:B-1----:R-:W-:Y:S01]  /*d250*/  @P3 FMUL.FTZ R10, R10, 0.69314718246459960938 ;  /* 0x3f3172180a0a3820 */ /* 0x002fe20000410000 */
[----:B------:R-:W-:-:S03]  /*d260*/  @P2 FFMA.FTZ R3, R9, R4, R8 ;  /* 0x0000000409032223 */ /* 0x000fc60000010008 */
[----:B------:R-:W-:Y:S01]  /*d270*/  @P3 FFMA.FTZ R0, R17, R5, R10 ;  /* 0x0000000511003223 */ /* 0x000fe2000001000a */
[----:B---3--:R-:W-:Y:S01]  /*d280*/  FMUL.FTZ R2, R11, R6 ;  /* 0x000000060b027220 */ /* 0x008fe20000410000 */
[----:B------:R-:W-:Y:S02]  /*d290*/  WARPGROUP.DEPBAR.LE gsb0, 0x0 ;  /* 0x00008000000079c5 */ /* 0x000fe40000010000 */
[----:B------:R-:W-:Y:S05]  /*d2a0*/  @!P0 BRA `(.L_x_1349) ;  /* 0x0000000000048947 */ /* 0x000fea0003800000 */
[----:B------:R-:W-:Y:S01]  /*d2b0*/  BPT.TRAP 0x1 ;  /* 0x000000040000795c */ /* 0x000fe20000300000 */
.L_x_1349:
        /* <DEDUP_REMOVED lines=74> */
.L_x_1271:
[----:B------:R-:W0:Y:S01]  /*d760*/  S2R R5, SR_CgaCtaId ;  /* 0x0000000000057919 */ /* 0x000e220000008800 */
[----:B------:R-:W-:Y:S01]  /*d770*/  MOV R2, 0x400 ;  /* 0x0000040000027802 */ /* 0x000fe20000000f00 */
[----:B------:R-:W-:Y:S01]  /*d780*/  BSSY B0, `(.L_x_1350) ;  /* 0x000025d000007945 */ /* 0x000fe20003800000 */
[----:B------:R-:W-:Y:S02]  /*d790*/  BAR.SYNC.DEFER_BLOCKING 0x5, 0x180 ;  /* 0x0146000000007b1d */ /* 0x000fe40000010000 */
[----:B0-----:R-:W-:-:S05]  /*d7a0*/  LEA R2, R5, R2, 0x18 ;  /* 0x0000000205027211 */ /* 0x001fca00078ec0ff */
[----:B------:R0:W1:Y:S01]  /*d7b0*/  LDS.128 R20, [R2+0x228d0] ;  /* 0x0228d00002147984 */ /* 0x0000620000000c00 */
[----:B------:R-:W-:Y:S06]  /*d7c0*/  BAR.ARV 0x4, 0x180 ;  /* 0x0106000000007b1d */ /* 0x000fec0000002000 */
[----:B------:R-:W-:Y:S05]  /*d7d0*/  @P0 BRA `(.L_x_1351) ;  /* 0x0000001800ac0947 */ /* 0x000fea0003800000 */
[----:B------:R-:W2:Y:S01]  /*d7e0*/  S2R R16, SR_TID.X ;  /* 0x0000000000107919 */ /* 0x000ea20000002100 */
[----:B------:R-:W-:Y:S01]  /*d7f0*/  ULDC.64 UR4, c[0x4][0x40] ;  /* 0x0100100000047ab9 */ /* 0x000fe20000000a00 */
[----:B--2---:R-:W-:-:S05]  /*d800*/  IMAD.SHL.U32 R4, R16, 0x4, RZ ;  /* 0x0000000410047824 */ /* 0x004fca00078e00ff */
[----:B------:R-:W-:-:S04]  /*d810*/  LOP3.LUT R4, R4, 0xc, RZ, 0xc0, !PT ;  /* 0x0000000c04047812 */ /* 0x000fc800078ec0ff */
[----:B------:R-:W-:-:S05]  /*d820*/  IADD3 R4, P0, R4, UR4, RZ ;  /* 0x0000000404047c10 */ /* 0x000fca000ff1e0ff */
[----:B------:R-:W-:-:S05]  /*d830*/  IMAD.X R5, RZ, RZ, UR5, P0 ;  /* 0x00000005ff057e24 */ /* 0x000fca00080e06ff */
[----:B-1----:R1:W2:Y:S01]  /*d840*/  LDG.E.CONSTANT R20, desc[UR44][R4.64] ;  /* 0x0000002c04147981 */ /* 0x0022a2000c1e9900 */
[----:B------:R-:W-:Y:S02]  /*d850*/  F2FP.BF16.F32.PACK_AB R150, R150, R7 ;  /* 0x000000079696723e */ /* 0x000fe400000010ff */
[----:B------:R-:W-:Y:S01]  /*d860*/  F2FP.BF16.F32.PACK_AB R151, R151, R6 ;  /* 0x000000069797723e */ /* 0x000fe200000010ff */
[----:B------:R-:W3:Y:S01]  /*d870*/  S2R R17, SR_SWINHI ;  /* 0x0000000000117919 */ /* 0x000ee20000002f00 */
[----:B------:R-:W-:Y:S02]  /*d880*/  F2FP.BF16.F32.PACK_AB R44, R93, R44 ;  /* 0x0000002c5d2c723e */ /* 0x000fe400000010ff */
[----:B------:R-:W-:Y:S02]  /*d890*/  F2FP.BF16.F32.PACK_AB R11, R142, R11 ;  /* 0x0000000b8e0b723e */ /* 0x000fe400000010ff */
[----:B------:R-:W-:Y:S02]  /*d8a0*/  F2FP.BF16.F32.PACK_AB R10, R143, R10 ;  /* 0x0000000a8f0a723e */ /* 0x000fe400000010ff */
[----:B-1----:R-:W-:-:S02]  /*d8b0*/  LOP3.LUT P0, R4, R16, 0x3, RZ, 0xc0, !PT ;  /* 0x0000000310047812 */ /* 0x002fc4000780c0ff */
[----:B------:R-:W-:Y:S02]  /*d8c0*/  F2FP.BF16.F32.PACK_AB R9, R148, R9 ;  /* 0x000000099409723e */ /* 0x000fe400000010ff */
[----:B------:R-:W-:Y:S02]  /*d8d0*/  ISETP.EQ.OR P0, PT, R4, 0x3, !P0 ;  /* 0x000000030400780c */ /* 0x000fe40004702670 */
[----:B------:R-:W-:Y:S02]  /*d8e0*/  F2FP.BF16.F32.PACK_AB R8, R149, R8 ;  /* 0x000000089508723e */ /* 0x000fe400000010ff */
[----:B------:R-:W-:Y:S02]  /*d8f0*/  SEL R85, R11, R10, P0 ;  /* 0x0000000a0b557207 */ /* 0x000fe40000000000 */
[----:B------:R-:W-:Y:S02]  /*d900*/  SEL R87, R10, R11, P0 ;  /* 0x0000000b0a577207 */ /* 0x000fe40000000000 */
        /* <DEDUP_REMOVED lines=8> */
[----:B---3--:R-:W-:Y:S02]  /*d990*/  MOV R5, R17 ;  /* 0x0000001100057202 */ /* 0x008fe40000000f00 */
[----:B------:R-:W-:Y:S02]  /*d9a0*/  F2FP.BF16.F32.PACK_AB R40, R101, R40 ;  /* 0x000000286528723e */ /* 0x000fe400000010ff */
[----:B------:R-:W-:Y:S01]  /*d9b0*/  SEL R65, R9, R8, P0 ;  /* 0x0000000809417207 */ /* 0x000fe20000000000 */
[----:B------:R-:W-:Y:S01]  /*d9c0*/  IMAD.WIDE R6, R181, 0x2, R4 ;  /* 0x00000002b5067825 */ /* 0x000fe200078e0204 */
[----:B------:R-:W-:Y:S02]  /*d9d0*/  SEL R67, R8, R9, P0 ;  /* 0x0000000908437207 */ /* 0x000fe40000000000 */
[----:B------:R-:W-:-:S02]  /*d9e0*/  F2FP.BF16.F32.PACK_AB R27, R126, R27 ;  /* 0x0000001b7e1b723e */ /* 0x000fc400000010ff */
[C---:B------:R-:W-:Y:S02]  /*d9f0*/  IADD3 R93, P1, R6.reuse, 0x40, RZ ;  /* 0x00000040065d7810 */ /* 0x040fe40007f3e0ff */
[C---:B------:R-:W-:Y:S02]  /*da00*/  IADD3 R95, P2, R6.reuse, 0x60, RZ ;  /* 0x00000060065f7810 */ /* 0x040fe40007f5e0ff */
[----:B------:R-:W-:Y:S02]  /*da10*/  LOP3.LUT R10, R93, 0x380, RZ, 0xc0, !PT ;  /* 0x000003805d0a7812 */ /* 0x000fe400078ec0ff */
[----:B------:R-:W-:Y:S01]  /*da20*/  IADD3 R99, P4, R6, 0x4020, RZ ;  /* 0x0000402006637810 */ /* 0x000fe20007f9e0ff */
[----:B------:R-:W-:Y:S01]  /*da30*/  IMAD.X R17, RZ, RZ, R7, P2 ;  /* 0x000000ffff117224 */ /* 0x000fe200010e0607 */
[----:B------:R-:W-:Y:S02]  /*da40*/  SHF.R.U64 R10, R10, 0x3, RZ ;  /* 0x000000030a0a7819 */ /* 0x000fe400000012ff */
[----:B------:R-:W-:-:S02]  /*da50*/  F2FP.BF16.F32.PACK_AB R26, R127, R26 ;  /* 0x0000001a7f1a723e */ /* 0x000fc400000010ff */
[C---:B------:R-:W-:Y:S02]  /*da60*/  LOP3.LUT R9, R6.reuse, 0x380, RZ, 0xc0, !PT ;  /* 0x0000038006097812 */ /* 0x040fe400078ec0ff */
[C---:B------:R-:W-:Y:S02]  /*da70*/  IADD3 R91, P6, R6.reuse, 0x20, RZ ;  /* 0x00000020065b7810 */ /* 0x040fe40007fde0ff */
[----:B------:R-:W-:Y:S02]  /*da80*/  IADD3 R101, P5, R6, 0x4040, RZ ;  /* 0x0000404006657810 */ /* 0x000fe40007fbe0ff */
[----:B------:R-:W-:Y:S02]  /*da90*/  SEL R57, R25, R24, P0 ;  /* 0x0000001819397207 */ /* 0x000fe40000000000 */
[----:B------:R-:W-:Y:S01]  /*daa0*/  SEL R59, R24, R25, P0 ;  /* 0x00000019183b7207 */ /* 0x000fe20000000000 */
[--C-:B------:R-:W-:Y:S01]  /*dab0*/  IMAD.X R25, RZ, RZ, R7.reuse, P1 ;  /* 0x000000ffff197224 */ /* 0x100fe200008e0607 */
[----:B------:R-:W-:Y:S01]  /*dac0*/  SEL R61, R13, R12, P0 ;  /* 0x0000000c0d3d7207 */ /* 0x000fe20000000000 */
[--C-:B------:R-:W-:Y:S01]  /*dad0*/  IMAD.X R11, RZ, RZ, R7.reuse, P5 ;  /* 0x000000ffff0b7224 */ /* 0x100fe200028e0607 */
[----:B------:R-:W-:Y:S01]  /*dae0*/  SEL R63, R12, R13, P0 ;  /* 0x0000000d0c3f7207 */ /* 0x000fe20000000000 */
[----:B------:R-:W-:Y:S01]  /*daf0*/  IMAD.X R13, RZ, RZ, R7, P4 ;  /* 0x000000ffff0d7224 */ /* 0x000fe200020e0607 */
[----:B------:R-:W-:-:S02]  /*db00*/  SEL R55, R29, R28, P0 ;  /* 0x0000001c1d377207 */ /* 0x000fc40000000000 */
[----:B------:R-:W-:Y:S02]  /*db10*/  LOP3.LUT R12, R95, 0x380, RZ, 0xc0, !PT ;  /* 0x000003805f0c7812 */ /* 0x000fe400078ec0ff */
[----:B------:R-:W-:Y:S02]  /*db20*/  LOP3.LUT R24, R10, R93, RZ, 0x3c, !PT ;  /* 0x0000005d0a187212 */ /* 0x000fe400078e3cff */
[----:B------:R-:W-:Y:S02]  /*db30*/  SEL R29, R28, R29, P0 ;  /* 0x0000001d1c1d7207 */ /* 0x000fe40000000000 */
[----:B------:R-:W-:Y:S02]  /*db40*/  LOP3.LUT R10, R99, 0x380, RZ, 0xc0, !PT ;  /* 0x00000380630a7812 */ /* 0x000fe400078ec0ff */
[----:B------:R-:W-:Y:S02]  /*db50*/  SEL R77, R27, R26, P0 ;  /* 0x0000001a1b4d7207 */ /* 0x000fe40000000000 */
[----:B------:R-:W-:Y:S01]  /*db60*/  SEL R79, R26, R27, P0 ;  /* 0x0000001b1a4f7207 */ /* 0x000fe20000000000 */
[----:B------:R-:W-:Y:S01]  /*db70*/  IMAD.X R27, RZ, RZ, R7, P6 ;  /* 0x000000ffff1b7224 */ /* 0x000fe200030e0607 */
[----:B------:R-:W-:-:S02]  /*db80*/  SHF.R.U64 R9, R9, 0x3, RZ ;  /* 0x0000000309097819 */ /* 0x000fc400000012ff */
[----:B------:R-:W-:Y:S02]  /*db90*/  LOP3.LUT R28, R101, 0x380, RZ, 0xc0, !PT ;  /* 0x00000380651c7812 */ /* 0x000fe400078ec0ff */
[----:B------:R-:W-:Y:S02]  /*dba0*/  F2FP.BF16.F32.PACK_AB R38, R103, R38 ;  /* 0x000000266726723e */ /* 0x000fe400000010ff */
[----:B------:R-:W-:Y:S02]  /*dbb0*/  F2FP.BF16.F32.PACK_AB R15, R134, R15 ;  /* 0x0000000f860f723e */ /* 0x000fe400000010ff */
[----:B------:R-:W-:Y:S02]  /*dbc0*/  F2FP.BF16.F32.PACK_AB R14, R135, R14 ;  /* 0x0000000e870e723e */ /* 0x000fe400000010ff */
[C---:B------:R-:W-:Y:S02]  /*dbd0*/  IADD3 R97, P3, R6.reuse, 0x4000, RZ ;  /* 0x0000400006617810 */ /* 0x040fe40007f7e0ff */
[----:B------:R-:W-:-:S02]  /*dbe0*/  IADD3 R103, P6, R6, 0x4060, RZ ;  /* 0x0000406006677810 */ /* 0x000fc40007fde0ff */
[----:B------:R-:W-:Y:S02]  /*dbf0*/  SHF.R.U64 R12, R12, 0x3, RZ ;  /* 0x000000030c0c7819 */ /* 0x000fe400000012ff */
[----:B------:R-:W-:Y:S02]  /*dc00*/  SHF.R.U64 R10, R10, 0x3, RZ ;  /* 0x000000030a0a7819 */ /* 0x000fe400000012ff */
[----:B------:R-:W-:Y:S02]  /*dc10*/  F2FP.BF16.F32.PACK_AB R45, R92, R45 ;  /* 0x0000002d5c2d723e */ /* 0x000fe400000010ff */
[----:B------:R-:W-:Y:S01]  /*dc20*/  LOP3.LUT R6, R9, R6, RZ, 0x3c, !PT ;  /* 0x0000000609067212 */ /* 0x000fe200078e3cff */
[----:B------:R-:W-:Y:S01]  /*dc30*/  IMAD.X R9, RZ, RZ, R7, P6 ;  /* 0x000000ffff097224 */ /* 0x000fe200030e0607 */
[----:B------:R-:W-:Y:S02]  /*dc40*/  SHF.R.U64 R28, R28, 0x3, RZ ;  /* 0x000000031c1c7819 */ /* 0x000fe400000012ff */
[----:B------:R-:W-:-:S02]  /*dc50*/  F2FP.BF16.F32.PACK_AB R43, R94, R43 ;  /* 0x0000002b5e2b723e */ /* 0x000fc400000010ff */
[----:B------:R-:W-:Y:S02]  /*dc60*/  SEL R81, R15, R14, P0 ;  /* 0x0000000e0f517207 */ /* 0x000fe40000000000 */
[----:B------:R-:W-:Y:S01]  /*dc70*/  SEL R83, R14, R15, P0 ;  /* 0x0000000f0e537207 */ /* 0x000fe20000000000 */
[----:B------:R-:W-:Y:S01]  /*dc80*/  IMAD.X R15, RZ, RZ, R7, P3 ;  /* 0x000000ffff0f7224 */ /* 0x000fe200018e0607 */
[----:B------:R-:W-:Y:S02]  /*dc90*/  LOP3.LUT R16, R12, R95, RZ, 0x3c, !PT ;  /* 0x0000005f0c107212 */ /* 0x000fe400078e3cff */
[----:B------:R-:W-:Y:S02]  /*dca0*/  LOP3.LUT R12, R10, R99, RZ, 0x3c, !PT ;  /* 0x000000630a0c7212 */ /* 0x000fe400078e3cff */
[----:B------:R-:W-:Y:S02]  /*dcb0*/  SEL R47, R45, R44, P0 ;  /* 0x0000002c2d2f7207 */ /* 0x000fe40000000000 */
[----:B------:R-:W-:-:S02]  /*dcc0*/  LOP3.LUT R10, R28, R101, RZ, 0x3c, !PT ;  /* 0x000000651c0a7212 */ /* 0x000fc400078e3cff */
[----:B------:R-:W-:Y:S02]  /*dcd0*/  MOV R7, R6 ;  /* 0x0000000600077202 */ /* 0x000fe40000000f00 */
[----:B------:R-:W-:Y:S02]  /*dce0*/  SEL R45, R44, R45, P0 ;  /* 0x0000002d2c2d7207 */ /* 0x000fe40000000000 */
[----:B------:R-:W-:Y:S02]  /*dcf0*/  SEL R69, R43, R42, P0 ;  /* 0x0000002a2b457207 */ /* 0x000fe40000000000 */
[----:B------:R-:W-:Y:S02]  /*dd00*/  SEL R43, R42, R43, P0 ;  /* 0x0000002b2a2b7207 */ /* 0x000fe40000000000 */
[----:B------:R-:W-:Y:S02]  /*dd10*/  MOV R56, R10 ;  /* 0x0000000a00387202 */ /* 0x000fe40000000f00 */
[----:B------:R-:W-:-:S02]  /*dd20*/  MOV R58, R12 ;  /* 0x0000000c003a7202 */ /* 0x000fc40000000f00 */
[----:B------:R-:W-:Y:S02]  /*dd30*/  LOP3.LUT R8, R91, 0x380, RZ, 0xc0, !PT ;  /* 0x000003805b087812 */ /* 0x000fe400078ec0ff */
[----:B------:R-:W-:Y:S02]  /*dd40*/  F2FP.BF16.F32.PACK_AB R31, R118, R31 ;  /* 0x0000001f761f723e */ /* 0x000fe400000010ff */
[----:B------:R-:W-:Y:S02]  /*dd50*/  F2FP.BF16.F32.PACK_AB R30, R119, R30 ;  /* 0x0000001e771e723e */ /* 0x000fe400000010ff */
[----:B------:R-:W-:Y:S02]  /*dd60*/  SHF.R.U64 R8, R8, 0x3, RZ ;  /* 0x0000000308087819 */ /* 0x000fe400000012ff */
[----:B------:R-:W-:Y:S02]  /*dd70*/  SEL R75, R31, R30, P0 ;  /* 0x0000001e1f4b7207 */ /* 0x000fe40000000000 */
[----:B------:R-:W-:-:S02]  /*dd80*/  LOP3.LUT R26, R8, R91, RZ, 0x3c, !PT ;  /* 0x0000005b081a7212 */ /* 0x000fc400078e3cff */
[----:B------:R-:W-:Y:S02]  /*dd90*/  SEL R31, R30, R31, P0 ;  /* 0x0000001f1e1f7207 */ /* 0x000fe40000000000 */
[----:B------:R-:W-:Y:S02]  /*dda0*/  LOP3.LUT R8, R97, 0x380, RZ, 0xc0, !PT ;  /* 0x0000038061087812 */ /* 0x000fe400078ec0ff */
[----:B------:R-:W-:Y:S02]  /*ddb0*/  LOP3.LUT R30, R103, 0x380, RZ, 0xc0, !PT ;  /* 0x00000380671e7812 */ /* 0x000fe400078ec0ff */
[----:B------:R-:W-:Y:S02]  /*ddc0*/  SHF.R.U64 R8, R8, 0x3, RZ ;  /* 0x0000000308087819 */ /* 0x000fe400000012ff */
[----:B------:R-:W-:Y:S02]  /*ddd0*/  SHF.R.U64 R30, R30, 0x3, RZ ;  /* 0x000000031e1e7819 */ /* 0x000fe400000012ff */
[----:B------:R-:W-:-:S02]  /*dde0*/  LOP3.LUT R14, R8, R97, RZ, 0x3c, !PT ;  /* 0x00000061080e7212 */ /* 0x000fc400078e3cff */
        /* <DEDUP_REMOVED lines=8> */
[----:B------:R-:W-:Y:S02]  /*de70*/  LOP3.LUT R8, R30, R103, RZ, 0x3c, !PT ;  /* 0x000000671e087212 */ /* 0x000fe400078e3cff */
[----:B------:R-:W-:Y:S02]  /*de80*/  MOV R62, R16 ;  /* 0x00000010003e7202 */ /* 0x000fe40000000f00 */
[----:B------:R-:W-:Y:S02]  /*de90*/  SEL R49, R41, R40, P0 ;  /* 0x0000002829317207 */ /* 0x000fe40000000000 */
[----:B------:R-:W-:-:S02]  /*dea0*/  SEL R51, R37, R36, P0 ;  /* 0x0000002425337207 */ /* 0x000fc40000000000 */
[----:B------:R-:W-:Y:S02]  /*deb0*/  SEL R53, R33, R32, P0 ;  /* 0x0000002021357207 */ /* 0x000fe40000000000 */
[----:B------:R-:W-:Y:S02]  /*dec0*/  SEL R71, R39, R38, P0 ;  /* 0x0000002627477207 */ /* 0x000fe40000000000 */
[----:B------:R-:W-:Y:S02]  /*ded0*/  SEL R73, R35, R34, P0 ;  /* 0x0000002223497207 */ /* 0x000fe40000000000 */
[----:B------:R-:W-:Y:S02]  /*dee0*/  SEL R89, R150, R151, P0 ;  /* 0x0000009796597207 */ /* 0x000fe40000000000 */
[----:B------:R-:W-:Y:S02]  /*def0*/  MOV R17, R8 ;  /* 0x0000000800117202 */ /* 0x000fe40000000f00 */
[----:B------:R-:W-:-:S02]  /*df00*/  SEL R41, R40, R41, P0 ;  /* 0x0000002928297207 */ /* 0x000fc40000000000 */
[----:B------:R-:W-:Y:S02]  /*df10*/  SEL R37, R36, R37, P0 ;  /* 0x0000002524257207 */ /* 0x000fe40000000000 */
[----:B------:R-:W-:Y:S02]  /*df20*/  SEL R33, R32, R33, P0 ;  /* 0x0000002120217207 */ /* 0x000fe40000000000 */
[----:B------:R-:W-:Y:S02]  /*df30*/  SEL R39, R38, R39, P0 ;  /* 0x0000002726277207 */ /* 0x000fe40000000000 */
[----:B------:R-:W-:Y:S02]  /*df40*/  SEL R35, R34, R35, P0 ;  /* 0x0000002322237207 */ /* 0x000fe40000000000 */
[----:B------:R-:W-:Y:S02]  /*df50*/  SEL R151, R151, R150, P0 ;  /* 0x0000009697977207 */ /* 0x000fe40000000000 */
[----:B------:R-:W-:-:S02]  /*df60*/  MOV R50, R26 ;  /* 0x0000001a00327202 */ /* 0x000fc40000000f00 */
[----:B------:R-:W-:Y:S02]  /*df70*/  MOV R60, R14 ;  /* 0x0000000e003c7202 */ /* 0x000fe40000000f00 */
[----:B------:R-:W-:Y:S02]  /*df80*/  MOV R64, R24 ;  /* 0x0000001800407202 */ /* 0x000fe40000000f00 */
[----:B--2---:R-:W-:Y:S01]  /*df90*/  LOP3.LUT R6, R20, 0x2, RZ, 0x3c, !PT ;  /* 0x0000000214067812 */ /* 0x004fe200078e3cff */
[----:B------:R-:W-:Y:S04]  /*dfa0*/  SHFL.IDX PT, R47, R47, R20, 0x1c1f ;  /* 0x001c1f142f2f7589 */ /* 0x000fe800000e0000 */
[----:B------:R-:W1:Y:S04]  /*dfb0*/  SHFL.IDX PT, R10, R45, R6, 0x1c1f ;  /* 0x001c1f062d0a7589 */ /* 0x000e6800000e0000 */
[----:B------:R-:W-:Y:S04]  /*dfc0*/  SHFL.IDX PT, R69, R69, R20, 0x1c1f ;  /* 0x001c1f1445457589 */ /* 0x000fe800000e0000 */
[----:B------:R-:W2:Y:S04]  /*dfd0*/  SHFL.IDX PT, R12, R43, R6, 0x1c1f ;  /* 0x001c1f062b0c7589 */ /* 0x000ea800000e0000 */
[----:B------:R-:W-:Y:S04]  /*dfe0*/  SHFL.IDX PT, R49, R49, R20, 0x1c1f ;  /* 0x001c1f1431317589 */ /* 0x000fe800000e0000 */
[----:B------:R-:W-:Y:S04]  /*dff0*/  SHFL.IDX PT, R51, R51, R20, 0x1c1f ;  /* 0x001c1f1433337589 */ /* 0x000fe800000e0000 */
[----:B------:R-:W-:Y:S01]  /*e000*/  SHFL.IDX PT, R53, R53, R20, 0x1c1f ;  /* 0x001c1f1435357589 */ /* 0x000fe200000e0000 */
[----:B-1----:R-:W-:-:S03]  /*e010*/  SEL R8, R47, R10, P0 ;  /* 0x0000000a2f087207 */ /* 0x002fc60000000000 */
[----:B------:R-:W-:Y:S01]  /*e020*/  SHFL.IDX PT, R55, R55, R20, 0x1c1f ;  /* 0x001c1f1437377589 */ /* 0x000fe200000e0000 */
[----:B------:R-:W-:-:S03]  /*e030*/  SEL R10, R10, R47, P0 ;  /* 0x0000002f0a0a7207 */ /* 0x000fc60000000000 */
[----:B------:R-:W-:Y:S01]  /*e040*/  SHFL.IDX PT, R57, R57, R20, 0x1c1f ;  /* 0x001c1f1439397589 */ /* 0x000fe200000e0000 */
[----:B--2---:R-:W-:-:S03]  /*e050*/  SEL R9, R69, R12, P0 ;  /* 0x0000000c45097207 */ /* 0x004fc60000000000 */
[----:B------:R-:W-:Y:S01]  /*e060*/  SHFL.IDX PT, R61, R61, R20, 0x1c1f ;  /* 0x001c1f143d3d7589 */ /* 0x000fe200000e0000 */
[----:B------:R-:W-:Y:S02]  /*e070*/  SEL R11, R12, R69, P0 ;  /* 0x000000450c0b7207 */ /* 0x000fe40000000000 */
[----:B------:R-:W1:Y:S08]  /*e080*/  LDC.64 R68, c[0x0][0xc00] ;  /* 0x00030000ff447b82 */ /* 0x000e700000000a00 */
[----:B------:R-:W-:Y:S06]  /*e090*/  BAR.SYNC.DEFER_BLOCKING 0x1, 0x100 ;  /* 0x0044000000007b1d */ /* 0x000fec0000010000 */
[----:B------:R-:W-:Y:S04]  /*e0a0*/  SHFL.IDX PT, R65, R65, R20, 0x1c1f ;  /* 0x001c1f1441417589 */ /* 0x000fe800000e0000 */
[----:B------:R-:W-:Y:S04]  /*e0b0*/  SHFL.IDX PT, R71, R71, R20, 0x1c1f ;  /* 0x001c1f1447477589 */ /* 0x000fe800000e0000 */
[----:B------:R-:W-:Y:S04]  /*e0c0*/  SHFL.IDX PT, R73, R73, R20, 0x1c1f ;  /* 0x001c1f1449497589 */ /* 0x000fe800000e0000 */
[----:B------:R-:W-:Y:S01]  /*e0d0*/  SHFL.IDX PT, R75, R75, R20, 0x1c1f ;  /* 0x001c1f144b4b7589 */ /* 0x000fe200000e0000 */
[----:B-1----:R-:W-:-:S03]  /*e0e0*/  ISETP.NE.U32.AND P2, PT, R68, RZ, PT ;  /* 0x000000ff4400720c */ /* 0x002fc60003f45070 */
[----:B------:R-:W-:Y:S01]  /*e0f0*/  SHFL.IDX PT, R77, R77, R20, 0x1c1f ;  /* 0x001c1f144d4d7589 */ /* 0x000fe200000e0000 */
[----:B------:R-:W-:-:S03]  /*e100*/  ISETP.NE.AND.EX P2, PT, R69, RZ, PT, P2 ;  /* 0x000000ff4500720c */ /* 0x000fc60003f45320 */
[----:B------:R-:W-:Y:S04]  /*e110*/  SHFL.IDX PT, R81, R81, R20, 0x1c1f ;  /* 0x001c1f1451517589 */ /* 0x000fe800000e0000 */
[----:B------:R-:W-:Y:S04]  /*e120*/  SHFL.IDX PT, R85, R85, R20, 0x1c1f ;  /* 0x001c1f1455557589 */ /* 0x000fe800000e0000 */
[----:B------:R-:W-:Y:S04]  /*e130*/  SHFL.IDX PT, R89, R89, R20, 0x1c1f ;  /* 0x001c1f1459597589 */ /* 0x000fe800000e0000 */
[----:B------:R-:W1:Y:S04]  /*e140*/  SHFL.IDX PT, R14, R41, R6, 0x1c1f ;  /* 0x001c1f06290e7589 */ /* 0x000e6800000e0000 */
[----:B------:R-:W2:Y:S04]  /*e150*/  SHFL.IDX PT, R26, R37, R6, 0x1c1f ;  /* 0x001c1f06251a7589 */ /* 0x000ea800000e0000 */
[----:B------:R-:W3:Y:S04]  /*e160*/  SHFL.IDX PT, R30, R33, R6, 0x1c1f ;  /* 0x001c1f06211e7589 */ /* 0x000ee800000e0000 */
[----:B------:R-:W4:Y:S04]  /*e170*/  SHFL.IDX PT, R34, R29, R6, 0x1c1f ;  /* 0x001c1f061d227589 */ /* 0x000f2800000e0000 */
[----:B------:R-:W0:Y:S04]  /*e180*/  SHFL.IDX PT, R36, R39, R6, 0x1c1f ;  /* 0x001c1f0627247589 */ /* 0x000e2800000e0000 */
[----:B------:R-:W0:Y:S04]  /*e190*/  SHFL.IDX PT, R38, R35, R6, 0x1c1f ;  /* 0x001c1f0623267589 */ /* 0x000e2800000e0000 */
[----:B------:R-:W0:Y:S01]  /*e1a0*/  SHFL.IDX PT, R40, R31, R6, 0x1c1f ;  /* 0x001c1f061f287589 */ /* 0x000e2200000e0000 */
[----:B-1----:R-:W-:-:S02]  /*e1b0*/  SEL R12, R49, R14, P0 ;  /* 0x0000000e310c7207 */ /* 0x002fc40000000000 */
[----:B------:R-:W-:Y:S01]  /*e1c0*/  SEL R14, R14, R49, P0 ;  /* 0x000000310e0e7207 */ /* 0x000fe20000000000 */
[----:B------:R-:W1:Y:S01]  /*e1d0*/  SHFL.IDX PT, R42, R79, R6, 0x1c1f ;  /* 0x001c1f064f2a7589 */ /* 0x000e6200000e0000 */
[----:B--2---:R-:W-:Y:S02]  /*e1e0*/  SEL R24, R51, R26, P0 ;  /* 0x0000001a33187207 */ /* 0x004fe40000000000 */
[----:B------:R-:W-:Y:S01]  /*e1f0*/  SEL R26, R26, R51, P0 ;  /* 0x000000331a1a7207 */ /* 0x000fe20000000000 */
[----:B------:R-:W2:Y:S01]  /*e200*/  SHFL.IDX PT, R16, R59, R6, 0x1c1f ;  /* 0x001c1f063b107589 */ /* 0x000ea200000e0000 */
[----:B---3--:R-:W-:Y:S02]  /*e210*/  SEL R28, R53, R30, P0 ;  /* 0x0000001e351c7207 */ /* 0x008fe40000000000 */
[----:B------:R-:W-:Y:S01]  /*e220*/  SEL R30, R30, R53, P0 ;  /* 0x000000351e1e7207 */ /* 0x000fe20000000000 */
[----:B------:R-:W3:Y:S01]  /*e230*/  SHFL.IDX PT, R20, R63, R6, 0x1c1f ;  /* 0x001c1f063f147589 */ /* 0x000ee200000e0000 */
[----:B----4-:R-:W-:Y:S01]  /*e240*/  SEL R32, R55, R34, P0 ;  /* 0x0000002237207207 */ /* 0x010fe20000000000 */
[----:B------:R-:W-:Y:S01]  /*e250*/  ULDC UR4, c[0x0][0xa88] ;  /* 0x0002a20000047ab9 */ /* 0x000fe20000000800 */
[----:B------:R-:W-:Y:S01]  /*e260*/  SEL R34, R34, R55, P0 ;  /* 0x0000003722227207 */ /* 0x000fe20000000000 */
[----:B------:R-:W4:Y:S01]  /*e270*/  SHFL.IDX PT, R44, R67, R6, 0x1c1f ;  /* 0x001c1f06432c7589 */ /* 0x000f2200000e0000 */
[----:B0-----:R-:W-:Y:S01]  /*e280*/  SEL R13, R71, R36, P0 ;  /* 0x00000024470d7207 */ /* 0x001fe20000000000 */
[----:B------:R-:W0:Y:S01]  /*e290*/  LDC R53, c[0x0][0xbe8] ;  /* 0x0002fa00ff357b82 */ /* 0x000e220000000800 */
[----:B------:R-:W-:Y:S01]  /*e2a0*/  SEL R15, R36, R71, P0 ;  /* 0x00000047240f7207 */ /* 0x000fe20000000000 */
[----:B------:R-:W4:Y:S01]  /*e2b0*/  SHFL.IDX PT, R46, R83, R6, 0x1c1f ;  /* 0x001c1f06532e7589 */ /* 0x000f2200000e0000 */
[----:B------:R-:W-:-:S02]  /*e2c0*/  SEL R25, R73, R38, P0 ;  /* 0x0000002649197207 */ /* 0x000fc40000000000 */
[----:B------:R-:W-:Y:S01]  /*e2d0*/  SEL R27, R38, R73, P0 ;  /* 0x00000049261b7207 */ /* 0x000fe20000000000 */
[----:B------:R-:W4:Y:S01]  /*e2e0*/  SHFL.IDX PT, R52, R87, R6, 0x1c1f ;  /* 0x001c1f0657347589 */ /* 0x000f2200000e0000 */
[----:B------:R-:W-:Y:S02]  /*e2f0*/  SEL R29, R75, R40, P0 ;  /* 0x000000284b1d7207 */ /* 0x000fe40000000000 */
[----:B------:R-:W-:Y:S01]  /*e300*/  SEL R31, R40, R75, P0 ;  /* 0x0000004b281f7207 */ /* 0x000fe20000000000 */
[----:B------:R-:W0:Y:S01]  /*e310*/  SHFL.IDX PT, R54, R151, R6, 0x1c1f ;  /* 0x001c1f0697367589 */ /* 0x000e2200000e0000 */
[----:B-1----:R-:W-:Y:S02]  /*e320*/  SEL R33, R77, R42, P0 ;  /* 0x0000002a4d217207 */ /* 0x002fe40000000000 */
[----:B------:R-:W-:Y:S01]  /*e330*/  SEL R35, R42, R77, P0 ;  /* 0x0000004d2a237207 */ /* 0x000fe20000000000 */
[----:B------:R1:W-:Y:S01]  /*e340*/  STSM.16.M88.4 [R7], R8 ;  /* 0x0000000807007844 */ /* 0x0003e20000000200 */
[----:B--2---:R-:W-:-:S02]  /*e350*/  SEL R36, R57, R16, P0 ;  /* 0x0000001039247207 */ /* 0x004fc40000000000 */
[----:B------:R-:W-:Y:S01]  /*e360*/  SEL R38, R16, R57, P0 ;  /* 0x0000003910267207 */ /* 0x000fe20000000000 */
[----:B------:R2:W-:Y:S01]  /*e370*/  STSM.16.M88.4 [R50], R12 ;  /* 0x0000000c32007844 */ /* 0x0005e20000000200 */
[----:B---3--:R-:W-:Y:S01]  /*e380*/  SEL R40, R61, R20, P0 ;  /* 0x000000143d287207 */ /* 0x008fe20000000000 */
[----:B------:R-:W-:Y:S01]  /*e390*/  IMAD.MOV.U32 R16, RZ, RZ, RZ ;  /* 0x000000ffff107224 */ /* 0x000fe200078e00ff */
[----:B------:R-:W-:Y:S01]  /*e3a0*/  SEL R42, R20, R61, P0 ;  /* 0x0000003d142a7207 */ /* 0x000fe20000000000 */
[----:B------:R3:W-:Y:S01]  /*e3b0*/  STSM.16.M88.4 [R64], R24 ;  /* 0x0000001840007844 */ /* 0x0007e20000000200 */
[----:B----4-:R-:W-:Y:S02]  /*e3c0*/  SEL R48, R65, R44, P0 ;  /* 0x0000002c41307207 */ /* 0x010fe40000000000 */
[----:B------:R-:W-:Y:S01]  /*e3d0*/  SEL R37, R81, R46, P0 ;  /* 0x0000002e51257207 */ /* 0x000fe20000000000 */
[----:B------:R3:W-:Y:S01]  /*e3e0*/  STSM.16.M88.4 [R62], R28 ;  /* 0x0000001c3e007844 */ /* 0x0007e20000000200 */
[----:B------:R-:W-:Y:S01]  /*e3f0*/  SEL R39, R46, R81, P0 ;  /* 0x000000512e277207 */ /* 0x000fe20000000000 */
[----:B-1----:R-:W1:Y:S01]  /*e400*/  LDC.64 R6, c[0x0][0xc00] ;  /* 0x00030000ff067b82 */ /* 0x002e620000000a00 */
[----:B------:R-:W-:Y:S01]  /*e410*/  SEL R41, R85, R52, P0 ;  /* 0x0000003455297207 */ /* 0x000fe20000000000 */
[----:B------:R3:W-:Y:S01]  /*e420*/  STSM.16.M88.4 [R60], R32 ;  /* 0x000000203c007844 */ /* 0x0007e20000000200 */
[----:B------:R-:W-:-:S02]  /*e430*/  SEL R43, R52, R85, P0 ;  /* 0x00000055342b7207 */ /* 0x000fc40000000000 */
[----:B--2---:R-:W-:Y:S01]  /*e440*/  SEL R50, R44, R65, P0 ;  /* 0x000000412c327207 */ /* 0x004fe20000000000 */
[----:B------:R3:W-:Y:S01]  /*e450*/  STSM.16.M88.4 [R58], R36 ;  /* 0x000000243a007844 */ /* 0x0007e20000000200 */
[----:B0-----:R-:W-:Y:S02]  /*e460*/  SEL R49, R89, R54, P0 ;  /* 0x0000003659317207 */ /* 0x001fe40000000000 */
[----:B------:R-:W-:Y:S01]  /*e470*/  SEL R51, R54, R89, P0 ;  /* 0x0000005936337207 */ /* 0x000fe20000000000 */
[----:B------:R3:W-:Y:S04]  /*e480*/  STSM.16.M88.4 [R56], R40 ;  /* 0x0000002838007844 */ /* 0x0007e80000000200 */
[----:B------:R3:W-:Y:S01]  /*e490*/  STSM.16.M88.4 [R17], R48 ;  /* 0x0000003011007844 */ /* 0x0007e20000000200 */
[----:B-1----:R-:W-:Y:S01]  /*e4a0*/  IMAD.WIDE R8, R174, 0x4, R6 ;  /* 0x00000004ae087825 */ /* 0x002fe200078e0206 */
[----:B------:R-:W-:Y:S08]  /*e4b0*/  BAR.SYNC.DEFER_BLOCKING 0x1, 0x100 ;  /* 0x0044000000007b1d */ /* 0x000ff00000010000 */
[----:B------:R-:W0:Y:S01]  /*e4c0*/  LDC.64 R6, c[0x0][0xc08] ;  /* 0x00030200ff067b82 */ /* 0x000e220000000a00 */
[----:B------:R-:W-:Y:S01]  /*e4d0*/  IMAD.U32 R10, RZ, RZ, UR4 ;  /* 0x00000004ff0a7e24 */ /* 0x000fe2000f8e00ff */
[----:B------:R3:W5:Y:S01]  /*e4e0*/  @P2 LDG.E R16, desc[UR44][R8.64] ;  /* 0x0000002c08102981 */ /* 0x000762000c1e1900 */
[----:B------:R-:W-:-:S02]  /*e4f0*/  ISETP.NE.AND P1, PT, R53, 0x1, PT ;  /* 0x000000013500780c */ /* 0x000fc40003f25270 */
[----:B0-----:R-:W-:-:S04]  /*e500*/  ISETP.NE.U32.AND P0, PT, R6, RZ, PT ;  /* 0x000000ff0600720c */ /* 0x001fc80003f05070 */
[----:B------:R-:W-:-:S07]  /*e510*/  ISETP.NE.AND.EX P0, PT, R7, RZ, PT, P0 ;  /* 0x000000ff0700720c */ /* 0x000fce0003f05300 */
[----:B------:R-:W0:Y:S08]  /*e520*/  @P1 LDC R11, c[0x0][0xbec] ;  /* 0x0002fb00ff0b1b82 */ /* 0x000e300000000800 */
[----:B------:R-:W1:Y:S08]  /*e530*/  @P1 LDC R15, c[0x0][0xbf0] ;  /* 0x0002fc00ff0f1b82 */ /* 0x000e700000000800 */
[----:B------:R-:W2:Y:S02]  /*e540*/  @P0 LDC.64 R6, c[0x0][0xc08] ;  /* 0x00030200ff060b82 */ /* 0x000ea40000000a00 */
[----:B--2---:R-:W-:-:S05]  /*e550*/  @P0 IMAD.WIDE R6, R174, 0x4, R6 ;  /* 0x00000004ae060825 */ /* 0x004fca00078e0206 */
[----:B------:R3:W5:Y:S01]  /*e560*/  @P0 LDG.E R10, desc[UR44][R6.64] ;  /* 0x0000002c060a0981 */ /* 0x000762000c1e1900 */
[----:B01----:R-:W-:Y:S05]  /*e570*/  @P0 BRA `(.L_x_1352) ;  /* 0x0000000000100947 */ /* 0x003fea0003800000 */
[----:B------:R-:W-:Y:S05]  /*e580*/  @!P2 BRA `(.L_x_1352) ;  /* 0x00000000000ca947 */ /* 0x000fea0003800000 */
[----:B---3--:R-:W2:Y:S04]  /*e590*/  LDG.E R7, desc[UR44][R8.64] ;  /* 0x0000002c08077981 */ /* 0x008ea8000c1e1900 */
[----:B-----5:R-:W2:Y:S02]  /*e5a0*/  LDG.E R10, desc[UR44][R8.64+0x4] ;  /* 0x0000042c080a7981 */ /* 0x020ea4000c1e1900 */
[----:B--2---:R-:W-:-:S07]  /*e5b0*/  IMAD.IADD R10, R10, 0x1, -R7 ;  /* 0x000000010a0a7824 */ /* 0x004fce00078e0a07 */
.L_x_1352:
[----:B------:R-:W-:Y:S01]  /*e5c0*/  SHF.R.S32.HI R52, RZ, 0x1f, R173 ;  /* 0x0000001fff347819 */ /* 0x000fe200000114ad */
[--C-:B------:R-:W-:Y:S01]  /*e5d0*/  IMAD.IADD R14, R168, 0x1, R19.reuse ;  /* 0x00000001a80e7824 */ /* 0x100fe200078e0213 */
[----:B------:R-:W-:Y:S01]  /*e5e0*/  ULDC.64 UR4, c[0x0][0xb90] ;  /* 0x0002e40000047ab9 */ /* 0x000fe20000000a00 */
[----:B---3-5:R-:W-:Y:S01]  /*e5f0*/  SHF.R.S32.HI R17, RZ, 0x1f, R16 ;  /* 0x0000001fff117819 */ /* 0x028fe20000011410 */
[----:B------:R-:W-:Y:S01]  /*e600*/  IMAD.IADD R20, R180, 0x1, R19 ;  /* 0x00000001b4147824 */ /* 0x000fe200078e0213 */
[----:B------:R-:W-:Y:S01]  /*e610*/  SHF.R.S32.HI R50, RZ, 0x1f, R174 ;  /* 0x0000001fff327819 */ /* 0x000fe200000114ae */
[----:B------:R-:W-:Y:S01]  /*e620*/  @P1 IMAD.HI.U32 R8, R14, R11, RZ ;  /* 0x0000000b0e081227 */ /* 0x000fe200078e00ff */
[----:B------:R-:W-:Y:S02]  /*e630*/  SEL R51, R174, RZ, !P2 ;  /* 0x000000ffae337207 */ /* 0x000fe40005000000 */
[----:B------:R-:W-:Y:S01]  /*e640*/  SEL R50, R50, RZ, !P2 ;  /* 0x000000ff32327207 */ /* 0x000fe20005000000 */
[----:B------:R-:W-:-:S02]  /*e650*/  IMAD R6, R52, UR4, RZ ;  /* 0x0000000434067c24 */ /* 0x000fc4000f8e02ff */
[----:B------:R-:W-:Y:S01]  /*e660*/  IMAD.MOV.U32 R9, RZ, RZ, R14 ;  /* 0x000000ffff097224 */ /* 0x000fe200078e000e */
[----:B------:R-:W-:Y:S01]  /*e670*/  @P1 SHF.R.U32.HI R9, RZ, R15, R8 ;  /* 0x0000000fff091219 */ /* 0x000fe20000011608 */
[C---:B------:R-:W-:Y:S02]  /*e680*/  IMAD R13, R173.reuse, UR5, R6 ;  /* 0x00000005ad0d7c24 */ /* 0x040fe4000f8e0206 */
[----:B------:R-:W-:Y:S01]  /*e690*/  IMAD.WIDE.U32 R6, R173, UR4, R16 ;  /* 0x00000004ad067c25 */ /* 0x000fe2000f8e0010 */
[----:B------:R-:W-:-:S03]  /*e6a0*/  ULDC.64 UR4, c[0x0][0xb98] ;  /* 0x0002e60000047ab9 */ /* 0x000fc60000000a00 */
[----:B------:R-:W-:Y:S02]  /*e6b0*/  IMAD R11, R175, 0x40, R169 ;  /* 0x00000040af0b7824 */ /* 0x000fe400078e02a9 */
[----:B------:R-:W-:Y:S01]  /*e6c0*/  IMAD.IADD R7, R7, 0x1, R13 ;  /* 0x0000000107077824 */ /* 0x000fe200078e020d */
[--C-:B------:R-:W-:Y:S01]  /*e6d0*/  SHF.R.S32.HI R13, RZ, 0x1f, R9.reuse ;  /* 0x0000001fff0d7819 */ /* 0x100fe20000011409 */
[----:B------:R-:W-:Y:S02]  /*e6e0*/  IMAD.MOV R12, RZ, RZ, -R9 ;  /* 0x000000ffff0c7224 */ /* 0x000fe400078e0a09 */
[----:B------:R-:W-:-:S04]  /*e6f0*/  IMAD.WIDE R4, R11, 0x2, R4 ;  /* 0x000000020b047825 */ /* 0x000fc800078e0204 */
[----:B------:R-:W-:Y:S01]  /*e700*/  IMAD R8, R50, UR4, RZ ;  /* 0x0000000432087c24 */ /* 0x000fe2000f8e02ff */
[C---:B------:R-:W-:Y:S01]  /*e710*/  IADD3 R45, P3, R4.reuse, 0x2000, RZ ;  /* 0x00002000042d7810 */ /* 0x040fe20007f7e0ff */
[----:B------:R-:W-:Y:S01]  /*e720*/  IMAD.WIDE.U32 R6, R51, UR4, R6 ;  /* 0x0000000433067c25 */ /* 0x000fe2000f8e0006 */
[C---:B------:R-:W-:Y:S02]  /*e730*/  LOP3.LUT R25, R4.reuse, 0x380, RZ, 0xc0, !PT ;  /* 0x0000038004197812 */ /* 0x040fe400078ec0ff */
[----:B------:R-:W-:Y:S01]  /*e740*/  LOP3.LUT R44, R45, 0x380, RZ, 0xc0, !PT ;  /* 0x000003802d2c7812 */ /* 0x000fe200078ec0ff */
[----:B------:R-:W-:Y:S01]  /*e750*/  IMAD R11, R53, R12, R14 ;  /* 0x0000000c350b7224 */ /* 0x000fe200078e020e */
[----:B------:R-:W-:Y:S01]  /*e760*/  IADD3 R6, P2, R9, R6, RZ ;  /* 0x0000000609067210 */ /* 0x000fe20007f5e0ff */
[----:B------:R-:W-:Y:S01]  /*e770*/  IMAD R12, R51, UR5, R8 ;  /* 0x00000005330c7c24 */ /* 0x000fe2000f8e0208 */
[----:B------:R-:W-:Y:S01]  /*e780*/  ULDC.64 UR4, c[0x0][0xb88] ;  /* 0x0002e20000047ab9 */ /* 0x000fe20000000a00 */
[----:B------:R-:W-:Y:S01]  /*e790*/  IADD3 R9, P0, R4, 0x1000, RZ ;  /* 0x0000100004097810 */ /* 0x000fe20007f1e0ff */
[----:B------:R-:W-:Y:S01]  /*e7a0*/  IMAD R55, R10, R53, RZ ;  /* 0x000000350a377224 */ /* 0x000fe200078e02ff */
[----:B------:R-:W-:-:S02]  /*e7b0*/  SHF.R.S32.HI R8, RZ, 0x1f, R11 ;  /* 0x0000001fff087819 */ /* 0x000fc4000001140b */
[----:B------:R-:W-:Y:S02]  /*e7c0*/  IADD3.X R7, R13, R7, R12, P2, !PT ;  /* 0x000000070d077210 */ /* 0x000fe400017fe40c */
[----:B------:R-:W-:Y:S01]  /*e7d0*/  LOP3.LUT R12, R9, 0x380, RZ, 0xc0, !PT ;  /* 0x00000380090c7812 */ /* 0x000fe200078ec0ff */
[----:B------:R-:W-:Y:S01]  /*e7e0*/  IMAD R8, R8, UR4, RZ ;  /* 0x0000000408087c24 */ /* 0x000fe2000f8e02ff */
[----:B------:R-:W-:Y:S01]  /*e7f0*/  SHF.R.U64 R44, R44, 0x3, RZ ;  /* 0x000000032c2c7819 */ /* 0x000fe200000012ff */
[C---:B------:R-:W-:Y:S01]  /*e800*/  IMAD.WIDE.U32 R6, R11.reuse, UR4, R6 ;  /* 0x000000040b067c25 */ /* 0x040fe2000f8e0006 */
[----:B------:R-:W-:Y:S02]  /*e810*/  SHF.R.U64 R12, R12, 0x3, RZ ;  /* 0x000000030c0c7819 */ /* 0x000fe400000012ff */
[----:B------:R-:W-:Y:S01]  /*e820*/  LOP3.LUT R44, R44, R45, RZ, 0x3c, !PT ;  /* 0x0000002d2c2c7212 */ /* 0x000fe200078e3cff */
[----:B------:R-:W-:Y:S01]  /*e830*/  IMAD R13, R11, UR5, R8 ;  /* 0x000000050b0d7c24 */ /* 0x000fe2000f8e0208 */
[----:B------:R-:W-:Y:S01]  /*e840*/  ULDC.64 UR4, c[0x0][0xb50] ;  /* 0x0002d40000047ab9 */ /* 0x000fe20000000a00 */
[----:B------:R-:W-:Y:S01]  /*e850*/  LOP3.LUT R12, R12, R9, RZ, 0x3c, !PT ;  /* 0x000000090c0c7212 */ /* 0x000fe200078e3cff */
[----:B------:R-:W-:Y:S01]  /*e860*/  IMAD.X R45, RZ, RZ, R5, P3 ;  /* 0x000000ffff2d7224 */ /* 0x000fe200018e0605 */
[----:B------:R-:W-:Y:S01]  /*e870*/  LEA R11, P4, R6, UR4, 0x2 ;  /* 0x00000004060b7c11 */ /* 0x000fe2000f8810ff */
[----:B------:R-:W-:Y:S01]  /*e880*/  IMAD.IADD R7, R7, 0x1, R13 ;  /* 0x0000000107077824 */ /* 0x000fe200078e020d */
[----:B------:R-:W-:Y:S01]  /*e890*/  IADD3 R9, P2, R4, 0x3000, RZ ;  /* 0x0000300004097810 */ /* 0x000fe20007f5e0ff */
[----:B------:R-:W-:Y:S01]  /*e8a0*/  IMAD.X R13, RZ, RZ, R5, P0 ;  /* 0x000000ffff0d7224 */ /* 0x000fe200000e0605 */
[----:B------:R-:W-:Y:S01]  /*e8b0*/  LOP3.LUT P0, RZ, R177, 0x3, RZ, 0xc0, !PT ;  /* 0x00000003b1ff7812 */ /* 0x000fe2000780c0ff */
[----:B------:R-:W-:Y:S01]  /*e8c0*/  SHFL.IDX PT, R46, R11, RZ, 0x1c1f ;  /* 0x001c1fff0b2e7589 */ /* 0x000fe200000e0000 */
[----:B------:R-:W-:Y:S01]  /*e8d0*/  LEA.HI.X R14, R6, UR5, R7, 0x2, P4 ;  /* 0x00000005060e7c11 */ /* 0x000fe2000a0f1407 */
[----:B------:R-:W-:Y:S01]  /*e8e0*/  VIADD R6, R20, 0x8 ;  /* 0x0000000814067836 */ /* 0x000fe20000000000 */
[----:B------:R-:W-:Y:S01]  /*e8f0*/  LOP3.LUT R8, R9, 0x380, RZ, 0xc0, !PT ;  /* 0x0000038009087812 */ /* 0x000fe200078ec0ff */
[----:B------:R-:W-:Y:S01]  /*e900*/  SHFL.IDX PT, R48, R11, 0x1, 0x1c1f ;  /* 0x003c1f000b307f89 */ /* 0x000fe200000e0000 */
[----:B------:R-:W-:Y:S01]  /*e910*/  IADD3 R41, P6, R4, 0x4000, RZ ;  /* 0x0000400004297810 */ /* 0x000fe20007fde0ff */
[----:B------:R-:W-:Y:S01]  /*e920*/  ULDC.64 UR4, c[0x0][0xaa0] ;  /* 0x0002a80000047ab9 */ /* 0x000fe20000000a00 */
[----:B------:R-:W-:Y:S01]  /*e930*/  SHF.R.U64 R8, R8, 0x3, RZ ;  /* 0x0000000308087819 */ /* 0x000fe200000012ff */
[----:B------:R-:W0:Y:S01]  /*e940*/  SHFL.IDX PT, R47, R14, RZ, 0x1c1f ;  /* 0x001c1fff0e2f7589 */ /* 0x000e2200000e0000 */
[----:B------:R-:W-:-:S02]  /*e950*/  IADD3 R37, P5, R4, 0x5000, RZ ;  /* 0x0000500004257810 */ /* 0x000fc40007fbe0ff */
[----:B------:R-:W-:Y:S01]  /*e960*/  LOP3.LUT R8, R8, R9, RZ, 0x3c, !PT ;  /* 0x0000000908087212 */ /* 0x000fe200078e3cff */
[----:B------:R-:W1:Y:S01]  /*e970*/  SHFL.IDX PT, R49, R14, 0x1, 0x1c1f ;  /* 0x003c1f000e317f89 */ /* 0x000e6200000e0000 */
[--C-:B------:R-:W-:Y:S01]  /*e980*/  IMAD.X R9, RZ, RZ, R5.reuse, P2 ;  /* 0x000000ffff097224 */ /* 0x100fe200010e0605 */
[-C--:B------:R-:W-:Y:S02]  /*e990*/  ISETP.GE.OR P2, PT, R20, R55.reuse, P0 ;  /* 0x000000371400720c */ /* 0x080fe40000746670 */
[C---:B------:R-:W-:Y:S02]  /*e9a0*/  IADD3 R33, P4, R4.reuse, 0x6000, RZ ;  /* 0x0000600004217810 */ /* 0x040fe40007f9e0ff */
[----:B------:R-:W-:Y:S02]  /*e9b0*/  IADD3 R7, P3, R4, 0x7000, RZ ;  /* 0x0000700004077810 */ /* 0x000fe40007f7e0ff */
[----:B------:R-:W-:Y:S02]  /*e9c0*/  ISETP.GE.OR P0, PT, R6, R55, P0 ;  /* 0x000000370600720c */ /* 0x000fe40000706670 */
[----:B------:R-:W-:Y:S01]  /*e9d0*/  SHF.R.U64 R25, R25, 0x3, RZ ;  /* 0x0000000319197819 */ /* 0x000fe200000012ff */
[----:B------:R-:W-:Y:S01]  /*e9e0*/  IMAD.X R29, RZ, RZ, R5, P3 ;  /* 0x000000ffff1d7224 */ /* 0x000fe200018e0605 */
[----:B------:R-:W-:-:S02]  /*e9f0*/  LOP3.LUT R40, R41, 0x380, RZ, 0xc0, !PT ;  /* 0x0000038029287812 */ /* 0x000fc400078ec0ff */
[----:B------:R-:W-:Y:S02]  /*ea00*/  LOP3.LUT R36, R37, 0x380, RZ, 0xc0, !PT ;  /* 0x0000038025247812 */ /* 0x000fe400078ec0ff */
[----:B------:R-:W-:Y:S02]  /*ea10*/  LOP3.LUT R32, R33, 0x380, RZ, 0xc0, !PT ;  /* 0x0000038021207812 */ /* 0x000fe400078ec0ff */
[----:B------:R-:W-:Y:S02]  /*ea20*/  LOP3.LUT R6, R7, 0x380, RZ, 0xc0, !PT ;  /* 0x0000038007067812 */ /* 0x000fe400078ec0ff */
[----:B------:R-:W-:Y:S01]  /*ea30*/  LOP3.LUT R24, R25, R4, RZ, 0x3c, !PT ;  /* 0x0000000419187212 */ /* 0x000fe200078e3cff */
[----:B0-----:R0:W-:Y:S01]  /*ea40*/  @!P2 ST.E desc[UR44][R46.64], R3 ;  /* 0x000000032e00a985 */ /* 0x0011e2000c10192c */
[----:B------:R-:W-:Y:S01]  /*ea50*/  SHF.R.U64 R40, R40, 0x3, RZ ;  /* 0x0000000328287819 */ /* 0x000fe200000012ff */
[----:B------:R-:W-:Y:S01]  /*ea60*/  IMAD.MOV.U32 R25, RZ, RZ, R5 ;  /* 0x000000ffff197224 */ /* 0x000fe200078e0005 */
[----:B------:R-:W-:Y:S01]  /*ea70*/  SHF.R.U64 R36, R36, 0x3, RZ ;  /* 0x0000000324247819 */ /* 0x000fe200000012ff */
[----:B-1----:R1:W-:Y:S01]  /*ea80*/  @!P0 ST.E desc[UR44][R48.64], R0 ;  /* 0x0000000030008985 */ /* 0x0023e2000c10192c */
[----:B------:R-:W-:-:S02]  /*ea90*/  SHF.R.U64 R32, R32, 0x3, RZ ;  /* 0x0000000320207819 */ /* 0x000fc400000012ff */
[----:B------:R-:W-:Y:S01]  /*eaa0*/  SHF.R.U64 R4, R6, 0x3, RZ ;  /* 0x0000000306047819 */ /* 0x000fe200000012ff */
[----:B------:R-:W5:Y:S01]  /*eab0*/  LD.E.128 R24, desc[UR44][R24.64] ;  /* 0x0000002c18187980 */ /* 0x000f62000c101d00 */
[----:B------:R-:W-:Y:S01]  /*eac0*/  LOP3.LUT R40, R40, R41, RZ, 0x3c, !PT ;  /* 0x0000002928287212 */ /* 0x000fe200078e3cff */
[--C-:B------:R-:W-:Y:S01]  /*ead0*/  IMAD.X R41, RZ, RZ, R5.reuse, P6 ;  /* 0x000000ffff297224 */ /* 0x100fe200030e0605 */
[----:B------:R-:W-:Y:S01]  /*eae0*/  LOP3.LUT R36, R36, R37, RZ, 0x3c, !PT ;  /* 0x0000002524247212 */ /* 0x000fe200078e3cff */
[----:B0-----:R-:W0:Y:S01]  /*eaf0*/  @P1 LDC R47, c[0x0][0xbec] ;  /* 0x0002fb00ff2f1b82 */ /* 0x001e220000000800 */
[----:B------:R-:W-:Y:S01]  /*eb00*/  LOP3.LUT R32, R32, R33, RZ, 0x3c, !PT ;  /* 0x0000002120207212 */ /* 0x000fe200078e3cff */
[--C-:B------:R-:W-:Y:S01]  /*eb10*/  IMAD.X R37, RZ, RZ, R5.reuse, P5 ;  /* 0x000000ffff257224 */ /* 0x100fe200028e0605 */
[----:B------:R-:W-:Y:S01]  /*eb20*/  LOP3.LUT R28, R4, R7, RZ, 0x3c, !PT ;  /* 0x00000007041c7212 */ /* 0x000fe200078e3cff */
[----:B------:R-:W-:Y:S01]  /*eb30*/  IMAD.X R33, RZ, RZ, R5, P4 ;  /* 0x000000ffff217224 */ /* 0x000fe200020e0605 */
[----:B------:R-:W5:Y:S04]  /*eb40*/  LD.E.128 R12, desc[UR44][R12.64] ;  /* 0x0000002c0c0c7980 */ /* 0x000f68000c101d00 */
[----:B------:R2:W5:Y:S01]  /*eb50*/  LD.E.128 R4, desc[UR44][R44.64] ;  /* 0x0000002c2c047980 */ /* 0x000562000c101d00 */
[----:B------:R-:W-:-:S02]  /*eb60*/  IMAD R3, R17, UR4, RZ ;  /* 0x0000000411037c24 */ /* 0x000fc4000f8e02ff */
[----:B-1----:R-:W-:Y:S01]  /*eb70*/  IMAD R0, R172, 0x20, R175 ;  /* 0x00000020ac007824 */ /* 0x002fe200078e02af */
[----:B------:R-:W5:Y:S04]  /*eb80*/  LD.E.128 R8, desc[UR44][R8.64] ;  /* 0x0000002c08087980 */ /* 0x000f68000c101d00 */
[----:B------:R-:W5:Y:S01]  /*eb90*/  LD.E.128 R40, desc[UR44][R40.64] ;  /* 0x0000002c28287980 */ /* 0x000f62000c101d00 */
[----:B--2---:R-:W1:Y:S01]  /*eba0*/  @P1 LDC R45, c[0x0][0xbf0] ;  /* 0x0002fc00ff2d1b82 */ /* 0x004e620000000800 */
[C---:B------:R-:W-:Y:S02]  /*ebb0*/  IMAD R3, R16.reuse, UR5, R3 ;  /* 0x0000000510037c24 */ /* 0x040fe4000f8e0203 */
[----:B------:R-:W5:Y:S01]  /*ebc0*/  LD.E.128 R36, desc[UR44][R36.64] ;  /* 0x0000002c24247980 */ /* 0x000f62000c101d00 */
[----:B------:R-:W-:Y:S01]  /*ebd0*/  IMAD.WIDE.U32 R16, R16, UR4, RZ ;  /* 0x0000000410107c25 */ /* 0x000fe2000f8e00ff */
[----:B------:R-:W-:-:S02]  /*ebe0*/  ULDC.64 UR4, c[0x0][0xae8] ;  /* 0x0002ba0000047ab9 */ /* 0x000fc40000000a00 */
[----:B------:R-:W5:Y:S01]  /*ebf0*/  LD.E.128 R32, desc[UR44][R32.64] ;  /* 0x0000002c20207980 */ /* 0x000f62000c101d00 */
[----:B------:R-:W-:Y:S02]  /*ec00*/  IMAD.IADD R17, R17, 0x1, R3 ;  /* 0x0000000111117824 */ /* 0x000fe400078e0203 */
[----:B------:R-:W-:Y:S01]  /*ec10*/  IMAD R20, R52, UR4, RZ ;  /* 0x0000000434147c24 */ /* 0x000fe2000f8e02ff */
[----:B------:R-:W5:Y:S01]  /*ec20*/  LD.E.128 R28, desc[UR44][R28.64] ;  /* 0x0000002c1c1c7980 */ /* 0x000f62000c101d00 */
[----:B------:R-:W-:Y:S02]  /*ec30*/  IMAD.IADD R44, R19, 0x1, R0 ;  /* 0x00000001132c7824 */ /* 0x000fe400078e0200 */
[C---:B------:R-:W-:Y:S01]  /*ec40*/  IMAD R3, R173.reuse, UR5, R20 ;  /* 0x00000005ad037c24 */ /* 0x040fe2000f8e0214 */
[----:B------:R-:W-:Y:S01]  /*ec50*/  @!PT LDS RZ, [RZ] ;  /* 0x00000000fffff984 */ /* 0x000fe20000000800 */
[----:B------:R-:W-:Y:S01]  /*ec60*/  @!PT LDS RZ, [RZ] ;  /* 0x00000000fffff984 */ /* 0x000fe20000000800 */
[----:B------:R-:W-:Y:S01]  /*ec70*/  @!PT LDS RZ, [RZ] ;  /* 0x00000000fffff984 */ /* 0x000fe20000000800 */
[----:B------:R-:W-:Y:S01]  /*ec80*/  @!PT LDS RZ, [RZ] ;  /* 0x00000000fffff984 */ /* 0x000fe20000000800 */
[----:B------:R2:W-:Y:S06]  /*ec90*/  MEMBAR.ALL.CTA ;  /* 0x0000000000007992 */ /* 0x0005ec0000008000 */
[----:B--2---:R-:W2:Y:S01]  /*eca0*/  FENCE.VIEW.ASYNC.S ;  /* 0x00000000000073c6 */ /* 0x004ea20000000000 */
[----:B------:R-:W-:Y:S01]  /*ecb0*/  IMAD.WIDE.U32 R16, R173, UR4, R16 ;  /* 0x00000004ad107c25 */ /* 0x000fe2000f8e0010 */
[----:B------:R-:W-:-:S03]  /*ecc0*/  ULDC.64 UR4, c[0x0][0xaf0] ;  /* 0x0002bc0000047ab9 */ /* 0x000fc60000000a00 */
[----:B0-----:R-:W-:-:S04]  /*ecd0*/  @P1 IMAD.HI.U32 R0, R44, R47, RZ ;  /* 0x0000002f2c001227 */ /* 0x001fc800078e00ff */
[----:B------:R-:W-:Y:S02]  /*ece0*/  IMAD.IADD R17, R17, 0x1, R3 ;  /* 0x0000000111117824 */ /* 0x000fe400078e0203 */
[----:B------:R-:W-:Y:S01]  /*ecf0*/  IMAD.MOV.U32 R3, RZ, RZ, R44 ;  /* 0x000000ffff037224 */ /* 0x000fe200078e002c */
[----:B-1----:R-:W-:Y:S01]  /*ed00*/  @P1 SHF.R.U32.HI R3, RZ, R45, R0 ;  /* 0x0000002dff031219 */ /* 0x002fe20000011600 */
        /* <DEDUP_REMOVED lines=15> */
[----:B------:R-:W-:Y:S02]  /*ee00*/  IMAD.IADD R44, R175, 0x1, R19 ;  /* 0x00000001af2c7824 */ /* 0x000fe400078e0213 */
[----:B------:R-:W-:-:S02]  /*ee10*/  IMAD R3, R45, UR5, R20 ;  /* 0x000000052d037c24 */ /* 0x000fc4000f8e0214 */
[----:B------:R-:W-:Y:S01]  /*ee20*/  IMAD.WIDE.U32 R16, R45, UR4, R16 ;  /* 0x000000042d107c25 */ /* 0x000fe2000f8e0010 */
[CC--:B------:R-:W-:Y:S01]  /*ee30*/  ISETP.GE.AND P2, PT, R44.reuse, R55.reuse, PT ;  /* 0x000000372c00720c */ /* 0x0c0fe20003f46270 */
[----:B------:R-:W-:Y:S02]  /*ee40*/  ULDC.64 UR4, c[0x0][0xa80] ;  /* 0x0002a00000047ab9 */ /* 0x000fe40000000a00 */
[----:B------:R-:W-:Y:S01]  /*ee50*/  VIADD R0, R44, 0x20 ;  /* 0x000000202c007836 */ /* 0x000fe20000000000 */
[----:B------:R-:W-:Y:S01]  /*ee60*/  LEA R19, P3, R16, UR4, 0x1 ;  /* 0x0000000410137c11 */ /* 0x000fe2000f8608ff */
[----:B------:R-:W-:Y:S02]  /*ee70*/  IMAD.IADD R3, R17, 0x1, R3 ;  /* 0x0000000111037824 */ /* 0x000fe400078e0203 */
[----:B------:R-:W-:Y:S01]  /*ee80*/  VIADD R2, R2, 0x22820 ;  /* 0x0002282002027836 */ /* 0x000fe20000000000 */
[----:B------:R-:W-:Y:S01]  /*ee90*/  ISETP.GE.AND P0, PT, R0, R55, PT ;  /* 0x000000370000720c */ /* 0x000fe20003f06270 */
[----:B------:R-:W-:Y:S01]  /*eea0*/  VIADD R0, R44, 0x40 ;  /* 0x000000402c007836 */ /* 0x000fe20000000000 */
[----:B------:R-:W-:-:S02]  /*eeb0*/  LEA.HI.X R20, R16, UR5, R3, 0x1, P3 ;  /* 0x0000000510147c11 */ /* 0x000fc400098f0c03 */
[----:B------:R-:W-:Y:S01]  /*eec0*/  PRMT R2, RZ, 0x654, R2 ;  /* 0x00000654ff027816 */ /* 0x000fe20000000002 */
[----:B--2---:R0:W1:Y:S01]  /*eed0*/  SHFL.IDX PT, R16, R19, RZ, 0x181f ;  /* 0x00181fff13107589 */ /* 0x00406200000e0000 */
[----:B------:R-:W-:Y:S01]  /*eee0*/  ISETP.GE.AND P1, PT, R0, R55, PT ;  /* 0x000000370000720c */ /* 0x000fe20003f26270 */
[----:B------:R-:W-:Y:S01]  /*eef0*/  BSSY B1, `(.L_x_1353) ;  /* 0x000000d000017945 */ /* 0x000fe20003800000 */
[----:B------:R0:W-:Y:S01]  /*ef00*/  SYNCS.ARRIVE.TRANS64.RED.A1T0 RZ, [R2+URZ], RZ ;  /* 0x000000ff02ff79a7 */ /* 0x0001e2000810043f */
[----:B------:R0:W2:Y:S02]  /*ef10*/  SHFL.IDX PT, R0, R20, RZ, 0x181f ;  /* 0x00181fff14007589 */ /* 0x0000a400000e0000 */
[----:B------:R-:W-:Y:S08]  /*ef20*/  @P2 BRA `(.L_x_1354) ;  /* 0x0000000000242947 */ /* 0x000ff00003800000 */
[----:B------:R-:W-:Y:S02]  /*ef30*/  ULDC UR4, c[0x0][0xac8] ;  /* 0x0002b20000047ab9 */ /* 0x000fe40000000800 */
[----:B------:R-:W-:Y:S02]  /*ef40*/  ISETP.GE.AND P2, PT, R169, UR4, PT ;  /* 0x00000004a9007c0c */ /* 0x000fe4000bf46270 */
[----:B------:R-:W-:-:S11]  /*ef50*/  ISETP.GE.AND P3, PT, R171, UR4, PT ;  /* 0x00000004ab007c0c */ /* 0x000fd6000bf66270 */
[-C--:B01----:R-:W-:Y:S02]  /*ef60*/  @!P2 LEA R2, P4, R169, R16.reuse, 0x1 ;  /* 0x00000010a902a211 */ /* 0x083fe400078808ff */
[----:B------:R-:W-:Y:S02]  /*ef70*/  @!P3 LEA R16, P5, R171, R16, 0x1 ;  /* 0x00000010ab10b211 */ /* 0x000fe400078a08ff */
[-C--:B--2---:R-:W-:Y:S02]  /*ef80*/  @!P2 LEA.HI.X R3, R169, R0.reuse, R183, 0x1, P4 ;  /* 0x00000000a903a211 */ /* 0x084fe400020f0cb7 */
[----:B------:R-:W-:-:S03]  /*ef90*/  @!P3 LEA.HI.X R17, R171, R0, R182, 0x1, P5 ;  /* 0x00000000ab11b211 */ /* 0x000fc600028f0cb6 */
[----:B-----5:R3:W-:Y:S04]  /*efa0*/  @!P2 ST.E.128 desc[UR44][R2.64], R24 ;  /* 0x000000180200a985 */ /* 0x0207e8000c101d2c */
[----:B------:R3:W-:Y:S02]  /*efb0*/  @!P3 ST.E.128 desc[UR44][R16.64], R40 ;  /* 0x000000281000b985 */ /* 0x0007e4000c101d2c */
.L_x_1354:
[----:B------:R-:W-:Y:S05]  /*efc0*/  BSYNC B1 ;  /* 0x0000000000017941 */ /* 0x000fea0003800000 */
.L_x_1353:
[----:B--2---:R2:W4:Y:S01]  /*efd0*/  SHFL.IDX PT, R0, R20, 0x1, 0x181f ;  /* 0x00381f0014007f89 */ /* 0x00452200000e0000 */
[----:B------:R-:W-:Y:S03]  /*efe0*/  BSSY B1, `(.L_x_1355) ;  /* 0x000000c000017945 */ /* 0x000fe60003800000 */
[----:B-1-3--:R2:W1:Y:S01]  /*eff0*/  SHFL.IDX PT, R16, R19, 0x1, 0x181f ;  /* 0x00381f0013107f89 */ /* 0x00a46200000e0000 */
[----:B------:R-:W-:Y:S05]  /*f000*/  @P0 BRA `(.L_x_1356) ;  /* 0x0000000000240947 */ /* 0x000fea0003800000 */
[----:B------:R-:W-:Y:S02]  /*f010*/  ULDC UR4, c[0x0][0xac8] ;  /* 0x0002b20000047ab9 */ /* 0x000fe40000000800 */
[----:B------:R-:W-:Y:S02]  /*f020*/  ISETP.GE.AND P3, PT, R169, UR4, PT ;  /* 0x00000004a9007c0c */ /* 0x000fe4000bf66270 */
[----:B------:R-:W-:-:S11]  /*f030*/  ISETP.GE.AND P4, PT, R171, UR4, PT ;  /* 0x00000004ab007c0c */ /* 0x000fd6000bf86270 */
[-C--:B01----:R-:W-:Y:S02]  /*f040*/  @!P3 LEA R2, P0, R169, R16.reuse, 0x1 ;  /* 0x00000010a902b211 */ /* 0x083fe400078008ff */
[----:B------:R-:W-:Y:S02]  /*f050*/  @!P4 LEA R16, P2, R171, R16, 0x1 ;  /* 0x00000010ab10c211 */ /* 0x000fe400078408ff */
[-C--:B----4-:R-:W-:Y:S02]  /*f060*/  @!P3 LEA.HI.X R3, R169, R0.reuse, R183, 0x1, P0 ;  /* 0x00000000a903b211 */ /* 0x090fe400000f0cb7 */
[----:B------:R-:W-:-:S03]  /*f070*/  @!P4 LEA.HI.X R17, R171, R0, R182, 0x1, P2 ;  /* 0x00000000ab11c211 */ /* 0x000fc600010f0cb6 */
[----:B-----5:R3:W-:Y:S04]  /*f080*/  @!P3 ST.E.128 desc[UR44][R2.64], R12 ;  /* 0x0000000c0200b985 */ /* 0x0207e8000c101d2c */
[----:B------:R3:W-:Y:S02]  /*f090*/  @!P4 ST.E.128 desc[UR44][R16.64], R36 ;  /* 0x000000241000c985 */ /* 0x0007e4000c101d2c */
.L_x_1356:
[----:B------:R-:W-:Y:S05]  /*f0a0*/  BSYNC B1 ;  /* 0x0000000000017941 */ /* 0x000fea0003800000 */
.L_x_1355:
[----:B----4-:R4:W0:Y:S01]  /*f0b0*/  SHFL.IDX PT, R0, R20, 0x2, 0x181f ;  /* 0x00581f0014007f89 */ /* 0x01082200000e0000 */
[----:B------:R-:W-:Y:S03]  /*f0c0*/  BSSY B1, `(.L_x_1357) ;  /* 0x000000c000017945 */ /* 0x000fe60003800000 */
[----:B---3-5:R4:W3:Y:S01]  /*f0d0*/  SHFL.IDX PT, R12, R19, 0x2, 0x181f ;  /* 0x00581f00130c7f89 */ /* 0x0288e200000e0000 */
[----:B------:R-:W-:Y:S05]  /*f0e0*/  @P1 BRA `(.L_x_1358) ;  /* 0x0000000000241947 */ /* 0x000fea0003800000 */
[----:B------:R-:W-:Y:S02]  /*f0f0*/  ULDC UR4, c[0x0][0xac8] ;  /* 0x0002b20000047ab9 */ /* 0x000fe40000000800 */
[----:B------:R-:W-:Y:S02]  /*f100*/  ISETP.GE.AND P2, PT, R169, UR4, PT ;  /* 0x00000004a9007c0c */ /* 0x000fe4000bf46270 */
[----:B------:R-:W-:-:S11]  /*f110*/  ISETP.GE.AND P3, PT, R171, UR4, PT ;  /* 0x00000004ab007c0c */ /* 0x000fd6000bf66270 */
[-C--:B0--3--:R-:W-:Y:S02]  /*f120*/  @!P2 LEA R2, P0, R169, R12.reuse, 0x1 ;  /* 0x0000000ca902a211 */ /* 0x089fe400078008ff */
[----:B------:R-:W-:Y:S02]  /*f130*/  @!P3 LEA R12, P1, R171, R12, 0x1 ;  /* 0x0000000cab0cb211 */ /* 0x000fe400078208ff */
[-C--:B------:R-:W-:Y:S02]  /*f140*/  @!P2 LEA.HI.X R3, R169, R0.reuse, R183, 0x1, P0 ;  /* 0x00000000a903a211 */ /* 0x080fe400000f0cb7 */
[----:B------:R-:W-:-:S03]  /*f150*/  @!P3 LEA.HI.X R13, R171, R0, R182, 0x1, P1 ;  /* 0x00000000ab0db211 */ /* 0x000fc600008f0cb6 */
[----:B------:R0:W-:Y:S04]  /*f160*/  @!P2 ST.E.128 desc[UR44][R2.64], R4 ;  /* 0x000000040200a985 */ /* 0x0001e8000c101d2c */
[----:B------:R0:W-:Y:S02]  /*f170*/  @!P3 ST.E.128 desc[UR44][R12.64], R32 ;  /* 0x000000200c00b985 */ /* 0x0001e4000c101d2c */
.L_x_1358:
[----:B------:R-:W-:Y:S05]  /*f180*/  BSYNC B1 ;  /* 0x0000000000017941 */ /* 0x000fea0003800000 */
.L_x_1357:
[----:B0-----:R-:W-:Y:S01]  /*f190*/  VIADD R0, R44, 0x60 ;  /* 0x000000602c007836 */ /* 0x001fe20000000000 */
[----:B--2-4-:R-:W0:Y:S04]  /*f1a0*/  SHFL.IDX PT, R20, R20, 0x3, 0x181f ;  /* 0x00781f0014147f89 */ /* 0x014e2800000e0000 */
[----:B------:R-:W-:Y:S01]  /*f1b0*/  ISETP.GE.AND P0, PT, R0, R55, PT ;  /* 0x000000370000720c */ /* 0x000fe20003f06270 */
[----:B------:R2:W4:-:S12]  /*f1c0*/  SHFL.IDX PT, R4, R19, 0x3, 0x181f ;  /* 0x00781f0013047f89 */ /* 0x00051800000e0000 */
[----:B--2---:R-:W-:Y:S05]  /*f1d0*/  @P0 BRA `(.L_x_1359) ;  /* 0x0000000800dc0947 */ /* 0x004fea0003800000 */
[----:B------:R-:W-:Y:S02]  /*f1e0*/  ULDC UR4, c[0x0][0xac8] ;  /* 0x0002b20000047ab9 */ /* 0x000fe40000000800 */
[----:B------:R-:W-:-:S13]  /*f1f0*/  ISETP.GE.AND P1, PT, R169, UR4, PT ;  /* 0x00000004a9007c0c */ /* 0x000fda000bf26270 */
[----:B----4-:R-:W-:-:S04]  /*f200*/  @!P1 LEA R2, P0, R169, R4, 0x1 ;  /* 0x00000004a9029211 */ /* 0x010fc800078008ff */
[----:B0-----:R-:W-:Y:S02]  /*f210*/  @!P1 LEA.HI.X R3, R169, R20, R183, 0x1, P0 ;  /* 0x00000014a9039211 */ /* 0x001fe400000f0cb7 */
[----:B------:R-:W-:-:S03]  /*f220*/  ISETP.GE.AND P0, PT, R171, UR4, PT ;  /* 0x00000004ab007c0c */ /* 0x000fc6000bf06270 */
[----:B------:R0:W-:Y:S10]  /*f230*/  @!P1 ST.E.128 desc[UR44][R2.64], R8 ;  /* 0x0000000802009985 */ /* 0x0001f4000c101d2c */
[----:B------:R-:W-:Y:S05]  /*f240*/  @P0 BRA `(.L_x_1359) ;  /* 0x0000000800c00947 */ /* 0x000fea0003800000 */
[----:B0-----:R-:W-:-:S04]  /*f250*/  LEA R2, P0, R171, R4, 0x1 ;  /* 0x00000004ab027211 */ /* 0x001fc800078008ff */
[----:B------:R-:W-:-:S05]  /*f260*/  LEA.HI.X R3, R171, R20, R182, 0x1, P0 ;  /* 0x00000014ab037211 */ /* 0x000fca00000f0cb6 */
[----:B------:R0:W-:Y:S01]  /*f270*/  ST.E.128 desc[UR44][R2.64], R28 ;  /* 0x0000001c02007985 */ /* 0x0001e2000c101d2c */
[----:B------:R-:W-:Y:S05]  /*f280*/  BRA `(.L_x_1359) ;  /* 0x0000000800b07947 */ /* 0x000fea0003800000 */
.L_x_1351:
[----:B------:R-:W2:Y:S08]  /*f290*/  LDC.64 R4, c[0x0][0xc00] ;  /* 0x00030000ff047b82 */ /* 0x000eb00000000a00 */
[----:B0-----:R-:W0:Y:S01]  /*f2a0*/  LDC.64 R2, c[0x0][0xc00] ;  /* 0x00030000ff027b82 */ /* 0x001e220000000a00 */
[----:B------:R-:W-:Y:S01]  /*f2b0*/  ULDC UR4, c[0x0][0xa88] ;  /* 0x0002a20000047ab9 */ /* 0x000fe20000000800 */
[----:B------:R-:W-:-:S06]  /*f2c0*/  IMAD.MOV.U32 R6, RZ, RZ, RZ ;  /* 0x000000ffff067224 */ /* 0x000fcc00078e00ff */
[----:B------:R-:W3:Y:S01]  /*f2d0*/  LDC R17, c[0x0][0xbe8] ;  /* 0x0002fa00ff117b82 */ /* 0x000ee20000000800 */
[----:B--2---:R-:W-:-:S04]  /*f2e0*/  ISETP.NE.U32.AND P0, PT, R4, RZ, PT ;  /* 0x000000ff0400720c */ /* 0x004fc80003f05070 */
[----:B------:R-:W-:-:S03]  /*f2f0*/  ISETP.NE.AND.EX P0, PT, R5, RZ, PT, P0 ;  /* 0x000000ff0500720c */ /* 0x000fc60003f05300 */
[----:B------:R-:W2:Y:S01]  /*f300*/  LDC.64 R4, c[0x0][0xc08] ;  /* 0x00030200ff047b82 */ /* 0x000ea20000000a00 */
[----:B0-----:R-:W-:-:S04]  /*f310*/  IMAD.WIDE R2, R174, 0x4, R2 ;  /* 0x00000004ae027825 */ /* 0x001fc800078e0202 */
[----:B------:R-:W-:-:S05]  /*f320*/  IMAD.U32 R0, RZ, RZ, UR4 ;  /* 0x00000004ff007e24 */ /* 0x000fca000f8e00ff */
[----:B------:R0:W5:Y:S01]  /*f330*/  @P0 LDG.E R6, desc[UR44][R2.64] ;  /* 0x0000002c02060981 */ /* 0x000162000c1e1900 */
[----:B--2---:R-:W-:-:S04]  /*f340*/  ISETP.NE.U32.AND P1, PT, R4, RZ, PT ;  /* 0x000000ff0400720c */ /* 0x004fc80003f25070 */
[----:B------:R-:W-:-:S13]  /*f350*/  ISETP.NE.AND.EX P1, PT, R5, RZ, PT, P1 ;  /* 0x000000ff0500720c */ /* 0x000fda0003f25310 */
[----:B------:R-:W2:Y:S02]  /*f360*/  @P1 LDC.64 R4, c[0x0][0xc08] ;  /* 0x00030200ff041b82 */ /* 0x000ea40000000a00 */
[----:B--2---:R-:W-:-:S05]  /*f370*/  @P1 IMAD.WIDE R4, R174, 0x4, R4 ;  /* 0x00000004ae041825 */ /* 0x004fca00078e0204 */
[----:B------:R0:W5:Y:S01]  /*f380*/  @P1 LDG.E R0, desc[UR44][R4.64] ;  /* 0x0000002c04001981 */ /* 0x000162000c1e1900 */
[----:B---3--:R-:W-:Y:S02]  /*f390*/  ISETP.NE.AND P2, PT, R17, 0x1, PT ;  /* 0x000000011100780c */ /* 0x008fe40003f45270 */
[----:B------:R-:W-:Y:S02]  /*f3a0*/  ISETP.GE.AND P3, PT, R184, 0x80, PT ;  /* 0x00000080b800780c */ /* 0x000fe40003f66270 */
[----:B------:R-:W-:-:S09]  /*f3b0*/  SHF.R.S32.HI R7, RZ, 0x1f, R174 ;  /* 0x0000001fff077819 */ /* 0x000fd200000114ae */
[----:B------:R-:W2:Y:S08]  /*f3c0*/  @P2 LDC R16, c[0x0][0xbec] ;  /* 0x0002fb00ff102b82 */ /* 0x000eb00000000800 */
[----:B------:R-:W3:Y:S01]  /*f3d0*/  @P2 LDC R25, c[0x0][0xbf0] ;  /* 0x0002fc00ff192b82 */ /* 0x000ee20000000800 */
[----:B0-----:R-:W-:Y:S05]  /*f3e0*/  @P1 BRA `(.L_x_1360) ;  /* 0x0000000000101947 */ /* 0x001fea0003800000 */
[----:B------:R-:W-:Y:S05]  /*f3f0*/  @!P0 BRA `(.L_x_1360) ;  /* 0x00000000000c8947 */ /* 0x000fea0003800000 */
[----:B------:R-:W4:Y:S04]  /*f400*/  LDG.E R5, desc[UR44][R2.64] ;  /* 0x0000002c02057981 */ /* 0x000f28000c1e1900 */
[----:B-----5:R-:W4:Y:S02]  /*f410*/  LDG.E R0, desc[UR44][R2.64+0x4] ;  /* 0x0000042c02007981 */ /* 0x020f24000c1e1900 */
[----:B----4-:R-:W-:-:S07]  /*f420*/  IMAD.IADD R0, R0, 0x1, -R5 ;  /* 0x0000000100007824 */ /* 0x010fce00078e0a05 */
.L_x_1360:
[----:B------:R-:W-:Y:S01]  /*f430*/  BSSY B1, `(.L_x_1361) ;  /* 0x000002d000017945 */ /* 0x000fe20003800000 */
[----:B------:R-:W-:Y:S02]  /*f440*/  SHF.R.S32.HI R10, RZ, 0x1f, R173 ;  /* 0x0000001fff0a7819 */ /* 0x000fe400000114ad */
[----:B------:R-:W-:Y:S02]  /*f450*/  SEL R13, R174, RZ, !P0 ;  /* 0x000000ffae0d7207 */ /* 0x000fe40004000000 */
[----:B------:R-:W-:Y:S02]  /*f460*/  SEL R12, R7, RZ, !P0 ;  /* 0x000000ff070c7207 */ /* 0x000fe40004000000 */
[----:B-----5:R-:W-:Y:S01]  /*f470*/  SHF.R.S32.HI R11, RZ, 0x1f, R6 ;  /* 0x0000001fff0b7819 */ /* 0x020fe20000011406 */
[----:B------:R-:W-:Y:S06]  /*f480*/  @P3 BRA `(.L_x_1362) ;  /* 0x00000000009c3947 */ /* 0x000fec0003800000 */
[----:B------:R-:W0:Y:S01]  /*f490*/  S2R R3, SR_TID.X ;  /* 0x0000000000037919 */ /* 0x000e220000002100 */
[----:B------:R-:W4:Y:S02]  /*f4a0*/  LDC R14, c[0x0][0xbe8] ;  /* 0x0002fa00ff0e7b82 */ /* 0x000f240000000800 */
[----:B----4-:R-:W-:Y:S01]  /*f4b0*/  IMAD R2, R0, R14, RZ ;  /* 0x0000000e00027224 */ /* 0x010fe200078e02ff */
[----:B0-----:R-:W-:-:S04]  /*f4c0*/  IADD3 R9, R19, -0x80, R3 ;  /* 0xffffff8013097810 */ /* 0x001fc80007ffe003 */
        /* <DEDUP_REMOVED lines=9> */
[----:B------:R-:W0:Y:S01]  /*f560*/  @P0 LDC R4, c[0x0][0xbec] ;  /* 0x0002fb00ff040b82 */ /* 0x000e220000000800 */
[----:B------:R-:W-:Y:S01]  /*f570*/  IMAD R7, R173, UR5, R8 ;  /* 0x00000005ad077c24 */ /* 0x000fe2000f8e0208 */
[----:B------:R-:W-:-:S03]  /*f580*/  ULDC.64 UR4, c[0x0][0xb98] ;  /* 0x0002e60000047ab9 */ /* 0x000fc60000000a00 */
[----:B------:R-:W-:-:S03]  /*f590*/  IMAD.IADD R3, R3, 0x1, R7 ;  /* 0x0000000103037824 */ /* 0x000fc600078e0207 */
[----:B------:R-:W4:Y:S01]  /*f5a0*/  @P0 LDC R15, c[0x0][0xbf0] ;  /* 0x0002fc00ff0f0b82 */ /* 0x000f220000000800 */
[----:B------:R-:W-:-:S04]  /*f5b0*/  IMAD.WIDE.U32 R2, R13, UR4, R2 ;  /* 0x000000040d027c25 */ /* 0x000fc8000f8e0002 */
[----:B0-----:R-:W-:-:S05]  /*f5c0*/  @P0 IMAD.HI.U32 R4, R9, R4, RZ ;  /* 0x0000000409040227 */ /* 0x001fca00078e00ff */
[----:B----4-:R-:W-:Y:S01]  /*f5d0*/  @P0 SHF.R.U32.HI R5, RZ, R15, R4 ;  /* 0x0000000fff050219 */ /* 0x010fe20000011604 */
[----:B------:R-:W-:-:S03]  /*f5e0*/  IMAD R4, R12, UR4, RZ ;  /* 0x000000040c047c24 */ /* 0x000fc6000f8e02ff */
[----:B------:R-:W-:Y:S01]  /*f5f0*/  IADD3 R2, P0, R5, R2, RZ ;  /* 0x0000000205027210 */ /* 0x000fe20007f1e0ff */
[----:B------:R-:W-:Y:S02]  /*f600*/  IMAD.MOV R7, RZ, RZ, -R5 ;  /* 0x000000ffff077224 */ /* 0x000fe400078e0a05 */
[----:B------:R-:W-:Y:S01]  /*f610*/  IMAD R8, R13, UR5, R4 ;  /* 0x000000050d087c24 */ /* 0x000fe2000f8e0204 */
[----:B------:R-:W-:Y:S01]  /*f620*/  ULDC.64 UR4, c[0x0][0xb88] ;  /* 0x0002e20000047ab9 */ /* 0x000fe20000000a00 */
[----:B------:R-:W-:Y:S01]  /*f630*/  IMAD R7, R14, R7, R9 ;  /* 0x000000070e077224 */ /* 0x000fe200078e0209 */
[----:B------:R-:W-:-:S04]  /*f640*/  SHF.R.S32.HI R9, RZ, 0x1f, R5 ;  /* 0x0000001fff097819 */ /* 0x000fc80000011405 */
        /* <DEDUP_REMOVED lines=11> */
.L_x_1362:
[----:B------:R-:W-:Y:S05]  /*f700*/  BSYNC B1 ;  /* 0x0000000000017941 */ /* 0x000fea0003800000 */
.L_x_1361:
[----:B------:R-:W-:Y:S01]  /*f710*/  ULDC.64 UR4, c[0x0][0xaa0] ;  /* 0x0002a80000047ab9 */ /* 0x000fe20000000a00 */
[----:B0-----:R-:W-:Y:S01]  /*f720*/  IMAD R4, R172, 0x20, R175 ;  /* 0x00000020ac047824 */ /* 0x001fe200078e02af */
[----:B------:R-:W-:Y:S01]  /*f730*/  BSSY B1, `(.L_x_1363) ;  /* 0x0000037000017945 */ /* 0x000fe20003800000 */
[----:B------:R-:W-:Y:S02]  /*f740*/  IMAD R3, R11, UR4, RZ ;  /* 0x000000040b037c24 */ /* 0x000fe4000f8e02ff */
[----:B------:R-:W-:Y:S02]  /*f750*/  IMAD.IADD R9, R19, 0x1, R4 ;  /* 0x0000000113097824 */ /* 0x000fe400078e0204 */
[C---:B------:R-:W-:Y:S02]  /*f760*/  IMAD R5, R6.reuse, UR5, R3 ;  /* 0x0000000506057c24 */ /* 0x040fe4000f8e0203 */
[----:B------:R-:W-:Y:S01]  /*f770*/  IMAD.WIDE.U32 R2, R6, UR4, RZ ;  /* 0x0000000406027c25 */ /* 0x000fe2000f8e00ff */
[----:B------:R-:W-:-:S03]  /*f780*/  ULDC.64 UR4, c[0x0][0xae8] ;  /* 0x0002ba0000047ab9 */ /* 0x000fc60000000a00 */
[----:B------:R-:W-:Y:S02]  /*f790*/  IMAD.IADD R3, R3, 0x1, R5 ;  /* 0x0000000103037824 */ /* 0x000fe400078e0205 */
[----:B------:R-:W-:Y:S02]  /*f7a0*/  IMAD R6, R10, UR4, RZ ;  /* 0x000000040a067c24 */ /* 0x000fe4000f8e02ff */
[----:B--2---:R-:W-:-:S04]  /*f7b0*/  @P2 IMAD.HI.U32 R4, R9, R16, RZ ;  /* 0x0000001009042227 */ /* 0x004fc800078e00ff */
[C---:B------:R-:W-:Y:S02]  /*f7c0*/  IMAD R7, R173.reuse, UR5, R6 ;  /* 0x00000005ad077c24 */ /* 0x040fe4000f8e0206 */
[----:B------:R-:W-:Y:S01]  /*f7d0*/  IMAD.WIDE.U32 R2, R173, UR4, R2 ;  /* 0x00000004ad027c25 */ /* 0x000fe2000f8e0002 */
[----:B------:R-:W-:-:S03]  /*f7e0*/  ULDC.64 UR4, c[0x0][0xaf0] ;  /* 0x0002bc0000047ab9 */ /* 0x000fc60000000a00 */
[----:B------:R-:W-:Y:S01]  /*f7f0*/  IMAD.MOV.U32 R5, RZ, RZ, R9 ;  /* 0x000000ffff057224 */ /* 0x000fe200078e0009 */
[----:B---3--:R-:W-:Y:S01]  /*f800*/  @P2 SHF.R.U32.HI R5, RZ, R25, R4 ;  /* 0x00000019ff052219 */ /* 0x008fe20000011604 */
[----:B------:R-:W-:Y:S02]  /*f810*/  IMAD R6, R12, UR4, RZ ;  /* 0x000000040c067c24 */ /* 0x000fe4000f8e02ff */
[----:B------:R-:W-:Y:S01]  /*f820*/  IMAD.IADD R3, R3, 0x1, R7 ;  /* 0x0000000103037824 */ /* 0x000fe200078e0207 */
[----:B------:R-:W-:Y:S01]  /*f830*/  SHF.R.S32.HI R4, RZ, 0x1f, R5 ;  /* 0x0000001fff047819 */ /* 0x000fe20000011405 */
        /* <DEDUP_REMOVED lines=13> */
[----:B------:R-:W-:Y:S02]  /*f910*/  IMAD.IADD R8, R175, 0x1, R19 ;  /* 0x00000001af087824 */ /* 0x000fe400078e0213 */
[----:B------:R-:W-:Y:S02]  /*f920*/  IMAD R17, R0, R17, RZ ;  /* 0x0000001100117224 */ /* 0x000fe400078e02ff */
[C---:B------:R-:W-:Y:S02]  /*f930*/  IMAD R5, R7.reuse, UR5, R4 ;  /* 0x0000000507057c24 */ /* 0x040fe4000f8e0204 */
[----:B------:R-:W-:Y:S01]  /*f940*/  IMAD.WIDE.U32 R2, R7, UR4, R2 ;  /* 0x0000000407027c25 */ /* 0x000fe2000f8e0002 */
[----:B------:R-:W-:Y:S01]  /*f950*/  ISETP.GE.AND P2, PT, R8, R17, PT ;  /* 0x000000110800720c */ /* 0x000fe20003f46270 */
[----:B------:R-:W-:-:S02]  /*f960*/  ULDC.64 UR4, c[0x0][0xa80] ;  /* 0x0002a00000047ab9 */ /* 0x000fc40000000a00 */
[----:B------:R-:W-:Y:S01]  /*f970*/  VIADD R0, R8, 0x20 ;  /* 0x0000002008007836 */ /* 0x000fe20000000000 */
[----:B------:R-:W-:Y:S01]  /*f980*/  LEA R4, P3, R2, UR4, 0x1 ;  /* 0x0000000402047c11 */ /* 0x000fe2000f8608ff */
[----:B------:R-:W-:-:S03]  /*f990*/  IMAD.IADD R3, R3, 0x1, R5 ;  /* 0x0000000103037824 */ /* 0x000fc600078e0205 */
[-C--:B------:R-:W-:Y:S01]  /*f9a0*/  ISETP.GE.AND P1, PT, R0, R17.reuse, PT ;  /* 0x000000110000720c */ /* 0x080fe20003f26270 */
[----:B------:R-:W-:Y:S01]  /*f9b0*/  VIADD R0, R8, 0x40 ;  /* 0x0000004008007836 */ /* 0x000fe20000000000 */
[----:B------:R-:W-:Y:S02]  /*f9c0*/  LEA.HI.X R5, R2, UR5, R3, 0x1, P3 ;  /* 0x0000000502057c11 */ /* 0x000fe400098f0c03 */
[----:B------:R0:W2:Y:S02]  /*f9d0*/  SHFL.IDX PT, R2, R4, RZ, 0x181f ;  /* 0x00181fff04027589 */ /* 0x0000a400000e0000 */
[----:B------:R-:W-:Y:S02]  /*f9e0*/  ISETP.GE.AND P0, PT, R0, R17, PT ;  /* 0x000000110000720c */ /* 0x000fe40003f06270 */
[----:B------:R0:W3:Y:S01]  /*f9f0*/  SHFL.IDX PT, R0, R5, RZ, 0x181f ;  /* 0x00181fff05007589 */ /* 0x0000e200000e0000 */
[----:B------:R-:W-:Y:S10]  /*fa00*/  @P2 BRA `(.L_x_1364) ;  /* 0x0000000000242947 */ /* 0x000ff40003800000 */
[----:B------:R-:W-:Y:S02]  /*fa10*/  ULDC UR4, c[0x0][0xac8] ;  /* 0x0002b20000047ab9 */ /* 0x000fe40000000800 */
[----:B------:R-:W-:Y:S02]  /*fa20*/  ISETP.GE.AND P4, PT, R169, UR4, PT ;  /* 0x00000004a9007c0c */ /* 0x000fe4000bf86270 */
[----:B------:R-:W-:-:S11]  /*fa30*/  ISETP.GE.AND P5, PT, R171, UR4, PT ;  /* 0x00000004ab007c0c */ /* 0x000fd6000bfa6270 */
[-C--:B--2---:R-:W-:Y:S02]  /*fa40*/  @!P4 LEA R6, P2, R169, R2.reuse, 0x1 ;  /* 0x00000002a906c211 */ /* 0x084fe400078408ff */
[----:B------:R-:W-:Y:S02]  /*fa50*/  @!P5 LEA R2, P3, R171, R2, 0x1 ;  /* 0x00000002ab02d211 */ /* 0x000fe400078608ff */
[-C--:B---3--:R-:W-:Y:S02]  /*fa60*/  @!P4 LEA.HI.X R7, R169, R0.reuse, R183, 0x1, P2 ;  /* 0x00000000a907c211 */ /* 0x088fe400010f0cb7 */
[----:B------:R-:W-:-:S03]  /*fa70*/  @!P5 LEA.HI.X R3, R171, R0, R182, 0x1, P3 ;  /* 0x00000000ab03d211 */ /* 0x000fc600018f0cb6 */
[----:B------:R4:W-:Y:S04]  /*fa80*/  @!P4 ST.E.128 desc[UR44][R6.64], RZ ;  /* 0x000000ff0600c985 */ /* 0x0009e8000c101d2c */
[----:B------:R4:W-:Y:S02]  /*fa90*/  @!P5 ST.E.128 desc[UR44][R2.64], RZ ;  /* 0x000000ff0200d985 */ /* 0x0009e4000c101d2c */
.L_x_1364:
[----:B------:R-:W-:Y:S05]  /*faa0*/  BSYNC B1 ;  /* 0x0000000000017941 */ /* 0x000fea0003800000 */
.L_x_1363:
[----:B---3--:R3:W0:Y:S01]  /*fab0*/  SHFL.IDX PT, R0, R5, 0x1, 0x181f ;  /* 0x00381f0005007f89 */ /* 0x00862200000e0000 */
[----:B------:R-:W-:Y:S03]  /*fac0*/  BSSY B1, `(.L_x_1365) ;  /* 0x000000c000017945 */ /* 0x000fe60003800000 */
[----:B--2-4-:R3:W2:Y:S01]  /*fad0*/  SHFL.IDX PT, R2, R4, 0x1, 0x181f ;  /* 0x00381f0004027f89 */ /* 0x0146a200000e0000 */
[----:B------:R-:W-:Y:S05]  /*fae0*/  @P1 BRA `(.L_x_1366) ;  /* 0x0000000000241947 */ /* 0x000fea0003800000 */
[----:B------:R-:W-:Y:S02]  /*faf0*/  ULDC UR4, c[0x0][0xac8] ;  /* 0x0002b20000047ab9 */ /* 0x000fe40000000800 */
[----:B------:R-:W-:Y:S02]  /*fb00*/  ISETP.GE.AND P3, PT, R169, UR4, PT ;  /* 0x00000004a9007c0c */ /* 0x000fe4000bf66270 */
[----:B------:R-:W-:-:S11]  /*fb10*/  ISETP.GE.AND P4, PT, R171, UR4, PT ;  /* 0x00000004ab007c0c */ /* 0x000fd6000bf86270 */
[-C--:B--2---:R-:W-:Y:S02]  /*fb20*/  @!P3 LEA R6, P1, R169, R2.reuse, 0x1 ;  /* 0x00000002a906b211 */ /* 0x084fe400078208ff */
[----:B------:R-:W-:Y:S02]  /*fb30*/  @!P4 LEA R2, P2, R171, R2, 0x1 ;  /* 0x00000002ab02c211 */ /* 0x000fe400078408ff */
[-C--:B0-----:R-:W-:Y:S02]  /*fb40*/  @!P3 LEA.HI.X R7, R169, R0.reuse, R183, 0x1, P1 ;  /* 0x00000000a907b211 */ /* 0x081fe400008f0cb7 */
[----:B------:R-:W-:-:S03]  /*fb50*/  @!P4 LEA.HI.X R3, R171, R0, R182, 0x1, P2 ;  /* 0x00000000ab03c211 */ /* 0x000fc600010f0cb6 */
[----:B------:R4:W-:Y:S04]  /*fb60*/  @!P3 ST.E.128 desc[UR44][R6.64], RZ ;  /* 0x000000ff0600b985 */ /* 0x0009e8000c101d2c */
[----:B------:R4:W-:Y:S02]  /*fb70*/  @!P4 ST.E.128 desc[UR44][R2.64], RZ ;  /* 0x000000ff0200c985 */ /* 0x0009e4000c101d2c */
.L_x_1366:
[----:B------:R-:W-:Y:S05]  /*fb80*/  BSYNC B1 ;  /* 0x0000000000017941 */ /* 0x000fea0003800000 */
.L_x_1365:
[----:B0-----:R0:W0:Y:S01]  /*fb90*/  SHFL.IDX PT, R0, R5, 0x2, 0x181f ;  /* 0x00581f0005007f89 */ /* 0x00102200000e0000 */
[----:B------:R-:W-:Y:S03]  /*fba0*/  BSSY B1, `(.L_x_1367) ;  /* 0x000000c000017945 */ /* 0x000fe60003800000 */
[----:B--2-4-:R2:W4:Y:S01]  /*fbb0*/  SHFL.IDX PT, R2, R4, 0x2, 0x181f ;  /* 0x00581f0004027f89 */ /* 0x01452200000e0000 */
[----:B------:R-:W-:Y:S05]  /*fbc0*/  @P0 BRA `(.L_x_1368) ;  /* 0x0000000000240947 */ /* 0x000fea0003800000 */
[----:B------:R-:W-:Y:S02]  /*fbd0*/  ULDC UR4, c[0x0][0xac8] ;  /* 0x0002b20000047ab9 */ /* 0x000fe40000000800 */
[----:B------:R-:W-:Y:S02]  /*fbe0*/  ISETP.GE.AND P2, PT, R169, UR4, PT ;  /* 0x00000004a9007c0c */ /* 0x000fe4000bf46270 */
[----:B------:R-:W-:-:S11]  /*fbf0*/  ISETP.GE.AND P3, PT, R171, UR4, PT ;  /* 0x00000004ab007c0c */ /* 0x000fd6000bf66270 */
[-C--:B----4-:R-:W-:Y:S02]  /*fc00*/  @!P2 LEA R6, P0, R169, R2.reuse, 0x1 ;  /* 0x00000002a906a211 */ /* 0x090fe400078008ff */
[----:B------:R-:W-:Y:S02]  /*fc10*/  @!P3 LEA R2, P1, R171, R2, 0x1 ;  /* 0x00000002ab02b211 */ /* 0x000fe400078208ff */
[-C--:B0-----:R-:W-:Y:S02]  /*fc20*/  @!P2 LEA.HI.X R7, R169, R0.reuse, R183, 0x1, P0 ;  /* 0x00000000a907a211 */ /* 0x081fe400000f0cb7 */
[----:B------:R-:W-:-:S03]  /*fc30*/  @!P3 LEA.HI.X R3, R171, R0, R182, 0x1, P1 ;  /* 0x00000000ab03b211 */ /* 0x000fc600008f0cb6 */
[----:B------:R0:W-:Y:S04]  /*fc40*/  @!P2 ST.E.128 desc[UR44][R6.64], RZ ;  /* 0x000000ff0600a985 */ /* 0x0001e8000c101d2c */
[----:B------:R0:W-:Y:S02]  /*fc50*/  @!P3 ST.E.128 desc[UR44][R2.64], RZ ;  /* 0x000000ff0200b985 */ /* 0x0001e4000c101d2c */
.L_x_1368:
[----:B------:R-:W-:Y:S05]  /*fc60*/  BSYNC B1 ;  /* 0x0000000000017941 */ /* 0x000fea0003800000 */
.L_x_1367:
[----:B0-----:R-:W-:Y:S01]  /*fc70*/  VIADD R0, R8, 0x60 ;  /* 0x0000006008007836 */ /* 0x001fe20000000000 */
[----:B------:R0:W0:Y:S04]  /*fc80*/  SHFL.IDX PT, R6, R5, 0x3, 0x181f ;  /* 0x00781f0005067f89 */ /* 0x00002800000e0000 */
[----:B------:R-:W-:Y:S01]  /*fc90*/  ISETP.GE.AND P0, PT, R0, R17, PT ;  /* 0x000000110000720c */ /* 0x000fe20003f06270 */
[----:B----4-:R4:W0:-:S12]  /*fca0*/  SHFL.IDX PT, R2, R4, 0x3, 0x181f ;  /* 0x00781f0004027f89 */ /* 0x01081800000e0000 */
[----:B----4-:R-:W-:Y:S05]  /*fcb0*/  @P0 BRA `(.L_x_1359) ;  /* 0x0000000000240947 */ /* 0x010fea0003800000 */
[----:B------:R-:W-:Y:S02]  /*fcc0*/  ULDC UR4, c[0x0][0xac8] ;  /* 0x0002b20000047ab9 */ /* 0x000fe40000000800 */
[----:B------:R-:W-:Y:S02]  /*fcd0*/  ISETP.GE.AND P2, PT, R169, UR4, PT ;  /* 0x00000004a9007c0c */ /* 0x000fe4000bf46270 */
[----:B------:R-:W-:-:S11]  /*fce0*/  ISETP.GE.AND P3, PT, R171, UR4, PT ;  /* 0x00000004ab007c0c */ /* 0x000fd6000bf66270 */
[-C--:B0-23--:R-:W-:Y:S02]  /*fcf0*/  @!P2 LEA R4, P0, R169, R2.reuse, 0x1 ;  /* 0x00000002a904a211 */ /* 0x08dfe400078008ff */
[----:B------:R-:W-:Y:S02]  /*fd00*/  @!P3 LEA R2, P1, R171, R2, 0x1 ;  /* 0x00000002ab02b211 */ /* 0x000fe400078208ff */
[-C--:B------:R-:W-:Y:S02]  /*fd10*/  @!P2 LEA.HI.X R5, R169, R6.reuse, R183, 0x1, P0 ;  /* 0x00000006a905a211 */ /* 0x080fe400000f0cb7 */
[----:B------:R-:W-:-:S03]  /*fd20*/  @!P3 LEA.HI.X R3, R171, R6, R182, 0x1, P1 ;  /* 0x00000006ab03b211 */ /* 0x000fc600008f0cb6 */
[----:B------:R4:W-:Y:S04]  /*fd30*/  @!P2 ST.E.128 desc[UR44][R4.64], RZ ;  /* 0x000000ff0400a985 */ /* 0x0009e8000c101d2c */
[----:B------:R4:W-:Y:S02]  /*fd40*/  @!P3 ST.E.128 desc[UR44][R2.64], RZ ;  /* 0x000000ff0200b985 */ /* 0x0009e4000c101d2c */
.L_x_1359:
[----:B------:R-:W-:Y:S05]  /*fd50*/  BSYNC B0 ;  /* 0x0000000000007941 */ /* 0x000fea0003800000 */
.L_x_1350:
[----:B------:R-:W-:Y:S02]  /*fd60*/  ULDC UR4, c[0x0][0xc3c] ;  /* 0x00030f0000047ab9 */ /* 0x000fe40000000800 */
[----:B-1----:R-:W-:-:S13]  /*fd70*/  ISETP.GE.AND P0, PT, R23, UR4, PT ;  /* 0x0000000417007c0c */ /* 0x002fda000bf06270 */
[----:B------:R-:W-:Y:S05]  /*fd80*/  @!P0 BRA `(.L_x_1369) ;  /* 0xffffff0c00e48947 */ /* 0x000fea000383ffff */
[----:B------:R-:W-:Y:S05]  /*fd90*/  EXIT ;  /* 0x000000000000794d */ /* 0x000fea0003800000 */
.L_x_1260:
        /* <DEDUP_REMOVED lines=18> */
[----:B------:R-:W3:Y:S01]  /*fec0*/  LDC R9, c[0x0][0xc38] ;  /* 0x00030e00ff097b82 */ /* 0x000ee20000000800 */
[----:B--2---:R-:W-:-:S04]  /*fed0*/  LOP3.LUT R5, R4, 0x1f, RZ, 0xc0, !PT ;  /* 0x0000001f04057812 */ /* 0x004fc800078ec0ff */
[----:B------:R-:W-:-:S04]  /*fee0*/  ISETP.NE.AND P0, PT, R5, 0x1f, PT ;  /* 0x0000001f0500780c */ /* 0x000fc80003f05270 */
[----:B------:R-:W-:-:S13]  /*fef0*/  ISETP.GE.OR P1, PT, R5, UR4, !P0 ;  /* 0x0000000405007c0c */ /* 0x000fda000c726670 */
[----:B0-----:R-:W0:Y:S02]  /*ff00*/  @!P1 LDC.64 R2, c[0x0][0xc80] ;  /* 0x00032000ff029b82 */ /* 0x001e240000000a00 */
[----:B0-----:R-:W-:-:S05]  /*ff10*/  @!P1 IMAD.WIDE.U32 R2, R5, 0x4, R2 ;  /* 0x0000000405029825 */ /* 0x001fca00078e0002 */
[----:B------:R-:W2:Y:S01]  /*ff20*/  @!P1 LDG.E R0, desc[UR44][R2.64] ;  /* 0x0000002c02009981 */ /* 0x000ea2000c1e1900 */
[C---:B------:R-:W-:Y:S01]  /*ff30*/  ISETP.NE.AND P1, PT, R5.reuse, RZ, PT ;  /* 0x000000ff0500720c */ /* 0x040fe20003f25270 */
[----:B-1----:R-:W-:Y:S01]  /*ff40*/  IMAD.MOV.U32 R16, RZ, RZ, RZ ;  /* 0x000000ffff107224 */ /* 0x002fe200078e00ff */
[C---:B------:R-:W-:Y:S02]  /*ff50*/  ISETP.GE.U32.AND P2, PT, R5.reuse, 0x2, PT ;  /* 0x000000020500780c */ /* 0x040fe40003f46070 */
        /* <DEDUP_REMOVED lines=19> */
[----:B------:R-:W3:Y:S02]  /*10090*/  SHFL.IDX PT, R4, R8, 0x1f, 0x1f ;  /* 0x03e01f0008047f89 */ /* 0x000ee400000e0000 */
[----:B---3--:R-:W-:Y:S02]  /*100a0*/  IMAD R6, R4, R9, RZ ;  /* 0x0000000904067224 */ /* 0x008fe400078e02ff */
[----:B------:R-:W-:Y:S02]  /*100b0*/  IMAD.MOV.U32 R4, RZ, RZ, RZ ;  /* 0x000000ffff047224 */ /* 0x000fe400078e00ff */
[----:B------:R-:W-:Y:S01]  /*100c0*/  IMAD.MOV.U32 R3, RZ, RZ, R6 ;  /* 0x000000ffff037224 */ /* 0x000fe200078e0006 */
[----:B0-----:R-:W-:-:S13]  /*100d0*/  ISETP.GT.AND P6, PT, R6, R7, PT ;  /* 0x000000070600720c */ /* 0x001fda0003fc4270 */
[----:B------:R-:W-:Y:S05]  /*100e0*/  @P6 BRA `(.L_x_1371) ;  /* 0x0000000000906947 */ /* 0x000fea0003800000 */
[----:B------:R-:W-:Y:S01]  /*100f0*/  IMAD.MOV.U32 R6, RZ, RZ, R3 ;  /* 0x000000ffff067224 */ /* 0x000fe200078e0003 */
[----:B------:R-:W-:Y:S01]  /*10100*/  ULDC UR4, c[0x0][0xc3c] ;  /* 0x00030f0000047ab9 */ /* 0x000fe20000000800 */
[----:B------:R-:W-:-:S07]  /*10110*/  IMAD.MOV.U32 R4, RZ, RZ, RZ ;  /* 0x000000ffff047224 */ /* 0x000fce00078e00ff */
.L_x_1375:
[----:B------:R-:W-:-:S05]  /*10120*/  VIADD R4, R4, 0x1f ;  /* 0x0000001f04047836 */ /* 0x000fca0000000000 */
[----:B------:R-:W-:-:S13]  /*10130*/  ISETP.GE.AND P6, PT, R4, UR4, PT ;  /* 0x0000000404007c0c */ /* 0x000fda000bfc6270 */
[----:B------:R-:W-:Y:S05]  /*10140*/  @P6 BRA `(.L_x_1372) ;  /* 0x0000000400b46947 */ /* 0x000fea0003800000 */
[----:B------:R-:W-:Y:S01]  /*10150*/  IMAD.IADD R9, R5, 0x1, R4 ;  /* 0x0000000105097824 */ /* 0x000fe200078e0204 */
[----:B------:R-:W-:Y:S01]  /*10160*/  BSSY B0, `(.L_x_1373) ;  /* 0x0000007000007945 */ /* 0x000fe20003800000 */
[----:B------:R-:W-:-:S03]  /*10170*/  IMAD.MOV.U32 R0, RZ, RZ, RZ ;  /* 0x000000ffff007224 */ /* 0x000fc600078e00ff */
[----:B------:R-:W-:-:S13]  /*10180*/  ISETP.GE.OR P6, PT, R9, UR4, !P0 ;  /* 0x0000000409007c0c */ /* 0x000fda000c7c6670 */
[----:B------:R-:W-:Y:S05]  /*10190*/  @P6 BRA `(.L_x_1374) ;  /* 0x00000000000c6947 */ /* 0x000fea0003800000 */
[----:B------:R-:W0:Y:S02]  /*101a0*/  LDC.64 R2, c[0x0][0xc80] ;  /* 0x00032000ff027b82 */ /* 0x000e240000000a00 */
[----:B0-----:R-:W-:-:S05]  /*101b0*/  IMAD.WIDE R2, R9, 0x4, R2 ;  /* 0x0000000409027825 */ /* 0x001fca00078e0202 */
[----:B------:R0:W5:Y:S02]  /*101c0*/  LDG.E R0, desc[UR44][R2.64] ;  /* 0x0000002c02007981 */ /* 0x000164000c1e1900 */
.L_x_1374:
[----:B------:R-:W-:Y:S05]  /*101d0*/  BSYNC B0 ;  /* 0x0000000000007941 */ /* 0x000fea0003800000 */
.L_x_1373:
        /* <DEDUP_REMOVED lines=21> */
.L_x_1371:
[----:B------:R-:W-:-:S04]  /*10330*/  IMAD.IADD R13, R6, 0x1, -R3 ;  /* 0x00000001060d7824 */ /* 0x000fc800078e0a03 */
[----:B------:R-:W-:-:S05]  /*10340*/  IMAD R2, R8, R9, R13 ;  /* 0x0000000908027224 */ /* 0x000fca00078e020d */
[----:B------:R-:W-:Y:S02]  /*10350*/  ISETP.GT.AND P0, PT, R2, R7, PT ;  /* 0x000000070200720c */ /* 0x000fe40003f04270 */
[----:B------:R-:W0:Y:S11]  /*10360*/  LDC.64 R2, c[0x0][0xc90] ;  /* 0x00032400ff027b82 */ /* 0x000e360000000a00 */
[----:B------:R-:W-:-:S04]  /*10370*/  VOTE.ANY R10, PT, !P0 ;  /* 0x00000000000a7806 */ /* 0x000fc800040e0100 */
[----:B------:R-:W1:Y:S02]  /*10380*/  POPC R15, R10 ;  /* 0x0000000a000f7309 */ /* 0x000e640000000000 */
[----:B-1----:R-:W-:-:S04]  /*10390*/  IMAD.IADD R19, R15, 0x1, R4 ;  /* 0x000000010f137824 */ /* 0x002fc800078e0204 */
[----:B0-----:R-:W-:-:S05]  /*103a0*/  IMAD.WIDE R2, R19, 0x4, R2 ;  /* 0x0000000413027825 */ /* 0x001fca00078e0202 */
[----:B------:R-:W2:Y:S01]  /*103b0*/  LDG.E R6, desc[UR44][R2.64] ;  /* 0x0000002c02067981 */ /* 0x000ea2000c1e1900 */
[----:B------:R-:W-:-:S03]  /*103c0*/  ISETP.NE.AND P0, PT, R10, RZ, PT ;  /* 0x000000ff0a00720c */ /* 0x000fc60003f05270 */
[----:B------:R-:W2:Y:S02]  /*103d0*/  SHFL.IDX PT, R0, R0, R15, 0x1f ;  /* 0x00001f0f00007589 */ /* 0x000ea400000e0000 */
[----:B--2---:R-:W-:-:S05]  /*103e0*/  IMAD R4, R0, R6, RZ ;  /* 0x0000000600047224 */ /* 0x004fca00078e02ff */
[----:B------:R-:W-:-:S04]  /*103f0*/  IABS R14, R4 ;  /* 0x00000004000e7213 */ /* 0x000fc80000000000 */
[----:B------:R-:W0:Y:S08]  /*10400*/  I2F.RP R11, R14 ;  /* 0x0000000e000b7306 */ /* 0x000e300000209400 */
[----:B0-----:R-:W0:Y:S02]  /*10410*/  MUFU.RCP R11, R11 ;  /* 0x0000000b000b7308 */ /* 0x001e240000001000 */
[----:B0-----:R-:W-:-:S06]  /*10420*/  VIADD R12, R11, 0xffffffe ;  /* 0x0ffffffe0b0c7836 */ /* 0x001fcc0000000000 */
[----:B------:R0:W1:Y:S01]  /*10430*/  F2I.FTZ.U32.TRUNC.NTZ R3, R12 ;  /* 0x0000000c00037305 */ /* 0x000062000021f000 */
[----:B------:R-:W-:Y:S05]  /*10440*/  @!P0 BRA `(.L_x_1376) ;  /* 0x0000000000088947 */ /* 0x000fea0003800000 */
[----:B------:R-:W-:-:S05]  /*10450*/  VIADD R11, R15, 0xffffffff ;  /* 0xffffffff0f0b7836 */ /* 0x000fca0000000000 */
[----:B------:R2:W3:Y:S02]  /*10460*/  SHFL.IDX PT, R16, R8, R11, 0x1f ;  /* 0x00001f0b08107589 */ /* 0x0004e400000e0000 */
.L_x_1376:
[----:B---3--:R-:W-:Y:S01]  /*10470*/  IMAD R16, R16, R9, R13 ;  /* 0x0000000910107224 */ /* 0x008fe200078e020d */
[----:B------:R-:W-:Y:S01]  /*10480*/  IABS R2, R4 ;  /* 0x0000000400027213 */ /* 0x000fe20000000000 */
[----:B-12---:R-:W-:Y:S02]  /*10490*/  IMAD.MOV R11, RZ, RZ, -R3 ;  /* 0x000000ffff0b7224 */ /* 0x006fe400078e0a03 */
        /* <DEDUP_REMOVED lines=20> */
[----:B------:R-:W-:Y:S02]  /*105e0*/  IMAD R11, R6, R2, RZ ;  /* 0x00000002060b7224 */ /* 0x000fe400078e02ff */
[----:B------:R-:W-:Y:S02]  /*105f0*/  IMAD.MOV R2, RZ, RZ, -R2 ;  /* 0x000000ffff027224 */ /* 0x000fe400078e0a02 */
[----:B------:R-:W-:Y:S02]  /*10600*/  IMAD.MOV R3, RZ, RZ, -R11 ;  /* 0x000000ffff037224 */ /* 0x000fe400078e0a0b */
[----:B------:R-:W-:Y:S02]  /*10610*/  IMAD R4, R4, R2, R7 ;  /* 0x0000000204047224 */ /* 0x000fe400078e0207 */
[----:B------:R-:W-:Y:S01]  /*10620*/  IMAD.MOV.U32 R2, RZ, RZ, RZ ;  /* 0x000000ffff027224 */ /* 0x000fe200078e00ff */
[----:B------:R-:W-:-:S04]  /*10630*/  VIADDMNMX R13, R3, R9, R6, PT ;  /* 0x00000009030d7246 */ /* 0x000fc80003800106 */
[-C--:B------:R-:W-:Y:S01]  /*10640*/  IABS R8, R13.reuse ;  /* 0x0000000d00087213 */ /* 0x080fe20000000000 */
[----:B------:R-:W-:Y:S01]  /*10650*/  IMAD.MOV R18, RZ, RZ, -R13 ;  /* 0x000000ffff127224 */ /* 0x000fe200078e0a0d */
[----:B------:R-:W-:Y:S02]  /*10660*/  IABS R10, R13 ;  /* 0x0000000d000a7213 */ /* 0x000fe40000000000 */
[----:B------:R-:W1:Y:S08]  /*10670*/  I2F.RP R6, R8 ;  /* 0x0000000800067306 */ /* 0x000e700000209400 */
[----:B-1----:R-:W1:Y:S02]  /*10680*/  MUFU.RCP R6, R6 ;  /* 0x0000000600067308 */ /* 0x002e640000001000 */
[----:B-1----:R-:W-:-:S06]  /*10690*/  VIADD R3, R6, 0xffffffe ;  /* 0x0ffffffe06037836 */ /* 0x002fcc0000000000 */
[----:B------:R-:W1:Y:S02]  /*106a0*/  F2I.FTZ.U32.TRUNC.NTZ R3, R3 ;  /* 0x0000000300037305 */ /* 0x000e64000021f000 */
[----:B-1----:R-:W-:-:S04]  /*106b0*/  IMAD.MOV R9, RZ, RZ, -R3 ;  /* 0x000000ffff097224 */ /* 0x002fc800078e0a03 */
[----:B------:R-:W-:Y:S01]  /*106c0*/  IMAD.MOV.U32 R7, RZ, RZ, R9 ;  /* 0x000000ffff077224 */ /* 0x000fe200078e0009 */
[----:B------:R-:W-:-:S03]  /*106d0*/  IABS R9, R4 ;  /* 0x0000000400097213 */ /* 0x000fc60000000000 */
[----:B------:R-:W-:-:S04]  /*106e0*/  IMAD R7, R7, R8, RZ ;  /* 0x0000000807077224 */ /* 0x000fc800078e02ff */
[----:B------:R-:W-:-:S04]  /*106f0*/  IMAD.HI.U32 R2, R3, R7, R2 ;  /* 0x0000000703027227 */ /* 0x000fc800078e0002 */
        /* <DEDUP_REMOVED lines=9> */
[----:B------:R-:W-:Y:S01]  /*10790*/  ISETP.GE.AND P2, PT, R3, RZ, PT ;  /* 0x000000ff0300720c */ /* 0x000fe20003f46270 */
[----:B------:R-:W-:-:S06]  /*107a0*/  IMAD.IADD R3, R4, 0x1, R11 ;  /* 0x0000000104037824 */ /* 0x000fcc00078e020b */
[----:B------:R-:W-:-:S06]  /*107b0*/  @P0 VIADD R2, R2, 0x1 ;  /* 0x0000000102020836 */ /* 0x000fcc0000000000 */
[----:B------:R-:W-:Y:S01]  /*107c0*/  @!P2 IMAD.MOV R2, RZ, RZ, -R2 ;  /* 0x000000ffff02a224 */ /* 0x000fe200078e0a02 */
[----:B------:R-:W-:-:S04]  /*107d0*/  @!P1 LOP3.LUT R2, RZ, R13, RZ, 0x33, !PT ;  /* 0x0000000dff029212 */ /* 0x000fc800078e33ff */
[----:B------:R-:W-:Y:S01]  /*107e0*/  LOP3.LUT R17, RZ, R2, RZ, 0x33, !PT ;  /* 0x00000002ff117212 */ /* 0x000fe200078e33ff */
[----:B------:R-:W-:-:S04]  /*107f0*/  IMAD R18, R2, R18, R3 ;  /* 0x0000001202127224 */ /* 0x000fc800078e0203 */
[----:B------:R-:W-:Y:S01]  /*10800*/  IMAD.IADD R17, R0, 0x1, R17 ;  /* 0x0000000100117824 */ /* 0x000fe200078e0211 */
[----:B------:R-:W-:Y:S06]  /*10810*/  BRA `(.L_x_1377) ;  /* 0x0000000000107947 */ /* 0x000fec0003800000 */
.L_x_1372:
[----:B------:R-:W0:Y:S01]  /*10820*/  LDC R19, c[0x0][0xc3c] ;  /* 0x00030f00ff137b82 */ /* 0x000e220000000800 */
[----:B------:R-:W-:Y:S02]  /*10830*/  IMAD.MOV.U32 R16, RZ, RZ, R7 ;  /* 0x000000ffff107224 */ /* 0x000fe400078e0007 */
[----:B------:R-:W-:Y:S02]  /*10840*/  IMAD.MOV.U32 R17, RZ, RZ, RZ ;  /* 0x000000ffff117224 */ /* 0x000fe400078e00ff */
[----:B------:R-:W-:-:S07]  /*10850*/  IMAD.MOV.U32 R18, RZ, RZ, RZ ;  /* 0x000000ffff127224 */ /* 0x000fce00078e00ff */
.L_x_1377:
[----:B------:R-:W-:-:S13]  /*10860*/  ISETP.NE.AND P0, PT, R5, RZ, PT ;  /* 0x000000ff0500720c */ /* 0x000fda0003f05270 */
[----:B------:R-:W1:Y:S01]  /*10870*/  @!P0 S2R R3, SR_CgaCtaId ;  /* 0x0000000000038919 */ /* 0x000e620000008800 */
[----:B------:R-:W-:-:S04]  /*10880*/  @!P0 MOV R0, 0x400 ;  /* 0x0000040000008802 */ /* 0x000fc80000000f00 */
[----:B-1----:R-:W-:-:S05]  /*10890*/  @!P0 LEA R0, R3, R0, 0x18 ;  /* 0x0000000003008211 */ /* 0x002fca00078ec0ff */
[----:B0-----:R2:W-:Y:S01]  /*108a0*/  @!P0 STS.128 [R0+0x228d0], R16 ;  /* 0x0228d01000008388 */ /* 0x0015e20000000c00 */
[----:B------:R-:W-:Y:S06]  /*108b0*/  BAR.ARV 0x5, 0x180 ;  /* 0x0146000000007b1d */ /* 0x000fec0000002000 */
.L_x_1370:
        /* <DEDUP_REMOVED lines=9> */
[----:B------:R-:W-:Y:S01]  /*10950*/  IMAD.MOV.U32 R31, RZ, RZ, 0x40 ;  /* 0x00000040ff1f7424 */ /* 0x000fe200078e00ff */
[----:B------:R-:W-:Y:S01]  /*10960*/  ULOP3.LUT UR43, UR42, 0x2, URZ, 0xfc, !UPT ;  /* 0x000000022a2b7892 */ /* 0x000fe2000f8efc3f */
[----:B------:R-:W-:Y:S01]  /*10970*/  IMAD.MOV.U32 R29, RZ, RZ, 0x20 ;  /* 0x00000020ff1d7424 */ /* 0x000fe200078e00ff */
[----:B------:R-:W-:Y:S01]  /*10980*/  ULOP3.LUT UR46, UR42, 0x1, URZ, 0xfc, !UPT ;  /* 0x000000012a2e7892 */ /* 0x000fe2000f8efc3f */
[----:B------:R-:W-:Y:S01]  /*10990*/  IMAD.MOV.U32 R25, RZ, RZ, 0x1 ;  /* 0x00000001ff197424 */ /* 0x000fe200078e00ff */
[----:B------:R-:W-:Y:S01]  /*109a0*/  ULDC UR47, c[0x0][0xc] ;  /* 0x00000300002f7ab9 */ /* 0x000fe20000000800 */
[----:B------:R-:W-:Y:S02]  /*109b0*/  IMAD.MOV.U32 R23, RZ, RZ, RZ ;  /* 0x000000ffff177224 */ /* 0x000fe400078e00ff */
[----:B---3--:R-:W-:-:S05]  /*109c0*/  IMAD.U32 R35, RZ, RZ, UR4 ;  /* 0x00000004ff237e24 */ /* 0x008fca000f8e00ff */
[----:B------:R-:W-:Y:S01]  /*109d0*/  LEA R22, R35, R22, 0x18 ;  /* 0x0000001623167211 */ /* 0x000fe200078ec0ff */
[C---:B-1----:R-:W-:Y:S01]  /*109e0*/  IMAD.SHL.U32 R6, R12.reuse, 0x10, RZ ;  /* 0x000000100c067824 */ /* 0x042fe200078e00ff */
[C---:B------:R-:W-:Y:S01]  /*109f0*/  LOP3.LUT R11, R12.reuse, 0x7f, RZ, 0xc0, !PT ;  /* 0x0000007f0c0b7812 */ /* 0x040fe200078ec0ff */
[C---:B0-----:R-:W-:Y:S01]  /*10a00*/  IMAD.SHL.U32 R2, R12.reuse, 0x80, RZ ;  /* 0x000000800c027824 */ /* 0x041fe200078e00ff */
[C---:B------:R-:W-:Y:S01]  /*10a10*/  R2P PR, R12.reuse, 0x16 ;  /* 0x000000160c007804 */ /* 0x040fe20000000000 */
[----:B------:R-:W-:Y:S01]  /*10a20*/  IMAD.SHL.U32 R3, R12, 0x2, RZ ;  /* 0x000000020c037824 */ /* 0x000fe200078e00ff */
[----:B--2---:R-:W-:Y:S01]  /*10a30*/  LOP3.LUT R0, R6, 0x1b0, RZ, 0xc0, !PT ;  /* 0x000001b006007812 */ /* 0x004fe200078ec0ff */
[----:B------:R-:W-:Y:S01]  /*10a40*/  IMAD.SHL.U32 R30, R12, 0x4, RZ ;  /* 0x000000040c1e7824 */ /* 0x000fe200078e00ff */
[----:B------:R-:W-:Y:S02]  /*10a50*/  SHF.R.U32.HI R37, RZ, 0x5, R11 ;  /* 0x00000005ff257819 */ /* 0x000fe4000001160b */
[----:B------:R-:W-:-:S02]  /*10a60*/  LOP3.LUT R4, R2, 0x380, RZ, 0xc0, !PT ;  /* 0x0000038002047812 */ /* 0x000fc400078ec0ff */
[----:B------:R-:W-:Y:S01]  /*10a70*/  LOP3.LUT R36, R0, 0x30, R3, 0x78, !PT ;  /* 0x0000003000247812 */ /* 0x000fe200078e7803 */
[----:B------:R-:W-:Y:S01]  /*10a80*/  IMAD.SHL.U32 R0, R12, 0x20, RZ ;  /* 0x000000200c007824 */ /* 0x000fe200078e00ff */
[----:B------:R-:W-:Y:S01]  /*10a90*/  LOP3.LUT R8, R2, 0x400, RZ, 0xc0, !PT ;  /* 0x0000040002087812 */ /* 0x000fe200078ec0ff */
[C---:B------:R-:W-:Y:S01]  /*10aa0*/  IMAD R3, R37.reuse, 0x10, R4 ;  /* 0x0000001025037824 */ /* 0x040fe200078e0204 */
[----:B------:R-:W-:Y:S02]  /*10ab0*/  LOP3.LUT R5, R4, 0x10, R12, 0xf8, !PT ;  /* 0x0000001004057812 */ /* 0x000fe400078ef80c */
[----:B------:R-:W-:Y:S01]  /*10ac0*/  LOP3.LUT R10, R6, 0x40, RZ, 0xc0, !PT ;  /* 0x00000040060a7812 */ /* 0x000fe200078ec0ff */
[----:B------:R-:W-:Y:S01]  /*10ad0*/  IMAD R8, R37, 0x800, R8 ;  /* 0x0000080025087824 */ /* 0x000fe200078e0208 */
[--C-:B------:R-:W-:Y:S02]  /*10ae0*/  LOP3.LUT R3, R3, 0x70, R6.reuse, 0x78, !PT ;  /* 0x0000007003037812 */ /* 0x100fe400078e7806 */
[----:B------:R-:W-:Y:S01]  /*10af0*/  LOP3.LUT R5, R5, 0x70, R6, 0x78, !PT ;  /* 0x0000007005057812 */ /* 0x000fe200078e7806 */
[----:B------:R-:W-:Y:S01]  /*10b00*/  IMAD R7, R37, 0x200, R10 ;  /* 0x0000020025077824 */ /* 0x000fe200078e020a */
[----:B------:R-:W-:Y:S01]  /*10b10*/  LOP3.LUT R3, R3, 0xc00, R2, 0xf8, !PT ;  /* 0x00000c0003037812 */ /* 0x000fe200078ef802 */
[----:B------:R-:W-:Y:S01]  /*10b20*/  IMAD.SHL.U32 R37, R37, 0x400, RZ ;  /* 0x0000040025257824 */ /* 0x000fe200078e00ff */
[----:B------:R-:W-:Y:S01]  /*10b30*/  LOP3.LUT R9, R0, 0x380, RZ, 0xc0, !PT ;  /* 0x0000038000097812 */ /* 0x000fe200078ec0ff */
[----:B------:R-:W-:Y:S01]  /*10b40*/  IMAD.IADD R2, R8, 0x1, R5 ;  /* 0x0000000108027824 */ /* 0x000fe200078e0205 */
[----:B------:R-:W-:Y:S01]  /*10b50*/  LOP3.LUT R33, R6, 0x30, RZ, 0xc0, !PT ;  /* 0x0000003006217812 */ /* 0x000fe200078ec0ff */
[----:B------:R0:W-:Y:S01]  /*10b60*/  STL [R1+0x8], R3 ;  /* 0x0000080301007387 */ /* 0x0001e20000100800 */
[----:B------:R-:W-:Y:S01]  /*10b70*/  IMAD.IADD R36, R36, 0x1, R7 ;  /* 0x0000000124247824 */ /* 0x000fe200078e0207 */
[----:B------:R-:W-:-:S02]  /*10b80*/  LOP3.LUT R9, R9, 0x30, R6, 0xf8, !PT ;  /* 0x0000003009097812 */ /* 0x000fc400078ef806 */
[----:B------:R1:W-:Y:S01]  /*10b90*/  STL [R1+0x4], R2 ;  /* 0x0000040201007387 */ /* 0x0003e20000100800 */
[----:B------:R-:W-:Y:S02]  /*10ba0*/  SEL R32, R31, 0xffffffc0, !P2 ;  /* 0xffffffc01f207807 */ /* 0x000fe40005000000 */
[----:B------:R-:W-:Y:S01]  /*10bb0*/  LOP3.LUT R30, R9, 0x70, R30, 0x78, !PT ;  /* 0x00000070091e7812 */ /* 0x000fe200078e781e */
[----:B------:R2:W-:Y:S01]  /*10bc0*/  STL [R1+0x18], RZ ;  /* 0x000018ff01007387 */ /* 0x0005e20000100800 */
[----:B------:R-:W-:Y:S02]  /*10bd0*/  SEL R31, R31, 0xffffffc0, !P4 ;  /* 0xffffffc01f1f7807 */ /* 0x000fe40006000000 */
[----:B------:R-:W-:Y:S02]  /*10be0*/  SEL R29, R29, 0xffffffe0, !P1 ;  /* 0xffffffe01d1d7807 */ /* 0x000fe40004800000 */
[----:B0-----:R-:W-:Y:S02]  /*10bf0*/  LOP3.LUT R3, R33, 0x40, RZ, 0xfc, !PT ;  /* 0x0000004021037812 */ /* 0x001fe400078efcff */
[----:B-1----:R-:W-:-:S04]  /*10c00*/  SHF.R.U32.HI R2, RZ, 0x2, R11 ;  /* 0x00000002ff027819 */ /* 0x002fc8000001160b */
[----:B------:R-:W-:Y:S01]  /*10c10*/  LOP3.LUT R0, R2, 0x60, R0, 0xf8, !PT ;  /* 0x0000006002007812 */ /* 0x000fe200078ef800 */
[----:B------:R-:W-:Y:S01]  /*10c20*/  IMAD.IADD R0, R22, 0x1, R36 ;  /* 0x0000000116007824 */ /* 0x000fe200078e0224 */
[----:B------:R-:W-:-:S04]  /*10c30*/  LOP3.LUT R2, R33, 0x80, RZ, 0xfc, !PT ;  /* 0x0000008021027812 */ /* 0x000fc800078efcff */
[----:B------:R2:W-:Y:S03]  /*10c40*/  STL [R1+0xc], R0 ;  /* 0x00000c0001007387 */ /* 0x0005e60000100800 */
.L_x_1459:
[----:B0-----:R-:W0:Y:S01]  /*10c50*/  LDC.64 R6, c[0x0][0xa28] ;  /* 0x00028a00ff067b82 */ /* 0x001e220000000a00 */
[----:B---3--:R-:W3:Y:S07]  /*10c60*/  LDL.LU R26, [R1] ;  /* 0x00000000011a7983 */ /* 0x008eee0000300800 */
[----:B-1----:R-:W1:Y:S08]  /*10c70*/  LDC.64 R2, c[0x0][0xa18] ;  /* 0x00028600ff027b82 */ /* 0x002e700000000a00 */
[----:B------:R-:W4:Y:S01]  /*10c80*/  LDC.64 R4, c[0x0][0xa00] ;  /* 0x00028000ff047b82 */ /* 0x000f220000000a00 */
[----:B0-----:R-:W-:-:S07]  /*10c90*/  ISETP.NE.U32.AND P0, PT, R6, RZ, PT ;  /* 0x000000ff0600720c */ /* 0x001fce0003f05070 */
[----:B------:R-:W0:Y:S01]  /*10ca0*/  LDC.64 R8, c[0x0][0xa00] ;  /* 0x00028000ff087b82 */ /* 0x000e220000000a00 */
[----:B------:R-:W-:Y:S02]  /*10cb0*/  ISETP.NE.AND.EX P0, PT, R7, RZ, PT, P0 ;  /* 0x000000ff0700720c */ /* 0x000fe40003f05300 */
[----:B-1----:R-:W-:-:S04]  /*10cc0*/  ISETP.NE.U32.AND P1, PT, R2, RZ, PT ;  /* 0x000000ff0200720c */ /* 0x002fc80003f25070 */
[----:B------:R-:W-:Y:S02]  /*10cd0*/  ISETP.NE.AND.EX P2, PT, R3, RZ, PT, P1 ;  /* 0x000000ff0300720c */ /* 0x000fe40003f45310 */
[----:B----4-:R-:W-:-:S05]  /*10ce0*/  ISETP.NE.U32.AND P1, PT, R4, RZ, PT ;  /* 0x000000ff0400720c */ /* 0x010fca0003f25070 */
[----:B------:R-:W1:Y:S01]  /*10cf0*/  @P0 LDC.64 R2, c[0x0][0xa28] ;  /* 0x00028a00ff020b82 */ /* 0x000e620000000a00 */
[----:B------:R-:W-:-:S07]  /*10d00*/  ISETP.NE.AND.EX P3, PT, R5, RZ, PT, P1 ;  /* 0x000000ff0500720c */ /* 0x000fce0003f65310 */
[----:B------:R-:W4:Y:S01]  /*10d10*/  @P2 LDC.64 R6, c[0x0][0xa18] ;  /* 0x00028600ff062b82 */ /* 0x000f220000000a00 */
[----:B------:R-:W-:Y:S02]  /*10d20*/  IMAD.MOV.U32 R24, RZ, RZ, RZ ;  /* 0x000000ffff187224 */ /* 0x000fe400078e00ff */
[----:B-1----:R-:W-:-:S06]  /*10d30*/  @P0 IMAD.WIDE R4, R19, 0x4, R2 ;  /* 0x0000000413040825 */ /* 0x002fcc00078e0202 */
[----:B------:R-:W5:Y:S01]  /*10d40*/  @P0 LDG.E R4, desc[UR44][R4.64] ;  /* 0x0000002c04040981 */ /* 0x000f62000c1e1900 */
[----:B----4-:R-:W-:-:S05]  /*10d50*/  @P2 IMAD.WIDE R2, R19, 0x4, R6 ;  /* 0x0000000413022825 */ /* 0x010fca00078e0206 */
[----:B--2---:R0:W2:Y:S02]  /*10d60*/  @P2 LDG.E R0, desc[UR44][R2.64] ;  /* 0x0000002c02002981 */ /* 0x0040a4000c1e1900 */
[----:B0-----:R-:W-:-:S05]  /*10d70*/  IMAD.WIDE R2, R19, 0x4, R8 ;  /* 0x0000000413027825 */ /* 0x001fca00078e0208 */
[----:B------:R0:W5:Y:S01]  /*10d80*/  @P3 LDG.E R24, desc[UR44][R2.64] ;  /* 0x0000002c02183981 */ /* 0x000162000c1e1900 */
[----:B---3--:R-:W-:-:S04]  /*10d90*/  LOP3.LUT R26, R26, 0xffffff7f, RZ, 0xc0, !PT ;  /* 0xffffff7f1a1a7812 */ /* 0x008fc800078ec0ff */
[----:B------:R-:W-:-:S05]  /*10da0*/  @P3 LOP3.LUT R26, R26, 0x80, RZ, 0xfc, !PT ;  /* 0x000000801a1a3812 */ /* 0x000fca00078efcff */
[----:B------:R0:W-:Y:S01]  /*10db0*/  STL [R1], R26 ;  /* 0x0000001a01007387 */ /* 0x0001e20000100800 */
[----:B--2---:R-:W-:Y:S01]  /*10dc0*/  @P2 R2UR UR37, R0 ;  /* 0x00000000002522ca */ /* 0x004fe200000e0000 */
[----:B0-----:R-:W-:-:S14]  /*10dd0*/  @P2 BRA `(.L_x_1379) ;  /* 0x00000000001c2947 */ /* 0x001fdc0003800000 */
[----:B------:R-:W-:Y:S01]  /*10de0*/  ULDC UR37, c[0x0][0x288] ;  /* 0x0000a20000257ab9 */ /* 0x000fe20000000800 */
[----:B------:R-:W-:Y:S05]  /*10df0*/  @!P3 BRA `(.L_x_1379) ;  /* 0x000000000014b947 */ /* 0x000fea0003800000 */
[----:B------:R-:W2:Y:S04]  /*10e00*/  LDG.E R5, desc[UR44][R2.64] ;  /* 0x0000002c02057981 */ /* 0x000ea8000c1e1900 */
[----:B------:R-:W3:Y:S01]  /*10e10*/  LDG.E R0, desc[UR44][R2.64+0x4] ;  /* 0x0000042c02007981 */ /* 0x000ee2000c1e1900 */
[----:B--2---:R-:W-:Y:S02]  /*10e20*/  R2UR UR4, R5 ;  /* 0x00000000050472ca */ /* 0x004fe400000e0000 */
[----:B---3--:R-:W-:-:S13]  /*10e30*/  R2UR UR37, R0 ;  /* 0x00000000002572ca */ /* 0x008fda00000e0000 */
[----:B------:R-:W-:-:S12]  /*10e40*/  UIADD3 UR37, -UR4, UR37, URZ ;  /* 0x0000002504257290 */ /* 0x000fd8000fffe13f */
.L_x_1379:
[----:B------:R-:W-:Y:S01]  /*10e50*/  UMOV UR36, URZ ;  /* 0x0000003f00247c82 */ /* 0x000fe20008000000 */
[----:B------:R-:W-:Y:S01]  /*10e60*/  ULDC.64 UR6, c[0x0][0xa20] ;  /* 0x0002880000067ab9 */ /* 0x000fe20000000a00 */
[----:B-----5:R-:W-:Y:S01]  /*10e70*/  @P0 R2UR UR36, R4 ;  /* 0x00000000042402ca */ /* 0x020fe200000e0000 */
[----:B------:R-:W-:Y:S01]  /*10e80*/  ULDC.64 UR4, c[0x0][0x418] ;  /* 0x0001060000047ab9 */ /* 0x000fe20000000a00 */
[----:B------:R-:W-:Y:S01]  /*10e90*/  ISETP.NE.U32.AND P0, PT, RZ, UR6, PT ;  /* 0x00000006ff007c0c */ /* 0x000fe2000bf05070 */
[----:B------:R-:W-:Y:S01]  /*10ea0*/  UISETP.NE.U32.AND UP0, UPT, UR4, URZ, UPT ;  /* 0x0000003f0400728c */ /* 0x000fe2000bf05070 */
[----:B------:R-:W-:Y:S02]  /*10eb0*/  ULDC UR39, c[0x0][0x2f0] ;  /* 0x0000bc0000277ab9 */ /* 0x000fe40000000800 */
[----:B------:R-:W-:Y:S01]  /*10ec0*/  ISETP.NE.AND.EX P0, PT, RZ, UR7, PT, P0 ;  /* 0x00000007ff007c0c */ /* 0x000fe2000bf05300 */
[----:B------:R-:W-:Y:S01]  /*10ed0*/  UISETP.NE.AND.EX UP0, UPT, UR5, URZ, UPT, UP0 ;  /* 0x0000003f0500728c */ /* 0x000fe2000bf05300 */
[----:B------:R-:W-:-:S03]  /*10ee0*/  ULDC UR4, c[0x0][0x424] ;  /* 0x0001090000047ab9 */ /* 0x000fc60000000800 */
[----:B------:R-:W-:-:S04]  /*10ef0*/  USEL UR4, UR4, 0x1, UP0 ;  /* 0x0000000104047887 */ /* 0x000fc80008000000 */
[----:B------:R-:W-:-:S04]  /*10f00*/  UIMAD UR39, UR4, UR39, URZ ;  /* 0x00000027042772a4 */ /* 0x000fc8000f8e023f */
[----:B------:R-:W-:Y:S08]  /*10f10*/  @!P0 BRA `(.L_x_1380) ;  /* 0x0000000000148947 */ /* 0x000ff00003800000 */
[----:B------:R-:W0:Y:S02]  /*10f20*/  LDC.64 R2, c[0x0][0xa20] ;  /* 0x00028800ff027b82 */ /* 0x000e240000000a00 */
[----:B0-----:R-:W-:-:S06]  /*10f30*/  IMAD.WIDE R2, R19, 0x4, R2 ;  /* 0x0000000413027825 */ /* 0x001fcc00078e0202 */
[----:B------:R-:W2:Y:S02]  /*10f40*/  LDG.E R2, desc[UR44][R2.64] ;  /* 0x0000002c02027981 */ /* 0x000ea4000c1e1900 */
[----:B--2---:R-:W-:Y:S01]  /*10f50*/  R2UR UR39, R2 ;  /* 0x00000000022772ca */ /* 0x004fe200000e0000 */
[----:B------:R-:W-:-:S14]  /*10f60*/  BRA `(.L_x_1381) ;  /* 0x00000000002c7947 */ /* 0x000fdc0003800000 */
.L_x_1380:
        /* <DEDUP_REMOVED lines=11> */
.L_x_1381:
[----:B------:R-:W-:Y:S01]  /*11020*/  R2UR UR38, R17 ;  /* 0x00000000112672ca */ /* 0x000fe200000e0000 */
[----:B------:R-:W-:Y:S01]  /*11030*/  ULDC UR4, c[0x0][0x448] ;  /* 0x0001120000047ab9 */ /* 0x000fe20000000800 */
[----:B------:R-:W-:Y:S02]  /*11040*/  UIADD3 UR39, -UR36, UR39, URZ ;  /* 0x0000002724277290 */ /* 0x000fe4000fffe13f */
[----:B------:R-:W-:Y:S02]  /*11050*/  UISETP.NE.AND UP0, UPT, UR4, 0x1, UPT ;  /* 0x000000010400788c */ /* 0x000fe4000bf05270 */
[----:B------:R-:W-:Y:S01]  /*11060*/  UIADD3 UR9, UR39, 0x1, -UR37 ;  /* 0x0000000127097890 */ /* 0x000fe2000fffe825 */
[----:B------:R-:W-:Y:S01]  /*11070*/  ULDC.64 UR4, c[0x0][0x9e0] ;  /* 0x0002780000047ab9 */ /* 0x000fe20000000a00 */
[----:B------:R-:W-:-:S05]  /*11080*/  UP2UR UR48, UPR, URZ, 0x1 ;  /* 0x000000013f307883 */ /* 0x000fca0008000000 */
[----:B------:R-:W-:Y:S02]  /*11090*/  USHF.L.U32 UR38, UR38, 0x7, URZ ;  /* 0x0000000726267899 */ /* 0x000fe4000800063f */
[----:B------:R-:W-:Y:S01]  /*110a0*/  @UP0 ULDC UR6, c[0x0][0x44c] ;  /* 0x0001130000060ab9 */ /* 0x000fe20000000800 */
[----:B------:R-:W-:Y:S01]  /*110b0*/  @UP0 ULDC UR10, c[0x0][0x450] ;  /* 0x00011400000a0ab9 */ /* 0x000fe20000000800 */
[----:B------:R-:W-:-:S04]  /*110c0*/  UIADD3 UR8, UR38, 0x7f, URZ ;  /* 0x0000007f26087890 */ /* 0x000fc8000fffe03f */
[----:B------:R-:W-:-:S04]  /*110d0*/  UIMAD.WIDE.U32 UR6, UR8, UR6, URZ ;  /* 0x00000006080672a5 */ /* 0x000fc8000f8e003f */
[----:B------:R-:W-:Y:S02]  /*110e0*/  @UP0 USHF.R.U32.HI UR8, URZ, UR10, UR7 ;  /* 0x0000000a3f080299 */ /* 0x000fe40008011607 */
[----:B------:R-:W-:Y:S02]  /*110f0*/  UISETP.GE.AND UP0, UPT, UR5, 0x1, UPT ;  /* 0x000000010500788c */ /* 0x000fe4000bf06270 */
[----:B------:R-:W-:-:S04]  /*11100*/  UIADD3 UR9, UR9, UR8, URZ ;  /* 0x0000000809097290 */ /* 0x000fc8000fffe03f */
[----:B------:R-:W-:Y:S01]  /*11110*/  PLOP3.LUT P1, PT, PT, PT, UP0, 0x80, 0x0 ;  /* 0x000000000000781c */ /* 0x000fe20003f2f008 */
[----:B------:R-:W-:-:S12]  /*11120*/  UIADD3 UR4, UR9, UR4, URZ ;  /* 0x0000000409047290 */ /* 0x000fd8000fffe03f */
[----:B------:R-:W-:Y:S05]  /*11130*/  @!P1 BRA `(.L_x_1382) ;  /* 0x0000000000449947 */ /* 0x000fea0003800000 */
        /* <DEDUP_REMOVED lines=10> */
.L_x_1383:
[----:B------:R-:W-:-:S11]  /*111e0*/  UISETP.NE.AND UP0, UPT, UR5, 0x1, UPT ;  /* 0x000000010500788c */ /* 0x000fd6000bf05270 */
[----:B------:R-:W-:Y:S02]  /*111f0*/  @UP0 ULDC.64 UR10, c[0x0][0x9e8] ;  /* 0x00027a00000a0ab9 */ /* 0x000fe40000000a00 */
[----:B------:R-:W-:-:S04]  /*11200*/  UIMAD.WIDE.U32 UR6, UR8, UR10, URZ ;  /* 0x0000000a080672a5 */ /* 0x000fc8000f8e003f */
[----:B------:R-:W-:-:S12]  /*11210*/  @UP0 USHF.R.U32.HI UR8, URZ, UR11, UR7 ;  /* 0x0000000b3f080299 */ /* 0x000fd80008011607 */
.L_x_1384:
[----:B------:R-:W-:-:S04]  /*11220*/  UIMAD UR8, UR8, UR5, UR5 ;  /* 0x00000005080872a4 */ /* 0x000fc8000f8e0205 */
[----:B------:R-:W-:-:S04]  /*11230*/  UISETP.LT.AND UP0, UPT, UR4, UR8, UPT ;  /* 0x000000080400728c */ /* 0x000fc8000bf01270 */
[----:B------:R-:W-:-:S12]  /*11240*/  USEL UR4, UR4, UR8, UP0 ;  /* 0x0000000804047287 */ /* 0x000fd80008000000 */
.L_x_1382:
[----:B------:R-:W-:Y:S02]  /*11250*/  UISETP.NE.AND UP0, UPT, UR48, URZ, UPT ;  /* 0x0000003f3000728c */ /* 0x000fe4000bf05270 */
[----:B------:R-:W-:Y:S02]  /*11260*/  UIADD3 UR8, UR39, 0x7f, URZ ;  /* 0x0000007f27087890 */ /* 0x000fe4000fffe03f */
[----:B------:R-:W-:Y:S02]  /*11270*/  UIADD3 UR9, UR4, 0x7f, URZ ;  /* 0x0000007f04097890 */ /* 0x000fe4000fffe03f */
[----:B------:R-:W-:Y:S02]  /*11280*/  USHF.R.S32.HI UR4, URZ, 0x1f, UR8 ;  /* 0x0000001f3f047899 */ /* 0x000fe40008011408 */
[----:B------:R-:W-:Y:S02]  /*11290*/  USHF.R.S32.HI UR10, URZ, 0x1f, UR9 ;  /* 0x0000001f3f0a7899 */ /* 0x000fe40008011409 */
[----:B------:R-:W-:Y:S01]  /*112a0*/  ULEA.HI UR4, UR4, UR8, URZ, 0x7 ;  /* 0x0000000804047291 */ /* 0x000fe2000f8f383f */
[----:B------:R-:W-:Y:S01]  /*112b0*/  @UP0 ULDC UR6, c[0x0][0x44c] ;  /* 0x0001130000060ab9 */ /* 0x000fe20000000800 */
[----:B------:R-:W-:-:S02]  /*112c0*/  ULEA.HI UR10, UR10, UR9, URZ, 0x7 ;  /* 0x000000090a0a7291 */ /* 0x000fc4000f8f383f */
[----:B------:R-:W-:Y:S01]  /*112d0*/  UIMAD.WIDE.U32 UR6, UR38, UR6, URZ ;  /* 0x00000006260672a5 */ /* 0x000fe2000f8e003f */
[----:B------:R-:W-:Y:S01]  /*112e0*/  @UP0 ULDC UR9, c[0x0][0x450] ;  /* 0x0001140000090ab9 */ /* 0x000fe20000000800 */
[----:B------:R-:W-:Y:S02]  /*112f0*/  UMOV UR8, UR38 ;  /* 0x0000002600087c82 */ /* 0x000fe40008000000 */
[----:B------:R-:W-:Y:S02]  /*11300*/  @UP0 USHF.R.U32.HI UR8, URZ, UR9, UR7 ;  /* 0x000000093f080299 */ /* 0x000fe40008011607 */
[----:B------:R-:W-:Y:S02]  /*11310*/  USHF.R.S32.HI UR4, URZ, 0x7, UR4 ;  /* 0x000000073f047899 */ /* 0x000fe40008011404 */
[----:B------:R-:W-:Y:S02]  /*11320*/  USHF.R.S32.HI UR10, URZ, 0x7, UR10 ;  /* 0x000000073f0a7899 */ /* 0x000fe4000801140a */
[----:B------:R-:W-:-:S02]  /*11330*/  UIADD3 UR6, UR8, UR39, -UR37 ;  /* 0x0000002708067290 */ /* 0x000fc4000fffe825 */
[----:B------:R-:W-:Y:S01]  /*11340*/  UISETP.LT.AND UP0, UPT, UR4, UR10, UPT ;  /* 0x0000000a0400728c */ /* 0x000fe2000bf01270 */
[----:B------:R-:W-:-:S03]  /*11350*/  ULDC UR8, c[0x0][0x9dc] ;  /* 0x0002770000087ab9 */ /* 0x000fc60000000800 */
[----:B------:R-:W-:Y:S02]  /*11360*/  USEL UR40, UR4, UR10, UP0 ;  /* 0x0000000a04287287 */ /* 0x000fe40008000000 */
[----:B------:R-:W-:Y:S01]  /*11370*/  UIADD3 UR8, UR6, -UR8, URZ ;  /* 0x8000000806087290 */ /* 0x000fe2000fffe03f */
[----:B------:R-:W-:Y:S11]  /*11380*/  @!P1 BRA `(.L_x_1385) ;  /* 0x0000000000489947 */ /* 0x000ff60003800000 */
[----:B------:R-:W-:Y:S02]  /*11390*/  UMOV UR4, UR6 ;  /* 0x0000000600047c82 */ /* 0x000fe40008000000 */
        /* <DEDUP_REMOVED lines=10> */
.L_x_1386:
[----:B------:R-:W-:-:S11]  /*11440*/  UISETP.NE.AND UP0, UPT, UR5, 0x1, UPT ;  /* 0x000000010500788c */ /* 0x000fd6000bf05270 */
[----:B------:R-:W-:Y:S02]  /*11450*/  @UP0 ULDC.64 UR10, c[0x0][0x9e8] ;  /* 0x00027a00000a0ab9 */ /* 0x000fe40000000a00 */
[----:B------:R-:W-:-:S04]  /*11460*/  UIMAD.WIDE.U32 UR6, UR4, UR10, URZ ;  /* 0x0000000a040672a5 */ /* 0x000fc8000f8e003f */
[----:B------:R-:W-:-:S12]  /*11470*/  @UP0 USHF.R.U32.HI UR4, URZ, UR11, UR7 ;  /* 0x0000000b3f040299 */ /* 0x000fd80008011607 */
.L_x_1387:
[----:B------:R-:W-:-:S04]  /*11480*/  UIMAD UR4, UR4, UR5, URZ ;  /* 0x00000005040472a4 */ /* 0x000fc8000f8e023f */
[----:B------:R-:W-:-:S04]  /*11490*/  UISETP.LT.AND UP0, UPT, UR8, UR4, UPT ;  /* 0x000000040800728c */ /* 0x000fc8000bf01270 */
[----:B------:R-:W-:-:S12]  /*114a0*/  USEL UR8, UR8, UR4, !UP0 ;  /* 0x0000000408087287 */ /* 0x000fd8000c000000 */
.L_x_1385:
        /* <DEDUP_REMOVED lines=26> */
.L_x_1389:
        /* <DEDUP_REMOVED lines=20> */
.L_x_1392:
[----:B------:R-:W-:Y:S05]  /*11790*/  BSYNC B6 ;  /* 0x0000000000067941 */ /* 0x000fea0003800000 */
.L_x_1391:
[----:B------:R-:W-:Y:S01]  /*117a0*/  VIADD R0, R22, 0x8400 ;  /* 0x0000840016007836 */ /* 0x000fe20000000000 */
[----:B------:R-:W-:Y:S01]  /*117b0*/  BSSY B6, `(.L_x_1393) ;  /* 0x0000017000067945 */ /* 0x000fe20003800000 */
[----:B------:R-:W-:-:S03]  /*117c0*/  IMAD.MOV.U32 R17, RZ, RZ, R26 ;  /* 0x000000ffff117224 */ /* 0x000fc600078e001a */
[----:B------:R-:W-:Y:S02]  /*117d0*/  LOP3.LUT P0, RZ, R0, 0x3ff, RZ, 0xc0, !PT ;  /* 0x000003ff00ff7812 */ /* 0x000fe4000780c0ff */
[----:B------:R-:W-:-:S11]  /*117e0*/  LOP3.LUT R17, R17, 0xfffffffe, RZ, 0xc0, !PT ;  /* 0xfffffffe11117812 */ /* 0x000fd600078ec0ff */
[----:B------:R-:W-:-:S05]  /*117f0*/  @P0 LOP3.LUT R17, R17, 0x1, RZ, 0xfc, !PT ;  /* 0x0000000111110812 */ /* 0x000fca00078efcff */
[----:B------:R0:W-:Y:S01]  /*11800*/  STL [R1], R17 ;  /* 0x0000001101007387 */ /* 0x0001e20000100800 */
        /* <DEDUP_REMOVED lines=17> */
.L_x_1394:
[----:B------:R-:W-:Y:S05]  /*11920*/  BSYNC B6 ;  /* 0x0000000000067941 */ /* 0x000fea0003800000 */
.L_x_1393:
        /* <DEDUP_REMOVED lines=20> */
.L_x_1396:
[----:B------:R-:W-:Y:S05]  /*11a70*/  BSYNC B6 ;  /* 0x0000000000067941 */ /* 0x000fea0003800000 */
.L_x_1395:
        /* <DEDUP_REMOVED lines=19> */
.L_x_1398:
[----:B------:R-:W-:Y:S05]  /*11bb0*/  BSYNC B6 ;  /* 0x0000000000067941 */ /* 0x000fea0003800000 */
.L_x_1397:
[----:B------:R-:W1:Y:S01]  /*11bc0*/  LDC.64 R2, c[0x0][0x9f8] ;  /* 0x00027e00ff027b82 */ /* 0x000e620000000a00 */
[----:B------:R-:W-:Y:S01]  /*11bd0*/  IMAD.MOV.U32 R27, RZ, RZ, R19 ;  /* 0x000000ffff1b7224 */ /* 0x000fe200078e0013 */
[----:B------:R-:W-:Y:S01]  /*11be0*/  ULDC UR4, c[0x0][0x2f4] ;  /* 0x0000bd0000047ab9 */ /* 0x000fe20000000800 */
[----:B------:R-:W-:Y:S01]  /*11bf0*/  LOP3.LUT R20, R33, 0x40, RZ, 0xfc, !PT ;  /* 0x0000004021147812 */ /* 0x000fe200078efcff */
[----:B------:R-:W-:-:S04]  /*11c00*/  ULDC UR5, c[0x0][0x320] ;  /* 0x0000c80000057ab9 */ /* 0x000fc80000000800 */
[----:B------:R-:W2:Y:S01]  /*11c10*/  LDC R10, c[0x0][0x430] ;  /* 0x00010c00ff0a7b82 */ /* 0x000ea20000000800 */
[----:B-1----:R-:W-:-:S04]  /*11c20*/  ISETP.NE.U32.AND P0, PT, R2, RZ, PT ;  /* 0x000000ff0200720c */ /* 0x002fc80003f05070 */
[----:B------:R-:W-:-:S13]  /*11c30*/  ISETP.NE.AND.EX P0, PT, R3, RZ, PT, P0 ;  /* 0x000000ff0300720c */ /* 0x000fda0003f05300 */
[----:B------:R-:W1:Y:S01]  /*11c40*/  @P0 LDC.64 R2, c[0x0][0x9f8] ;  /* 0x00027e00ff020b82 */ /* 0x000e620000000a00 */
[----:B------:R-:W-:Y:S02]  /*11c50*/  ISETP.GE.AND P1, PT, R20, UR4, PT ;  /* 0x0000000414007c0c */ /* 0x000fe4000bf26270 */
[----:B0-----:R-:W-:Y:S02]  /*11c60*/  LOP3.LUT R17, R17, 0xffffffef, RZ, 0xc0, !PT ;  /* 0xffffffef11117812 */ /* 0x001fe400078ec0ff */
[----:B------:R-:W-:Y:S01]  /*11c70*/  LOP3.LUT R21, R33, 0x80, RZ, 0xfc, !PT ;  /* 0x0000008021157812 */ /* 0x000fe200078efcff */
[----:B-1----:R-:W-:-:S05]  /*11c80*/  @P0 IMAD.WIDE R2, R19, 0x4, R2 ;  /* 0x0000000413020825 */ /* 0x002fca00078e0202 */
[----:B------:R0:W5:Y:S01]  /*11c90*/  @P0 LDG.E R27, desc[UR44][R2.64] ;  /* 0x0000002c021b0981 */ /* 0x000162000c1e1900 */
[----:B------:R-:W-:Y:S01]  /*11ca0*/  ISETP.GE.AND P0, PT, R33, UR4, PT ;  /* 0x0000000421007c0c */ /* 0x000fe2000bf06270 */
[----:B------:R-:W-:Y:S01]  /*11cb0*/  UMOV UR6, 0xffffffff ;  /* 0xffffffff00067882 */ /* 0x000fe20000000000 */
[----:B------:R-:W-:-:S05]  /*11cc0*/  IMAD.U32 R9, RZ, RZ, UR40 ;  /* 0x00000028ff097e24 */ /* 0x000fca000f8e00ff */
[----:B------:R-:W-:-:S06]  /*11cd0*/  LEA R9, R9, 0xffffff80, 0x7 ;  /* 0xffffff8009097811 */ /* 0x000fcc00078e38ff */
        /* <DEDUP_REMOVED lines=9> */
[----:B------:R-:W-:-:S04]  /*11d70*/  @P1 LOP3.LUT R17, R17, 0x2, RZ, 0xfc, !PT ;  /* 0x0000000211111812 */ /* 0x000fc800078efcff */
[----:B------:R-:W-:-:S04]  /*11d80*/  LOP3.LUT R17, R17, 0xfffffffe, RZ, 0xc0, !PT ;  /* 0xfffffffe11117812 */ /* 0x000fc800078ec0ff */
[----:B------:R-:W-:-:S05]  /*11d90*/  @P0 LOP3.LUT R17, R17, 0x1, RZ, 0xfc, !PT ;  /* 0x0000000111110812 */ /* 0x000fca00078efcff */
[----:B------:R0:W-:Y:S01]  /*11da0*/  STL [R1], R17 ;  /* 0x0000001101007387 */ /* 0x0001e20000100800 */
[----:B--2---:R-:W-:Y:S05]  /*11db0*/  BRA.DIV UR6, `(.L_x_1399) ;  /* 0x0000004606287947 */ /* 0x004fea000b800000 */
.L_x_1479:
[----:B------:R-:W0:Y:S01]  /*11dc0*/  S2R R0, SR_TID.X ;  /* 0x0000000000007919 */ /* 0x000e220000002100 */
[----:B------:R-:W-:Y:S01]  /*11dd0*/  ISETP.NE.AND P1, PT, R10, 0x1, PT ;  /* 0x000000010a00780c */ /* 0x000fe20003f25270 */
[----:B------:R-:W-:Y:S01]  /*11de0*/  IMAD.MOV.U32 R8, RZ, RZ, R17 ;  /* 0x000000ffff087224 */ /* 0x000fe200078e0011 */
[----:B-----5:R-:W-:-:S04]  /*11df0*/  SHF.R.S32.HI R34, RZ, 0x1f, R27 ;  /* 0x0000001fff227819 */ /* 0x020fc8000001141b */
[----:B------:R-:W-:-:S07]  /*11e00*/  LOP3.LUT R8, R8, 0xffffffbf, RZ, 0xc0, !PT ;  /* 0xffffffbf08087812 */ /* 0x000fce00078ec0ff */
[----:B------:R-:W1:Y:S01]  /*11e10*/  @P1 LDC R5, c[0x0][0x434] ;  /* 0x00010d00ff051b82 */ /* 0x000e620000000800 */
[----:B------:R-:W-:-:S07]  /*11e20*/  @P1 LOP3.LUT R8, R8, 0x40, RZ, 0xfc, !PT ;  /* 0x0000004008081812 */ /* 0x000fce00078efcff */
[----:B------:R-:W2:Y:S01]  /*11e30*/  @P1 LDC R4, c[0x0][0x438] ;  /* 0x00010e00ff041b82 */ /* 0x000ea20000000800 */
[C---:B0-----:R-:W-:Y:S01]  /*11e40*/  LOP3.LUT R2, R0.reuse, 0x7f, RZ, 0xc0, !PT ;  /* 0x0000007f00027812 */ /* 0x041fe200078ec0ff */
[----:B------:R-:W-:-:S03]  /*11e50*/  IMAD.SHL.U32 R0, R0, 0x20, RZ ;  /* 0x0000002000007824 */ /* 0x000fc600078e00ff */
[----:B------:R-:W-:-:S04]  /*11e60*/  SHF.R.U32.HI R2, RZ, 0x2, R2 ;  /* 0x00000002ff027819 */ /* 0x000fc80000011602 */
[----:B------:R-:W-:-:S04]  /*11e70*/  LOP3.LUT R0, R2, 0x60, R0, 0xf8, !PT ;  /* 0x0000006002007812 */ /* 0x000fc800078ef800 */
[----:B------:R-:W-:-:S04]  /*11e80*/  LOP3.LUT R0, R0, R9, RZ, 0xfc, !PT ;  /* 0x0000000900007212 */ /* 0x000fc800078efcff */
[C---:B------:R-:W-:Y:S01]  /*11e90*/  ISETP.GE.AND P0, PT, R0.reuse, UR39, PT ;  /* 0x0000002700007c0c */ /* 0x040fe2000bf06270 */
[----:B------:R-:W-:-:S04]  /*11ea0*/  VIADD R0, R0, UR36 ;  /* 0x0000002400007c36 */ /* 0x000fc80008000000 */
[----:B-1----:R-:W-:-:S04]  /*11eb0*/  @P1 IMAD.HI.U32 R5, R0, R5, RZ ;  /* 0x0000000500051227 */ /* 0x002fc800078e00ff */
        /* <DEDUP_REMOVED lines=14> */
[----:B------:R-:W-:Y:S01]  /*11fa0*/  LOP3.LUT R8, R8, 0xffffffdf, RZ, 0xc0, !PT ;  /* 0xffffffdf08087812 */ /* 0x000fe200078ec0ff */
[----:B------:R-:W-:Y:S01]  /*11fb0*/  IMAD.MOV R5, RZ, RZ, -R6 ;  /* 0x000000ffff057224 */ /* 0x000fe200078e0a06 */
[----:B------:R-:W-:-:S03]  /*11fc0*/  SHF.R.S32.HI R28, RZ, 0x1f, R18 ;  /* 0x0000001fff1c7819 */ /* 0x000fc60000011412 */
[----:B------:R-:W-:Y:S02]  /*11fd0*/  IMAD R5, R10, R5, R0 ;  /* 0x000000050a057224 */ /* 0x000fe400078e0200 */
[----:B0-----:R-:W-:-:S05]  /*11fe0*/  IMAD.U32 R2, RZ, RZ, UR43 ;  /* 0x0000002bff027e24 */ /* 0x001fca000f8e00ff */
[----:B------:R-:W-:-:S13]  /*11ff0*/  ISETP.NE.AND P2, PT, R2, 0x3, PT ;  /* 0x000000030200780c */ /* 0x000fda0003f45270 */
[----:B------:R-:W-:-:S05]  /*12000*/  @P2 LOP3.LUT R8, R8, 0x20, RZ, 0xfc, !PT ;  /* 0x0000002008082812 */ /* 0x000fca00078efcff */
[----:B------:R0:W-:Y:S01]  /*12010*/  STL [R1], R8 ;  /* 0x0000000801007387 */ /* 0x0001e20000100800 */
[----:B------:R-:W-:Y:S05]  /*12020*/  @!P2 BRA `(.L_x_1400) ;  /* 0x000000000004a947 */ /* 0x000fea0003800000 */
[----:B------:R-:W-:Y:S01]  /*12030*/  BPT.TRAP 0x1 ;  /* 0x000000040000795c */ /* 0x000fe20000300000 */
.L_x_1400:
[----:B------:R-:W-:Y:S01]  /*12040*/  IMAD R0, R23, 0x8, R22 ;  /* 0x0000000817007824 */ /* 0x000fe200078e0216 */
[----:B------:R-:W-:Y:S01]  /*12050*/  SHF.L.U32 R21, R25, 0x1f, RZ ;  /* 0x0000001f19157819 */ /* 0x000fe200000006ff */
[----:B------:R-:W-:Y:S01]  /*12060*/  BSSY B0, `(.L_x_1401) ;  /* 0x0000004000007945 */ /* 0x000fe20003800000 */
[----:B------:R-:W-:Y:S02]  /*12070*/  SHF.R.S32.HI R17, RZ, 0x1f, R5 ;  /* 0x0000001fff117819 */ /* 0x000fe40000011405 */
[----:B------:R-:W1:Y:S02]  /*12080*/  SYNCS.PHASECHK.TRANS64.TRYWAIT P0, [R0+URZ+0x22880], R21 ;  /* 0x02288015000075a7 */ /* 0x000e64000800017f */
[----:B-1----:R-:W-:Y:S05]  /*12090*/  @!P0 BRA `(.L_x_1402) ;  /* 0x00000040009c8947 */ /* 0x002fea0003800000 */
.L_x_1480:
[----:B------:R-:W-:Y:S05]  /*120a0*/  BSYNC B0 ;  /* 0x0000000000007941 */ /* 0x000fea0003800000 */
.L_x_1401:
[----:B------:R-:W2:Y:S01]  /*120b0*/  LDL R26, [R1] ;  /* 0x00000000011a7983 */ /* 0x000ea20000100800 */
[----:B------:R-:W-:Y:S01]  /*120c0*/  ULDC.64 UR4, c[0x0][0x328] ;  /* 0x0000ca0000047ab9 */ /* 0x000fe20000000a00 */
[----:B-----5:R-:W-:Y:S01]  /*120d0*/  SHF.R.S32.HI R20, RZ, 0x1f, R4 ;  /* 0x0000001fff147819 */ /* 0x020fe20000011404 */
[----:B------:R-:W-:Y:S01]  /*120e0*/  IMAD R6, R17, UR4, RZ ;  /* 0x0000000411067c24 */ /* 0x000fe2000f8e02ff */
[----:B------:R-:W3:Y:S01]  /*120f0*/  S2R R7, SR_TID.X ;  /* 0x0000000000077919 */ /* 0x000ee20000002100 */
[----:B------:R-:W-:Y:S01]  /*12100*/  IMAD.WIDE.U32 R2, R5, UR4, RZ ;  /* 0x0000000405027c25 */ /* 0x000fe2000f8e00ff */
[----:B------:R-:W-:-:S03]  /*12110*/  ULDC.64 UR6, c[0x0][0x318] ;  /* 0x0000c60000067ab9 */ /* 0x000fc60000000a00 */
        /* <DEDUP_REMOVED lines=11> */
[----:B------:R-:W-:-:S03]  /*121d0*/  UMOV UR4, 0xffffffff ;  /* 0xffffffff00047882 */ /* 0x000fc60000000000 */
[----:B------:R-:W-:Y:S01]  /*121e0*/  IMAD R6, R23, 0x4000, R37 ;  /* 0x0000400017067824 */ /* 0x000fe200078e0225 */
[----:B0-----:R-:W-:Y:S02]  /*121f0*/  IADD3 R8, P0, R2, UR6, RZ ;  /* 0x0000000602087c10 */ /* 0x001fe4000ff1e0ff */
[----:B---3--:R-:W-:Y:S02]  /*12200*/  LOP3.LUT R7, R7, 0x7f, RZ, 0xc0, !PT ;  /* 0x0000007f07077812 */ /* 0x008fe400078ec0ff */
[----:B------:R-:W-:Y:S02]  /*12210*/  IADD3.X R10, R3, UR7, R10, P0, !PT ;  /* 0x00000007030a7c10 */ /* 0x000fe400087fe40a */
[----:B------:R-:W-:-:S04]  /*12220*/  SHF.R.U32.HI R7, RZ, 0x2, R7 ;  /* 0x00000002ff077819 */ /* 0x000fc80000011607 */
[----:B------:R-:W-:-:S04]  /*12230*/  IADD3 R9, -R7, UR39, -R9 ;  /* 0x0000002707097c10 */ /* 0x000fc8000fffe909 */
[----:B------:R-:W-:Y:S02]  /*12240*/  ISETP.GE.AND P4, PT, R9, 0x1, PT ;  /* 0x000000010900780c */ /* 0x000fe40003f86270 */
[----:B--2---:R-:W-:Y:S01]  /*12250*/  LOP3.LUT P1, RZ, R26, 0x1, RZ, 0xc0, !PT ;  /* 0x000000011aff7812 */ /* 0x004fe2000782c0ff */
[----:B------:R-:W-:-:S12]  /*12260*/  BRA.DIV UR4, `(.L_x_1403) ;  /* 0x00000042043c7947 */ /* 0x000fd8000b800000 */
[----:B------:R-:W0:Y:S01]  /*12270*/  SHFL.IDX PT, R2, R8, RZ, 0x1c1f ;  /* 0x001c1fff08027589 */ /* 0x000e2200000e0000 */
[----:B------:R-:W-:Y:S02]  /*12280*/  LOP3.LUT P6, RZ, R26, 0x2, RZ, 0xc0, !PT ;  /* 0x000000021aff7812 */ /* 0x000fe400078cc0ff */
[----:B------:R-:W-:Y:S01]  /*12290*/  IADD3 R6, R22, R6, R30 ;  /* 0x0000000616067210 */ /* 0x000fe20007ffe01e */
[----:B------:R-:W2:Y:S01]  /*122a0*/  SHFL.IDX PT, R3, R10, RZ, 0x1c1f ;  /* 0x001c1fff0a037589 */ /* 0x000ea200000e0000 */
[C---:B------:R-:W-:Y:S02]  /*122b0*/  ISETP.GE.AND P3, PT, R9.reuse, 0x21, PT ;  /* 0x000000210900780c */ /* 0x040fe40003f66270 */
[----:B------:R-:W-:Y:S01]  /*122c0*/  ISETP.GE.AND P2, PT, R9, 0x41, PT ;  /* 0x000000410900780c */ /* 0x000fe20003f46270 */
[----:B------:R-:W-:Y:S01]  /*122d0*/  IMAD.IADD R7, R31, 0x1, R6 ;  /* 0x000000011f077824 */ /* 0x000fe200078e0206 */
[----:B------:R-:W-:Y:S02]  /*122e0*/  ISETP.GE.AND P5, PT, R9, 0x61, PT ;  /* 0x000000610900780c */ /* 0x000fe40003fa6270 */
[----:B0-----:R-:W-:-:S05]  /*122f0*/  IADD3 R2, P0, R33, R2, RZ ;  /* 0x0000000221027210 */ /* 0x001fca0007f1e0ff */
[----:B--2---:R-:W-:Y:S01]  /*12300*/  IMAD.X R3, RZ, RZ, R3, P0 ;  /* 0x000000ffff037224 */ /* 0x004fe200000e0603 */
[----:B------:R-:W-:-:S13]  /*12310*/  ISETP.LT.OR P0, PT, R9, 0x1, P6 ;  /* 0x000000010900780c */ /* 0x000fda0003701670 */
[----:B------:R-:W-:Y:S01]  /*12320*/  @!PT LDS RZ, [RZ] ;  /* 0x00000000fffff984 */ /* 0x000fe20000000800 */
[----:B------:R-:W-:Y:S01]  /*12330*/  LDGSTS.E.BYPASS.LTC128B.128 [R6+0x8400], desc[UR44][R2.64], !P0 ;  /* 0x0840000002067fae */ /* 0x000fe2000c101d6c */
[----:B------:R-:W-:-:S13]  /*12340*/  ISETP.LT.OR P0, PT, R9, 0x1, P1 ;  /* 0x000000010900780c */ /* 0x000fda0000f01670 */
[----:B------:R0:W-:Y:S04]  /*12350*/  LDGSTS.E.BYPASS.LTC128B.128 [R7+0x8400], desc[UR44][R2.64+0x40], !P0 ;  /* 0x0840004002077fae */ /* 0x0001e8000c101d6c */
[----:B0-----:R-:W0:Y:S04]  /*12360*/  SHFL.IDX PT, R2, R8, 0x1, 0x1c1f ;  /* 0x003c1f0008027f89 */ /* 0x001e2800000e0000 */
[----:B------:R-:W2:Y:S01]  /*12370*/  SHFL.IDX PT, R3, R10, 0x1, 0x1c1f ;  /* 0x003c1f000a037f89 */ /* 0x000ea200000e0000 */
[----:B0-----:R-:W-:-:S05]  /*12380*/  IADD3 R2, P0, R33, R2, RZ ;  /* 0x0000000221027210 */ /* 0x001fca0007f1e0ff */
[----:B--2---:R-:W-:Y:S01]  /*12390*/  IMAD.X R3, RZ, RZ, R3, P0 ;  /* 0x000000ffff037224 */ /* 0x004fe200000e0603 */
[----:B------:R-:W-:-:S13]  /*123a0*/  ISETP.LT.OR P0, PT, R9, 0x21, P6 ;  /* 0x000000210900780c */ /* 0x000fda0003701670 */
[----:B------:R-:W-:Y:S01]  /*123b0*/  LDGSTS.E.BYPASS.LTC128B.128 [R6+0x9400], desc[UR44][R2.64], !P0 ;  /* 0x0940000002067fae */ /* 0x000fe2000c101d6c */
[----:B------:R-:W-:-:S13]  /*123c0*/  ISETP.LT.OR P0, PT, R9, 0x21, P1 ;  /* 0x000000210900780c */ /* 0x000fda0000f01670 */
[----:B------:R0:W-:Y:S04]  /*123d0*/  LDGSTS.E.BYPASS.LTC128B.128 [R7+0x9400], desc[UR44][R2.64+0x40], !P0 ;  /* 0x0940004002077fae */ /* 0x0001e8000c101d6c */
[----:B0-----:R-:W0:Y:S04]  /*123e0*/  SHFL.IDX PT, R2, R8, 0x2, 0x1c1f ;  /* 0x005c1f0008027f89 */ /* 0x001e2800000e0000 */
[----:B------:R-:W2:Y:S04]  /*123f0*/  SHFL.IDX PT, R3, R10, 0x2, 0x1c1f ;  /* 0x005c1f000a037f89 */ /* 0x000ea800000e0000 */
[----:B------:R-:W3:Y:S01]  /*12400*/  SHFL.IDX PT, R10, R10, 0x3, 0x1c1f ;  /* 0x007c1f000a0a7f89 */ /* 0x000ee200000e0000 */
[----:B0-----:R-:W-:-:S05]  /*12410*/  IADD3 R2, P0, R33, R2, RZ ;  /* 0x0000000221027210 */ /* 0x001fca0007f1e0ff */
[----:B--2---:R-:W-:Y:S01]  /*12420*/  IMAD.X R3, RZ, RZ, R3, P0 ;  /* 0x000000ffff037224 */ /* 0x004fe200000e0603 */
[----:B------:R-:W-:-:S13]  /*12430*/  ISETP.LT.OR P0, PT, R9, 0x41, P6 ;  /* 0x000000410900780c */ /* 0x000fda0003701670 */
[----:B------:R-:W-:Y:S01]  /*12440*/  LDGSTS.E.BYPASS.LTC128B.128 [R6+0xa400], desc[UR44][R2.64], !P0 ;  /* 0x0a40000002067fae */ /* 0x000fe2000c101d6c */
[----:B------:R-:W-:-:S13]  /*12450*/  ISETP.LT.OR P0, PT, R9, 0x41, P1 ;  /* 0x000000410900780c */ /* 0x000fda0000f01670 */
[----:B------:R0:W-:Y:S04]  /*12460*/  LDGSTS.E.BYPASS.LTC128B.128 [R7+0xa400], desc[UR44][R2.64+0x40], !P0 ;  /* 0x0a40004002077fae */ /* 0x0001e8000c101d6c */
[----:B0--3--:R0:W2:Y:S02]  /*12470*/  SHFL.IDX PT, R2, R8, 0x3, 0x1c1f ;  /* 0x007c1f0008027f89 */ /* 0x0090a400000e0000 */
.L_x_1490:
        /* <DEDUP_REMOVED lines=12> */
.L_x_1404:
        /* <DEDUP_REMOVED lines=11> */
.L_x_1405:
[----:B------:R2:W-:Y:S01]  /*125f0*/  SYNCS.ARRIVE.TRANS64.A1T0 RZ, [R0+URZ+0x22870], RZ ;  /* 0x022870ff00ff79a7 */ /* 0x0005e2000810003f */
[----:B------:R-:W-:Y:S05]  /*12600*/  @!P6 BRA `(.L_x_1406) ;  /* 0x000000000004e947 */ /* 0x000fea0003800000 */
[----:B------:R-:W-:Y:S01]  /*12610*/  BPT.TRAP 0x1 ;  /* 0x000000040000795c */ /* 0x000fe20000300000 */
.L_x_1406:
[----:B------:R-:W3:Y:S01]  /*12620*/  SYNCS.PHASECHK.TRANS64.TRYWAIT P0, [R0+URZ+0x22840], R21 ;  /* 0x02284015000075a7 */ /* 0x000ee2000800017f */
[----:B------:R-:W-:Y:S04]  /*12630*/  BSSY B0, `(.L_x_1407) ;  /* 0x0000002000007945 */ /* 0x000fe80003800000 */
[----:B---3--:R-:W-:Y:S05]  /*12640*/  @!P0 BRA `(.L_x_1408) ;  /* 0x0000004000a48947 */ /* 0x008fea0003800000 */
.L_x_1491:
[----:B------:R-:W-:Y:S05]  /*12650*/  BSYNC B0 ;  /* 0x0000000000007941 */ /* 0x000fea0003800000 */
.L_x_1407:
[----:B0-----:R-:W4:Y:S01]  /*12660*/  LDL R8, [R1] ;  /* 0x0000000001087983 */ /* 0x001f220000100800 */
[----:B------:R-:W-:Y:S01]  /*12670*/  ULDC.64 UR4, c[0x0][0x300] ;  /* 0x0000c00000047ab9 */ /* 0x000fe20000000a00 */
[----:B------:R-:W-:Y:S01]  /*12680*/  ULDC.64 UR6, c[0x0][0x2e8] ;  /* 0x0000ba0000067ab9 */ /* 0x000fe20000000a00 */
[----:B------:R-:W-:Y:S02]  /*12690*/  IMAD R6, R17, UR4, RZ ;  /* 0x0000000411067c24 */ /* 0x000fe4000f8e02ff */
[----:B------:R-:W-:-:S04]  /*126a0*/  IMAD.WIDE.U32 R2, R5, UR4, RZ ;  /* 0x0000000405027c25 */ /* 0x000fc8000f8e00ff */
[----:B------:R-:W-:Y:S01]  /*126b0*/  IMAD R6, R5, UR5, R6 ;  /* 0x0000000505067c24 */ /* 0x000fe2000f8e0206 */
[----:B------:R-:W-:Y:S02]  /*126c0*/  ULDC.64 UR4, c[0x0][0x310] ;  /* 0x0000c40000047ab9 */ /* 0x000fe40000000a00 */
[----:B------:R-:W-:Y:S02]  /*126d0*/  IMAD R20, R20, UR4, RZ ;  /* 0x0000000414147c24 */ /* 0x000fe4000f8e02ff */
        /* <DEDUP_REMOVED lines=9> */
[----:B------:R-:W-:Y:S01]  /*12770*/  IADD3 R4, P0, R2, UR6, RZ ;  /* 0x0000000602047c10 */ /* 0x000fe2000ff1e0ff */
[----:B------:R-:W-:-:S03]  /*12780*/  IMAD R6, R23, 0x6000, R36 ;  /* 0x0000600017067824 */ /* 0x000fc600078e0224 */
[----:B------:R-:W-:Y:S02]  /*12790*/  IADD3.X R5, R3, UR7, R5, P0, !PT ;  /* 0x0000000703057c10 */ /* 0x000fe400087fe405 */
[----:B----4-:R-:W-:Y:S01]  /*127a0*/  LOP3.LUT P1, RZ, R8, 0x4, RZ, 0xc0, !PT ;  /* 0x0000000408ff7812 */ /* 0x010fe2000782c0ff */
[----:B------:R-:W-:-:S12]  /*127b0*/  BRA.DIV UR4, `(.L_x_1409) ;  /* 0x00000042045c7947 */ /* 0x000fd8000b800000 */
[----:B------:R-:W0:Y:S01]  /*127c0*/  SHFL.IDX PT, R3, R4, RZ, 0x1c1f ;  /* 0x001c1fff04037589 */ /* 0x000e2200000e0000 */
[----:B------:R-:W-:Y:S01]  /*127d0*/  LOP3.LUT P6, RZ, R8, 0x8, RZ, 0xc0, !PT ;  /* 0x0000000808ff7812 */ /* 0x000fe200078cc0ff */
[C-C-:B------:R-:W-:Y:S02]  /*127e0*/  @P4 IMAD.IADD R7, R22.reuse, 0x1, R6.reuse ;  /* 0x0000000116074824 */ /* 0x140fe400078e0206 */
[----:B------:R-:W4:Y:S01]  /*127f0*/  SHFL.IDX PT, R2, R5, RZ, 0x1c1f ;  /* 0x001c1fff05027589 */ /* 0x000f2200000e0000 */
[----:B------:R-:W-:-:S03]  /*12800*/  @P3 IMAD.IADD R9, R22, 0x1, R6 ;  /* 0x0000000116093824 */ /* 0x000fc600078e0206 */
[----:B------:R-:W-:Y:S01]  /*12810*/  SHFL.IDX PT, R14, R4, 0x3, 0x1c1f ;  /* 0x007c1f00040e7f89 */ /* 0x000fe200000e0000 */
[----:B0-----:R-:W-:-:S05]  /*12820*/  @P4 IADD3 R3, P0, R33, R3, RZ ;  /* 0x0000000321034210 */ /* 0x001fca0007f1e0ff */
[----:B----4-:R-:W-:Y:S01]  /*12830*/  @P4 IMAD.X R2, RZ, RZ, R2, P0 ;  /* 0x000000ffff024224 */ /* 0x010fe200000e0602 */
        /* <DEDUP_REMOVED lines=8> */
[----:B0-----:R-:W0:Y:S01]  /*128c0*/  SHFL.IDX PT, R3, R4, 0x1, 0x1c1f ;  /* 0x003c1f0004037f89 */ /* 0x001e2200000e0000 */
[----:B------:R-:W-:-:S03]  /*128d0*/  @P2 IMAD.IADD R7, R22, 0x1, R6 ;  /* 0x0000000116072824 */ /* 0x000fc600078e0206 */
[----:B------:R-:W4:Y:S01]  /*128e0*/  SHFL.IDX PT, R2, R5, 0x1, 0x1c1f ;  /* 0x003c1f0005027f89 */ /* 0x000f2200000e0000 */
[----:B0-----:R-:W-:-:S05]  /*128f0*/  @P3 IADD3 R3, P0, R33, R3, RZ ;  /* 0x0000000321033210 */ /* 0x001fca0007f1e0ff */
[----:B----4-:R-:W-:-:S05]  /*12900*/  @P3 IMAD.X R2, RZ, RZ, R2, P0 ;  /* 0x000000ffff023224 */ /* 0x010fca00000e0602 */
[----:B------:R-:W-:-:S04]  /*12910*/  @P3 LOP3.LUT R3, R3, R2, RZ, 0x3c, !PT ;  /* 0x0000000203033212 */ /* 0x000fc800078e3cff */
[----:B------:R-:W-:-:S04]  /*12920*/  @P3 LOP3.LUT R2, R3, R2, RZ, 0x3c, !PT ;  /* 0x0000000203023212 */ /* 0x000fc800078e3cff */
[----:B------:R-:W-:-:S05]  /*12930*/  @P3 LOP3.LUT R3, R3, R2, RZ, 0x3c, !PT ;  /* 0x0000000203033212 */ /* 0x000fca00078e3cff */
[----:B------:R-:W-:Y:S04]  /*12940*/  @P3 LDGSTS.E.BYPASS.LTC128B.128 [R9+0x16c00], desc[UR44][R2.64], !P4 ;  /* 0x16c0000002093fae */ /* 0x000fe8000e101d6c */
[----:B------:R-:W-:Y:S04]  /*12950*/  @P3 LDGSTS.E.BYPASS.LTC128B.128 [R9+0x18c00], desc[UR44][R2.64+0x40], !P6 ;  /* 0x18c0004002093fae */ /* 0x000fe8000f101d6c */
[----:B------:R0:W-:Y:S04]  /*12960*/  @P3 LDGSTS.E.BYPASS.LTC128B.128 [R9+0x1ac00], desc[UR44][R2.64+0x80], !P1 ;  /* 0x1ac0008002093fae */ /* 0x0001e8000c901d6c */
[----:B0-----:R-:W0:Y:S04]  /*12970*/  SHFL.IDX PT, R3, R4, 0x2, 0x1c1f ;  /* 0x005c1f0004037f89 */ /* 0x001e2800000e0000 */
[----:B------:R-:W4:Y:S04]  /*12980*/  SHFL.IDX PT, R2, R5, 0x2, 0x1c1f ;  /* 0x005c1f0005027f89 */ /* 0x000f2800000e0000 */
[----:B------:R-:W1:Y:S01]  /*12990*/  SHFL.IDX PT, R5, R5, 0x3, 0x1c1f ;  /* 0x007c1f0005057f89 */ /* 0x000e6200000e0000 */
[----:B0-----:R-:W-:-:S05]  /*129a0*/  @P2 IADD3 R3, P0, R33, R3, RZ ;  /* 0x0000000321032210 */ /* 0x001fca0007f1e0ff */
[----:B----4-:R-:W-:-:S05]  /*129b0*/  @P2 IMAD.X R2, RZ, RZ, R2, P0 ;  /* 0x000000ffff022224 */ /* 0x010fca00000e0602 */
[----:B------:R-:W-:-:S04]  /*129c0*/  @P2 LOP3.LUT R3, R3, R2, RZ, 0x3c, !PT ;  /* 0x0000000203032212 */ /* 0x000fc800078e3cff */
[----:B------:R-:W-:-:S04]  /*129d0*/  @P2 LOP3.LUT R2, R3, R2, RZ, 0x3c, !PT ;  /* 0x0000000203022212 */ /* 0x000fc800078e3cff */
[----:B------:R-:W-:-:S05]  /*129e0*/  @P2 LOP3.LUT R3, R3, R2, RZ, 0x3c, !PT ;  /* 0x0000000203032212 */ /* 0x000fca00078e3cff */
[----:B------:R0:W-:Y:S04]  /*129f0*/  @P2 LDGSTS.E.BYPASS.LTC128B.128 [R7+0x17400], desc[UR44][R2.64], !P4 ;  /* 0x1740000002072fae */ /* 0x0001e8000e101d6c */
[----:B------:R0:W-:Y:S04]  /*12a00*/  @P2 LDGSTS.E.BYPASS.LTC128B.128 [R7+0x19400], desc[UR44][R2.64+0x40], !P6 ;  /* 0x1940004002072fae */ /* 0x0001e8000f101d6c */
[----:B-1----:R0:W-:Y:S02]  /*12a10*/  @P2 LDGSTS.E.BYPASS.LTC128B.128 [R7+0x1b400], desc[UR44][R2.64+0x80], !P1 ;  /* 0x1b40008002072fae */ /* 0x0021e4000c901d6c */
.L_x_1501:
[----:B------:R-:W-:Y:S01]  /*12a20*/  LOP3.LUT P3, RZ, R8, 0x10, RZ, 0xc0, !PT ;  /* 0x0000001008ff7812 */ /* 0x000fe2000786c0ff */
[----:B------:R-:W-:Y:S01]  /*12a30*/  @P5 IMAD.IADD R6, R22, 0x1, R6 ;  /* 0x0000000116065824 */ /* 0x000fe200078e0206 */
[----:B------:R-:W-:Y:S02]  /*12a40*/  LOP3.LUT P2, RZ, R8, 0x8, RZ, 0xc0, !PT ;  /* 0x0000000808ff7812 */ /* 0x000fe4000784c0ff */
[----:B0-----:R-:W-:-:S05]  /*12a50*/  @P5 IADD3 R2, P0, R33, R14, RZ ;  /* 0x0000000e21025210 */ /* 0x001fca0007f1e0ff */
[----:B------:R-:W-:Y:S01]  /*12a60*/  @P5 IMAD.X R3, RZ, RZ, R5, P0 ;  /* 0x000000ffff035224 */ /* 0x000fe200000e0605 */
[----:B------:R-:W-:-:S04]  /*12a70*/  PLOP3.LUT P0, PT, PT, PT, PT, 0x80, 0x0 ;  /* 0x000000000000781c */ /* 0x000fc80003f0f070 */
[----:B------:R-:W-:Y:S01]  /*12a80*/  @!PT LDS RZ, [RZ] ;  /* 0x00000000fffff984 */ /* 0x000fe20000000800 */
[----:B------:R-:W-:Y:S01]  /*12a90*/  @!PT LDS RZ, [RZ] ;  /* 0x00000000fffff984 */ /* 0x000fe20000000800 */
[----:B------:R-:W-:Y:S01]  /*12aa0*/  @!PT LDS RZ, [RZ] ;  /* 0x00000000fffff984 */ /* 0x000fe20000000800 */
[----:B------:R0:W-:Y:S04]  /*12ab0*/  @P5 LDGSTS.E.BYPASS.LTC128B.128 [R6+0x17c00], desc[UR44][R2.64], !P3 ;  /* 0x17c0000002065fae */ /* 0x0001e8000d901d6c */
[----:B------:R0:W-:Y:S04]  /*12ac0*/  @P5 LDGSTS.E.BYPASS.LTC128B.128 [R6+0x19c00], desc[UR44][R2.64+0x40], !P2 ;  /* 0x19c0004002065fae */ /* 0x0001e8000d101d6c */
[----:B------:R0:W-:Y:S01]  /*12ad0*/  @P5 LDGSTS.E.BYPASS.LTC128B.128 [R6+0x1bc00], desc[UR44][R2.64+0x80], !P1 ;  /* 0x1bc0008002065fae */ /* 0x0001e2000c901d6c */
[----:B------:R-:W-:Y:S01]  /*12ae0*/  NOP ;  /* 0x0000000000007918 */ /* 0x000fe20000000000 */
.L_x_1410:
        /* <DEDUP_REMOVED lines=11> */
.L_x_1411:
[----:B------:R0:W-:Y:S02]  /*12ba0*/  SYNCS.ARRIVE.TRANS64.A1T0 RZ, [R0+URZ+0x22830], RZ ;  /* 0x022830ff00ff79a7 */ /* 0x0001e4000810003f */
[----:B------:R-:W-:Y:S05]  /*12bb0*/  WARPSYNC.ALL ;  /* 0x0000000000007948 */ /* 0x000fea0003800000 */
[----:B------:R-:W-:Y:S01]  /*12bc0*/  ULDC.64 UR4, c[0x0][0x298] ;  /* 0x0000a60000047ab9 */ /* 0x000fe20000000a00 */
[----:B0-23--:R-:W-:Y:S01]  /*12bd0*/  SHF.R.S32.HI R0, RZ, 0x1f, R24 ;  /* 0x0000001fff007819 */ /* 0x00dfe20000011418 */
[----:B------:R-:W-:Y:S01]  /*12be0*/  IMAD.WIDE.U32 R4, R24, UR4, RZ ;  /* 0x0000000418047c25 */ /* 0x000fe2000f8e00ff */
[----:B------:R-:W-:Y:S03]  /*12bf0*/  BSSY B6, `(.L_x_1412) ;  /* 0x0000019000067945 */ /* 0x000fe60003800000 */
[----:B------:R-:W-:Y:S01]  /*12c00*/  IMAD R3, R0, UR4, RZ ;  /* 0x0000000400037c24 */ /* 0x000fe2000f8e02ff */
[----:B------:R0:W-:Y:S01]  /*12c10*/  STL.64 [R1+0x10], R4 ;  /* 0x0000100401007387 */ /* 0x0001e20000100a00 */
[----:B------:R-:W-:-:S02]  /*12c20*/  VIADD R0, R22, 0x10400 ;  /* 0x0001040016007836 */ /* 0x000fc40000000000 */
[----:B------:R-:W-:Y:S01]  /*12c30*/  IMAD R3, R24, UR5, R3 ;  /* 0x0000000518037c24 */ /* 0x000fe2000f8e0203 */
[----:B------:R-:W-:Y:S02]  /*12c40*/  BAR.SYNC.DEFER_BLOCKING 0x8, 0x180 ;  /* 0x0206000000007b1d */ /* 0x000fe40000010000 */
[----:B------:R-:W-:Y:S01]  /*12c50*/  LOP3.LUT P0, RZ, R0, 0x1bf, RZ, 0xc0, !PT ;  /* 0x000001bf00ff7812 */ /* 0x000fe2000780c0ff */
[----:B------:R-:W-:-:S12]  /*12c60*/  IMAD.IADD R17, R5, 0x1, R3 ;  /* 0x0000000105117824 */ /* 0x000fd800078e0203 */
[----:B0-----:R-:W-:Y:S05]  /*12c70*/  @!P0 BRA `(.L_x_1413) ;  /* 0x0000000000408947 */ /* 0x001fea0003800000 */
        /* <DEDUP_REMOVED lines=16> */
.L_x_1413:
[----:B------:R-:W-:Y:S05]  /*12d80*/  BSYNC B6 ;  /* 0x0000000000067941 */ /* 0x000fea0003800000 */
.L_x_1412:
[----:B------:R-:W2:Y:S01]  /*12d90*/  LDL.LU.64 R20, [R1+0x10] ;  /* 0x0000100001147983 */ /* 0x000ea20000300a00 */
[----:B------:R-:W-:Y:S01]  /*12da0*/  UISETP.NE.AND UP0, UPT, UR48, URZ, UPT ;  /* 0x0000003f3000728c */ /* 0x000fe2000bf05270 */
[----:B------:R-:W-:Y:S02]  /*12db0*/  ULDC.64 UR4, c[0x0][0x2d8] ;  /* 0x0000b60000047ab9 */ /* 0x000fe40000000a00 */
[----:B------:R-:W3:Y:S01]  /*12dc0*/  LDL R2, [R1] ;  /* 0x0000000001027983 */ /* 0x000ee20000100800 */
[----:B------:R-:W-:Y:S01]  /*12dd0*/  IMAD.MOV.U32 R3, RZ, RZ, R17 ;  /* 0x000000ffff037224 */ /* 0x000fe200078e0011 */
[----:B------:R-:W-:Y:S01]  /*12de0*/  SHF.R.S32.HI R0, RZ, 0x1f, R19 ;  /* 0x0000001fff007819 */ /* 0x000fe20000011413 */
[----:B------:R-:W-:Y:S01]  /*12df0*/  IMAD R5, R28, UR4, RZ ;  /* 0x000000041c057c24 */ /* 0x000fe2000f8e02ff */
[----:B------:R0:W5:Y:S01]  /*12e00*/  LDL R7, [R1+0xc] ;  /* 0x00000c0001077983 */ /* 0x0001620000100800 */
[----:B------:R-:W-:Y:S02]  /*12e10*/  PLOP3.LUT P0, PT, PT, PT, UP0, 0x80, 0x0 ;  /* 0x000000000000781c */ /* 0x000fe40003f0f008 */
[----:B------:R-:W-:Y:S01]  /*12e20*/  IMAD R5, R18, UR5, R5 ;  /* 0x0000000512057c24 */ /* 0x000fe2000f8e0205 */
[----:B------:R-:W-:-:S02]  /*12e30*/  LOP3.LUT R9, R33, 0x40, RZ, 0xfc, !PT ;  /* 0x0000004021097812 */ /* 0x000fc400078efcff */
[----:B------:R-:W-:Y:S02]  /*12e40*/  LOP3.LUT R8, R33, 0x80, RZ, 0xfc, !PT ;  /* 0x0000008021087812 */ /* 0x000fe400078efcff */
[----:B---3--:R-:W-:Y:S01]  /*12e50*/  LOP3.LUT P6, RZ, R2, 0x80, RZ, 0xc0, !PT ;  /* 0x0000008002ff7812 */ /* 0x008fe200078cc0ff */
[----:B--2---:R-:W-:Y:S02]  /*12e60*/  IMAD.MOV.U32 R2, RZ, RZ, R20 ;  /* 0x000000ffff027224 */ /* 0x004fe400078e0014 */
[----:B------:R-:W1:Y:S01]  /*12e70*/  S2R R20, SR_TID.X ;  /* 0x0000000000147919 */ /* 0x000e620000002100 */
[----:B------:R-:W-:Y:S01]  /*12e80*/  SEL R0, R0, RZ, !P6 ;  /* 0x000000ff00007207 */ /* 0x000fe20007000000 */
[----:B------:R-:W-:Y:S01]  /*12e90*/  IMAD.WIDE.U32 R2, R18, UR4, R2 ;  /* 0x0000000412027c25 */ /* 0x000fe2000f8e0002 */
[----:B------:R-:W-:Y:S01]  /*12ea0*/  SEL R4, R19, RZ, !P6 ;  /* 0x000000ff13047207 */ /* 0x000fe20007000000 */
[----:B------:R-:W-:Y:S02]  /*12eb0*/  ULDC.64 UR4, c[0x0][0x2e0] ;  /* 0x0000b80000047ab9 */ /* 0x000fe40000000a00 */
[----:B------:R-:W-:-:S02]  /*12ec0*/  IMAD.IADD R3, R3, 0x1, R5 ;  /* 0x0000000103037824 */ /* 0x000fc400078e0205 */
[----:B------:R-:W-:Y:S02]  /*12ed0*/  IMAD R0, R0, UR4, RZ ;  /* 0x0000000400007c24 */ /* 0x000fe4000f8e02ff */
[----:B------:R-:W-:Y:S01]  /*12ee0*/  IMAD.WIDE.U32 R2, R4, UR4, R2 ;  /* 0x0000000404027c25 */ /* 0x000fe2000f8e0002 */
[----:B------:R-:W-:-:S03]  /*12ef0*/  @UP0 ULDC UR4, c[0x0][0x44c] ;  /* 0x0001130000040ab9 */ /* 0x000fc60000000800 */
[----:B------:R-:W-:Y:S01]  /*12f00*/  IMAD R0, R4, UR5, R0 ;  /* 0x0000000504007c24 */ /* 0x000fe2000f8e0200 */
[C---:B-1----:R-:W-:Y:S01]  /*12f10*/  LOP3.LUT R21, R20.reuse, 0x7f, RZ, 0xc0, !PT ;  /* 0x0000007f14157812 */ /* 0x042fe200078ec0ff */
[----:B------:R-:W-:-:S03]  /*12f20*/  IMAD.SHL.U32 R20, R20, 0x20, RZ ;  /* 0x0000002014147824 */ /* 0x000fc600078e00ff */
[----:B------:R-:W-:-:S04]  /*12f30*/  SHF.R.U32.HI R21, RZ, 0x2, R21 ;  /* 0x00000002ff157819 */ /* 0x000fc80000011615 */
[----:B------:R-:W-:-:S05]  /*12f40*/  LOP3.LUT R20, R21, 0x60, R20, 0xf8, !PT ;  /* 0x0000006015147812 */ /* 0x000fca00078ef814 */
[----:B------:R-:W-:-:S04]  /*12f50*/  VIADD R5, R20, UR38 ;  /* 0x0000002614057c36 */ /* 0x000fc80008000000 */
[----:B------:R-:W-:Y:S01]  /*12f60*/  @P0 IMAD.HI.U32 R6, R5, UR4, RZ ;  /* 0x0000000405060c27 */ /* 0x000fe2000f8e00ff */
[----:B------:R-:W-:Y:S01]  /*12f70*/  PLOP3.LUT P0, PT, PT, PT, UP0, 0x80, 0x0 ;  /* 0x000000000000781c */ /* 0x000fe20003f0f008 */
[----:B------:R-:W-:Y:S02]  /*12f80*/  @UP0 ULDC UR4, c[0x0][0x450] ;  /* 0x0001140000040ab9 */ /* 0x000fe40000000800 */
[----:B------:R-:W-:-:S10]  /*12f90*/  IMAD.MOV.U32 R4, RZ, RZ, R5 ;  /* 0x000000ffff047224 */ /* 0x000fd400078e0005 */
[----:B------:R-:W-:Y:S01]  /*12fa0*/  @P0 SHF.R.U32.HI R4, RZ, UR4, R6 ;  /* 0x00000004ff040c19 */ /* 0x000fe20008011606 */
[----:B------:R-:W-:Y:S01]  /*12fb0*/  IMAD.IADD R3, R3, 0x1, R0 ;  /* 0x0000000103037824 */ /* 0x000fe200078e0200 */
[----:B------:R-:W1:Y:S01]  /*12fc0*/  LDC R6, c[0x0][0x448] ;  /* 0x00011200ff067b82 */ /* 0x000e620000000800 */
[----:B------:R-:W2:Y:S01]  /*12fd0*/  S2R R20, SR_TID.X ;  /* 0x0000000000147919 */ /* 0x000ea20000002100 */
[----:B------:R-:W-:Y:S01]  /*12fe0*/  ULDC.64 UR4, c[0x0][0x2d0] ;  /* 0x0000b40000047ab9 */ /* 0x000fe20000000a00 */
[----:B------:R-:W-:Y:S02]  /*12ff0*/  IMAD.MOV R0, RZ, RZ, -R4 ;  /* 0x000000ffff007224 */ /* 0x000fe400078e0a04 */
[----:B------:R-:W-:-:S04]  /*13000*/  IMAD.WIDE.U32 R2, R4, UR4, R2 ;  /* 0x0000000404027c25 */ /* 0x000fc8000f8e0002 */
[----:B-1----:R-:W-:Y:S01]  /*13010*/  IMAD R0, R6, R0, R5 ;  /* 0x0000000006007224 */ /* 0x002fe200078e0205 */
[----:B------:R-:W-:-:S05]  /*13020*/  SHF.R.S32.HI R5, RZ, 0x1f, R4 ;  /* 0x0000001fff057819 */ /* 0x000fca0000011404 */
[----:B------:R-:W-:-:S04]  /*13030*/  IMAD R5, R5, UR4, RZ ;  /* 0x0000000405057c24 */ /* 0x000fc8000f8e02ff */
[----:B------:R-:W-:Y:S01]  /*13040*/  IMAD R5, R4, UR5, R5 ;  /* 0x0000000504057c24 */ /* 0x000fe2000f8e0205 */
        /* <DEDUP_REMOVED lines=9> */
[----:B--2---:R-:W-:Y:S02]  /*130e0*/  LOP3.LUT R20, R20, 0x7f, RZ, 0xc0, !PT ;  /* 0x0000007f14147812 */ /* 0x004fe400078ec0ff */
[----:B------:R-:W-:Y:S01]  /*130f0*/  IADD3.X R4, R3, UR5, R5, P0, !PT ;  /* 0x0000000503047c10 */ /* 0x000fe200087fe405 */
[----:B------:R-:W-:Y:S01]  /*13100*/  UMOV UR5, 0xffffffff ;  /* 0xffffffff00057882 */ /* 0x000fe20000000000 */
[----:B------:R-:W-:Y:S02]  /*13110*/  ISETP.GE.AND P3, PT, R33, UR4, PT ;  /* 0x0000000421007c0c */ /* 0x000fe4000bf66270 */
[----:B------:R-:W-:-:S02]  /*13120*/  ISETP.GE.AND P2, PT, R9, UR4, PT ;  /* 0x0000000409007c0c */ /* 0x000fc4000bf46270 */
[----:B------:R-:W-:Y:S02]  /*13130*/  ISETP.GE.AND P1, PT, R8, UR4, PT ;  /* 0x0000000408007c0c */ /* 0x000fe4000bf26270 */
[----:B------:R-:W-:Y:S01]  /*13140*/  SHF.R.U32.HI R9, RZ, 0x2, R20 ;  /* 0x00000002ff097819 */ /* 0x000fe20000011614 */
[----:B0-----:R-:W-:Y:S10]  /*13150*/  BRA.DIV UR5, `(.L_x_1414) ;  /* 0x0000003e05787947 */ /* 0x001ff4000b800000 */
[----:B------:R-:W0:Y:S01]  /*13160*/  SHFL.IDX PT, R3, R0, RZ, 0x1c1f ;  /* 0x001c1fff00037589 */ /* 0x000e2200000e0000 */
[----:B------:R-:W-:Y:S02]  /*13170*/  IMAD R5, R6, UR37, RZ ;  /* 0x0000002506057c24 */ /* 0x000fe4000f8e02ff */
[----:B------:R-:W-:Y:S01]  /*13180*/  VIADD R6, R9, UR38 ;  /* 0x0000002609067c36 */ /* 0x000fe20008000000 */
[----:B------:R-:W1:Y:S03]  /*13190*/  SHFL.IDX PT, R2, R4, RZ, 0x1c1f ;  /* 0x001c1fff04027589 */ /* 0x000e6600000e0000 */
[C---:B------:R-:W-:Y:S01]  /*131a0*/  VIADD R8, R6.reuse, 0x20 ;  /* 0x0000002006087836 */ /* 0x040fe20000000000 */
[----:B------:R-:W-:Y:S01]  /*131b0*/  ISETP.GE.AND P0, PT, R6, R5, PT ;  /* 0x000000050600720c */ /* 0x000fe20003f06270 */
[----:B------:R-:W-:-:S12]  /*131c0*/  SHFL.IDX PT, R14, R0, 0x3, 0x1c1f ;  /* 0x007c1f00000e7f89 */ /* 0x000fd800000e0000 */
[----:B0-----:R-:W-:-:S05]  /*131d0*/  @!P0 IADD3 R3, P4, R33, R3, RZ ;  /* 0x0000000321038210 */ /* 0x001fca0007f9e0ff */
[----:B-1----:R-:W-:-:S05]  /*131e0*/  @!P0 IMAD.X R2, RZ, RZ, R2, P4 ;  /* 0x000000ffff028224 */ /* 0x002fca00020e0602 */
[----:B------:R-:W-:-:S04]  /*131f0*/  @!P0 LOP3.LUT R3, R3, R2, RZ, 0x3c, !PT ;  /* 0x0000000203038212 */ /* 0x000fc800078e3cff */
[----:B------:R-:W-:-:S04]  /*13200*/  @!P0 LOP3.LUT R2, R3, R2, RZ, 0x3c, !PT ;  /* 0x0000000203028212 */ /* 0x000fc800078e3cff */
[----:B------:R-:W-:-:S05]  /*13210*/  @!P0 LOP3.LUT R3, R3, R2, RZ, 0x3c, !PT ;  /* 0x0000000203038212 */ /* 0x000fca00078e3cff */
[----:B-----5:R-:W-:Y:S04]  /*13220*/  @!P0 LDGSTS.E.BYPASS.LTC128B.128 [R7+0x10400], desc[UR44][R2.64], !P3 ;  /* 0x1040000002078fae */ /* 0x020fe8000d901d6c */
[----:B------:R-:W-:Y:S04]  /*13230*/  @!P0 LDGSTS.E.BYPASS.LTC128B.128 [R7+0x12400], desc[UR44][R2.64+0x40], !P2 ;  /* 0x1240004002078fae */ /* 0x000fe8000d101d6c */
[----:B------:R0:W-:Y:S01]  /*13240*/  @!P0 LDGSTS.E.BYPASS.LTC128B.128 [R7+0x14400], desc[UR44][R2.64+0x80], !P1 ;  /* 0x1440008002078fae */ /* 0x0001e2000c901d6c */
[----:B------:R-:W-:Y:S01]  /*13250*/  ISETP.GE.AND P0, PT, R8, R5, PT ;  /* 0x000000050800720c */ /* 0x000fe20003f06270 */
[----:B------:R-:W-:-:S02]  /*13260*/  VIADD R8, R6, 0x40 ;  /* 0x0000004006087836 */ /* 0x000fc40000000000 */
[----:B0-----:R-:W0:Y:S04]  /*13270*/  SHFL.IDX PT, R3, R0, 0x1, 0x1c1f ;  /* 0x003c1f0000037f89 */ /* 0x001e2800000e0000 */
[----:B------:R-:W1:Y:S06]  /*13280*/  SHFL.IDX PT, R2, R4, 0x1, 0x1c1f ;  /* 0x003c1f0004027f89 */ /* 0x000e6c00000e0000 */
[----:B0-----:R-:W-:-:S05]  /*13290*/  @!P0 IADD3 R3, P4, R33, R3, RZ ;  /* 0x0000000321038210 */ /* 0x001fca0007f9e0ff */
[----:B-1----:R-:W-:-:S05]  /*132a0*/  @!P0 IMAD.X R2, RZ, RZ, R2, P4 ;  /* 0x000000ffff028224 */ /* 0x002fca00020e0602 */
[----:B------:R-:W-:-:S04]  /*132b0*/  @!P0 LOP3.LUT R3, R3, R2, RZ, 0x3c, !PT ;  /* 0x0000000203038212 */ /* 0x000fc800078e3cff */
[----:B------:R-:W-:-:S04]  /*132c0*/  @!P0 LOP3.LUT R2, R3, R2, RZ, 0x3c, !PT ;  /* 0x0000000203028212 */ /* 0x000fc800078e3cff */
[----:B------:R-:W-:-:S05]  /*132d0*/  @!P0 LOP3.LUT R3, R3, R2, RZ, 0x3c, !PT ;  /* 0x0000000203038212 */ /* 0x000fca00078e3cff */
[----:B------:R-:W-:Y:S04]  /*132e0*/  @!P0 LDGSTS.E.BYPASS.LTC128B.128 [R7+0x10c00], desc[UR44][R2.64], !P3 ;  /* 0x10c0000002078fae */ /* 0x000fe8000d901d6c */
[----:B------:R-:W-:Y:S04]  /*132f0*/  @!P0 LDGSTS.E.BYPASS.LTC128B.128 [R7+0x12c00], desc[UR44][R2.64+0x40], !P2 ;  /* 0x12c0004002078fae */ /* 0x000fe8000d101d6c */
[----:B------:R0:W-:Y:S01]  /*13300*/  @!P0 LDGSTS.E.BYPASS.LTC128B.128 [R7+0x14c00], desc[UR44][R2.64+0x80], !P1 ;  /* 0x14c0008002078fae */ /* 0x0001e2000c901d6c */
[----:B------:R-:W-:-:S03]  /*13310*/  ISETP.GE.AND P0, PT, R8, R5, PT ;  /* 0x000000050800720c */ /* 0x000fc60003f06270 */
[----:B0-----:R-:W0:Y:S04]  /*13320*/  SHFL.IDX PT, R3, R0, 0x2, 0x1c1f ;  /* 0x005c1f0000037f89 */ /* 0x001e2800000e0000 */
[----:B------:R-:W1:Y:S04]  /*13330*/  SHFL.IDX PT, R2, R4, 0x2, 0x1c1f ;  /* 0x005c1f0004027f89 */ /* 0x000e6800000e0000 */
[----:B------:R-:W2:Y:S02]  /*13340*/  SHFL.IDX PT, R4, R4, 0x3, 0x1c1f ;  /* 0x007c1f0004047f89 */ /* 0x000ea400000e0000 */
[----:B0-----:R-:W-:-:S05]  /*13350*/  @!P0 IADD3 R3, P4, R33, R3, RZ ;  /* 0x0000000321038210 */ /* 0x001fca0007f9e0ff */
[----:B-1----:R-:W-:-:S05]  /*13360*/  @!P0 IMAD.X R2, RZ, RZ, R2, P4 ;  /* 0x000000ffff028224 */ /* 0x002fca00020e0602 */
[----:B------:R-:W-:-:S04]  /*13370*/  @!P0 LOP3.LUT R3, R3, R2, RZ, 0x3c, !PT ;  /* 0x0000000203038212 */ /* 0x000fc800078e3cff */
[----:B------:R-:W-:-:S04]  /*13380*/  @!P0 LOP3.LUT R2, R3, R2, RZ, 0x3c, !PT ;  /* 0x0000000203028212 */ /* 0x000fc800078e3cff */
[----:B------:R-:W-:-:S05]  /*13390*/  @!P0 LOP3.LUT R3, R3, R2, RZ, 0x3c, !PT ;  /* 0x0000000203038212 */ /* 0x000fca00078e3cff */
[----:B------:R0:W-:Y:S04]  /*133a0*/  @!P0 LDGSTS.E.BYPASS.LTC128B.128 [R7+0x11400], desc[UR44][R2.64], !P3 ;  /* 0x1140000002078fae */ /* 0x0001e8000d901d6c */
[----:B------:R0:W-:Y:S04]  /*133b0*/  @!P0 LDGSTS.E.BYPASS.LTC128B.128 [R7+0x13400], desc[UR44][R2.64+0x40], !P2 ;  /* 0x1340004002078fae */ /* 0x0001e8000d101d6c */
[----:B--2---:R0:W-:Y:S02]  /*133c0*/  @!P0 LDGSTS.E.BYPASS.LTC128B.128 [R7+0x15400], desc[UR44][R2.64+0x80], !P1 ;  /* 0x1540008002078fae */ /* 0x0041e4000c901d6c */
.L_x_1510:
[----:B------:R-:W-:Y:S01]  /*133d0*/  VIADD R6, R6, 0x60 ;  /* 0x0000006006067836 */ /* 0x000fe20000000000 */
[----:B------:R-:W-:Y:S04]  /*133e0*/  BSSY B0, `(.L_x_1415) ;  /* 0x000000b000007945 */ /* 0x000fe80003800000 */
[----:B------:R-:W-:-:S13]  /*133f0*/  ISETP.GE.AND P0, PT, R6, R5, PT ;  /* 0x000000050600720c */ /* 0x000fda0003f06270 */
[----:B------:R-:W-:Y:S05]  /*13400*/  @P0 BRA `(.L_x_1416) ;  /* 0x0000000000200947 */ /* 0x000fea0003800000 */
[----:B0-----:R-:W-:-:S05]  /*13410*/  IADD3 R2, P0, R33, R14, RZ ;  /* 0x0000000e21027210 */ /* 0x001fca0007f1e0ff */
[----:B------:R-:W-:-:S05]  /*13420*/  IMAD.X R3, RZ, RZ, R4, P0 ;  /* 0x000000ffff037224 */ /* 0x000fca00000e0604 */
[----:B------:R-:W-:Y:S01]  /*13430*/  @!PT LDS RZ, [RZ] ;  /* 0x00000000fffff984 */ /* 0x000fe20000000800 */
[----:B------:R-:W-:Y:S01]  /*13440*/  @!PT LDS RZ, [RZ] ;  /* 0x00000000fffff984 */ /* 0x000fe20000000800 */
[----:B------:R-:W-:Y:S01]  /*13450*/  @!PT LDS RZ, [RZ] ;  /* 0x00000000fffff984 */ /* 0x000fe20000000800 */
[----:B------:R1:W-:Y:S04]  /*13460*/  LDGSTS.E.BYPASS.LTC128B.128 [R7+0x11c00], desc[UR44][R2.64], !P3 ;  /* 0x11c0000002077fae */ /* 0x0003e8000d901d6c */
[----:B------:R1:W-:Y:S04]  /*13470*/  LDGSTS.E.BYPASS.LTC128B.128 [R7+0x13c00], desc[UR44][R2.64+0x40], !P2 ;  /* 0x13c0004002077fae */ /* 0x0003e8000d101d6c */
[----:B------:R1:W-:Y:S02]  /*13480*/  LDGSTS.E.BYPASS.LTC128B.128 [R7+0x15c00], desc[UR44][R2.64+0x80], !P1 ;  /* 0x15c0008002077fae */ /* 0x0003e4000c901d6c */
.L_x_1416:
[----:B------:R-:W-:Y:S05]  /*13490*/  BSYNC B0 ;  /* 0x0000000000007941 */ /* 0x000fea0003800000 */
.L_x_1415:
[----:B------:R-:W-:Y:S01]  /*134a0*/  NOP ;  /* 0x0000000000007918 */ /* 0x000fe20000000000 */
[----:B------:R-:W-:-:S13]  /*134b0*/  PLOP3.LUT P0, PT, PT, PT, PT, 0x80, 0x0 ;  /* 0x000000000000781c */ /* 0x000fda0003f0f070 */
.L_x_1417:
[----:B------:R-:W-:Y:S02]  /*134c0*/  PLOP3.LUT P1, PT, P1, P0, PT, 0xa2, 0x0 ;  /* 0x000000000000781c */ /* 0x000fe40000f21472 */
[----:B------:R-:W-:-:S08]  /*134d0*/  @P0 R2UR P1, UR4, R22 ;  /* 0x00000000160402ca */ /* 0x000fd00000020000 */
[----:B------:R-:W-:-:S05]  /*134e0*/  @P0 PLOP3.LUT P0, PT, P1, PT, PT, 0x80, 0x0 ;  /* 0x000000000000081c */ /* 0x000fca0000f0f070 */
[----:B------:R-:W-:Y:S01]  /*134f0*/  @!P1 SYNCS.ARRIVE.TRANS64.RED.A0T1 RZ, [UR4+0x22800], RZ ;  /* 0x022800ffffff99a7 */ /* 0x000fe20008200404 */
[----:B------:R-:W-:Y:S07]  /*13500*/  @!P1 ARRIVES.LDGSTSBAR.64.TRANSCNT [UR4+0x22800] ;  /* 0x02280000ff0099b0 */ /* 0x000fee0008000a84 */
[----:B------:R-:W-:Y:S05]  /*13510*/  @P0 BRA.U.ANY `(.L_x_1417) ;  /* 0xfffffffd00e80947 */ /* 0x000fea000393ffff */
[----:B01----:R-:W2:Y:S02]  /*13520*/  LDL.LU R2, [R1+0x18] ;  /* 0x0000180001027983 */ /* 0x003ea40000300800 */
        /* <DEDUP_REMOVED lines=11> */
.L_x_1511:
[----:B------:R-:W-:Y:S05]  /*135e0*/  BSYNC B0 ;  /* 0x0000000000007941 */ /* 0x000fea0003800000 */
.L_x_1418:
[----:B------:R-:W-:-:S04]  /*135f0*/  UIADD3 UR4, UR40, -0x2, URZ ;  /* 0xfffffffe28047890 */ /* 0x000fc8000fffe03f */
[----:B------:R-:W-:-:S06]  /*13600*/  UISETP.GE.AND UP0, UPT, UR4, UR41, UPT ;  /* 0x000000290400728c */ /* 0x000fcc000bf06270 */
[----:B------:R-:W-:-:S13]  /*13610*/  PLOP3.LUT P0, PT, PT, PT, UP0, 0x40, 0x0 ;  /* 0x000000000000781c */ /* 0x000fda0003f0e808 */
[----:B------:R-:W-:Y:S05]  /*13620*/  @P0 BRA `(.L_x_1420) ;  /* 0x00000010008c0947 */ /* 0x000fea0003800000 */
[----:B------:R-:W-:Y:S02]  /*13630*/  IMAD.MOV.U32 R4, RZ, RZ, R23 ;  /* 0x000000ffff047224 */ /* 0x000fe400078e0017 */
[----:B------:R-:W-:Y:S02]  /*13640*/  IMAD.MOV.U32 R5, RZ, RZ, R25 ;  /* 0x000000ffff057224 */ /* 0x000fe400078e0019 */
[----:B------:R-:W-:-:S07]  /*13650*/  IMAD.U32 R20, RZ, RZ, UR4 ;  /* 0x00000004ff147e24 */ /* 0x000fce000f8e00ff */
.L_x_1440:
[----:B0-----:R-:W0:Y:S01]  /*13660*/  LDC R3, c[0x0][0x430] ;  /* 0x00010c00ff037b82 */ /* 0x001e220000000800 */
[----:B-12---:R-:W1:Y:S01]  /*13670*/  S2R R0, SR_TID.X ;  /* 0x0000000000007919 */ /* 0x006e620000002100 */
[----:B------:R-:W-:Y:S05]  /*13680*/  YIELD ;  /* 0x0000000000007946 */ /* 0x000fea0003800000 */
[----:B------:R-:W-:Y:S01]  /*13690*/  ULDC.64 UR4, c[0x0][0x428] ;  /* 0x00010a0000047ab9 */ /* 0x000fe20000000a00 */
[----:B------:R-:W-:Y:S01]  /*136a0*/  IMAD.U32 R9, RZ, RZ, UR43 ;  /* 0x0000002bff097e24 */ /* 0x000fe2000f8e00ff */
[----:B------:R-:W-:Y:S01]  /*136b0*/  ISETP.GT.AND P2, PT, R20, UR41, PT ;  /* 0x0000002914007c0c */ /* 0x000fe2000bf44270 */
[----:B------:R-:W-:Y:S01]  /*136c0*/  VIADD R23, R4, 0x1 ;  /* 0x0000000104177836 */ /* 0x000fe20000000000 */
[----:B0-----:R-:W-:-:S02]  /*136d0*/  ISETP.NE.AND P0, PT, R3, 0x1, PT ;  /* 0x000000010300780c */ /* 0x001fc40003f05270 */
[C---:B-1----:R-:W-:Y:S01]  /*136e0*/  LOP3.LUT R2, R0.reuse, 0x7f, RZ, 0xc0, !PT ;  /* 0x0000007f00027812 */ /* 0x042fe200078ec0ff */
[----:B------:R-:W-:-:S10]  /*136f0*/  IMAD.SHL.U32 R0, R0, 0x20, RZ ;  /* 0x0000002000007824 */ /* 0x000fd400078e00ff */
[----:B------:R-:W0:Y:S01]  /*13700*/  @P0 LDC R3, c[0x0][0x434] ;  /* 0x00010d00ff030b82 */ /* 0x000e220000000800 */
[----:B------:R-:W-:Y:S02]  /*13710*/  SHF.R.U32.HI R6, RZ, 0x2, R2 ;  /* 0x00000002ff067819 */ /* 0x000fe40000011602 */
[----:B------:R-:W-:-:S03]  /*13720*/  LOP3.LUT R0, R0, 0x60, RZ, 0xc0, !PT ;  /* 0x0000006000007812 */ /* 0x000fc600078ec0ff */
[----:B------:R-:W-:Y:S02]  /*13730*/  IMAD R8, R20, 0x80, R6 ;  /* 0x0000008014087824 */ /* 0x000fe400078e0206 */
[----:B------:R-:W1:Y:S01]  /*13740*/  @P0 LDC R2, c[0x0][0x438] ;  /* 0x00010e00ff020b82 */ /* 0x000e620000000800 */
[----:B------:R-:W-:Y:S02]  /*13750*/  IMAD R6, R34, UR4, RZ ;  /* 0x0000000422067c24 */ /* 0x000fe4000f8e02ff */
[----:B------:R-:W-:Y:S02]  /*13760*/  IADD3 R8, R0, UR36, R8 ;  /* 0x0000002400087c10 */ /* 0x000fe4000fffe008 */
[----:B------:R-:W-:-:S03]  /*13770*/  IMAD R6, R27, UR5, R6 ;  /* 0x000000051b067c24 */ /* 0x000fc6000f8e0206 */
[----:B------:R-:W-:Y:S02]  /*13780*/  IMAD.MOV.U32 R0, RZ, RZ, R8 ;  /* 0x000000ffff007224 */ /* 0x000fe400078e0008 */
[----:B0-----:R-:W-:-:S05]  /*13790*/  @P0 IMAD.HI.U32 R3, R8, R3, RZ ;  /* 0x0000000308030227 */ /* 0x001fca00078e00ff */
[----:B-1----:R-:W-:-:S04]  /*137a0*/  @P0 SHF.R.U32.HI R0, RZ, R2, R3 ;  /* 0x00000002ff000219 */ /* 0x002fc80000011603 */
[--C-:B------:R-:W-:Y:S01]  /*137b0*/  SHF.R.S32.HI R3, RZ, 0x1f, R0.reuse ;  /* 0x0000001fff037819 */ /* 0x100fe20000011400 */
[----:B------:R-:W-:-:S04]  /*137c0*/  IMAD.MOV.U32 R2, RZ, RZ, R0 ;  /* 0x000000ffff027224 */ /* 0x000fc800078e0000 */
[----:B------:R-:W-:Y:S01]  /*137d0*/  IMAD.WIDE.U32 R2, R27, UR4, R2 ;  /* 0x000000041b027c25 */ /* 0x000fe2000f8e0002 */
[----:B------:R-:W-:-:S03]  /*137e0*/  ULDC.64 UR4, c[0x0][0x418] ;  /* 0x0001060000047ab9 */ /* 0x000fc60000000a00 */
[----:B------:R-:W-:Y:S01]  /*137f0*/  IMAD.IADD R3, R6, 0x1, R3 ;  /* 0x0000000106037824 */ /* 0x000fe200078e0203 */
[----:B------:R-:W-:Y:S01]  /*13800*/  LEA R6, P0, R2, UR4, 0x2 ;  /* 0x0000000402067c11 */ /* 0x000fe2000f8010ff */
[----:B------:R-:W-:-:S03]  /*13810*/  ULDC UR4, c[0x0][0x430] ;  /* 0x00010c0000047ab9 */ /* 0x000fc60000000800 */
[----:B------:R-:W-:Y:S01]  /*13820*/  LEA.HI.X R7, R2, UR5, R3, 0x2, P0 ;  /* 0x0000000502077c11 */ /* 0x000fe200080f1403 */
[----:B------:R-:W-:Y:S01]  /*13830*/  IMAD.MOV R3, RZ, RZ, -R0 ;  /* 0x000000ffff037224 */ /* 0x000fe200078e0a00 */
[----:B------:R-:W-:Y:S02]  /*13840*/  ISETP.NE.AND P1, PT, R9, 0x3, PT ;  /* 0x000000030900780c */ /* 0x000fe40003f25270 */
[----:B------:R-:W-:Y:S01]  /*13850*/  ISETP.NE.AND P0, PT, R23, 0x2, PT ;  /* 0x000000021700780c */ /* 0x000fe20003f05270 */
[----:B------:R-:W2:Y:S01]  /*13860*/  LDG.E R6, desc[UR44][R6.64] ;  /* 0x0000002c06067981 */ /* 0x000ea2000c1e1900 */
[----:B------:R-:W-:Y:S02]  /*13870*/  IMAD R8, R3, UR4, R8 ;  /* 0x0000000403087c24 */ /* 0x000fe4000f8e0208 */
[----:B------:R-:W-:Y:S01]  /*13880*/  SEL R25, RZ, 0x1, P0 ;  /* 0x00000001ff197807 */ /* 0x000fe20000000000 */
[----:B------:R-:W-:Y:S01]  /*13890*/  VIADD R20, R20, 0xffffffff ;  /* 0xffffffff14147836 */ /* 0x000fe20000000000 */
[----:B------:R-:W-:-:S02]  /*138a0*/  SEL R23, R23, RZ, P0 ;  /* 0x000000ff17177207 */ /* 0x000fc40000000000 */
[----:B------:R-:W-:Y:S02]  /*138b0*/  LOP3.LUT R25, R5, R25, RZ, 0x3c, !PT ;  /* 0x0000001905197212 */ /* 0x000fe400078e3cff */
[----:B--2---:R-:W-:Y:S01]  /*138c0*/  SHF.R.S32.HI R9, RZ, 0x1f, R6 ;  /* 0x0000001fff097819 */ /* 0x004fe20000011406 */
[----:B------:R-:W-:Y:S06]  /*138d0*/  @!P1 BRA `(.L_x_1421) ;  /* 0x0000000000049947 */ /* 0x000fec0003800000 */
[----:B------:R-:W-:Y:S01]  /*138e0*/  BPT.TRAP 0x1 ;  /* 0x000000040000795c */ /* 0x000fe20000300000 */
.L_x_1421:
[----:B------:R-:W-:Y:S01]  /*138f0*/  IMAD R0, R23, 0x8, R22 ;  /* 0x0000000817007824 */ /* 0x000fe200078e0216 */
[----:B------:R-:W-:Y:S01]  /*13900*/  SHF.L.U32 R10, R25, 0x1f, RZ ;  /* 0x0000001f190a7819 */ /* 0x000fe200000006ff */
[----:B------:R-:W-:Y:S01]  /*13910*/  BSSY B0, `(.L_x_1422) ;  /* 0x0000004000007945 */ /* 0x000fe20003800000 */
[----:B------:R-:W-:Y:S02]  /*13920*/  SHF.R.S32.HI R7, RZ, 0x1f, R8 ;  /* 0x0000001fff077819 */ /* 0x000fe40000011408 */
[----:B------:R-:W0:Y:S02]  /*13930*/  SYNCS.PHASECHK.TRANS64.TRYWAIT P0, [R0+URZ+0x22880], R10 ;  /* 0x0228800a000075a7 */ /* 0x000e24000800017f */
[----:B0-----:R-:W-:Y:S05]  /*13940*/  @!P0 BRA `(.L_x_1423) ;  /* 0x0000003800e88947 */ /* 0x001fea0003800000 */
.L_x_1512:
[----:B------:R-:W-:Y:S05]  /*13950*/  BSYNC B0 ;  /* 0x0000000000007941 */ /* 0x000fea0003800000 */
.L_x_1422:
[----:B------:R-:W2:Y:S01]  /*13960*/  LDL R2, [R1] ;  /* 0x0000000001027983 */ /* 0x000ea20000100800 */
[----:B------:R-:W-:Y:S01]  /*13970*/  ULDC.64 UR4, c[0x0][0x328] ;  /* 0x0000ca0000047ab9 */ /* 0x000fe20000000a00 */
[----:B------:R-:W-:Y:S01]  /*13980*/  ULDC.64 UR6, c[0x0][0x318] ;  /* 0x0000c60000067ab9 */ /* 0x000fe20000000a00 */
[----:B------:R-:W-:Y:S02]  /*13990*/  IMAD R11, R7, UR4, RZ ;  /* 0x00000004070b7c24 */ /* 0x000fe4000f8e02ff */
[----:B------:R-:W-:Y:S02]  /*139a0*/  IMAD R21, R23, 0x4000, R37 ;  /* 0x0000400017157824 */ /* 0x000fe400078e0225 */
[----:B------:R-:W-:Y:S01]  /*139b0*/  IMAD R11, R8, UR5, R11 ;  /* 0x00000005080b7c24 */ /* 0x000fe2000f8e020b */
[C---:B--2---:R-:W-:Y:S02]  /*139c0*/  LOP3.LUT P3, RZ, R2.reuse, 0x2, RZ, 0xc0, !PT ;  /* 0x0000000202ff7812 */ /* 0x044fe4000786c0ff */
[----:B------:R-:W-:Y:S01]  /*139d0*/  LOP3.LUT P1, RZ, R2, 0x1, RZ, 0xc0, !PT ;  /* 0x0000000102ff7812 */ /* 0x000fe2000782c0ff */
[----:B------:R-:W-:Y:S01]  /*139e0*/  IMAD.WIDE.U32 R2, R8, UR4, RZ ;  /* 0x0000000408027c25 */ /* 0x000fe2000f8e00ff */
        /* <DEDUP_REMOVED lines=37> */
.L_x_1522:
        /* <DEDUP_REMOVED lines=9> */
.L_x_1425:
        /* <DEDUP_REMOVED lines=11> */
.L_x_1426:
[----:B------:R2:W-:Y:S01]  /*13d80*/  SYNCS.ARRIVE.TRANS64.A1T0 RZ, [R0+URZ+0x22870], RZ ;  /* 0x022870ff00ff79a7 */ /* 0x0005e2000810003f */
[----:B------:R-:W-:Y:S05]  /*13d90*/  @!P3 BRA `(.L_x_1427) ;  /* 0x000000000004b947 */ /* 0x000fea0003800000 */
[----:B------:R-:W-:Y:S01]  /*13da0*/  BPT.TRAP 0x1 ;  /* 0x000000040000795c */ /* 0x000fe20000300000 */
.L_x_1427:
[----:B------:R-:W3:Y:S01]  /*13db0*/  SYNCS.PHASECHK.TRANS64.TRYWAIT P0, [R0+URZ+0x22840], R10 ;  /* 0x0228400a000075a7 */ /* 0x000ee2000800017f */
[----:B------:R-:W-:Y:S04]  /*13dc0*/  BSSY B0, `(.L_x_1428) ;  /* 0x0000002000007945 */ /* 0x000fe80003800000 */
[----:B---3--:R-:W-:Y:S05]  /*13dd0*/  @!P0 BRA `(.L_x_1429) ;  /* 0x0000003c00048947 */ /* 0x008fea0003800000 */
.L_x_1523:
[----:B------:R-:W-:Y:S05]  /*13de0*/  BSYNC B0 ;  /* 0x0000000000007941 */ /* 0x000fea0003800000 */
.L_x_1428:
[----:B------:R-:W4:Y:S01]  /*13df0*/  LDL R2, [R1] ;  /* 0x0000000001027983 */ /* 0x000f220000100800 */
[----:B------:R-:W-:Y:S01]  /*13e00*/  ULDC.64 UR4, c[0x0][0x300] ;  /* 0x0000c00000047ab9 */ /* 0x000fe20000000a00 */
[----:B------:R-:W-:Y:S01]  /*13e10*/  ULDC.64 UR6, c[0x0][0x2e8] ;  /* 0x0000ba0000067ab9 */ /* 0x000fe20000000a00 */
[----:B------:R-:W-:-:S04]  /*13e20*/  IMAD R7, R7, UR4, RZ ;  /* 0x0000000407077c24 */ /* 0x000fc8000f8e02ff */
[----:B------:R-:W-:Y:S01]  /*13e30*/  IMAD R7, R8, UR5, R7 ;  /* 0x0000000508077c24 */ /* 0x000fe2000f8e0207 */
[C---:B----4-:R-:W-:Y:S02]  /*13e40*/  LOP3.LUT P4, RZ, R2.reuse, 0x10, RZ, 0xc0, !PT ;  /* 0x0000001002ff7812 */ /* 0x050fe4000788c0ff */
[C---:B------:R-:W-:Y:S02]  /*13e50*/  LOP3.LUT P3, RZ, R2.reuse, 0x8, RZ, 0xc0, !PT ;  /* 0x0000000802ff7812 */ /* 0x040fe4000786c0ff */
[----:B------:R-:W-:Y:S01]  /*13e60*/  LOP3.LUT P1, RZ, R2, 0x4, RZ, 0xc0, !PT ;  /* 0x0000000402ff7812 */ /* 0x000fe2000782c0ff */
[----:B------:R-:W-:Y:S01]  /*13e70*/  IMAD.WIDE.U32 R2, R8, UR4, RZ ;  /* 0x0000000408027c25 */ /* 0x000fe2000f8e00ff */
[----:B------:R-:W-:-:S03]  /*13e80*/  ULDC.64 UR4, c[0x0][0x310] ;  /* 0x0000c40000047ab9 */ /* 0x000fc60000000a00 */
[----:B------:R-:W-:Y:S02]  /*13e90*/  IMAD.IADD R3, R3, 0x1, R7 ;  /* 0x0000000103037824 */ /* 0x000fe400078e0207 */
[----:B------:R-:W-:Y:S02]  /*13ea0*/  IMAD R9, R9, UR4, RZ ;  /* 0x0000000409097c24 */ /* 0x000fe4000f8e02ff */
[----:B------:R-:W-:-:S04]  /*13eb0*/  IMAD.WIDE.U32 R2, R6, UR4, R2 ;  /* 0x0000000406027c25 */ /* 0x000fc8000f8e0002 */
[----:B------:R-:W-:Y:S01]  /*13ec0*/  IMAD R9, R6, UR5, R9 ;  /* 0x0000000506097c24 */ /* 0x000fe2000f8e0209 */
[----:B------:R-:W-:Y:S01]  /*13ed0*/  ULDC.64 UR4, c[0x0][0x308] ;  /* 0x0000c20000047ab9 */ /* 0x000fe20000000a00 */
[----:B------:R-:W-:Y:S02]  /*13ee0*/  IMAD R7, R23, 0x6000, R36 ;  /* 0x0000600017077824 */ /* 0x000fe400078e0224 */
        /* <DEDUP_REMOVED lines=9> */
[----:B------:R-:W-:-:S03]  /*13f80*/  IMAD.IADD R7, R22, 0x1, R7 ;  /* 0x0000000116077824 */ /* 0x000fc600078e0207 */
[----:B------:R-:W5:Y:S04]  /*13f90*/  SHFL.IDX PT, R3, R8, RZ, 0x1c1f ;  /* 0x001c1fff08037589 */ /* 0x000f6800000e0000 */
        /* <DEDUP_REMOVED lines=17> */
[----:B------:R-:W-:Y:S04]  /*140b0*/  LDGSTS.E.BYPASS.LTC128B.128 [R7+0x17400], desc[UR44][R2.64], !P4 ;  /* 0x1740000002077fae */ /* 0x000fe8000e101d6c */
[----:B------:R-:W-:Y:S04]  /*140c0*/  LDGSTS.E.BYPASS.LTC128B.128 [R7+0x19400], desc[UR44][R2.64+0x40], !P3 ;  /* 0x1940004002077fae */ /* 0x000fe8000d901d6c */
[----:B------:R5:W-:Y:S04]  /*140d0*/  LDGSTS.E.BYPASS.LTC128B.128 [R7+0x1b400], desc[UR44][R2.64+0x80], !P1 ;  /* 0x1b40008002077fae */ /* 0x000be8000c901d6c */
[----:B-----5:R4:W0:Y:S02]  /*140e0*/  SHFL.IDX PT, R2, R6, 0x3, 0x1c1f ;  /* 0x007c1f0006027f89 */ /* 0x02082400000e0000 */
.L_x_1533:
[----:B0-----:R-:W-:-:S05]  /*140f0*/  IADD3 R2, P0, R33, R2, RZ ;  /* 0x0000000221027210 */ /* 0x001fca0007f1e0ff */
        /* <DEDUP_REMOVED lines=9> */
.L_x_1431:
        /* <DEDUP_REMOVED lines=11> */
.L_x_1432:
[----:B------:R2:W-:Y:S02]  /*14240*/  SYNCS.ARRIVE.TRANS64.A1T0 RZ, [R0+URZ+0x22830], RZ ;  /* 0x022830ff00ff79a7 */ /* 0x0005e4000810003f */
[----:B--23--:R-:W-:-:S05]  /*14250*/  IMAD.U32 R0, RZ, RZ, UR46 ;  /* 0x0000002eff007e24 */ /* 0x00cfca000f8e00ff */
[----:B------:R-:W-:-:S13]  /*14260*/  ISETP.NE.AND P0, PT, R0, 0x3, PT ;  /* 0x000000030000780c */ /* 0x000fda0003f05270 */
[----:B------:R-:W-:Y:S05]  /*14270*/  @!P0 BRA `(.L_x_1433) ;  /* 0x0000000000048947 */ /* 0x000fea0003800000 */
[----:B------:R-:W-:Y:S01]  /*14280*/  BPT.TRAP 0x1 ;  /* 0x000000040000795c */ /* 0x000fe20000300000 */
.L_x_1433:
[----:B------:R-:W-:Y:S01]  /*14290*/  LOP3.LUT R3, R5, 0x1, RZ, 0x3c, !PT ;  /* 0x0000000105037812 */ /* 0x000fe200078e3cff */
[----:B------:R-:W-:Y:S01]  /*142a0*/  IMAD R0, R4, 0x8, R22 ;  /* 0x0000000804007824 */ /* 0x000fe200078e0216 */
[----:B------:R-:W-:Y:S02]  /*142b0*/  BSSY B0, `(.L_x_1434) ;  /* 0x0000004000007945 */ /* 0x000fe40003800000 */
[----:B------:R-:W-:-:S04]  /*142c0*/  SHF.L.U32 R3, R3, 0x1f, RZ ;  /* 0x0000001f03037819 */ /* 0x000fc800000006ff */
[----:B------:R-:W0:Y:S02]  /*142d0*/  SYNCS.PHASECHK.TRANS64.TRYWAIT P1, [R0+URZ+0x22870], R3 ;  /* 0x02287003000075a7 */ /* 0x000e24000802017f */
[----:B0-----:R-:W-:Y:S05]  /*142e0*/  @!P1 BRA `(.L_x_1435) ;  /* 0x0000003c00089947 */ /* 0x001fea0003800000 */
.L_x_1534:
[----:B------:R-:W-:Y:S05]  /*142f0*/  BSYNC B0 ;  /* 0x0000000000007941 */ /* 0x000fea0003800000 */
.L_x_1434:
[----:B------:R-:W-:-:S05]  /*14300*/  IMAD.U32 R2, RZ, RZ, UR43 ;  /* 0x0000002bff027e24 */ /* 0x000fca000f8e00ff */
[----:B------:R-:W-:-:S13]  /*14310*/  ISETP.NE.AND P1, PT, R2, 0x3, PT ;  /* 0x000000030200780c */ /* 0x000fda0003f25270 */
[----:B------:R-:W-:Y:S05]  /*14320*/  @!P1 BRA `(.L_x_1436) ;  /* 0x0000000000049947 */ /* 0x000fea0003800000 */
[----:B------:R-:W-:Y:S01]  /*14330*/  BPT.TRAP 0x1 ;  /* 0x000000040000795c */ /* 0x000fe20000300000 */
.L_x_1436:
[----:B0-----:R-:W-:Y:S01]  /*14340*/  SHF.L.U32 R3, R5, 0x1f, RZ ;  /* 0x0000001f05037819 */ /* 0x001fe200000006ff */
[----:B-1----:R-:W-:-:S03]  /*14350*/  IMAD.SHL.U32 R17, R4, 0x4000, RZ ;  /* 0x0000400004117824 */ /* 0x002fc600078e00ff */
[----:B------:R-:W0:Y:S02]  /*14360*/  SYNCS.PHASECHK.TRANS64.TRYWAIT P1, [R0+URZ+0x22860], R3 ;  /* 0x02286003000075a7 */ /* 0x000e24000802017f */
[----:B0-----:R-:W-:Y:S05]  /*14370*/  @!P1 BRA `(.L_x_1437) ;  /* 0x0000003800f89947 */ /* 0x001fea0003800000 */
.L_x_1535:
[----:B------:R-:W0:Y:S04]  /*14380*/  LDL R2, [R1+0x8] ;  /* 0x0000080001027983 */ /* 0x000e280000100800 */
[----:B------:R-:W2:Y:S01]  /*14390*/  LDL R12, [R1+0x4] ;  /* 0x00000400010c7983 */ /* 0x000ea20000100800 */
[----:B------:R-:W-:Y:S05]  /*143a0*/  WARPSYNC.ALL ;  /* 0x0000000000007948 */ /* 0x000fea0003800000 */
[----:B------:R-:W-:-:S05]  /*143b0*/  IMAD.U32 R21, RZ, RZ, UR43 ;  /* 0x0000002bff157e24 */ /* 0x000fca000f8e00ff */
[----:B------:R-:W-:Y:S02]  /*143c0*/  ISETP.NE.AND P1, PT, R21, 0x3, PT ;  /* 0x000000031500780c */ /* 0x000fe40003f25270 */
[----:B0-----:R-:W-:Y:S02]  /*143d0*/  LOP3.LUT R3, R17, R2, RZ, 0xfc, !PT ;  /* 0x0000000211037212 */ /* 0x001fe400078efcff */
[----:B--2---:R-:W-:-:S03]  /*143e0*/  IADD3 R17, R22, R17, R12 ;  /* 0x0000001116117210 */ /* 0x004fc60007ffe00c */
[----:B------:R-:W-:-:S04]  /*143f0*/  IMAD.IADD R3, R22, 0x1, R3 ;  /* 0x0000000116037824 */ /* 0x000fc800078e0203 */
[----:B------:R-:W-:Y:S01]  /*14400*/  IMAD.IADD R2, R32, 0x1, R3 ;  /* 0x0000000120027824 */ /* 0x000fe200078e0203 */
[----:B----4-:R-:W0:Y:S02]  /*14410*/  LDSM.16.MT88.4 R4, [R3+0x8400] ;  /* 0x008400000304783b */ /* 0x010e240000004200 */
        /* <DEDUP_REMOVED lines=58> */
.L_x_1438:
[----:B0-----:R0:W-:Y:S01]  /*147c0*/  SYNCS.ARRIVE.TRANS64.A1T0 RZ, [R0+URZ+0x22850], RZ ;  /* 0x022850ff00ff79a7 */ /* 0x0011e2000810003f */
[----:B------:R-:W-:Y:S06]  /*147d0*/  BAR.SYNC.DEFER_BLOCKING 0x2, 0x80 ;  /* 0x0082000000007b1d */ /* 0x000fec0000010000 */
[----:B------:R-:W-:Y:S05]  /*147e0*/  @!P0 BRA `(.L_x_1439) ;  /* 0x0000000000048947 */ /* 0x000fea0003800000 */
[----:B------:R-:W-:Y:S01]  /*147f0*/  BPT.TRAP 0x1 ;  /* 0x000000040000795c */ /* 0x000fe20000300000 */
.L_x_1439:
[----:B0-----:R-:W-:Y:S02]  /*14800*/  VIADD R0, R0, 0x22880 ;  /* 0x0002288000007836 */ /* 0x001fe40000000000 */
[----:B------:R-:W-:Y:S02]  /*14810*/  IMAD.MOV.U32 R4, RZ, RZ, R23 ;  /* 0x000000ffff047224 */ /* 0x000fe400078e0017 */
[----:B------:R-:W-:Y:S01]  /*14820*/  IMAD.MOV.U32 R5, RZ, RZ, R25 ;  /* 0x000000ffff057224 */ /* 0x000fe200078e0019 */
[----:B------:R-:W-:-:S04]  /*14830*/  PRMT R0, R35, 0x654, R0 ;  /* 0x0000065423007816 */ /* 0x000fc80000000000 */
[----:B------:R2:W-:Y:S01]  /*14840*/  SYNCS.ARRIVE.TRANS64.RED.A1T0 RZ, [R0+URZ], RZ ;  /* 0x000000ff00ff79a7 */ /* 0x0005e2000810043f */
[----:B------:R-:W-:Y:S05]  /*14850*/  @P2 BRA `(.L_x_1440) ;  /* 0xffffffec00802947 */ /* 0x000fea000383ffff */
.L_x_1420:
[----:B--2---:R-:W2:Y:S01]  /*14860*/  S2R R0, SR_TID.X ;  /* 0x0000000000007919 */ /* 0x004ea20000002100 */
[----:B------:R-:W-:Y:S01]  /*14870*/  BSSY B0, `(.L_x_1441) ;  /* 0x0000012000007945 */ /* 0x000fe20003800000 */
[----:B--2---:R-:W-:Y:S01]  /*14880*/  LOP3.LUT R2, R0, 0x7f, RZ, 0xc0, !PT ;  /* 0x0000007f00027812 */ /* 0x004fe200078ec0ff */
[----:B------:R-:W-:-:S03]  /*14890*/  IMAD.U32 R0, RZ, RZ, UR46 ;  /* 0x0000002eff007e24 */ /* 0x000fc6000f8e00ff */
[----:B------:R-:W-:Y:S02]  /*148a0*/  ISETP.NE.AND P1, PT, R2, RZ, PT ;  /* 0x000000ff0200720c */ /* 0x000fe40003f25270 */
[----:B------:R-:W-:-:S11]  /*148b0*/  ISETP.NE.AND P0, PT, R0, 0x3, PT ;  /* 0x000000030000780c */ /* 0x000fd60003f05270 */
[----:B------:R-:W-:Y:S05]  /*148c0*/  @P1 BRA `(.L_x_1442) ;  /* 0x0000000000301947 */ /* 0x000fea0003800000 */
[----:B------:R-:W2:Y:S01]  /*148d0*/  S2R R5, SR_LANEID ;  /* 0x0000000000057919 */ /* 0x000ea20000000000 */
[----:B------:R-:W-:Y:S01]  /*148e0*/  VOTEU.ANY UR4, UPT, PT ;  /* 0x0000000000047886 */ /* 0x000fe200038e0100 */
[----:B0-----:R-:W0:Y:S01]  /*148f0*/  LDC.64 R2, c[0x0][0xc60] ;  /* 0x00031800ff027b82 */ /* 0x001e220000000a00 */
[----:B------:R-:W2:Y:S02]  /*14900*/  FLO.U32 R0, UR4 ;  /* 0x0000000400007d00 */ /* 0x000ea400080e0000 */
[----:B--2---:R-:W-:-:S06]  /*14910*/  ISETP.EQ.U32.AND P1, PT, R0, R5, PT ;  /* 0x000000050000720c */ /* 0x004fcc0003f22070 */
[----:B------:R-:W0:Y:S07]  /*14920*/  POPC R5, UR4 ;  /* 0x0000000400057d09 */ /* 0x000e2e0008000000 */
[----:B0-----:R-:W2:Y:S01]  /*14930*/  @P1 ATOMG.E.ADD.STRONG.GPU PT, R3, desc[UR44][R2.64], R5 ;  /* 0x00000005020319a8 */ /* 0x001ea200081ee1ec */
[----:B------:R-:W0:Y:S02]  /*14940*/  S2R R4, SR_LTMASK ;  /* 0x0000000000047919 */ /* 0x000e240000003900 */
[----:B0-----:R-:W-:-:S04]  /*14950*/  LOP3.LUT R4, R4, UR4, RZ, 0xc0, !PT ;  /* 0x0000000404047c12 */ /* 0x001fc8000f8ec0ff */
[----:B------:R-:W0:Y:S01]  /*14960*/  POPC R7, R4 ;  /* 0x0000000400077309 */ /* 0x000e220000000000 */
[----:B--2---:R-:W0:Y:S02]  /*14970*/  SHFL.IDX PT, R0, R3, R0, 0x1f ;  /* 0x00001f0003007589 */ /* 0x004e2400000e0000 */
[----:B0-----:R-:W-:-:S07]  /*14980*/  IADD3 R16, R0, UR47, R7 ;  /* 0x0000002f00107c10 */ /* 0x001fce000fffe007 */
.L_x_1442:
[----:B------:R-:W-:Y:S05]  /*14990*/  BSYNC B0 ;  /* 0x0000000000007941 */ /* 0x000fea0003800000 */
.L_x_1441:
[----:B------:R-:W-:Y:S05]  /*149a0*/  @!P0 BRA `(.L_x_1443) ;  /* 0x0000000000048947 */ /* 0x000fea0003800000 */
[----:B------:R-:W-:Y:S01]  /*149b0*/  BPT.TRAP 0x1 ;  /* 0x000000040000795c */ /* 0x000fe20000300000 */
.L_x_1443:
[----:B------:R-:W-:Y:S01]  /*149c0*/  LOP3.LUT R0, R25, 0x1, RZ, 0x3c, !PT ;  /* 0x0000000119007812 */ /* 0x000fe200078e3cff */
[----:B-1----:R-:W-:Y:S01]  /*149d0*/  IMAD R17, R23, 0x8, R22 ;  /* 0x0000000817117824 */ /* 0x002fe200078e0216 */
[----:B------:R-:W-:Y:S02]  /*149e0*/  BSSY B0, `(.L_x_1444) ;  /* 0x0000004000007945 */ /* 0x000fe40003800000 */
[----:B------:R-:W-:-:S04]  /*149f0*/  SHF.L.U32 R0, R0, 0x1f, RZ ;  /* 0x0000001f00007819 */ /* 0x000fc800000006ff */
[----:B------:R-:W1:Y:S02]  /*14a00*/  SYNCS.PHASECHK.TRANS64.TRYWAIT P1, [R17+URZ+0x22870], R0 ;  /* 0x02287000110075a7 */ /* 0x000e64000802017f */
[----:B-1----:R-:W-:Y:S05]  /*14a10*/  @!P1 BRA `(.L_x_1445) ;  /* 0x0000003400649947 */ /* 0x002fea0003800000 */
.L_x_1536:
[----:B------:R-:W-:Y:S05]  /*14a20*/  BSYNC B0 ;  /* 0x0000000000007941 */ /* 0x000fea0003800000 */
.L_x_1444:
[----:B------:R-:W-:-:S05]  /*14a30*/  IMAD.U32 R2, RZ, RZ, UR43 ;  /* 0x0000002bff027e24 */ /* 0x000fca000f8e00ff */
[----:B------:R-:W-:-:S13]  /*14a40*/  ISETP.NE.AND P1, PT, R2, 0x3, PT ;  /* 0x000000030200780c */ /* 0x000fda0003f25270 */
[----:B------:R-:W-:Y:S05]  /*14a50*/  @!P1 BRA `(.L_x_1446) ;  /* 0x0000000000049947 */ /* 0x000fea0003800000 */
[----:B------:R-:W-:Y:S01]  /*14a60*/  BPT.TRAP 0x1 ;  /* 0x000000040000795c */ /* 0x000fe20000300000 */
.L_x_1446:
[----:B-1----:R-:W-:-:S04]  /*14a70*/  SHF.L.U32 R0, R25, 0x1f, RZ ;  /* 0x0000001f19007819 */ /* 0x002fc800000006ff */
[----:B------:R-:W1:Y:S02]  /*14a80*/  SYNCS.PHASECHK.TRANS64.TRYWAIT P1, [R17+URZ+0x22860], R0 ;  /* 0x02286000110075a7 */ /* 0x000e64000802017f */
[----:B-1----:R-:W-:Y:S05]  /*14a90*/  @!P1 BRA `(.L_x_1447) ;  /* 0x0000003400589947 */ /* 0x002fea0003800000 */
.L_x_1537:
[----:B0-----:R-:W2:Y:S04]  /*14aa0*/  LDL R3, [R1+0x8] ;  /* 0x0000080001037983 */ /* 0x001ea80000100800 */
[----:B------:R-:W3:Y:S01]  /*14ab0*/  LDL R12, [R1+0x4] ;  /* 0x00000400010c7983 */ /* 0x000ee20000100800 */
[----:B------:R-:W-:Y:S01]  /*14ac0*/  IMAD.SHL.U32 R2, R23, 0x4000, RZ ;  /* 0x0000400017027824 */ /* 0x000fe200078e00ff */
[----:B------:R-:W-:Y:S05]  /*14ad0*/  WARPSYNC.ALL ;  /* 0x0000000000007948 */ /* 0x000fea0003800000 */
[----:B------:R-:W-:-:S05]  /*14ae0*/  IMAD.U32 R20, RZ, RZ, UR43 ;  /* 0x0000002bff147e24 */ /* 0x000fca000f8e00ff */
[----:B------:R-:W-:Y:S02]  /*14af0*/  ISETP.NE.AND P1, PT, R20, 0x3, PT ;  /* 0x000000031400780c */ /* 0x000fe40003f25270 */
[----:B--2---:R-:W-:Y:S02]  /*14b00*/  LOP3.LUT R3, R2, R3, RZ, 0xfc, !PT ;  /* 0x0000000302037212 */ /* 0x004fe400078efcff */
[----:B---3--:R-:W-:-:S03]  /*14b10*/  IADD3 R2, R22, R2, R12 ;  /* 0x0000000216027210 */ /* 0x008fc60007ffe00c */
[----:B-1----:R-:W-:Y:S01]  /*14b20*/  IMAD.IADD R0, R22, 0x1, R3 ;  /* 0x0000000116007824 */ /* 0x002fe200078e0203 */
[----:B------:R-:W-:-:S03]  /*14b30*/  IADD3 R18, R29, 0x400, R2 ;  /* 0x000004001d127810 */ /* 0x000fc60007ffe002 */
[----:B------:R-:W-:Y:S01]  /*14b40*/  IMAD.IADD R3, R32, 0x1, R0 ;  /* 0x0000000120037824 */ /* 0x000fe200078e0200 */
[----:B------:R-:W0:Y:S02]  /*14b50*/  LDSM.16.MT88.4 R4, [R0+0x8400] ;  /* 0x008400000004783b */ /* 0x000e240000004200 */
        /* <DEDUP_REMOVED lines=10> */
[----:B------:R0:W-:Y:S04]  /*14c00*/  STSM.16.M88.4 [R2+0x2400], R8 ;  /* 0x0024000802007844 */ /* 0x0001e80000000200 */
[----:B------:R-:W1:Y:S01]  /*14c10*/  LDSM.16.MT88.4 R4, [R0+0x9400] ;  /* 0x009400000004783b */ /* 0x000e620000004200 */
[----:B0-----:R-:W-:Y:S02]  /*14c20*/  IADD3 R2, R32, 0x400, R2 ;  /* 0x0000040020027810 */ /* 0x001fe40007ffe002 */
[C-C-:B-1----:R-:W-:Y:S02]  /*14c30*/  PRMT R12, R4.reuse, 0x6420, R5.reuse ;  /* 0x00006420040c7816 */ /* 0x142fe40000000005 */
[----:B------:R-:W-:Y:S02]  /*14c40*/  PRMT R13, R4, 0x7531, R5 ;  /* 0x00007531040d7816 */ /* 0x000fe40000000005 */
[----:B------:R-:W-:-:S02]  /*14c50*/  PRMT R14, R6, 0x6420, R7 ;  /* 0x00006420060e7816 */ /* 0x000fc40000000007 */
[----:B------:R-:W-:Y:S02]  /*14c60*/  PRMT R15, R6, 0x7531, R7 ;  /* 0x00007531060f7816 */ /* 0x000fe40000000007 */
[----:B------:R-:W0:Y:S04]  /*14c70*/  LDSM.16.MT88.4 R4, [R3+0x9400] ;  /* 0x009400000304783b */ /* 0x000e280000004200 */
[----:B------:R-:W-:Y:S01]  /*14c80*/  STSM.16.M88.4 [R18], R12 ;  /* 0x0000000c12007844 */ /* 0x000fe20000000200 */
        /* <DEDUP_REMOVED lines=38> */
.L_x_1448:
[----:B0-----:R0:W-:Y:S01]  /*14ef0*/  SYNCS.ARRIVE.TRANS64.A1T0 RZ, [R17+URZ+0x22850], RZ ;  /* 0x022850ff11ff79a7 */ /* 0x0011e2000810003f */
[----:B------:R-:W-:Y:S06]  /*14f00*/  BAR.SYNC.DEFER_BLOCKING 0x2, 0x80 ;  /* 0x0082000000007b1d */ /* 0x000fec0000010000 */
[----:B------:R-:W-:Y:S05]  /*14f10*/  @!P0 BRA `(.L_x_1449) ;  /* 0x0000000000048947 */ /* 0x000fea0003800000 */
[----:B------:R-:W-:Y:S01]  /*14f20*/  BPT.TRAP 0x1 ;  /* 0x000000040000795c */ /* 0x000fe20000300000 */
.L_x_1449:
[----:B------:R-:W-:Y:S02]  /*14f30*/  VIADD R0, R17, 0x22880 ;  /* 0x0002288011007836 */ /* 0x000fe40000000000 */
[----:B------:R-:W-:-:S03]  /*14f40*/  VIADD R23, R23, 0x1 ;  /* 0x0000000117177836 */ /* 0x000fc60000000000 */
[----:B------:R-:W-:Y:S02]  /*14f50*/  PRMT R0, R35, 0x654, R0 ;  /* 0x0000065423007816 */ /* 0x000fe40000000000 */
[C---:B------:R-:W-:Y:S02]  /*14f60*/  ISETP.NE.AND P0, PT, R23.reuse, 0x2, PT ;  /* 0x000000021700780c */ /* 0x040fe40003f05270 */
[----:B------:R2:W-:Y:S02]  /*14f70*/  SYNCS.ARRIVE.TRANS64.RED.A1T0 RZ, [R0+URZ], RZ ;  /* 0x000000ff00ff79a7 */ /* 0x0005e4000810043f */
[----:B------:R-:W-:Y:S02]  /*14f80*/  SEL R23, R23, RZ, P0 ;  /* 0x000000ff17177207 */ /* 0x000fe40000000000 */
[----:B--2---:R-:W-:-:S04]  /*14f90*/  SEL R0, RZ, 0x1, P0 ;  /* 0x00000001ff007807 */ /* 0x004fc80000000000 */
[----:B------:R-:W-:-:S07]  /*14fa0*/  LOP3.LUT R25, R25, R0, RZ, 0x3c, !PT ;  /* 0x0000000019197212 */ /* 0x000fce00078e3cff */
.L_x_1390:
[----:B------:R-:W-:Y:S05]  /*14fb0*/  BSYNC B7 ;  /* 0x0000000000077941 */ /* 0x000fea0003800000 */
.L_x_1388:
[----:B------:R-:W2:Y:S02]  /*14fc0*/  LDL R0, [R1] ;  /* 0x0000000001007983 */ /* 0x000ea40000100800 */
[----:B--2---:R-:W-:-:S13]  /*14fd0*/  LOP3.LUT P0, RZ, R0, 0x100, RZ, 0xc0, !PT ;  /* 0x0000010000ff7812 */ /* 0x004fda000780c0ff */
[----:B------:R-:W-:Y:S05]  /*14fe0*/  @!P0 BRA `(.L_x_1450) ;  /* 0x0000000000208947 */ /* 0x000fea0003800000 */
[----:B------:R-:W2:Y:S08]  /*14ff0*/  S2UR UR4, SR_CgaCtaId ;  /* 0x00000000000479c3 */ /* 0x000eb00000008800 */
[----:B------:R-:W-:Y:S01]  /*15000*/  BAR.SYNC.DEFER_BLOCKING 0x5, 0x180 ;  /* 0x0146000000007b1d */ /* 0x000fe20000010000 */
[----:B------:R-:W-:Y:S01]  /*15010*/  MOV R22, 0x400 ;  /* 0x0000040000167802 */ /* 0x000fe20000000f00 */
[----:B--2---:R-:W-:-:S05]  /*15020*/  IMAD.U32 R35, RZ, RZ, UR4 ;  /* 0x00000004ff237e24 */ /* 0x004fca000f8e00ff */
[----:B------:R-:W-:-:S05]  /*15030*/  LEA R22, R35, R22, 0x18 ;  /* 0x0000001623167211 */ /* 0x000fca00078ec0ff */
[----:B0-----:R0:W2:Y:S01]  /*15040*/  LDS.128 R16, [R22+0x228d0] ;  /* 0x0228d00016107984 */ /* 0x0010a20000000c00 */
[----:B------:R-:W-:Y:S06]  /*15050*/  BAR.ARV 0x4, 0x180 ;  /* 0x0106000000007b1d */ /* 0x000fec0000002000 */
[----:B------:R-:W-:Y:S05]  /*15060*/  BRA `(.L_x_1451) ;  /* 0x0000000800947947 */ /* 0x000fea0003800000 */
.L_x_1450:
[----:B------:R-:W2:Y:S01]  /*15070*/  S2R R0, SR_TID.X ;  /* 0x0000000000007919 */ /* 0x000ea20000002100 */
[----:B------:R-:W-:Y:S01]  /*15080*/  ULDC UR4, c[0x0][0xc3c] ;  /* 0x00030f0000047ab9 */ /* 0x000fe20000000800 */
[----:B------:R-:W-:Y:S01]  /*15090*/  IMAD.MOV.U32 R4, RZ, RZ, RZ ;  /* 0x000000ffff047224 */ /* 0x000fe200078e00ff */
[----:B--2---:R-:W-:-:S04]  /*150a0*/  LOP3.LUT R7, R0, 0x1f, RZ, 0xc0, !PT ;  /* 0x0000001f00077812 */ /* 0x004fc800078ec0ff */
[----:B------:R-:W-:Y:S01]  /*150b0*/  ISETP.NE.AND P0, PT, R7, 0x1f, PT ;  /* 0x0000001f0700780c */ /* 0x000fe20003f05270 */
[----:B------:R-:W-:-:S05]  /*150c0*/  IMAD.IADD R5, R19, 0x1, R7 ;  /* 0x0000000113057824 */ /* 0x000fca00078e0207 */
[----:B------:R-:W-:Y:S01]  /*150d0*/  ISETP.GE.OR P1, PT, R5, UR4, !P0 ;  /* 0x0000000405007c0c */ /* 0x000fe2000c726670 */
[----:B-1----:R-:W-:Y:S01]  /*150e0*/  SHFL.IDX PT, R8, R16, 0x1, 0x1f ;  /* 0x00201f0010087f89 */ /* 0x002fe200000e0000 */
[----:B------:R-:W-:Y:S01]  /*150f0*/  ISETP.GE.U32.AND P2, PT, R7, 0x2, PT ;  /* 0x000000020700780c */ /* 0x000fe20003f46070 */
[----:B------:R-:W-:-:S10]  /*15100*/  ULDC UR4, c[0x0][0xc3c] ;  /* 0x00030f0000047ab9 */ /* 0x000fd40000000800 */
[----:B------:R-:W1:Y:S02]  /*15110*/  @!P1 LDC.64 R2, c[0x0][0xc80] ;  /* 0x00032000ff029b82 */ /* 0x000e640000000a00 */
[----:B-1----:R-:W-:-:S05]  /*15120*/  @!P1 IMAD.WIDE R2, R5, 0x4, R2 ;  /* 0x0000000405029825 */ /* 0x002fca00078e0202 */
[----:B------:R-:W2:Y:S01]  /*15130*/  @!P1 LDG.E R4, desc[UR44][R2.64] ;  /* 0x0000002c02049981 */ /* 0x000ea2000c1e1900 */
[C---:B------:R-:W-:Y:S02]  /*15140*/  ISETP.NE.AND P1, PT, R7.reuse, RZ, PT ;  /* 0x000000ff0700720c */ /* 0x040fe40003f25270 */
        /* <DEDUP_REMOVED lines=8> */
[----:B------:R-:W-:-:S05]  /*151d0*/  IMAD.IADD R0, R5, 0x1, R0 ;  /* 0x0000000105007824 */ /* 0x000fca00078e0200 */
[----:B------:R-:W1:Y:S02]  /*151e0*/  SHFL.UP PT, R6, R0, 0x4, RZ ;  /* 0x0480000000067989 */ /* 0x000e6400000e00ff */
[----:B-1----:R-:W-:-:S05]  /*151f0*/  SEL R3, R6, RZ, P3 ;  /* 0x000000ff06037207 */ /* 0x002fca0001800000 */
[----:B------:R-:W-:Y:S02]  /*15200*/  IMAD.IADD R3, R0, 0x1, R3 ;  /* 0x0000000100037824 */ /* 0x000fe400078e0203 */
[----:B------:R-:W1:Y:S03]  /*15210*/  LDC R0, c[0x0][0xc38] ;  /* 0x00030e00ff007b82 */ /* 0x000e660000000800 */
[----:B------:R-:W2:Y:S02]  /*15220*/  SHFL.UP PT, R2, R3, 0x8, RZ ;  /* 0x0500000003027989 */ /* 0x000ea400000e00ff */
[----:B--2---:R-:W-:-:S05]  /*15230*/  SEL R2, R2, RZ, P4 ;  /* 0x000000ff02027207 */ /* 0x004fca0002000000 */
[----:B------:R-:W-:-:S05]  /*15240*/  IMAD.IADD R2, R3, 0x1, R2 ;  /* 0x0000000103027824 */ /* 0x000fca00078e0202 */
[----:B------:R-:W2:Y:S02]  /*15250*/  SHFL.UP PT, R5, R2, 0x10, RZ ;  /* 0x0600000002057989 */ /* 0x000ea400000e00ff */
[----:B--2---:R-:W-:-:S05]  /*15260*/  SEL R5, R5, RZ, P5 ;  /* 0x000000ff05057207 */ /* 0x004fca0002800000 */
[----:B------:R-:W-:Y:S02]  /*15270*/  IMAD.IADD R6, R2, 0x1, R5 ;  /* 0x0000000102067824 */ /* 0x000fe400078e0205 */
[----:B------:R-:W-:Y:S04]  /*15280*/  SHFL.IDX PT, R5, R16, RZ, 0x1f ;  /* 0x00001fff10057589 */ /* 0x000fe800000e0000 */
[----:B------:R-:W1:Y:S02]  /*15290*/  SHFL.IDX PT, R7, R6, 0x1f, 0x1f ;  /* 0x03e01f0006077f89 */ /* 0x000e6400000e0000 */
[----:B-1----:R-:W-:-:S04]  /*152a0*/  IMAD R7, R7, R0, RZ ;  /* 0x0000000007077224 */ /* 0x002fc800078e02ff */
[----:B------:R-:W-:-:S05]  /*152b0*/  IMAD.IADD R8, R8, 0x1, R7 ;  /* 0x0000000108087824 */ /* 0x000fca00078e0207 */
[----:B------:R-:W-:-:S13]  /*152c0*/  ISETP.GT.AND P6, PT, R8, R5, PT ;  /* 0x000000050800720c */ /* 0x000fda0003fc4270 */
[----:B------:R-:W-:Y:S05]  /*152d0*/  @P6 BRA `(.L_x_1452) ;  /* 0x0000000000906947 */ /* 0x000fea0003800000 */
.L_x_1456:
[----:B------:R-:W-:-:S05]  /*152e0*/  VIADD R19, R19, 0x1f ;  /* 0x0000001f13137836 */ /* 0x000fca0000000000 */
[----:B------:R-:W-:-:S13]  /*152f0*/  ISETP.GE.AND P6, PT, R19, UR4, PT ;  /* 0x0000000413007c0c */ /* 0x000fda000bfc6270 */
[----:B------:R-:W-:Y:S05]  /*15300*/  @P6 BRA `(.L_x_1453) ;  /* 0x0000000400b86947 */ /* 0x000fea0003800000 */
[----:B------:R-:W1:Y:S01]  /*15310*/  S2R R0, SR_TID.X ;  /* 0x0000000000007919 */ /* 0x000e620000002100 */
[----:B------:R-:W-:Y:S01]  /*15320*/  BSSY B0, `(.L_x_1454) ;  /* 0x0000009000007945 */ /* 0x000fe20003800000 */
[----:B------:R-:W-:Y:S01]  /*15330*/  IMAD.MOV.U32 R4, RZ, RZ, RZ ;  /* 0x000000ffff047224 */ /* 0x000fe200078e00ff */
[----:B-1----:R-:W-:-:S05]  /*15340*/  LOP3.LUT R0, R0, 0x1f, RZ, 0xc0, !PT ;  /* 0x0000001f00007812 */ /* 0x002fca00078ec0ff */
[----:B------:R-:W-:-:S05]  /*15350*/  IMAD.IADD R7, R19, 0x1, R0 ;  /* 0x0000000113077824 */ /* 0x000fca00078e0200 */
[----:B------:R-:W-:-:S13]  /*15360*/  ISETP.GE.OR P6, PT, R7, UR4, !P0 ;  /* 0x0000000407007c0c */ /* 0x000fda000c7c6670 */
[----:B------:R-:W-:Y:S05]  /*15370*/  @P6 BRA `(.L_x_1455) ;  /* 0x00000000000c6947 */ /* 0x000fea0003800000 */
[----:B------:R-:W1:Y:S02]  /*15380*/  LDC.64 R2, c[0x0][0xc80] ;  /* 0x00032000ff027b82 */ /* 0x000e640000000a00 */
[----:B-1----:R-:W-:-:S05]  /*15390*/  IMAD.WIDE R2, R7, 0x4, R2 ;  /* 0x0000000407027825 */ /* 0x002fca00078e0202 */
[----:B------:R1:W5:Y:S02]  /*153a0*/  LDG.E R4, desc[UR44][R2.64] ;  /* 0x0000002c02047981 */ /* 0x000364000c1e1900 */
.L_x_1455:
[----:B------:R-:W-:Y:S05]  /*153b0*/  BSYNC B0 ;  /* 0x0000000000007941 */ /* 0x000fea0003800000 */
.L_x_1454:
[----:B-----5:R-:W1:Y:S02]  /*153c0*/  SHFL.UP PT, R0, R4, 0x1, RZ ;  /* 0x0420000004007989 */ /* 0x020e6400000e00ff */
        /* <DEDUP_REMOVED lines=20> */
[----:B------:R-:W-:-:S07]  /*15510*/  IMAD.MOV.U32 R7, RZ, RZ, R3 ;  /* 0x000000ffff077224 */ /* 0x000fce00078e0003 */
.L_x_1452:
[----:B------:R-:W-:-:S04]  /*15520*/  IMAD.IADD R7, R8, 0x1, -R7 ;  /* 0x0000000108077824 */ /* 0x000fc800078e0a07 */
[----:B------:R-:W-:-:S05]  /*15530*/  IMAD R2, R6, R0, R7 ;  /* 0x0000000006027224 */ /* 0x000fca00078e0207 */
[----:B------:R-:W-:Y:S02]  /*15540*/  ISETP.GT.AND P0, PT, R2, R5, PT ;  /* 0x000000050200720c */ /* 0x000fe40003f04270 */
[----:B------:R-:W1:Y:S11]  /*15550*/  LDC.64 R2, c[0x0][0xc90] ;  /* 0x00032400ff027b82 */ /* 0x000e760000000a00 */
[----:B------:R-:W-:-:S04]  /*15560*/  VOTE.ANY R9, PT, !P0 ;  /* 0x0000000000097806 */ /* 0x000fc800040e0100 */
[----:B------:R-:W2:Y:S02]  /*15570*/  POPC R8, R9 ;  /* 0x0000000900087309 */ /* 0x000ea40000000000 */
[----:B--2---:R-:W-:-:S04]  /*15580*/  IMAD.IADD R19, R8, 0x1, R19 ;  /* 0x0000000108137824 */ /* 0x004fc800078e0213 */
[----:B-1----:R-:W-:-:S05]  /*15590*/  IMAD.WIDE R2, R19, 0x4, R2 ;  /* 0x0000000413027825 */ /* 0x002fca00078e0202 */
[----:B------:R1:W5:Y:S01]  /*155a0*/  LDG.E R11, desc[UR44][R2.64] ;  /* 0x0000002c020b7981 */ /* 0x000362000c1e1900 */
[----:B------:R-:W-:Y:S01]  /*155b0*/  ISETP.NE.AND P0, PT, R9, RZ, PT ;  /* 0x000000ff0900720c */ /* 0x000fe20003f05270 */
[----:B------:R-:W-:Y:S02]  /*155c0*/  IMAD.MOV.U32 R16, RZ, RZ, RZ ;  /* 0x000000ffff107224 */ /* 0x000fe400078e00ff */
[----:B------:R1:W2:Y:S10]  /*155d0*/  SHFL.IDX PT, R4, R4, R8, 0x1f ;  /* 0x00001f0804047589 */ /* 0x0002b400000e0000 */
[----:B-1----:R-:W-:Y:S05]  /*155e0*/  @!P0 BRA `(.L_x_1457) ;  /* 0x0000000000088947 */ /* 0x002fea0003800000 */
[----:B------:R-:W-:-:S05]  /*155f0*/  VIADD R3, R8, 0xffffffff ;  /* 0xffffffff08037836 */ /* 0x000fca0000000000 */
[----:B------:R1:W3:Y:S02]  /*15600*/  SHFL.IDX PT, R16, R6, R3, 0x1f ;  /* 0x00001f0306107589 */ /* 0x0002e400000e0000 */
.L_x_1457:
[----:B-12--5:R-:W-:Y:S02]  /*15610*/  IMAD R6, R4, R11, RZ ;  /* 0x0000000b04067224 */ /* 0x026fe400078e02ff */
[----:B---3--:R-:W-:Y:S02]  /*15620*/  IMAD R16, R16, R0, R7 ;  /* 0x0000000010107224 */ /* 0x008fe400078e0207 */
[----:B------:R-:W-:Y:S01]  /*15630*/  IMAD.MOV.U32 R2, RZ, RZ, RZ ;  /* 0x000000ffff027224 */ /* 0x000fe200078e00ff */
[----:B------:R-:W-:Y:S01]  /*15640*/  IABS R8, R6 ;  /* 0x0000000600087213 */ /* 0x000fe20000000000 */
[----:B------:R-:W-:-:S03]  /*15650*/  IMAD.IADD R5, R5, 0x1, -R16 ;  /* 0x0000000105057824 */ /* 0x000fc600078e0a10 */
[----:B------:R-:W1:Y:S08]  /*15660*/  I2F.RP R9, R8 ;  /* 0x0000000800097306 */ /* 0x000e700000209400 */
[----:B-1----:R-:W1:Y:S02]  /*15670*/  MUFU.RCP R9, R9 ;  /* 0x0000000900097308 */ /* 0x002e640000001000 */
[----:B-1----:R-:W-:-:S06]  /*15680*/  VIADD R3, R9, 0xffffffe ;  /* 0x0ffffffe09037836 */ /* 0x002fcc0000000000 */
[----:B------:R-:W1:Y:S02]  /*15690*/  F2I.FTZ.U32.TRUNC.NTZ R3, R3 ;  /* 0x0000000300037305 */ /* 0x000e64000021f000 */
[----:B-1----:R-:W-:-:S04]  /*156a0*/  IMAD.MOV R13, RZ, RZ, -R3 ;  /* 0x000000ffff0d7224 */ /* 0x002fc800078e0a03 */
        /* <DEDUP_REMOVED lines=23> */
[-C--:B------:R-:W-:Y:S02]  /*15820*/  IABS R8, R0.reuse ;  /* 0x0000000000087213 */ /* 0x080fe40000000000 */
[----:B------:R-:W-:Y:S02]  /*15830*/  IABS R6, R0 ;  /* 0x0000000000067213 */ /* 0x000fe40000000000 */
[----:B------:R-:W1:Y:S08]  /*15840*/  I2F.RP R9, R8 ;  /* 0x0000000800097306 */ /* 0x000e700000209400 */
[----:B-1----:R-:W1:Y:S02]  /*15850*/  MUFU.RCP R9, R9 ;  /* 0x0000000900097308 */ /* 0x002e640000001000 */
[----:B-1----:R-:W-:Y:S01]  /*15860*/  VIADD R3, R9, 0xffffffe ;  /* 0x0ffffffe09037836 */ /* 0x002fe20000000000 */
[----:B------:R-:W-:-:S05]  /*15870*/  IABS R9, R5 ;  /* 0x0000000500097213 */ /* 0x000fca0000000000 */
[----:B------:R-:W1:Y:S02]  /*15880*/  F2I.FTZ.U32.TRUNC.NTZ R3, R3 ;  /* 0x0000000300037305 */ /* 0x000e64000021f000 */
[----:B-1----:R-:W-:-:S04]  /*15890*/  IMAD.MOV R11, RZ, RZ, -R3 ;  /* 0x000000ffff0b7224 */ /* 0x002fc800078e0a03 */
        /* <DEDUP_REMOVED lines=10> */
[C---:B------:R-:W-:Y:S01]  /*15940*/  LOP3.LUT R3, R5.reuse, R0, RZ, 0x3c, !PT ;  /* 0x0000000005037212 */ /* 0x040fe200078e3cff */
[----:B------:R-:W-:-:S03]  /*15950*/  IMAD.IADD R5, R5, 0x1, R7 ;  /* 0x0000000105057824 */ /* 0x000fc600078e0207 */
[----:B------:R-:W-:-:S07]  /*15960*/  ISETP.GE.AND P2, PT, R3, RZ, PT ;  /* 0x000000ff0300720c */ /* 0x000fce0003f46270 */
[----:B------:R-:W-:-:S06]  /*15970*/  @P0 VIADD R2, R2, 0x1 ;  /* 0x0000000102020836 */ /* 0x000fcc0000000000 */
[----:B------:R-:W-:Y:S01]  /*15980*/  @!P2 IMAD.MOV R2, RZ, RZ, -R2 ;  /* 0x000000ffff02a224 */ /* 0x000fe200078e0a02 */
[----:B------:R-:W-:Y:S01]  /*15990*/  @!P1 LOP3.LUT R2, RZ, R0, RZ, 0x33, !PT ;  /* 0x00000000ff029212 */ /* 0x000fe200078e33ff */
[----:B------:R-:W-:-:S03]  /*159a0*/  IMAD.MOV R0, RZ, RZ, -R0 ;  /* 0x000000ffff007224 */ /* 0x000fc600078e0a00 */
[----:B0-----:R-:W-:Y:S01]  /*159b0*/  LOP3.LUT R17, RZ, R2, RZ, 0x33, !PT ;  /* 0x00000002ff117212 */ /* 0x001fe200078e33ff */
[----:B------:R-:W-:-:S04]  /*159c0*/  IMAD R18, R2, R0, R5 ;  /* 0x0000000002127224 */ /* 0x000fc800078e0205 */
[----:B------:R-:W-:Y:S01]  /*159d0*/  IMAD.IADD R17, R4, 0x1, R17 ;  /* 0x0000000104117824 */ /* 0x000fe200078e0211 */
[----:B------:R-:W-:Y:S06]  /*159e0*/  BRA `(.L_x_1458) ;  /* 0x0000000000107947 */ /* 0x000fec0003800000 */
.L_x_1453:
[----:B------:R-:W1:Y:S01]  /*159f0*/  LDC R19, c[0x0][0xc3c] ;  /* 0x00030f00ff137b82 */ /* 0x000e620000000800 */
[----:B------:R-:W-:Y:S02]  /*15a00*/  IMAD.MOV.U32 R16, RZ, RZ, R5 ;  /* 0x000000ffff107224 */ /* 0x000fe400078e0005 */
[----:B0-----:R-:W-:Y:S02]  /*15a10*/  IMAD.MOV.U32 R17, RZ, RZ, RZ ;  /* 0x000000ffff117224 */ /* 0x001fe400078e00ff */
[----:B------:R-:W-:-:S07]  /*15a20*/  IMAD.MOV.U32 R18, RZ, RZ, RZ ;  /* 0x000000ffff127224 */ /* 0x000fce00078e00ff */
.L_x_1458:
[----:B------:R-:W0:Y:S01]  /*15a30*/  S2R R0, SR_TID.X ;  /* 0x0000000000007919 */ /* 0x000e220000002100 */
[----:B------:R-:W-:Y:S01]  /*15a40*/  BAR.SYNC.DEFER_BLOCKING 0x4, 0x180 ;  /* 0x0106000000007b1d */ /* 0x000fe20000010000 */
[----:B0-----:R-:W-:-:S04]  /*15a50*/  LOP3.LUT R0, R0, 0x1f, RZ, 0xc0, !PT ;  /* 0x0000001f00007812 */ /* 0x001fc800078ec0ff */
[----:B------:R-:W-:-:S13]  /*15a60*/  ISETP.NE.AND P0, PT, R0, RZ, PT ;  /* 0x000000ff0000720c */ /* 0x000fda0003f05270 */
[----:B------:R-:W0:Y:S01]  /*15a70*/  @!P0 S2R R35, SR_CgaCtaId ;  /* 0x0000000000238919 */ /* 0x000e220000008800 */
[----:B------:R-:W-:-:S04]  /*15a80*/  @!P0 MOV R0, 0x400 ;  /* 0x0000040000008802 */ /* 0x000fc80000000f00 */
[----:B0-----:R-:W-:-:S05]  /*15a90*/  @!P0 LEA R22, R35, R0, 0x18 ;  /* 0x0000000023168211 */ /* 0x001fca00078ec0ff */
[----:B-1----:R3:W-:Y:S01]  /*15aa0*/  @!P0 STS.128 [R22+0x228d0], R16 ;  /* 0x0228d01016008388 */ /* 0x0027e20000000c00 */
[----:B------:R-:W-:Y:S06]  /*15ab0*/  BAR.ARV 0x5, 0x180 ;  /* 0x0146000000007b1d */ /* 0x000fec0000002000 */
.L_x_1451:
[----:B------:R-:W-:Y:S02]  /*15ac0*/  ULDC UR4, c[0x0][0xc3c] ;  /* 0x00030f0000047ab9 */ /* 0x000fe40000000800 */
[----:B--2---:R-:W-:-:S13]  /*15ad0*/  ISETP.GE.AND P0, PT, R19, UR4, PT ;  /* 0x0000000413007c0c */ /* 0x004fda000bf06270 */
[----:B------:R-:W-:Y:S05]  /*15ae0*/  @!P0 BRA `(.L_x_1459) ;  /* 0xffffffb000588947 */ /* 0x000fea000383ffff */
.L_x_1378:
[----:B--2---:R-:W2:Y:S01]  /*15af0*/  LDL.LU R0, [R1+0x18] ;  /* 0x0000180001007983 */ /* 0x004ea20000300800 */
[----:B------:R-:W-:Y:S01]  /*15b00*/  BSSY B0, `(.L_x_1460) ;  /* 0x000000b000007945 */ /* 0x000fe20003800000 */
[----:B------:R-:W4:Y:S01]  /*15b10*/  S2R R5, SR_CgaCtaId ;  /* 0x0000000000057919 */ /* 0x000f220000008800 */
[----:B--2---:R-:W-:-:S05]  /*15b20*/  VIADD R0, R0, 0x1 ;  /* 0x0000000100007836 */ /* 0x004fca0000000000 */
[----:B01----:R-:W-:-:S04]  /*15b30*/  LEA.HI R2, R0, R0, RZ, 0x1 ;  /* 0x0000000000027211 */ /* 0x003fc800078f08ff */
[----:B------:R-:W-:Y:S02]  /*15b40*/  LOP3.LUT R3, R2, 0xfffffffe, RZ, 0xc0, !PT ;  /* 0xfffffffe02037812 */ /* 0x000fe400078ec0ff */
[----:B------:R-:W-:-:S03]  /*15b50*/  MOV R2, 0x400 ;  /* 0x0000040000027802 */ /* 0x000fc60000000f00 */
[----:B------:R-:W-:Y:S01]  /*15b60*/  IMAD.IADD R0, R0, 0x1, -R3 ;  /* 0x0000000100007824 */ /* 0x000fe200078e0a03 */
[----:B----4-:R-:W-:-:S04]  /*15b70*/  LEA R5, R5, R2, 0x18 ;  /* 0x0000000205057211 */ /* 0x010fc800078ec0ff */
[----:B------:R-:W-:-:S04]  /*15b80*/  SHF.L.U32 R0, R0, 0x1f, RZ ;  /* 0x0000001f00007819 */ /* 0x000fc800000006ff */
[----:B------:R-:W0:Y:S02]  /*15b90*/  SYNCS.PHASECHK.TRANS64.TRYWAIT P0, [R5+URZ+0x22820], R0 ;  /* 0x02282000050075a7 */ /* 0x000e24000800017f */
[----:B0-----:R-:W-:Y:S05]  /*15ba0*/  @!P0 BRA `(.L_x_1461) ;  /* 0x0000002400288947 */ /* 0x001fea0003800000 */
.L_x_1538:
[----:B------:R-:W-:Y:S05]  /*15bb0*/  BSYNC B0 ;  /* 0x0000000000007941 */ /* 0x000fea0003800000 */
.L_x_1460:
[----:B------:R-:W-:-:S03]  /*15bc0*/  UMOV UR4, 0xffffffff ;  /* 0xffffffff00047882 */ /* 0x000fc60000000000 */
[----:B------:R-:W-:Y:S05]  /*15bd0*/  BRA.DIV UR4, `(.L_x_1462) ;  /* 0x0000002604307947 */ /* 0x000fea000b800000 */
[----:B0-----:R-:W0:Y:S02]  /*15be0*/  S2R R0, SR_TID.X ;  /* 0x0000000000007919 */ /* 0x001e240000002100 */
[----:B0-----:R-:W-:-:S04]  /*15bf0*/  SHF.R.U32.HI R0, RZ, 0x5, R0 ;  /* 0x00000005ff007819 */ /* 0x001fc80000011600 */
[----:B------:R-:W-:-:S05]  /*15c00*/  LOP3.LUT R0, R0, 0x3, RZ, 0xc0, !PT ;  /* 0x0000000300007812 */ /* 0x000fca00078ec0ff */
[----:B------:R0:W1:Y:S02]  /*15c10*/  SHFL.IDX PT, R14, R0, RZ, 0x1f ;  /* 0x00001fff000e7589 */ /* 0x00006400000e0000 */
.L_x_1541:
[----:B-1----:R-:W-:Y:S01]  /*15c20*/  ISETP.NE.AND P0, PT, R14, RZ, PT ;  /* 0x000000ff0e00720c */ /* 0x002fe20003f05270 */
[----:B------:R-:W-:-:S12]  /*15c30*/  BSSY B0, `(.L_x_1463) ;  /* 0x000002c000007945 */ /* 0x000fd80003800000 */
[----:B------:R-:W-:Y:S05]  /*15c40*/  @P0 BRA `(.L_x_1464) ;  /* 0x0000000000a80947 */ /* 0x000fea0003800000 */
[----:B------:R-:W-:-:S03]  /*15c50*/  UMOV UR4, 0xffffffff ;  /* 0xffffffff00047882 */ /* 0x000fc60000000000 */
[----:B------:R-:W-:Y:S05]  /*15c60*/  BRA.DIV UR4, `(.L_x_1465) ;  /* 0x0000002604407947 */ /* 0x000fea000b800000 */
[----:B------:R-:W-:-:S13]  /*15c70*/  ELECT P6, URZ, PT ;  /* 0x00000000003f782f */ /* 0x000fda00038c0000 */
.L_x_1544:
[----:B------:R-:W-:Y:S05]  /*15c80*/  @!P6 BRA `(.L_x_1464) ;  /* 0x000000000098e947 */ /* 0x000fea0003800000 */
[----:B------:R-:W-:-:S06]  /*15c90*/  ULOP3.LUT UR4, UR42, 0x2, URZ, 0xfc, !UPT ;  /* 0x000000022a047892 */ /* 0x000fcc000f8efc3f */
[----:B0-----:R-:W-:-:S05]  /*15ca0*/  IMAD.U32 R0, RZ, RZ, UR4 ;  /* 0x00000004ff007e24 */ /* 0x001fca000f8e00ff */
[----:B------:R-:W-:-:S13]  /*15cb0*/  ISETP.NE.AND P0, PT, R0, 0x3, PT ;  /* 0x000000030000780c */ /* 0x000fda0003f05270 */
[----:B------:R-:W-:Y:S05]  /*15cc0*/  @!P0 BRA `(.L_x_1466) ;  /* 0x0000000000048947 */ /* 0x000fea0003800000 */
[----:B------:R-:W-:Y:S01]  /*15cd0*/  BPT.TRAP 0x1 ;  /* 0x000000040000795c */ /* 0x000fe20000300000 */
.L_x_1466:
[----:B------:R-:W-:Y:S01]  /*15ce0*/  IMAD R3, R23, 0x8, R5 ;  /* 0x0000000817037824 */ /* 0x000fe200078e0205 */
[----:B------:R-:W-:Y:S01]  /*15cf0*/  SHF.L.U32 R2, R25, 0x1f, RZ ;  /* 0x0000001f19027819 */ /* 0x000fe200000006ff */
[----:B------:R-:W-:-:S03]  /*15d00*/  VIADD R23, R23, 0x1 ;  /* 0x0000000117177836 */ /* 0x000fc60000000000 */
[----:B------:R-:W0:Y:S02]  /*15d10*/  SYNCS.PHASECHK.TRANS64.TRYWAIT P1, [R3+URZ+0x22840], R2 ;  /* 0x02284002030075a7 */ /* 0x000e24000802017f */
[----:B------:R-:W-:-:S04]  /*15d20*/  ISETP.NE.AND P2, PT, R23, 0x2, PT ;  /* 0x000000021700780c */ /* 0x000fc80003f45270 */
[----:B------:R-:W-:Y:S01]  /*15d30*/  SEL R0, RZ, 0x1, P2 ;  /* 0x00000001ff007807 */ /* 0x000fe20001000000 */
[----:B0-----:R-:W-:Y:S08]  /*15d40*/  @!P1 BRA `(.L_x_1467) ;  /* 0x0000002400289947 */ /* 0x001ff00003800000 */
.L_x_1545:
[----:B------:R-:W-:Y:S02]  /*15d50*/  SEL R23, R23, RZ, P2 ;  /* 0x000000ff17177207 */ /* 0x000fe40001000000 */
[----:B------:R-:W-:Y:S01]  /*15d60*/  LOP3.LUT R0, R25, R0, RZ, 0x3c, !PT ;  /* 0x0000000019007212 */ /* 0x000fe200078e3cff */
[----:B------:R-:W-:Y:S06]  /*15d70*/  @!P0 BRA `(.L_x_1468) ;  /* 0x0000000000048947 */ /* 0x000fec0003800000 */
[----:B------:R-:W-:Y:S01]  /*15d80*/  BPT.TRAP 0x1 ;  /* 0x000000040000795c */ /* 0x000fe20000300000 */
.L_x_1468:
[----:B------:R-:W-:Y:S01]  /*15d90*/  IMAD R23, R23, 0x8, R5 ;  /* 0x0000000817177824 */ /* 0x000fe200078e0205 */
[----:B------:R-:W-:-:S04]  /*15da0*/  SHF.L.U32 R0, R0, 0x1f, RZ ;  /* 0x0000001f00007819 */ /* 0x000fc800000006ff */
[----:B------:R-:W1:Y:S02]  /*15db0*/  SYNCS.PHASECHK.TRANS64.TRYWAIT P1, [R23+URZ+0x22840], R0 ;  /* 0x02284000170075a7 */ /* 0x000e64000802017f */
[----:B-1----:R-:W-:Y:S05]  /*15dc0*/  @!P1 BRA `(.L_x_1469) ;  /* 0x00000024001c9947 */ /* 0x002fea0003800000 */
.L_x_1546:
[----:B------:R-:W-:Y:S05]  /*15dd0*/  @!P0 BRA `(.L_x_1470) ;  /* 0x0000000000048947 */ /* 0x000fea0003800000 */
[----:B------:R-:W-:Y:S01]  /*15de0*/  BPT.TRAP 0x1 ;  /* 0x000000040000795c */ /* 0x000fe20000300000 */
.L_x_1470:
[----:B------:R-:W2:Y:S02]  /*15df0*/  SYNCS.PHASECHK.TRANS64.TRYWAIT P1, [R3+URZ+0x22860], R2 ;  /* 0x02286002030075a7 */ /* 0x000ea4000802017f */
[----:B--2---:R-:W-:Y:S05]  /*15e00*/  @!P1 BRA `(.L_x_1471) ;  /* 0x0000002400209947 */ /* 0x004fea0003800000 */
.L_x_1547:
[----:B------:R-:W-:Y:S05]  /*15e10*/  @!P0 BRA `(.L_x_1472) ;  /* 0x0000000000048947 */ /* 0x000fea0003800000 */
[----:B------:R-:W-:Y:S01]  /*15e20*/  BPT.TRAP 0x1 ;  /* 0x000000040000795c */ /* 0x000fe20000300000 */
.L_x_1472:
[----:B------:R-:W4:Y:S02]  /*15e30*/  SYNCS.PHASECHK.TRANS64.TRYWAIT P1, [R23+URZ+0x22860], R0 ;  /* 0x02286000170075a7 */ /* 0x000f24000802017f */
[----:B----4-:R-:W-:Y:S05]  /*15e40*/  @!P1 BRA `(.L_x_1473) ;  /* 0x0000002400249947 */ /* 0x010fea0003800000 */
.L_x_1548:
[----:B------:R-:W-:Y:S05]  /*15e50*/  @!P0 BRA `(.L_x_1474) ;  /* 0x0000000000048947 */ /* 0x000fea0003800000 */
[----:B------:R-:W-:Y:S01]  /*15e60*/  BPT.TRAP 0x1 ;  /* 0x000000040000795c */ /* 0x000fe20000300000 */
.L_x_1474:
[----:B------:R-:W5:Y:S02]  /*15e70*/  SYNCS.PHASECHK.TRANS64.TRYWAIT P1, [R3+URZ+0x22880], R2 ;  /* 0x02288002030075a7 */ /* 0x000f64000802017f */
[----:B-----5:R-:W-:Y:S05]  /*15e80*/  @!P1 BRA `(.L_x_1475) ;  /* 0x0000002400289947 */ /* 0x020fea0003800000 */
.L_x_1549:
[----:B------:R-:W-:Y:S05]  /*15e90*/  @!P0 BRA `(.L_x_1476) ;  /* 0x0000000000048947 */ /* 0x000fea0003800000 */
[----:B------:R-:W-:Y:S01]  /*15ea0*/  BPT.TRAP 0x1 ;  /* 0x000000040000795c */ /* 0x000fe20000300000 */
.L_x_1476:
[----:B------:R0:W0:Y:S02]  /*15eb0*/  SYNCS.PHASECHK.TRANS64.TRYWAIT P0, [R23+URZ+0x22880], R0 ;  /* 0x02288000170075a7 */ /* 0x000024000800017f */
[----:B0-----:R-:W-:Y:S05]  /*15ec0*/  @!P0 NANOSLEEP.SYNCS 0x989680 ;  /* 0x009896800000895d */ /* 0x001fea0003900000 */
[----:B------:R-:W0:Y:S02]  /*15ed0*/  @!P0 SYNCS.PHASECHK.TRANS64 P0, [R23+URZ+0x22880], R0 ;  /* 0x02288000170085a7 */ /* 0x000e24000800007f */
[----:B0-----:R-:W-:Y:S05]  /*15ee0*/  @!P0 BRA `(.L_x_1476) ;  /* 0xfffffffc00f08947 */ /* 0x001fea000383ffff */
.L_x_1464:
[----:B------:R-:W-:Y:S05]  /*15ef0*/  BSYNC B0 ;  /* 0x0000000000007941 */ /* 0x000fea0003800000 */
.L_x_1463:
[----:B------:R-:W-:Y:S05]  /*15f00*/  EXIT ;  /* 0x000000000000794d */ /* 0x000fea0003800000 */
.L_x_1273:
[----:B0-----:R-:W-:-:S04]  /*15f10*/  IMAD.U32 R3, RZ, RZ, UR38 ;  /* 0x00000026ff037e24 */ /* 0x001fc8000f8e00ff */
[----:B------:R0:W1:Y:S03]  /*15f20*/  SYNCS.PHASECHK.TRANS64.TRYWAIT P1, [R3+URZ+0x22800], R0 ;  /* 0x02280000030075a7 */ /* 0x000066000802017f */
[----:B-1----:R-:W-:Y:S05]  /*15f30*/  @!P1 NANOSLEEP.SYNCS 0x989680 ;  /* 0x009896800000995d */ /* 0x002fea0003900000 */
[----:B------:R-:W1:Y:S02]  /*15f40*/  @!P1 SYNCS.PHASECHK.TRANS64 P1, [R3+URZ+0x22800], R0 ;  /* 0x02280000030095a7 */ /* 0x000e64000802007f */
[----:B-1----:R-:W-:Y:S05]  /*15f50*/  @!P1 BRA `(.L_x_1273) ;  /* 0xfffffffc00ec9947 */ /* 0x002fea000383ffff */
[----:B------:R-:W-:Y:S05]  /*15f60*/  BRA `(.L_x_1477) ;  /* 0xfffffebc00387947 */ /* 0x000fea000383ffff */
.L_x_1277:
[----:B-1----:R1:W2:Y:S02]  /*15f70*/  SYNCS.PHASECHK.TRANS64.TRYWAIT P1, [R3+URZ+0x22830], R0 ;  /* 0x02283000030075a7 */ /* 0x0022a4000802017f */
[----:B--2---:R-:W-:Y:S05]  /*15f80*/  @!P1 NANOSLEEP.SYNCS 0x989680 ;  /* 0x009896800000995d */ /* 0x004fea0003900000 */
[----:B------:R-:W2:Y:S02]  /*15f90*/  @!P1 SYNCS.PHASECHK.TRANS64 P1, [R3+URZ+0x22830], R0 ;  /* 0x02283000030095a7 */ /* 0x000ea4000802007f */
[----:B--2---:R-:W-:Y:S05]  /*15fa0*/  @!P1 BRA `(.L_x_1277) ;  /* 0xfffffffc00f09947 */ /* 0x004fea000383ffff */
[----:B------:R-:W-:Y:S05]  /*15fb0*/  BRA `(.L_x_1276) ;  /* 0xfffffebc00547947 */ /* 0x000fea000383ffff */
.L_x_1294:
[----:B-1----:R-:W-:-:S04]  /*15fc0*/  IMAD.U32 R5, RZ, RZ, UR4 ;  /* 0x00000004ff057e24 */ /* 0x002fc8000f8e00ff */
[----:B------:R1:W2:Y:S03]  /*15fd0*/  SYNCS.PHASECHK.TRANS64.TRYWAIT P1, [R5+URZ+0x22830], R4 ;  /* 0x02283004050075a7 */ /* 0x0002a6000802017f */
[----:B--2---:R-:W-:Y:S05]  /*15fe0*/  @!P1 NANOSLEEP.SYNCS 0x989680 ;  /* 0x009896800000995d */ /* 0x004fea0003900000 */
[----:B------:R-:W2:Y:S02]  /*15ff0*/  @!P1 SYNCS.PHASECHK.TRANS64 P1, [R5+URZ+0x22830], R4 ;  /* 0x02283004050095a7 */ /* 0x000ea4000802007f */
[----:B--2---:R-:W-:Y:S05]  /*16000*/  @!P1 BRA `(.L_x_1294) ;  /* 0xfffffffc00ec9947 */ /* 0x004fea000383ffff */
[----:B------:R-:W-:Y:S05]  /*16010*/  BRA `(.L_x_1291) ;  /* 0xfffffeec00c07947 */ /* 0x000fea000383ffff */
.L_x_1298:
[----:B-1----:R-:W-:-:S04]  /*16020*/  IMAD.U32 R5, RZ, RZ, UR4 ;  /* 0x00000004ff057e24 */ /* 0x002fc8000f8e00ff */
[----:B------:R1:W2:Y:S03]  /*16030*/  SYNCS.PHASECHK.TRANS64.TRYWAIT P1, [R5+URZ+0x22850], R4 ;  /* 0x02285004050075a7 */ /* 0x0002a6000802017f */
[----:B--2---:R-:W-:Y:S05]  /*16040*/  @!P1 NANOSLEEP.SYNCS 0x989680 ;  /* 0x009896800000995d */ /* 0x004fea0003900000 */
[----:B------:R-:W2:Y:S02]  /*16050*/  @!P1 SYNCS.PHASECHK.TRANS64 P1, [R5+URZ+0x22850], R4 ;  /* 0x02285004050095a7 */ /* 0x000ea4000802007f */
[----:B--2---:R-:W-:Y:S05]  /*16060*/  @!P1 BRA `(.L_x_1298) ;  /* 0xfffffffc00ec9947 */ /* 0x004fea000383ffff */
[----:B------:R-:W-:Y:S05]  /*16070*/  BRA `(.L_x_1295) ;  /* 0xfffffef000807947 */ /* 0x000fea000383ffff */
.L_x_1317:
[----:B-1----:R-:W-:-:S04]  /*16080*/  IMAD.U32 R5, RZ, RZ, UR6 ;  /* 0x00000006ff057e24 */ /* 0x002fc8000f8e00ff */
[----:B------:R1:W2:Y:S03]  /*16090*/  SYNCS.PHASECHK.TRANS64.TRYWAIT P1, [R5+URZ+0x22830], R4 ;  /* 0x02283004050075a7 */ /* 0x0002a6000802017f */
[----:B--2---:R-:W-:Y:S05]  /*160a0*/  @!P1 NANOSLEEP.SYNCS 0x989680 ;  /* 0x009896800000995d */ /* 0x004fea0003900000 */
[----:B------:R-:W2:Y:S02]  /*160b0*/  @!P1 SYNCS.PHASECHK.TRANS64 P1, [R5+URZ+0x22830], R4 ;  /* 0x02283004050095a7 */ /* 0x000ea4000802007f */
[----:B--2---:R-:W-:Y:S05]  /*160c0*/  @!P1 BRA `(.L_x_1317) ;  /* 0xfffffffc00ec9947 */ /* 0x004fea000383ffff */
[----:B------:R-:W-:Y:S05]  /*160d0*/  BRA `(.L_x_1314) ;  /* 0xffffff2000047947 */ /* 0x000fea000383ffff */
.L_x_1321:
[----:B-1----:R-:W-:-:S04]  /*160e0*/  IMAD.U32 R5, RZ, RZ, UR6 ;  /* 0x00000006ff057e24 */ /* 0x002fc8000f8e00ff */
[----:B------:R1:W2:Y:S03]  /*160f0*/  SYNCS.PHASECHK.TRANS64.TRYWAIT P1, [R5+URZ+0x22850], R4 ;  /* 0x02285004050075a7 */ /* 0x0002a6000802017f */
[----:B--2---:R-:W-:Y:S05]  /*16100*/  @!P1 NANOSLEEP.SYNCS 0x989680 ;  /* 0x009896800000995d */ /* 0x004fea0003900000 */
[----:B------:R-:W2:Y:S02]  /*16110*/  @!P1 SYNCS.PHASECHK.TRANS64 P1, [R5+URZ+0x22850], R4 ;  /* 0x02285004050095a7 */ /* 0x000ea4000802007f */
[----:B--2---:R-:W-:Y:S05]  /*16120*/  @!P1 BRA `(.L_x_1321) ;  /* 0xfffffffc00ec9947 */ /* 0x004fea000383ffff */
[----:B------:R-:W-:Y:S05]  /*16130*/  BRA `(.L_x_1318) ;  /* 0xffffff2000b07947 */ /* 0x000fea000383ffff */
.L_x_1329:
[----:B-1----:R-:W-:-:S04]  /*16140*/  IMAD.U32 R5, RZ, RZ, UR10 ;  /* 0x0000000aff057e24 */ /* 0x002fc8000f8e00ff */
[----:B------:R1:W2:Y:S03]  /*16150*/  SYNCS.PHASECHK.TRANS64.TRYWAIT P1, [R5+URZ+0x22830], R4 ;  /* 0x02283004050075a7 */ /* 0x0002a6000802017f */
[----:B--2---:R-:W-:Y:S05]  /*16160*/  @!P1 NANOSLEEP.SYNCS 0x989680 ;  /* 0x009896800000995d */ /* 0x004fea0003900000 */
[----:B------:R-:W2:Y:S02]  /*16170*/  @!P1 SYNCS.PHASECHK.TRANS64 P1, [R5+URZ+0x22830], R4 ;  /* 0x02283004050095a7 */ /* 0x000ea4000802007f */
[----:B--2---:R-:W-:Y:S05]  /*16180*/  @!P1 BRA `(.L_x_1329) ;  /* 0xfffffffc00ec9947 */ /* 0x004fea000383ffff */
[----:B------:R-:W-:Y:S05]  /*16190*/  BRA `(.L_x_1326) ;  /* 0xffffff3c00847947 */ /* 0x000fea000383ffff */
.L_x_1333:
[----:B-1----:R-:W-:-:S04]  /*161a0*/  IMAD.U32 R5, RZ, RZ, UR10 ;  /* 0x0000000aff057e24 */ /* 0x002fc8000f8e00ff */
[----:B------:R1:W2:Y:S03]  /*161b0*/  SYNCS.PHASECHK.TRANS64.TRYWAIT P1, [R5+URZ+0x22850], R4 ;  /* 0x02285004050075a7 */ /* 0x0002a6000802017f */
[----:B--2---:R-:W-:Y:S05]  /*161c0*/  @!P1 NANOSLEEP.SYNCS 0x989680 ;  /* 0x009896800000995d */ /* 0x004fea0003900000 */
[----:B------:R-:W2:Y:S02]  /*161d0*/  @!P1 SYNCS.PHASECHK.TRANS64 P1, [R5+URZ+0x22850], R4 ;  /* 0x02285004050095a7 */ /* 0x000ea4000802007f */
[----:B--2---:R-:W-:Y:S05]  /*161e0*/  @!P1 BRA `(.L_x_1333) ;  /* 0xfffffffc00ec9947 */ /* 0x004fea000383ffff */
[----:B------:R-:W-:Y:S05]  /*161f0*/  BRA `(.L_x_1330) ;  /* 0xffffff4000247947 */ /* 0x000fea000383ffff */
.L_x_1348:
[----:B-1----:R-:W-:-:S04]  /*16200*/  IMAD.U32 R7, RZ, RZ, UR5 ;  /* 0x00000005ff077e24 */ /* 0x002fc8000f8e00ff */
[----:B------:R1:W2:Y:S03]  /*16210*/  SYNCS.PHASECHK.TRANS64.TRYWAIT P1, [R7+URZ+0x22850], R6 ;  /* 0x02285006070075a7 */ /* 0x0002a6000802017f */
[----:B--2---:R-:W-:Y:S05]  /*16220*/  @!P1 NANOSLEEP.SYNCS 0x989680 ;  /* 0x009896800000995d */ /* 0x004fea0003900000 */
[----:B------:R-:W2:Y:S02]  /*16230*/  @!P1 SYNCS.PHASECHK.TRANS64 P1, [R7+URZ+0x22850], R6 ;  /* 0x02285006070095a7 */ /* 0x000ea4000802007f */
[----:B--2---:R-:W-:Y:S05]  /*16240*/  @!P1 BRA `(.L_x_1348) ;  /* 0xfffffffc00ec9947 */ /* 0x004fea000383ffff */
[----:B------:R-:W-:Y:S05]  /*16250*/  BRA `(.L_x_1347) ;  /* 0xffffff6800e47947 */ /* 0x000fea000383ffff */
.L_x_1399:
[----:B------:R-:W1:Y:S01]  /*16260*/  S2R R20, SR_TID.X ;  /* 0x0000000000147919 */ /* 0x000e620000002100 */
[----:B------:R-:W-:Y:S02]  /*16270*/  IMAD.MOV.U32 R12, RZ, RZ, RZ ;  /* 0x000000ffff0c7224 */ /* 0x000fe400078e00ff */
[----:B------:R-:W-:Y:S02]  /*16280*/  IMAD.MOV.U32 R11, RZ, RZ, 0x1f ;  /* 0x0000001fff0b7424 */ /* 0x000fe400078e00ff */
[----:B------:R-:W-:Y:S01]  /*16290*/  IMAD.MOV.U32 R15, RZ, RZ, -0x1 ;  /* 0xffffffffff0f7424 */ /* 0x000fe200078e00ff */
[----:B-1----:R-:W-:-:S04]  /*162a0*/  SHF.R.U32.HI R20, RZ, 0x5, R20 ;  /* 0x00000005ff147819 */ /* 0x002fc80000011614 */
[----:B------:R-:W-:-:S05]  /*162b0*/  LOP3.LUT R20, R20, 0x3, RZ, 0xc0, !PT ;  /* 0x0000000314147812 */ /* 0x000fca00078ec0ff */
[----:B------:R-:W-:-:S07]  /*162c0*/  IMAD.MOV.U32 R13, RZ, RZ, R20 ;  /* 0x000000ffff0d7224 */ /* 0x000fce00078e0014 */
[----:B0----5:R-:W-:Y:S05]  /*162d0*/  WARPSYNC.COLLECTIVE R15, `(.L_x_1478) ;  /* 0x000000000f087348 */ /* 0x021fea0003c00000 */
[----:B------:R1:W2:Y:S02]  /*162e0*/  SHFL.IDX P6, R14, R13, R12, R11 ;  /* 0x0000000c0d0e7389 */ /* 0x0002a400000c000b */
[----:B012--5:R-:W-:Y:S01]  /*162f0*/  ENDCOLLECTIVE ;  /* 0x000000000000791b */ /* 0x027fe20003800000 */
.L_x_1478:
[----:B------:R-:W-:Y:S05]  /*16300*/  BRA `(.L_x_1479) ;  /* 0xffffffb800ac7947 */ /* 0x000fea000383ffff */
.L_x_1402:
[----:B-1----:R1:W2:Y:S02]  /*16310*/  SYNCS.PHASECHK.TRANS64.TRYWAIT P0, [R0+URZ+0x22880], R21 ;  /* 0x02288015000075a7 */ /* 0x0022a4000800017f */
[----:B--2---:R-:W-:Y:S05]  /*16320*/  @!P0 NANOSLEEP.SYNCS 0x989680 ;  /* 0x009896800000895d */ /* 0x004fea0003900000 */
[----:B------:R-:W2:Y:S02]  /*16330*/  @!P0 SYNCS.PHASECHK.TRANS64 P0, [R0+URZ+0x22880], R21 ;  /* 0x02288015000085a7 */ /* 0x000ea4000800007f */
[----:B--2---:R-:W-:Y:S05]  /*16340*/  @!P0 BRA `(.L_x_1402) ;  /* 0xfffffffc00f08947 */ /* 0x004fea000383ffff */
[----:B------:R-:W-:Y:S05]  /*16350*/  BRA `(.L_x_1480) ;  /* 0xffffffbc00507947 */ /* 0x000fea000383ffff */
.L_x_1403:
[----:B------:R-:W-:Y:S01]  /*16360*/  BSSY B0, `(.L_x_1481) ;  /* 0x0000008000007945 */ /* 0x000fe20003800000 */
[----:B------:R-:W-:Y:S02]  /*16370*/  IMAD.MOV.U32 R13, RZ, RZ, R10 ;  /* 0x000000ffff0d7224 */ /* 0x000fe400078e000a */
[----:B------:R-:W-:Y:S02]  /*16380*/  IMAD.MOV.U32 R12, RZ, RZ, RZ ;  /* 0x000000ffff0c7224 */ /* 0x000fe400078e00ff */
[----:B------:R-:W-:Y:S02]  /*16390*/  IMAD.MOV.U32 R11, RZ, RZ, 0x1c1f ;  /* 0x00001c1fff0b7424 */ /* 0x000fe400078e00ff */
[----:B------:R-:W-:-:S07]  /*163a0*/  IMAD.MOV.U32 R15, RZ, RZ, -0x1 ;  /* 0xffffffffff0f7424 */ /* 0x000fce00078e00ff */
[----:B-1----:R-:W-:Y:S05]  /*163b0*/  WARPSYNC.COLLECTIVE R15, `(.L_x_1482) ;  /* 0x000000000f087348 */ /* 0x002fea0003c00000 */
[----:B------:R0:W2:Y:S02]  /*163c0*/  SHFL.IDX P6, R14, R13, R12, R11 ;  /* 0x0000000c0d0e7389 */ /* 0x0000a400000c000b */
[----:B012---:R-:W-:Y:S01]  /*163d0*/  ENDCOLLECTIVE ;  /* 0x000000000000791b */ /* 0x007fe20003800000 */
.L_x_1482:
[----:B------:R-:W-:Y:S05]  /*163e0*/  BSYNC B0 ;  /* 0x0000000000007941 */ /* 0x000fea0003800000 */
.L_x_1481:
        /* <DEDUP_REMOVED lines=13> */
.L_x_1483:
[----:B------:R-:W-:Y:S02]  /*164c0*/  IMAD.MOV.U32 R13, RZ, RZ, R10 ;  /* 0x000000ffff0d7224 */ /* 0x000fe400078e000a */
[----:B------:R-:W-:Y:S02]  /*164d0*/  IMAD.MOV.U32 R12, RZ, RZ, 0x1 ;  /* 0x00000001ff0c7424 */ /* 0x000fe400078e00ff */
[----:B------:R-:W-:-:S07]  /*164e0*/  IMAD.MOV.U32 R2, RZ, RZ, R14 ;  /* 0x000000ffff027224 */ /* 0x000fce00078e000e */
[----:B------:R-:W-:Y:S05]  /*164f0*/  WARPSYNC.COLLECTIVE R15, `(.L_x_1484) ;  /* 0x000000000f087348 */ /* 0x000fea0003c00000 */
[----:B------:R0:W1:Y:S02]  /*16500*/  SHFL.IDX P6, R14, R13, R12, R11 ;  /* 0x0000000c0d0e7389 */ /* 0x00006400000c000b */
[----:B01----:R-:W-:Y:S01]  /*16510*/  ENDCOLLECTIVE ;  /* 0x000000000000791b */ /* 0x003fe20003800000 */
.L_x_1484:
        /* <DEDUP_REMOVED lines=14> */
.L_x_1485:
[----:B------:R-:W-:Y:S02]  /*16600*/  IMAD.MOV.U32 R13, RZ, RZ, R10 ;  /* 0x000000ffff0d7224 */ /* 0x000fe400078e000a */
[----:B------:R-:W-:Y:S02]  /*16610*/  IMAD.MOV.U32 R12, RZ, RZ, 0x2 ;  /* 0x00000002ff0c7424 */ /* 0x000fe400078e00ff */
[----:B------:R-:W-:-:S07]  /*16620*/  IMAD.MOV.U32 R2, RZ, RZ, R14 ;  /* 0x000000ffff027224 */ /* 0x000fce00078e000e */
[----:B------:R-:W-:Y:S05]  /*16630*/  WARPSYNC.COLLECTIVE R15, `(.L_x_1486) ;  /* 0x000000000f087348 */ /* 0x000fea0003c00000 */
[----:B------:R0:W1:Y:S02]  /*16640*/  SHFL.IDX P6, R14, R13, R12, R11 ;  /* 0x0000000c0d0e7389 */ /* 0x00006400000c000b */
[----:B01----:R-:W-:Y:S01]  /*16650*/  ENDCOLLECTIVE ;  /* 0x000000000000791b */ /* 0x003fe20003800000 */
.L_x_1486:
        /* <DEDUP_REMOVED lines=14> */
.L_x_1487:
[----:B------:R-:W-:Y:S02]  /*16740*/  IMAD.MOV.U32 R13, RZ, RZ, R10 ;  /* 0x000000ffff0d7224 */ /* 0x000fe400078e000a */
[----:B------:R-:W-:Y:S02]  /*16750*/  IMAD.MOV.U32 R12, RZ, RZ, 0x3 ;  /* 0x00000003ff0c7424 */ /* 0x000fe400078e00ff */
[----:B------:R-:W-:-:S07]  /*16760*/  IMAD.MOV.U32 R2, RZ, RZ, R14 ;  /* 0x000000ffff027224 */ /* 0x000fce00078e000e */
[----:B------:R-:W-:Y:S05]  /*16770*/  WARPSYNC.COLLECTIVE R15, `(.L_x_1488) ;  /* 0x000000000f087348 */ /* 0x000fea0003c00000 */
[----:B------:R0:W1:Y:S02]  /*16780*/  SHFL.IDX P6, R14, R13, R12, R11 ;  /* 0x0000000c0d0e7389 */ /* 0x00006400000c000b */
[----:B01----:R-:W-:Y:S01]  /*16790*/  ENDCOLLECTIVE ;  /* 0x000000000000791b */ /* 0x003fe20003800000 */
.L_x_1488:
        /* <DEDUP_REMOVED lines=14> */
.L_x_1489:
[----:B------:R-:W-:Y:S01]  /*16880*/  @!PT LDS RZ, [RZ] ;  /* 0x00000000fffff984 */ /* 0x000fe20000000800 */
[----:B------:R-:W-:Y:S01]  /*16890*/  @!PT LDS RZ, [RZ] ;  /* 0x00000000fffff984 */ /* 0x000fe20000000800 */
[----:B------:R-:W-:Y:S01]  /*168a0*/  @!PT LDS RZ, [RZ] ;  /* 0x00000000fffff984 */ /* 0x000fe20000000800 */
[----:B------:R0:W-:Y:S02]  /*168b0*/  LDGSTS.E.BYPASS.LTC128B.128 [R7+0xa400], desc[UR44][R2.64+0x40], !P0 ;  /* 0x0a40004002077fae */ /* 0x0001e4000c101d6c */
[----:B0-----:R-:W-:Y:S01]  /*168c0*/  IMAD.MOV.U32 R2, RZ, RZ, R14 ;  /* 0x000000ffff027224 */ /* 0x001fe200078e000e */
[----:B------:R-:W-:Y:S06]  /*168d0*/  BRA `(.L_x_1490) ;  /* 0xffffffb800e87947 */ /* 0x000fec000383ffff */
.L_x_1408:
[----:B---3--:R3:W4:Y:S02]  /*168e0*/  SYNCS.PHASECHK.TRANS64.TRYWAIT P0, [R0+URZ+0x22840], R21 ;  /* 0x02284015000075a7 */ /* 0x008724000800017f */
[----:B----4-:R-:W-:Y:S05]  /*168f0*/  @!P0 NANOSLEEP.SYNCS 0x989680 ;  /* 0x009896800000895d */ /* 0x010fea0003900000 */
[----:B------:R-:W4:Y:S02]  /*16900*/  @!P0 SYNCS.PHASECHK.TRANS64 P0, [R0+URZ+0x22840], R21 ;  /* 0x02284015000085a7 */ /* 0x000f24000800007f */
[----:B----4-:R-:W-:Y:S05]  /*16910*/  @!P0 BRA `(.L_x_1408) ;  /* 0xfffffffc00f08947 */ /* 0x010fea000383ffff */
[----:B------:R-:W-:Y:S05]  /*16920*/  BRA `(.L_x_1491) ;  /* 0xffffffbc00487947 */ /* 0x000fea000383ffff */
.L_x_1409:
[----:B------:R-:W-:Y:S01]  /*16930*/  BSSY B0, `(.L_x_1492) ;  /* 0x0000008000007945 */ /* 0x000fe20003800000 */
[----:B------:R-:W-:Y:S02]  /*16940*/  IMAD.MOV.U32 R13, RZ, RZ, R5 ;  /* 0x000000ffff0d7224 */ /* 0x000fe400078e0005 */
[----:B------:R-:W-:Y:S02]  /*16950*/  IMAD.MOV.U32 R12, RZ, RZ, RZ ;  /* 0x000000ffff0c7224 */ /* 0x000fe400078e00ff */
[----:B------:R-:W-:Y:S02]  /*16960*/  IMAD.MOV.U32 R11, RZ, RZ, 0x1c1f ;  /* 0x00001c1fff0b7424 */ /* 0x000fe400078e00ff */
[----:B------:R-:W-:-:S07]  /*16970*/  IMAD.MOV.U32 R15, RZ, RZ, -0x1 ;  /* 0xffffffffff0f7424 */ /* 0x000fce00078e00ff */
[----:B-123--:R-:W-:Y:S05]  /*16980*/  WARPSYNC.COLLECTIVE R15, `(.L_x_1493) ;  /* 0x000000000f087348 */ /* 0x00efea0003c00000 */
[----:B------:R0:W4:Y:S02]  /*16990*/  SHFL.IDX P6, R14, R13, R12, R11 ;  /* 0x0000000c0d0e7389 */ /* 0x00012400000c000b */
[----:B01234-:R-:W-:Y:S01]  /*169a0*/  ENDCOLLECTIVE ;  /* 0x000000000000791b */ /* 0x01ffe20003800000 */
.L_x_1493:
[----:B------:R-:W-:Y:S05]  /*169b0*/  BSYNC B0 ;  /* 0x0000000000007941 */ /* 0x000fea0003800000 */
.L_x_1492:
        /* <DEDUP_REMOVED lines=12> */
.L_x_1494:
[----:B------:R-:W-:Y:S01]  /*16a80*/  @P3 IMAD.IADD R9, R22, 0x1, R6 ;  /* 0x0000000116093824 */ /* 0x000fe200078e0206 */
[----:B------:R0:W-:Y:S01]  /*16a90*/  STL [R1], R8 ;  /* 0x0000000801007387 */ /* 0x0001e20000100800 */
        /* <DEDUP_REMOVED lines=16> */
.L_x_1495:
        /* <DEDUP_REMOVED lines=12> */
.L_x_1496:
[----:B------:R-:W-:Y:S02]  /*16c60*/  IMAD.MOV.U32 R13, RZ, RZ, R5 ;  /* 0x000000ffff0d7224 */ /* 0x000fe400078e0005 */
[----:B------:R-:W-:Y:S02]  /*16c70*/  IMAD.MOV.U32 R12, RZ, RZ, 0x2 ;  /* 0x00000002ff0c7424 */ /* 0x000fe400078e00ff */
[----:B------:R-:W-:-:S07]  /*16c80*/  IMAD.MOV.U32 R3, RZ, RZ, R14 ;  /* 0x000000ffff037224 */ /* 0x000fce00078e000e */
[----:B------:R-:W-:Y:S05]  /*16c90*/  WARPSYNC.COLLECTIVE R15, `(.L_x_1497) ;  /* 0x000000000f087348 */ /* 0x000fea0003c00000 */
[----:B------:R0:W1:Y:S02]  /*16ca0*/  SHFL.IDX P6, R14, R13, R12, R11 ;  /* 0x0000000c0d0e7389 */ /* 0x00006400000c000b */
[----:B01----:R-:W-:Y:S01]  /*16cb0*/  ENDCOLLECTIVE ;  /* 0x000000000000791b */ /* 0x003fe20003800000 */
.L_x_1497:
[----:B------:R-:W-:-:S05]  /*16cc0*/  @P3 IADD3 R3, P0, R33, R3, RZ ;  /* 0x0000000321033210 */ /* 0x000fca0007f1e0ff */
[----:B------:R-:W-:-:S05]  /*16cd0*/  @P3 IMAD.X R2, RZ, RZ, R2, P0 ;  /* 0x000000ffff023224 */ /* 0x000fca00000e0602 */
[----:B------:R-:W-:Y:S01]  /*16ce0*/  @P3 LOP3.LUT R3, R3, R2, RZ, 0x3c, !PT ;  /* 0x0000000203033212 */ /* 0x000fe200078e3cff */
[----:B------:R-:W-:-:S03]  /*16cf0*/  IMAD.MOV.U32 R13, RZ, RZ, R4 ;  /* 0x000000ffff0d7224 */ /* 0x000fc600078e0004 */
[----:B------:R-:W-:-:S04]  /*16d00*/  @P3 LOP3.LUT R2, R3, R2, RZ, 0x3c, !PT ;  /* 0x0000000203023212 */ /* 0x000fc800078e3cff */
[----:B------:R-:W-:-:S05]  /*16d10*/  @P3 LOP3.LUT R3, R3, R2, RZ, 0x3c, !PT ;  /* 0x0000000203033212 */ /* 0x000fca00078e3cff */
[----:B------:R-:W-:Y:S01]  /*16d20*/  @!PT LDS RZ, [RZ] ;  /* 0x00000000fffff984 */ /* 0x000fe20000000800 */
[----:B------:R-:W-:Y:S01]  /*16d30*/  @!PT LDS RZ, [RZ] ;  /* 0x00000000fffff984 */ /* 0x000fe20000000800 */
[----:B------:R-:W-:Y:S01]  /*16d40*/  @!PT LDS RZ, [RZ] ;  /* 0x00000000fffff984 */ /* 0x000fe20000000800 */
[----:B------:R-:W-:Y:S04]  /*16d50*/  @P3 LDGSTS.E.BYPASS.LTC128B.128 [R9+0x16c00], desc[UR44][R2.64], !P4 ;  /* 0x16c0000002093fae */ /* 0x000fe8000e101d6c */
[----:B------:R-:W-:Y:S04]  /*16d60*/  @P3 LDGSTS.E.BYPASS.LTC128B.128 [R9+0x18c00], desc[UR44][R2.64+0x40], !P5 ;  /* 0x18c0004002093fae */ /* 0x000fe8000e901d6c */
[----:B------:R0:W-:Y:S02]  /*16d70*/  @P3 LDGSTS.E.BYPASS.LTC128B.128 [R9+0x1ac00], desc[UR44][R2.64+0x80], !P1 ;  /* 0x1ac0008002093fae */ /* 0x0001e4000c901d6c */
[----:B0-----:R-:W-:-:S07]  /*16d80*/  IMAD.MOV.U32 R2, RZ, RZ, R14 ;  /* 0x000000ffff027224 */ /* 0x001fce00078e000e */
[----:B------:R-:W-:Y:S05]  /*16d90*/  WARPSYNC.COLLECTIVE R15, `(.L_x_1498) ;  /* 0x000000000f087348 */ /* 0x000fea0003c00000 */
[----:B------:R0:W1:Y:S02]  /*16da0*/  SHFL.IDX P6, R14, R13, R12, R11 ;  /* 0x0000000c0d0e7389 */ /* 0x00006400000c000b */
[----:B01----:R-:W-:Y:S01]  /*16db0*/  ENDCOLLECTIVE ;  /* 0x000000000000791b */ /* 0x003fe20003800000 */
.L_x_1498:
[----:B------:R-:W-:Y:S02]  /*16dc0*/  IMAD.MOV.U32 R13, RZ, RZ, R5 ;  /* 0x000000ffff0d7224 */ /* 0x000fe400078e0005 */
[----:B------:R-:W-:Y:S02]  /*16dd0*/  IMAD.MOV.U32 R12, RZ, RZ, 0x3 ;  /* 0x00000003ff0c7424 */ /* 0x000fe400078e00ff */
[----:B------:R-:W-:-:S07]  /*16de0*/  IMAD.MOV.U32 R3, RZ, RZ, R14 ;  /* 0x000000ffff037224 */ /* 0x000fce00078e000e */
[----:B------:R-:W-:Y:S05]  /*16df0*/  WARPSYNC.COLLECTIVE R15, `(.L_x_1499) ;  /* 0x000000000f087348 */ /* 0x000fea0003c00000 */
[----:B------:R0:W1:Y:S02]  /*16e00*/  SHFL.IDX P6, R14, R13, R12, R11 ;  /* 0x0000000c0d0e7389 */ /* 0x00006400000c000b */
[----:B01----:R-:W-:Y:S01]  /*16e10*/  ENDCOLLECTIVE ;  /* 0x000000000000791b */ /* 0x003fe20003800000 */
.L_x_1499:
        /* <DEDUP_REMOVED lines=10> */
[----:B------:R0:W-:Y:S04]  /*16ec0*/  @P2 LDGSTS.E.BYPASS.LTC128B.128 [R7+0x17400], desc[UR44][R2.64], !P4 ;  /* 0x1740000002072fae */ /* 0x0001e8000e101d6c */
[----:B------:R0:W-:Y:S01]  /*16ed0*/  @P2 LDGSTS.E.BYPASS.LTC128B.128 [R7+0x19400], desc[UR44][R2.64+0x40], !P5 ;  /* 0x1940004002072fae */ /* 0x0001e2000e901d6c */
[----:B------:R-:W-:-:S03]  /*16ee0*/  LOP3.LUT P5, RZ, R8, 0x20000000, RZ, 0xc0, !PT ;  /* 0x2000000008ff7812 */ /* 0x000fc600078ac0ff */
[----:B------:R0:W-:Y:S10]  /*16ef0*/  @P2 LDGSTS.E.BYPASS.LTC128B.128 [R7+0x1b400], desc[UR44][R2.64+0x80], !P1 ;  /* 0x1b40008002072fae */ /* 0x0001f4000c901d6c */
[----:B0-----:R-:W-:Y:S05]  /*16f00*/  WARPSYNC.COLLECTIVE R15, `(.L_x_1500) ;  /* 0x000000000f087348 */ /* 0x001fea0003c00000 */
[----:B------:R1:W2:Y:S02]  /*16f10*/  SHFL.IDX P6, R14, R13, R12, R11 ;  /* 0x0000000c0d0e7389 */ /* 0x0002a400000c000b */
[----:B012---:R-:W-:Y:S01]  /*16f20*/  ENDCOLLECTIVE ;  /* 0x000000000000791b */ /* 0x007fe20003800000 */
.L_x_1500:
[----:B------:R-:W-:Y:S05]  /*16f30*/  BRA `(.L_x_1501) ;  /* 0xffffffb800b87947 */ /* 0x000fea000383ffff */
.L_x_1414:
[----:B------:R-:W-:Y:S02]  /*16f40*/  IMAD.MOV.U32 R13, RZ, RZ, R4 ;  /* 0x000000ffff0d7224 */ /* 0x000fe400078e0004 */
[----:B------:R-:W-:Y:S02]  /*16f50*/  IMAD.MOV.U32 R12, RZ, RZ, RZ ;  /* 0x000000ffff0c7224 */ /* 0x000fe400078e00ff */
[----:B------:R-:W-:Y:S02]  /*16f60*/  IMAD.MOV.U32 R11, RZ, RZ, 0x1c1f ;  /* 0x00001c1fff0b7424 */ /* 0x000fe400078e00ff */
[----:B------:R-:W-:Y:S02]  /*16f70*/  IMAD.MOV.U32 R15, RZ, RZ, -0x1 ;  /* 0xffffffffff0f7424 */ /* 0x000fe400078e00ff */
[----:B------:R-:W-:Y:S02]  /*16f80*/  IMAD R5, R6, UR37, RZ ;  /* 0x0000002506057c24 */ /* 0x000fe4000f8e02ff */
[----:B------:R-:W-:-:S07]  /*16f90*/  VIADD R6, R9, UR38 ;  /* 0x0000002609067c36 */ /* 0x000fce0008000000 */
[----:B-----5:R-:W-:Y:S05]  /*16fa0*/  WARPSYNC.COLLECTIVE R15, `(.L_x_1502) ;  /* 0x000000000f087348 */ /* 0x020fea0003c00000 */
[----:B------:R0:W1:Y:S02]  /*16fb0*/  SHFL.IDX P6, R14, R13, R12, R11 ;  /* 0x0000000c0d0e7389 */ /* 0x00006400000c000b */
[----:B01---5:R-:W-:Y:S01]  /*16fc0*/  ENDCOLLECTIVE ;  /* 0x000000000000791b */ /* 0x023fe20003800000 */
.L_x_1502:
[C---:B------:R-:W-:Y:S01]  /*16fd0*/  VIADD R8, R6.reuse, 0x20 ;  /* 0x0000002006087836 */ /* 0x040fe20000000000 */
[----:B------:R-:W-:Y:S01]  /*16fe0*/  ISETP.GE.AND P0, PT, R6, R5, PT ;  /* 0x000000050600720c */ /* 0x000fe20003f06270 */
[----:B------:R-:W-:Y:S02]  /*16ff0*/  IMAD.MOV.U32 R13, RZ, RZ, R0 ;  /* 0x000000ffff0d7224 */ /* 0x000fe400078e0000 */
[----:B------:R-:W-:-:S10]  /*17000*/  IMAD.MOV.U32 R2, RZ, RZ, R14 ;  /* 0x000000ffff027224 */ /* 0x000fd400078e000e */
[----:B------:R-:W-:Y:S05]  /*17010*/  WARPSYNC.COLLECTIVE R15, `(.L_x_1503) ;  /* 0x000000000f087348 */ /* 0x000fea0003c00000 */
[----:B------:R0:W1:Y:S02]  /*17020*/  SHFL.IDX P6, R14, R13, R12, R11 ;  /* 0x0000000c0d0e7389 */ /* 0x00006400000c000b */
[----:B01----:R-:W-:Y:S01]  /*17030*/  ENDCOLLECTIVE ;  /* 0x000000000000791b */ /* 0x003fe20003800000 */
.L_x_1503:
[----:B------:R-:W-:Y:S02]  /*17040*/  IMAD.MOV.U32 R13, RZ, RZ, R4 ;  /* 0x000000ffff0d7224 */ /* 0x000fe400078e0004 */
[----:B------:R-:W-:Y:S02]  /*17050*/  IMAD.MOV.U32 R12, RZ, RZ, 0x1 ;  /* 0x00000001ff0c7424 */ /* 0x000fe400078e00ff */
[----:B------:R-:W-:-:S07]  /*17060*/  IMAD.MOV.U32 R3, RZ, RZ, R14 ;  /* 0x000000ffff037224 */ /* 0x000fce00078e000e */
[----:B------:R-:W-:Y:S05]  /*17070*/  WARPSYNC.COLLECTIVE R15, `(.L_x_1504) ;  /* 0x000000000f087348 */ /* 0x000fea0003c00000 */
[----:B------:R0:W1:Y:S02]  /*17080*/  SHFL.IDX P6, R14, R13, R12, R11 ;  /* 0x0000000c0d0e7389 */ /* 0x00006400000c000b */
[----:B01----:R-:W-:Y:S01]  /*17090*/  ENDCOLLECTIVE ;  /* 0x000000000000791b */ /* 0x003fe20003800000 */
.L_x_1504:
        /* <DEDUP_REMOVED lines=18> */
.L_x_1505:
[----:B------:R-:W-:Y:S02]  /*171c0*/  IMAD.MOV.U32 R13, RZ, RZ, R4 ;  /* 0x000000ffff0d7224 */ /* 0x000fe400078e0004 */
[----:B------:R-:W-:Y:S02]  /*171d0*/  IMAD.MOV.U32 R12, RZ, RZ, 0x2 ;  /* 0x00000002ff0c7424 */ /* 0x000fe400078e00ff */
[----:B------:R-:W-:-:S07]  /*171e0*/  IMAD.MOV.U32 R3, RZ, RZ, R14 ;  /* 0x000000ffff037224 */ /* 0x000fce00078e000e */
[----:B------:R-:W-:Y:S05]  /*171f0*/  WARPSYNC.COLLECTIVE R15, `(.L_x_1506) ;  /* 0x000000000f087348 */ /* 0x000fea0003c00000 */
[----:B------:R0:W1:Y:S02]  /*17200*/  SHFL.IDX P6, R14, R13, R12, R11 ;  /* 0x0000000c0d0e7389 */ /* 0x00006400000c000b */
[----:B01----:R-:W-:Y:S01]  /*17210*/  ENDCOLLECTIVE ;  /* 0x000000000000791b */ /* 0x003fe20003800000 */
.L_x_1506:
        /* <DEDUP_REMOVED lines=17> */
.L_x_1507:
[----:B------:R-:W-:Y:S02]  /*17330*/  IMAD.MOV.U32 R13, RZ, RZ, R4 ;  /* 0x000000ffff0d7224 */ /* 0x000fe400078e0004 */
[----:B------:R-:W-:Y:S02]  /*17340*/  IMAD.MOV.U32 R12, RZ, RZ, 0x3 ;  /* 0x00000003ff0c7424 */ /* 0x000fe400078e00ff */
[----:B------:R-:W-:-:S07]  /*17350*/  IMAD.MOV.U32 R3, RZ, RZ, R14 ;  /* 0x000000ffff037224 */ /* 0x000fce00078e000e */
[----:B------:R-:W-:Y:S05]  /*17360*/  WARPSYNC.COLLECTIVE R15, `(.L_x_1508) ;  /* 0x000000000f087348 */ /* 0x000fea0003c00000 */
[----:B------:R0:W1:Y:S02]  /*17370*/  SHFL.IDX P6, R14, R13, R12, R11 ;  /* 0x0000000c0d0e7389 */ /* 0x00006400000c000b */
[----:B01----:R-:W-:Y:S01]  /*17380*/  ENDCOLLECTIVE ;  /* 0x000000000000791b */ /* 0x003fe20003800000 */
.L_x_1508:
[----:B------:R-:W-:-:S05]  /*17390*/  @!P0 IADD3 R3, P4, R33, R3, RZ ;  /* 0x0000000321038210 */ /* 0x000fca0007f9e0ff */
[----:B------:R-:W-:-:S05]  /*173a0*/  @!P0 IMAD.X R2, RZ, RZ, R2, P4 ;  /* 0x000000ffff028224 */ /* 0x000fca00020e0602 */
[----:B------:R-:W-:Y:S01]  /*173b0*/  @!P0 LOP3.LUT R3, R3, R2, RZ, 0x3c, !PT ;  /* 0x0000000203038212 */ /* 0x000fe200078e3cff */
[----:B------:R-:W-:-:S03]  /*173c0*/  IMAD.MOV.U32 R13, RZ, RZ, R0 ;  /* 0x000000ffff0d7224 */ /* 0x000fc600078e0000 */
[----:B------:R-:W-:-:S04]  /*173d0*/  @!P0 LOP3.LUT R2, R3, R2, RZ, 0x3c, !PT ;  /* 0x0000000203028212 */ /* 0x000fc800078e3cff */
[----:B------:R-:W-:Y:S01]  /*173e0*/  @!P0 LOP3.LUT R3, R3, R2, RZ, 0x3c, !PT ;  /* 0x0000000203038212 */ /* 0x000fe200078e3cff */
[----:B------:R-:W-:-:S04]  /*173f0*/  IMAD.MOV.U32 R4, RZ, RZ, R14 ;  /* 0x000000ffff047224 */ /* 0x000fc800078e000e */
[----:B------:R-:W-:Y:S01]  /*17400*/  @!PT LDS RZ, [RZ] ;  /* 0x00000000fffff984 */ /* 0x000fe20000000800 */
[----:B------:R-:W-:Y:S01]  /*17410*/  @!PT LDS RZ, [RZ] ;  /* 0x00000000fffff984 */ /* 0x000fe20000000800 */
[----:B------:R-:W-:Y:S01]  /*17420*/  @!PT LDS RZ, [RZ] ;  /* 0x00000000fffff984 */ /* 0x000fe20000000800 */
[----:B------:R0:W-:Y:S04]  /*17430*/  @!P0 LDGSTS.E.BYPASS.LTC128B.128 [R7+0x11400], desc[UR44][R2.64], !P3 ;  /* 0x1140000002078fae */ /* 0x0001e8000d901d6c */
[----:B------:R0:W-:Y:S04]  /*17440*/  @!P0 LDGSTS.E.BYPASS.LTC128B.128 [R7+0x13400], desc[UR44][R2.64+0x40], !P2 ;  /* 0x1340004002078fae */ /* 0x0001e8000d101d6c */
[----:B------:R0:W-:Y:S02]  /*17450*/  @!P0 LDGSTS.E.BYPASS.LTC128B.128 [R7+0x15400], desc[UR44][R2.64+0x80], !P1 ;  /* 0x1540008002078fae */ /* 0x0001e4000c901d6c */
[----:B0-----:R-:W-:Y:S05]  /*17460*/  WARPSYNC.COLLECTIVE R15, `(.L_x_1509) ;  /* 0x000000000f087348 */ /* 0x001fea0003c00000 */
[----:B------:R1:W2:Y:S02]  /*17470*/  SHFL.IDX P6, R14, R13, R12, R11 ;  /* 0x0000000c0d0e7389 */ /* 0x0002a400000c000b */
[----:B012---:R-:W-:Y:S01]  /*17480*/  ENDCOLLECTIVE ;  /* 0x000000000000791b */ /* 0x007fe20003800000 */
.L_x_1509:
[----:B------:R-:W-:Y:S05]  /*17490*/  BRA `(.L_x_1510) ;  /* 0xffffffbc00cc7947 */ /* 0x000fea000383ffff */
.L_x_1419:
[----:B0-----:R0:W1:Y:S02]  /*174a0*/  SYNCS.PHASECHK.TRANS64.TRYWAIT P0, [R22+URZ+0x22820], R3 ;  /* 0x02282003160075a7 */ /* 0x001064000800017f */
[----:B-1----:R-:W-:Y:S05]  /*174b0*/  @!P0 NANOSLEEP.SYNCS 0x989680 ;  /* 0x009896800000895d */ /* 0x002fea0003900000 */
[----:B------:R-:W1:Y:S02]  /*174c0*/  @!P0 SYNCS.PHASECHK.TRANS64 P0, [R22+URZ+0x22820], R3 ;  /* 0x02282003160085a7 */ /* 0x000e64000800007f */
[----:B-1----:R-:W-:Y:S05]  /*174d0*/  @!P0 BRA `(.L_x_1419) ;  /* 0xfffffffc00f08947 */ /* 0x002fea000383ffff */
[----:B------:R-:W-:Y:S05]  /*174e0*/  BRA `(.L_x_1511) ;  /* 0xffffffc0003c7947 */ /* 0x000fea000383ffff */
.L_x_1423:
[----:B0-----:R0:W1:Y:S02]  /*174f0*/  SYNCS.PHASECHK.TRANS64.TRYWAIT P0, [R0+URZ+0x22880], R10 ;  /* 0x0228800a000075a7 */ /* 0x001064000800017f */
[----:B-1----:R-:W-:Y:S05]  /*17500*/  @!P0 NANOSLEEP.SYNCS 0x989680 ;  /* 0x009896800000895d */ /* 0x002fea0003900000 */
[----:B------:R-:W1:Y:S02]  /*17510*/  @!P0 SYNCS.PHASECHK.TRANS64 P0, [R0+URZ+0x22880], R10 ;  /* 0x0228800a000085a7 */ /* 0x000e64000800007f */
[----:B-1----:R-:W-:Y:S05]  /*17520*/  @!P0 BRA `(.L_x_1423) ;  /* 0xfffffffc00f08947 */ /* 0x002fea000383ffff */
[----:B------:R-:W-:Y:S05]  /*17530*/  BRA `(.L_x_1512) ;  /* 0xffffffc400047947 */ /* 0x000fea000383ffff */
.L_x_1424:
        /* <DEDUP_REMOVED lines=8> */
.L_x_1514:
[----:B------:R-:W-:Y:S05]  /*175c0*/  BSYNC B0 ;  /* 0x0000000000007941 */ /* 0x000fea0003800000 */
.L_x_1513:
        /* <DEDUP_REMOVED lines=10> */
.L_x_1515:
[----:B------:R-:W-:Y:S02]  /*17670*/  IMAD.MOV.U32 R13, RZ, RZ, R26 ;  /* 0x000000ffff0d7224 */ /* 0x000fe400078e001a */
[----:B------:R-:W-:Y:S02]  /*17680*/  IMAD.MOV.U32 R12, RZ, RZ, 0x1 ;  /* 0x00000001ff0c7424 */ /* 0x000fe400078e00ff */
[----:B------:R-:W-:-:S07]  /*17690*/  IMAD.MOV.U32 R2, RZ, RZ, R14 ;  /* 0x000000ffff027224 */ /* 0x000fce00078e000e */
[----:B------:R-:W-:Y:S05]  /*176a0*/  WARPSYNC.COLLECTIVE R15, `(.L_x_1516) ;  /* 0x000000000f087348 */ /* 0x000fea0003c00000 */
[----:B------:R0:W1:Y:S02]  /*176b0*/  SHFL.IDX P6, R14, R13, R12, R11 ;  /* 0x0000000c0d0e7389 */ /* 0x00006400000c000b */
[----:B01----:R-:W-:Y:S01]  /*176c0*/  ENDCOLLECTIVE ;  /* 0x000000000000791b */ /* 0x003fe20003800000 */
.L_x_1516:
        /* <DEDUP_REMOVED lines=12> */
.L_x_1517:
[----:B------:R-:W-:Y:S02]  /*17790*/  IMAD.MOV.U32 R13, RZ, RZ, R26 ;  /* 0x000000ffff0d7224 */ /* 0x000fe400078e001a */
[----:B------:R-:W-:Y:S02]  /*177a0*/  IMAD.MOV.U32 R12, RZ, RZ, 0x2 ;  /* 0x00000002ff0c7424 */ /* 0x000fe400078e00ff */
[----:B------:R-:W-:-:S07]  /*177b0*/  IMAD.MOV.U32 R2, RZ, RZ, R14 ;  /* 0x000000ffff027224 */ /* 0x000fce00078e000e */
[----:B------:R-:W-:Y:S05]  /*177c0*/  WARPSYNC.COLLECTIVE R15, `(.L_x_1518) ;  /* 0x000000000f087348 */ /* 0x000fea0003c00000 */
[----:B------:R0:W1:Y:S02]  /*177d0*/  SHFL.IDX P6, R14, R13, R12, R11 ;  /* 0x0000000c0d0e7389 */ /* 0x00006400000c000b */
[----:B01----:R-:W-:Y:S01]  /*177e0*/  ENDCOLLECTIVE ;  /* 0x000000000000791b */ /* 0x003fe20003800000 */
.L_x_1518:
        /* <DEDUP_REMOVED lines=12> */
.L_x_1519:
[----:B------:R-:W-:Y:S02]  /*178b0*/  IMAD.MOV.U32 R13, RZ, RZ, R26 ;  /* 0x000000ffff0d7224 */ /* 0x000fe400078e001a */
[----:B------:R-:W-:Y:S02]  /*178c0*/  IMAD.MOV.U32 R12, RZ, RZ, 0x3 ;  /* 0x00000003ff0c7424 */ /* 0x000fe400078e00ff */
[----:B------:R-:W-:-:S07]  /*178d0*/  IMAD.MOV.U32 R2, RZ, RZ, R14 ;  /* 0x000000ffff027224 */ /* 0x000fce00078e000e */
[----:B------:R-:W-:Y:S05]  /*178e0*/  WARPSYNC.COLLECTIVE R15, `(.L_x_1520) ;  /* 0x000000000f087348 */ /* 0x000fea0003c00000 */
[----:B------:R0:W1:Y:S02]  /*178f0*/  SHFL.IDX P6, R14, R13, R12, R11 ;  /* 0x0000000c0d0e7389 */ /* 0x00006400000c000b */
[----:B01----:R-:W-:Y:S01]  /*17900*/  ENDCOLLECTIVE ;  /* 0x000000000000791b */ /* 0x003fe20003800000 */
.L_x_1520:
        /* <DEDUP_REMOVED lines=12> */
.L_x_1521:
[----:B------:R-:W-:Y:S01]  /*179d0*/  IMAD.MOV.U32 R2, RZ, RZ, R14 ;  /* 0x000000ffff027224 */ /* 0x000fe200078e000e */
[----:B------:R-:W-:Y:S06]  /*179e0*/  BRA `(.L_x_1522) ;  /* 0xffffffc000947947 */ /* 0x000fec000383ffff */
.L_x_1429:
[----:B---3--:R3:W4:Y:S02]  /*179f0*/  SYNCS.PHASECHK.TRANS64.TRYWAIT P0, [R0+URZ+0x22840], R10 ;  /* 0x0228400a000075a7 */ /* 0x008724000800017f */
[----:B----4-:R-:W-:Y:S05]  /*17a00*/  @!P0 NANOSLEEP.SYNCS 0x989680 ;  /* 0x009896800000895d */ /* 0x010fea0003900000 */
[----:B------:R-:W4:Y:S02]  /*17a10*/  @!P0 SYNCS.PHASECHK.TRANS64 P0, [R0+URZ+0x22840], R10 ;  /* 0x0228400a000085a7 */ /* 0x000f24000800007f */
[----:B----4-:R-:W-:Y:S05]  /*17a20*/  @!P0 BRA `(.L_x_1429) ;  /* 0xfffffffc00f08947 */ /* 0x010fea000383ffff */
[----:B------:R-:W-:Y:S05]  /*17a30*/  BRA `(.L_x_1523) ;  /* 0xffffffc000e87947 */ /* 0x000fea000383ffff */
.L_x_1430:
        /* <DEDUP_REMOVED lines=8> */
.L_x_1525:
[----:B------:R-:W-:Y:S05]  /*17ac0*/  BSYNC B0 ;  /* 0x0000000000007941 */ /* 0x000fea0003800000 */
.L_x_1524:
        /* <DEDUP_REMOVED lines=9> */
.L_x_1526:
[----:B------:R-:W-:Y:S02]  /*17b60*/  IMAD.MOV.U32 R13, RZ, RZ, R8 ;  /* 0x000000ffff0d7224 */ /* 0x000fe400078e0008 */
[----:B------:R-:W-:Y:S02]  /*17b70*/  IMAD.MOV.U32 R12, RZ, RZ, 0x1 ;  /* 0x00000001ff0c7424 */ /* 0x000fe400078e00ff */
[----:B------:R-:W-:-:S07]  /*17b80*/  IMAD.MOV.U32 R2, RZ, RZ, R14 ;  /* 0x000000ffff027224 */ /* 0x000fce00078e000e */
[----:B------:R-:W-:Y:S05]  /*17b90*/  WARPSYNC.COLLECTIVE R15, `(.L_x_1527) ;  /* 0x000000000f087348 */ /* 0x000fea0003c00000 */
[----:B------:R0:W1:Y:S02]  /*17ba0*/  SHFL.IDX P6, R14, R13, R12, R11 ;  /* 0x0000000c0d0e7389 */ /* 0x00006400000c000b */
[----:B01----:R-:W-:Y:S01]  /*17bb0*/  ENDCOLLECTIVE ;  /* 0x000000000000791b */ /* 0x003fe20003800000 */
.L_x_1527:
        /* <DEDUP_REMOVED lines=13> */
.L_x_1528:
[----:B------:R-:W-:Y:S02]  /*17c90*/  IMAD.MOV.U32 R13, RZ, RZ, R8 ;  /* 0x000000ffff0d7224 */ /* 0x000fe400078e0008 */
[----:B------:R-:W-:Y:S02]  /*17ca0*/  IMAD.MOV.U32 R12, RZ, RZ, 0x2 ;  /* 0x00000002ff0c7424 */ /* 0x000fe400078e00ff */
[----:B------:R-:W-:-:S07]  /*17cb0*/  IMAD.MOV.U32 R2, RZ, RZ, R14 ;  /* 0x000000ffff027224 */ /* 0x000fce00078e000e */
[----:B------:R-:W-:Y:S05]  /*17cc0*/  WARPSYNC.COLLECTIVE R15, `(.L_x_1529) ;  /* 0x000000000f087348 */ /* 0x000fea0003c00000 */
[----:B------:R0:W1:Y:S02]  /*17cd0*/  SHFL.IDX P6, R14, R13, R12, R11 ;  /* 0x0000000c0d0e7389 */ /* 0x00006400000c000b */
[----:B01----:R-:W-:Y:S01]  /*17ce0*/  ENDCOLLECTIVE ;  /* 0x000000000000791b */ /* 0x003fe20003800000 */
.L_x_1529:
        /* <DEDUP_REMOVED lines=13> */
.L_x_1530:
[----:B------:R-:W-:Y:S02]  /*17dc0*/  IMAD.MOV.U32 R13, RZ, RZ, R8 ;  /* 0x000000ffff0d7224 */ /* 0x000fe400078e0008 */
[----:B------:R-:W-:Y:S02]  /*17dd0*/  IMAD.MOV.U32 R12, RZ, RZ, 0x3 ;  /* 0x00000003ff0c7424 */ /* 0x000fe400078e00ff */
[----:B------:R-:W-:-:S07]  /*17de0*/  IMAD.MOV.U32 R2, RZ, RZ, R14 ;  /* 0x000000ffff027224 */ /* 0x000fce00078e000e */
[----:B------:R-:W-:Y:S05]  /*17df0*/  WARPSYNC.COLLECTIVE R15, `(.L_x_1531) ;  /* 0x000000000f087348 */ /* 0x000fea0003c00000 */
[----:B------:R0:W1:Y:S02]  /*17e00*/  SHFL.IDX P6, R14, R13, R12, R11 ;  /* 0x0000000c0d0e7389 */ /* 0x00006400000c000b */
[----:B01----:R-:W-:Y:S01]  /*17e10*/  ENDCOLLECTIVE ;  /* 0x000000000000791b */ /* 0x003fe20003800000 */
.L_x_1531:
        /* <DEDUP_REMOVED lines=13> */
.L_x_1532:
[----:B------:R-:W-:Y:S01]  /*17ef0*/  IMAD.MOV.U32 R2, RZ, RZ, R14 ;  /* 0x000000ffff027224 */ /* 0x000fe200078e000e */
[----:B------:R-:W-:Y:S06]  /*17f00*/  BRA `(.L_x_1533) ;  /* 0xffffffc000787947 */ /* 0x000fec000383ffff */
.L_x_1435:
[----:B0-----:R0:W2:Y:S02]  /*17f10*/  SYNCS.PHASECHK.TRANS64.TRYWAIT P1, [R0+URZ+0x22870], R3 ;  /* 0x02287003000075a7 */ /* 0x0010a4000802017f */
[----:B--2---:R-:W-:Y:S05]  /*17f20*/  @!P1 NANOSLEEP.SYNCS 0x989680 ;  /* 0x009896800000995d */ /* 0x004fea0003900000 */
[----:B------:R-:W2:Y:S02]  /*17f30*/  @!P1 SYNCS.PHASECHK.TRANS64 P1, [R0+URZ+0x22870], R3 ;  /* 0x02287003000095a7 */ /* 0x000ea4000802007f */
[----:B--2---:R-:W-:Y:S05]  /*17f40*/  @!P1 BRA `(.L_x_1435) ;  /* 0xfffffffc00f09947 */ /* 0x004fea000383ffff */
[----:B------:R-:W-:Y:S05]  /*17f50*/  BRA `(.L_x_1534) ;  /* 0xffffffc000e47947 */ /* 0x000fea000383ffff */
.L_x_1437:
[----:B0-----:R0:W1:Y:S02]  /*17f60*/  SYNCS.PHASECHK.TRANS64.TRYWAIT P1, [R0+URZ+0x22860], R3 ;  /* 0x02286003000075a7 */ /* 0x001064000802017f */
[----:B-1----:R-:W-:Y:S05]  /*17f70*/  @!P1 NANOSLEEP.SYNCS 0x989680 ;  /* 0x009896800000995d */ /* 0x002fea0003900000 */
[----:B------:R-:W1:Y:S02]  /*17f80*/  @!P1 SYNCS.PHASECHK.TRANS64 P1, [R0+URZ+0x22860], R3 ;  /* 0x02286003000095a7 */ /* 0x000e64000802007f */
[----:B-1----:R-:W-:Y:S05]  /*17f90*/  @!P1 BRA `(.L_x_1437) ;  /* 0xfffffffc00f09947 */ /* 0x002fea000383ffff */
[----:B------:R-:W-:Y:S05]  /*17fa0*/  BRA `(.L_x_1535) ;  /* 0xffffffc000f47947 */ /* 0x000fea000383ffff */
.L_x_1445:
[----:B-1----:R1:W2:Y:S02]  /*17fb0*/  SYNCS.PHASECHK.TRANS64.TRYWAIT P1, [R17+URZ+0x22870], R0 ;  /* 0x02287000110075a7 */ /* 0x0022a4000802017f */
[----:B--2---:R-:W-:Y:S05]  /*17fc0*/  @!P1 NANOSLEEP.SYNCS 0x989680 ;  /* 0x009896800000995d */ /* 0x004fea0003900000 */
[----:B------:R-:W2:Y:S02]  /*17fd0*/  @!P1 SYNCS.PHASECHK.TRANS64 P1, [R17+URZ+0x22870], R0 ;  /* 0x02287000110095a7 */ /* 0x000ea4000802007f */
[----:B--2---:R-:W-:Y:S05]  /*17fe0*/  @!P1 BRA `(.L_x_1445) ;  /* 0xfffffffc00f09947 */ /* 0x004fea000383ffff */
[----:B------:R-:W-:Y:S05]  /*17ff0*/  BRA `(.L_x_1536) ;  /* 0xffffffc800887947 */ /* 0x000fea000383ffff */
.L_x_1447:
[----:B-1----:R1:W2:Y:S02]  /*18000*/  SYNCS.PHASECHK.TRANS64.TRYWAIT P1, [R17+URZ+0x22860], R0 ;  /* 0x02286000110075a7 */ /* 0x0022a4000802017f */
[----:B--2---:R-:W-:Y:S05]  /*18010*/  @!P1 NANOSLEEP.SYNCS 0x989680 ;  /* 0x009896800000995d */ /* 0x004fea0003900000 */
[----:B------:R-:W2:Y:S02]  /*18020*/  @!P1 SYNCS.PHASECHK.TRANS64 P1, [R17+URZ+0x22860], R0 ;  /* 0x02286000110095a7 */ /* 0x000ea4000802007f */
[----:B--2---:R-:W-:Y:S05]  /*18030*/  @!P1 BRA `(.L_x_1447) ;  /* 0xfffffffc00f09947 */ /* 0x004fea000383ffff */
[----:B------:R-:W-:Y:S05]  /*18040*/  BRA `(.L_x_1537) ;  /* 0xffffffc800947947 */ /* 0x000fea000383ffff */
.L_x_1461:
[----:B0-----:R0:W1:Y:S02]  /*18050*/  SYNCS.PHASECHK.TRANS64.TRYWAIT P0, [R5+URZ+0x22820], R0 ;  /* 0x02282000050075a7 */ /* 0x001064000800017f */
[----:B-1----:R-:W-:Y:S05]  /*18060*/  @!P0 NANOSLEEP.SYNCS 0x989680 ;  /* 0x009896800000895d */ /* 0x002fea0003900000 */
[----:B------:R-:W1:Y:S02]  /*18070*/  @!P0 SYNCS.PHASECHK.TRANS64 P0, [R5+URZ+0x22820], R0 ;  /* 0x02282000050085a7 */ /* 0x000e64000800007f */
[----:B-1----:R-:W-:Y:S05]  /*18080*/  @!P0 BRA `(.L_x_1461) ;  /* 0xfffffffc00f08947 */ /* 0x002fea000383ffff */
[----:B------:R-:W-:Y:S05]  /*18090*/  BRA `(.L_x_1538) ;  /* 0xffffffd800c47947 */ /* 0x000fea000383ffff */
.L_x_1462:
[----:B------:R-:W1:Y:S01]  /*180a0*/  S2R R2, SR_TID.X ;  /* 0x0000000000027919 */ /* 0x000e620000002100 */
[----:B------:R-:W-:Y:S01]  /*180b0*/  BSSY B0, `(.L_x_1539) ;  /* 0x000000a000007945 */ /* 0x000fe20003800000 */
[----:B------:R-:W-:Y:S02]  /*180c0*/  IMAD.MOV.U32 R12, RZ, RZ, RZ ;  /* 0x000000ffff0c7224 */ /* 0x000fe400078e00ff */
[----:B------:R-:W-:Y:S02]  /*180d0*/  IMAD.MOV.U32 R11, RZ, RZ, 0x1f ;  /* 0x0000001fff0b7424 */ /* 0x000fe400078e00ff */
[----:B------:R-:W-:Y:S01]  /*180e0*/  IMAD.MOV.U32 R15, RZ, RZ, -0x1 ;  /* 0xffffffffff0f7424 */ /* 0x000fe200078e00ff */
[----:B-1----:R-:W-:-:S04]  /*180f0*/  SHF.R.U32.HI R2, RZ, 0x5, R2 ;  /* 0x00000005ff027819 */ /* 0x002fc80000011602 */
[----:B------:R-:W-:-:S05]  /*18100*/  LOP3.LUT R2, R2, 0x3, RZ, 0xc0, !PT ;  /* 0x0000000302027812 */ /* 0x000fca00078ec0ff */
[----:B------:R-:W-:-:S07]  /*18110*/  IMAD.MOV.U32 R13, RZ, RZ, R2 ;  /* 0x000000ffff0d7224 */ /* 0x000fce00078e0002 */
[----:B0--3--:R-:W-:Y:S05]  /*18120*/  WARPSYNC.COLLECTIVE R15, `(.L_x_1540) ;  /* 0x000000000f087348 */ /* 0x009fea0003c00000 */
[----:B------:R1:W2:Y:S02]  /*18130*/  SHFL.IDX P6, R14, R13, R12, R11 ;  /* 0x0000000c0d0e7389 */ /* 0x0002a400000c000b */
[----:B0123--:R-:W-:Y:S01]  /*18140*/  ENDCOLLECTIVE ;  /* 0x000000000000791b */ /* 0x00ffe20003800000 */
.L_x_1540:
[----:B------:R-:W-:Y:S05]  /*18150*/  BSYNC B0 ;  /* 0x0000000000007941 */ /* 0x000fea0003800000 */
.L_x_1539:
[----:B------:R-:W-:Y:S05]  /*18160*/  BRA `(.L_x_1541) ;  /* 0xffffffd800ac7947 */ /* 0x000fea000383ffff */
.L_x_1465:
[----:B------:R-:W-:Y:S01]  /*18170*/  BSSY B1, `(.L_x_1542) ;  /* 0x0000006000017945 */ /* 0x000fe20003800000 */
[----:B------:R-:W-:-:S07]  /*18180*/  IMAD.MOV.U32 R15, RZ, RZ, -0x1 ;  /* 0xffffffffff0f7424 */ /* 0x000fce00078e00ff */
[----:B0--3--:R-:W-:Y:S05]  /*18190*/  WARPSYNC.COLLECTIVE R15, `(.L_x_1543) ;  /* 0x000000000f0c7348 */ /* 0x009fea0003c00000 */
[----:B------:R-:W-:Y:S02]  /*181a0*/  ELECT P6, UR62, PT ;  /* 0x00000000003e782f */ /* 0x000fe400038c0000 */
[----:B------:R-:W-:Y:S01]  /*181b0*/  MOV R14, UR62 ;  /* 0x0000003e000e7c02 */ /* 0x000fe20008000f00 */
[----:B0--3--:R-:W-:Y:S10]  /*181c0*/  ENDCOLLECTIVE ;  /* 0x000000000000791b */ /* 0x009ff40003800000 */
.L_x_1543:
[----:B------:R-:W-:Y:S05]  /*181d0*/  BSYNC B1 ;  /* 0x0000000000017941 */ /* 0x000fea0003800000 */
.L_x_1542:
[----:B------:R-:W-:Y:S05]  /*181e0*/  BRA `(.L_x_1544) ;  /* 0xffffffd800a47947 */ /* 0x000fea000383ffff */
.L_x_1467:
[----:B0-----:R0:W1:Y:S02]  /*181f0*/  SYNCS.PHASECHK.TRANS64.TRYWAIT P1, [R3+URZ+0x22840], R2 ;  /* 0x02284002030075a7 */ /* 0x001064000802017f */
[----:B-1----:R-:W-:Y:S05]  /*18200*/  @!P1 NANOSLEEP.SYNCS 0x989680 ;  /* 0x009896800000995d */ /* 0x002fea0003900000 */
[----:B------:R-:W1:Y:S02]  /*18210*/  @!P1 SYNCS.PHASECHK.TRANS64 P1, [R3+URZ+0x22840], R2 ;  /* 0x02284002030095a7 */ /* 0x000e64000802007f */
[----:B-1----:R-:W-:Y:S05]  /*18220*/  @!P1 BRA `(.L_x_1467) ;  /* 0xfffffffc00f09947 */ /* 0x002fea000383ffff */
[----:B------:R-:W-:Y:S05]  /*18230*/  BRA `(.L_x_1545) ;  /* 0xffffffd800c47947 */ /* 0x000fea000383ffff */
.L_x_1469:
[----:B-1----:R1:W2:Y:S02]  /*18240*/  SYNCS.PHASECHK.TRANS64.TRYWAIT P1, [R23+URZ+0x22840], R0 ;  /* 0x02284000170075a7 */ /* 0x0022a4000802017f */
[----:B--2---:R-:W-:Y:S05]  /*18250*/  @!P1 NANOSLEEP.SYNCS 0x989680 ;  /* 0x009896800000995d */ /* 0x004fea0003900000 */
[----:B------:R-:W2:Y:S02]  /*18260*/  @!P1 SYNCS.PHASECHK.TRANS64 P1, [R23+URZ+0x22840], R0 ;  /* 0x02284000170095a7 */ /* 0x000ea4000802007f */
[----:B--2---:R-:W-:Y:S05]  /*18270*/  @!P1 BRA `(.L_x_1469) ;  /* 0xfffffffc00f09947 */ /* 0x004fea000383ffff */
[----:B------:R-:W-:Y:S05]  /*18280*/  BRA `(.L_x_1546) ;  /* 0xffffffd800d07947 */ /* 0x000fea000383ffff */
.L_x_1471:
[----:B--2---:R2:W4:Y:S02]  /*18290*/  SYNCS.PHASECHK.TRANS64.TRYWAIT P1, [R3+URZ+0x22860], R2 ;  /* 0x02286002030075a7 */ /* 0x004524000802017f */
[----:B----4-:R-:W-:Y:S05]  /*182a0*/  @!P1 NANOSLEEP.SYNCS 0x989680 ;  /* 0x009896800000995d */ /* 0x010fea0003900000 */
[----:B------:R-:W4:Y:S02]  /*182b0*/  @!P1 SYNCS.PHASECHK.TRANS64 P1, [R3+URZ+0x22860], R2 ;  /* 0x02286002030095a7 */ /* 0x000f24000802007f */
[----:B----4-:R-:W-:Y:S05]  /*182c0*/  @!P1 BRA `(.L_x_1471) ;  /* 0xfffffffc00f09947 */ /* 0x010fea000383ffff */
[----:B------:R-:W-:Y:S05]  /*182d0*/  BRA `(.L_x_1547) ;  /* 0xffffffd800cc7947 */ /* 0x000fea000383ffff */
.L_x_1473:
[----:B----4-:R4:W0:Y:S02]  /*182e0*/  SYNCS.PHASECHK.TRANS64.TRYWAIT P1, [R23+URZ+0x22860], R0 ;  /* 0x02286000170075a7 */ /* 0x010824000802017f */
[----:B0-----:R-:W-:Y:S05]  /*182f0*/  @!P1 NANOSLEEP.SYNCS 0x989680 ;  /* 0x009896800000995d */ /* 0x001fea0003900000 */
[----:B------:R-:W0:Y:S02]  /*18300*/  @!P1 SYNCS.PHASECHK.TRANS64 P1, [R23+URZ+0x22860], R0 ;  /* 0x02286000170095a7 */ /* 0x000e24000802007f */
[----:B0-----:R-:W-:Y:S05]  /*18310*/  @!P1 BRA `(.L_x_1473) ;  /* 0xfffffffc00f09947 */ /* 0x001fea000383ffff */
[----:B------:R-:W-:Y:S05]  /*18320*/  BRA `(.L_x_1548) ;  /* 0xffffffd800c87947 */ /* 0x000fea000383ffff */
.L_x_1475:
[----:B------:R0:W0:Y:S02]  /*18330*/  SYNCS.PHASECHK.TRANS64.TRYWAIT P1, [R3+URZ+0x22880], R2 ;  /* 0x02288002030075a7 */ /* 0x000024000802017f */
[----:B0-----:R-:W-:Y:S05]  /*18340*/  @!P1 NANOSLEEP.SYNCS 0x989680 ;  /* 0x009896800000995d */ /* 0x001fea0003900000 */
[----:B------:R-:W0:Y:S02]  /*18350*/  @!P1 SYNCS.PHASECHK.TRANS64 P1, [R3+URZ+0x22880], R2 ;  /* 0x02288002030095a7 */ /* 0x000e24000802007f */
[----:B0-----:R-:W-:Y:S05]  /*18360*/  @!P1 BRA `(.L_x_1475) ;  /* 0xfffffffc00f09947 */ /* 0x001fea000383ffff */
[----:B------:R-:W-:Y:S05]  /*18370*/  BRA `(.L_x_1549) ;  /* 0xffffffd800c47947 */ /* 0x000fea000383ffff */
.L_x_1550:
        /* <DEDUP_REMOVED lines=16> */
.L_x_3194:


//--------------------- .text._ZN7cutlass13device_kernelIN5flash11enable_sm90INS1_16FlashAttnFwdSm90INS1_25CollectiveMainloopFwdSm90ILi2EN4cute5tupleIJNS5_1CILi1EEES8_S8_EEENS6_IJNS7_ILi128EEESA_NS7_ILi192EEEEEELi128ENS_12float_e4m3_tEfNS_4arch4Sm90ELb0ELb1ELb0ELb1ELb1ELb1ELb0ELb1ELb1ELb1ELb0ELb0EEENS1_21CollectiveEpilogueFwdINS6_IJSA_SA_SA_EEES9_NS_10bfloat16_tESF_Li256ELb1ELb1ELb0ELb1EEENS1_36VarlenDynamicPersistentTileSchedulerILi128ELi128ELi256ELi128ELb0ELb1ELb1ELb1ELb0ELb1EEEEEEEEEvNT_6ParamsE --------------------------
	.section	.text._ZN7cutlass13device_kernelIN5flash11enable_sm90INS1_16FlashAttnFwdSm90INS1_25CollectiveMainloopFwdSm90ILi2EN4cute5tupleIJNS5_1CILi1EEES8_S8_EEENS6_IJNS7_ILi128EEESA_NS7_ILi192EEEEEELi128ENS_12float_e4m3_tEfNS_4arch4Sm90ELb0ELb1ELb0ELb1ELb1ELb1ELb0ELb1ELb1ELb1ELb0ELb0EEENS1_21CollectiveEpilogueFwdINS6_IJSA_SA_SA_EEES9_NS_10bfloat16_tESF_Li256ELb1ELb1ELb0ELb1EEENS1_36VarlenDynamicPersistentTileSchedulerILi128ELi128ELi256ELi128ELb0ELb1ELb1ELb1ELb0ELb1EEEEEEEEEvNT_6ParamsE,"ax",@progbits
	.align	128
.text._ZN7cutlass13device_kernelIN5flash11enable_sm90INS1_16FlashAttnFwdSm90INS1_25CollectiveMainloopFwdSm90ILi2EN4cute5tupleIJNS5_1CILi1EEES8_S8_EEENS6_IJNS7_ILi128EEESA_NS7_ILi192EEEEEELi128ENS_12float_e4m3_tEfNS_4arch4Sm90ELb0ELb1ELb0ELb1ELb1ELb1ELb0ELb1ELb1ELb1ELb0ELb0EEENS1_21CollectiveEpilogueFwdINS6_IJSA_SA_SA_EEES9_NS_10bfloat16_tESF_Li256ELb1ELb1ELb0ELb1EEENS1_36VarlenDynamicPersistentTileSchedulerILi128ELi128ELi256ELi128ELb0ELb1ELb1ELb1ELb0ELb1EEEEEEEEEvNT_6ParamsE:
        .type           _ZN7cutlass13device_kernelIN5flash11enable_sm90INS1_16FlashAttnFwdSm90INS1_25CollectiveMainloopFwdSm90ILi2EN4cute5tupleIJNS5_1CILi1EEES8_S8_EEENS6_IJNS7_ILi128EEESA_NS7_ILi192EEEEEELi128ENS_12float_e4m3_tEfNS_4arch4Sm90ELb0ELb1ELb0ELb1ELb1ELb1ELb0ELb1ELb1ELb1ELb0ELb0EEENS1_21CollectiveEpilogueFwdINS6_IJSA_SA_SA_EEES9_NS_10bfloat16_tESF_Li256ELb1ELb1ELb0ELb1EEENS1_36VarlenDynamicPersistentTileSchedulerILi128ELi128ELi256ELi128ELb0ELb1ELb1ELb1ELb0ELb1EEEEEEEEEvNT_6ParamsE,@function
        .size           _ZN7cutlass13device_kernelIN5flash11enable_sm90INS1_16FlashAttnFwdSm90INS1_25CollectiveMainloopFwdSm90ILi2EN4cute5tupleIJNS5_1CILi1EEES8_S8_EEENS6_IJNS7_ILi128EEESA_NS7_ILi192EEEEEELi128ENS_12float_e4m3_tEfNS_4arch4Sm90ELb0ELb1ELb0ELb1ELb1ELb1ELb0ELb1ELb1ELb1ELb0ELb0EEENS1_21CollectiveEpilogueFwdINS6_IJSA_SA_SA_EEES9_NS_10bfloat16_tESF_Li256ELb1ELb1ELb0ELb1EEENS1_36VarlenDynamicPersistentTileSchedulerILi128ELi128ELi256ELi128ELb0ELb1ELb1ELb1ELb0ELb1EEEEEEEEEvNT_6ParamsE,(.L_x_3195 - _ZN7cutlass13device_kernelIN5flash11enable_sm90INS1_16FlashAttnFwdSm90INS1_25CollectiveMainloopFwdSm90ILi2EN4cute5tupleIJNS5_1CILi1EEES8_S8_EEENS6_IJNS7_ILi128EEESA_NS7_ILi192EEEEEELi128ENS_12float_e4m3_tEfNS_4arch4Sm90ELb0ELb1ELb0ELb1ELb1ELb1ELb0ELb1ELb1ELb1ELb0ELb0EEENS1_21CollectiveEpilogueFwdINS6_IJSA_SA_SA_EEES9_NS_10bfloat16_tESF_Li256ELb1ELb1ELb0ELb1EEENS1_36VarlenDynamicPersistentTileSchedulerILi128ELi128ELi256ELi128ELb0ELb1ELb1ELb1ELb0ELb1EEEEEEEEEvNT_6ParamsE)
        .other          _ZN7cutlass13device_kernelIN5flash11enable_sm90INS1_16FlashAttnFwdSm90INS1_25CollectiveMainloopFwdSm90ILi2EN4cute5tupleIJNS5_1CILi1EEES8_S8_EEENS6_IJNS7_ILi128EEESA_NS7_ILi192EEEEEELi128ENS_12float_e4m3_tEfNS_4arch4Sm90ELb0ELb1ELb0ELb1ELb1ELb1ELb0ELb1ELb1ELb1ELb0ELb0EEENS1_21CollectiveEpilogueFwdINS6_IJSA_SA_SA_EEES9_NS_10bfloat16_tESF_Li256ELb1ELb1ELb0ELb1EEENS1_36VarlenDynamicPersistentTileSchedulerILi128ELi128ELi256ELi128ELb0ELb1ELb1ELb1ELb0ELb1EEEEEEEEEvNT_6ParamsE,@"STO_CUDA_ENTRY STV_DEFAULT"
_ZN7cutlass13device_kernelIN5flash11enable_sm90INS1_16FlashAttnFwdSm90INS1_25CollectiveMainloopFwdSm90ILi2EN4cute5tupleIJNS5_1CILi1EEES8_S8_EEENS6_IJNS7_ILi128EEESA_NS7_ILi192EEEEEELi128ENS_12float_e4m3_tEfNS_4arch4Sm90ELb0ELb1ELb0ELb1ELb1ELb1ELb0ELb1ELb1ELb1ELb0ELb0EEENS1_21CollectiveEpilogueFwdINS6_IJSA_SA_SA_EEES9_NS_10bfloat16_tESF_Li256ELb1ELb1ELb0ELb1EEENS1_36VarlenDynamicPersistentTileSchedulerILi128ELi128ELi256ELi128ELb0ELb1ELb1ELb1ELb0ELb1EEEEEEEEEvNT_6ParamsE:
        /* <DEDUP_REMOVED lines=18> */
.L_x_1552:
[----:B------:R-:W-:Y:S05]  /*0120*/  BSYNC B0 ;  /* 0x0000000000007941 */ /* 0x000fea0003800000 */
.L_x_1551:
        /* <DEDUP_REMOVED lines=41> */
.L_x_1553:
        /* <DEDUP_REMOVED lines=22> */
.L_x_1554:
        /* <DEDUP_REMOVED lines=18> */
.L_x_1555:
        /* <DEDUP_REMOVED lines=22> */
.L_x_1556:
        /* <DEDUP_REMOVED lines=23> */
.L_x_1557:
        /* <DEDUP_REMOVED lines=8> */
.L_x_1560:
        /* <DEDUP_REMOVED lines=8> */
[----:B-1----:R-:W-:-:S06]  /*0a10*/  ULEA UR4, UR40, UR4, 0x18 ;  /* 0x0000000428047291 */ /* 0x002fcc000f8ec03f */
[----:B------:R-:W-:Y:S01]  /*0a20*/  IMAD.U32 R16, RZ, RZ, UR4 ;  /* 0x00000004ff107e24 */ /* 0x000fe2000f8e00ff */
[----:B0-----:R-:W-:Y:S01]  /*0a30*/  SHF.R.U32.HI R0, RZ, 0x7, R0 ;  /* 0x00000007ff007819 */ /* 0x001fe20000011600 */
[----:B------:R-:W-:-:S03]  /*0a40*/  ULDC UR4, c[0x0][0xc3c] ;  /* 0x00030f0000047ab9 */ /* 0x000fc60000000800 */
[----:B------:R-:W-:-:S13]  /*0a50*/  ISETP.NE.AND P0, PT, R0, 0x1, PT ;  /* 0x000000010000780c */ /* 0x000fda0003f05270 */
[----:B------:R-:W-:Y:S08]  /*0a60*/  @!P0 BAR.ARV 0x9, 0x100 ;  /* 0x0244000000008b1d */ /* 0x000ff00000002000 */
[----:B------:R-:W-:Y:S06]  /*0a70*/  BAR.SYNC.DEFER_BLOCKING 0x5, 0x180 ;  /* 0x0146000000007b1d */ /* 0x000fec0000010000 */
[----:B------:R-:W0:Y:S02]  /*0a80*/  LDS.128 R20, [R16+0x228d0] ;  /* 0x0228d00010147984 */ /* 0x000e240000000c00 */
[----:B------:R-:W-:Y:S06]  /*0a90*/  BAR.ARV 0x4, 0x180 ;  /* 0x0106000000007b1d */ /* 0x000fec0000002000 */
[----:B0-----:R-:W-:-:S13]  /*0aa0*/  ISETP.GE.AND P0, PT, R23, UR4, PT ;  /* 0x0000000417007c0c */ /* 0x001fda000bf06270 */
[----:B------:R-:W-:Y:S05]  /*0ab0*/  @P0 BRA `(.L_x_1561) ;  /* 0x0000026800800947 */ /* 0x000fea0003800000 */
[----:B------:R-:W0:Y:S01]  /*0ac0*/  S2R R0, SR_TID.X ;  /* 0x0000000000007919 */ /* 0x000e220000002100 */
[----:B------:R-:W-:Y:S01]  /*0ad0*/  R2UR UR42, R16 ;  /* 0x00000000102a72ca */ /* 0x000fe200000e0000 */
[----:B------:R-:W-:Y:S01]  /*0ae0*/  IMAD.MOV.U32 R206, RZ, RZ, 0x20 ;  /* 0x00000020ffce7424 */ /* 0x000fe200078e00ff */
[----:B------:R-:W-:Y:S01]  /*0af0*/  CS2R R168, SRZ ;  /* 0x0000000000a87805 */ /* 0x000fe2000001ff00 */
[----:B------:R-:W-:Y:S01]  /*0b00*/  IMAD.MOV.U32 R17, RZ, RZ, RZ ;  /* 0x000000ffff117224 */ /* 0x000fe200078e00ff */
[----:B------:R-:W-:Y:S01]  /*0b10*/  ULOP3.LUT UR41, UR36, 0x1, URZ, 0xfc, !UPT ;  /* 0x0000000124297892 */ /* 0x000fe2000f8efc3f */
[----:B------:R-:W-:Y:S01]  /*0b20*/  IMAD.MOV.U32 R173, RZ, RZ, RZ ;  /* 0x000000ffffad7224 */ /* 0x000fe200078e00ff */
[----:B------:R-:W-:-:S07]  /*0b30*/  UMOV UR37, URZ ;  /* 0x0000003f00257c82 */ /* 0x000fce0008000000 */
        /* <DEDUP_REMOVED lines=11> */
[----:B------:R-:W-:Y:S01]  /*0bf0*/  SHF.R.S32.HI R3, RZ, 0x2, R2 ;  /* 0x00000002ff037819 */ /* 0x000fe20000011402 */
[----:B------:R-:W-:Y:S01]  /*0c00*/  IMAD.IADD R8, R223, 0x1, -R8 ;  /* 0x00000001df087824 */ /* 0x000fe200078e0a08 */
[----:B------:R-:W-:Y:S02]  /*0c10*/  SHF.R.S32.HI R4, RZ, 0x1f, R2 ;  /* 0x0000001fff047819 */ /* 0x000fe40000011402 */
[----:B------:R-:W-:Y:S02]  /*0c20*/  LOP3.LUT R7, R7, 0xfffffc00, RZ, 0xc0, !PT ;  /* 0xfffffc0007077812 */ /* 0x000fe400078ec0ff */
[----:B------:R-:W-:Y:S02]  /*0c30*/  LOP3.LUT R6, R6, 0x1ffffffe, RZ, 0xc0, !PT ;  /* 0x1ffffffe06067812 */ /* 0x000fe400078ec0ff */
[----:B------:R-:W-:Y:S01]  /*0c40*/  LEA.HI R4, R4, R3, RZ, 0x2 ;  /* 0x0000000304047211 */ /* 0x000fe200078f10ff */
[----:B------:R-:W-:Y:S01]  /*0c50*/  IMAD R7, R8, 0x40, R7 ;  /* 0x0000004008077824 */ /* 0x000fe200078e0207 */
[----:B------:R-:W-:Y:S01]  /*0c60*/  LOP3.LUT R2, R2, 0xfffffffc, RZ, 0xc0, !PT ;  /* 0xfffffffc02027812 */ /* 0x000fe200078ec0ff */
[----:B------:R-:W-:Y:S01]  /*0c70*/  IMAD.IADD R6, R201, 0x1, -R6 ;  /* 0x00000001c9067824 */ /* 0x000fe200078e0a06 */
[----:B------:R-:W-:-:S02]  /*0c80*/  LOP3.LUT R4, R4, 0xfffffffc, RZ, 0xc0, !PT ;  /* 0xfffffffc04047812 */ /* 0x000fc400078ec0ff */
[----:B------:R-:W-:Y:S01]  /*0c90*/  LOP3.LUT R208, R5, 0xfffffffe, RZ, 0xc0, !PT ;  /* 0xfffffffe05d07812 */ /* 0x000fe200078ec0ff */
[----:B------:R-:W-:Y:S01]  /*0ca0*/  IMAD R220, R6, 0x8, R7 ;  /* 0x0000000806dc7824 */ /* 0x000fe200078e0207 */
[--C-:B------:R-:W-:Y:S01]  /*0cb0*/  SHF.R.S32.HI R176, RZ, 0x1, R5.reuse ;  /* 0x00000001ffb07819 */ /* 0x100fe20000011405 */
[----:B------:R-:W-:Y:S01]  /*0cc0*/  IMAD.IADD R4, R3, 0x1, -R4 ;  /* 0x0000000103047824 */ /* 0x000fe200078e0a04 */
[----:B------:R-:W-:Y:S01]  /*0cd0*/  LEA.HI R3, R0, R223, RZ, 0x7 ;  /* 0x000000df00037211 */ /* 0x000fe200078f38ff */
[C---:B------:R-:W-:Y:S01]  /*0ce0*/  IMAD.IADD R6, R223.reuse, 0x1, -R2 ;  /* 0x00000001df067824 */ /* 0x040fe200078e0a02 */
[----:B------:R-:W-:Y:S01]  /*0cf0*/  SHF.R.S32.HI R7, RZ, 0x1f, R5 ;  /* 0x0000001fff077819 */ /* 0x000fe20000011405 */
[----:B------:R-:W-:Y:S01]  /*0d00*/  IMAD.IADD R208, R223, 0x1, -R208 ;  /* 0x00000001dfd07824 */ /* 0x000fe200078e0ad0 */
[----:B------:R-:W-:Y:S01]  /*0d10*/  LOP3.LUT R2, R3, 0xffffff80, RZ, 0xc0, !PT ;  /* 0xffffff8003027812 */ /* 0x000fe200078ec0ff */
[----:B------:R-:W-:Y:S01]  /*0d20*/  IMAD.SHL.U32 R181, R4, 0x80, RZ ;  /* 0x0000008004b57824 */ /* 0x000fe200078e00ff */
[----:B------:R-:W-:Y:S01]  /*0d30*/  LEA.HI R8, R6, R6, RZ, 0x1 ;  /* 0x0000000606087211 */ /* 0x000fe200078f08ff */
[----:B------:R-:W-:Y:S01]  /*0d40*/  IMAD.SHL.U32 R174, R208, 0x8, RZ ;  /* 0x00000008d0ae7824 */ /* 0x000fe200078e00ff */
[-C--:B------:R-:W-:Y:S01]  /*0d50*/  LEA.HI R7, R7, R176.reuse, RZ, 0x3 ;  /* 0x000000b007077211 */ /* 0x080fe200078f18ff */
[----:B------:R-:W-:Y:S01]  /*0d60*/  IMAD.IADD R209, R223, 0x1, -R2 ;  /* 0x00000001dfd17824 */ /* 0x000fe200078e0a02 */
[----:B------:R-:W-:Y:S01]  /*0d70*/  LOP3.LUT R9, R8, 0x1ffffffe, RZ, 0xc0, !PT ;  /* 0x1ffffffe08097812 */ /* 0x000fe200078ec0ff */
[C---:B------:R-:W-:Y:S01]  /*0d80*/  VIADD R189, R174.reuse, 0x20 ;  /* 0x00000020aebd7836 */ /* 0x040fe20000000000 */
[----:B------:R-:W-:Y:S01]  /*0d90*/  LOP3.LUT R7, R7, 0xfffffff8, RZ, 0xc0, !PT ;  /* 0xfffffff807077812 */ /* 0x000fe200078ec0ff */
[C---:B------:R-:W-:Y:S01]  /*0da0*/  VIADD R191, R174.reuse, 0x40 ;  /* 0x00000040aebf7836 */ /* 0x040fe20000000000 */
[----:B------:R-:W-:Y:S01]  /*0db0*/  LEA.HI R5, R5, R176, RZ, 0x1 ;  /* 0x000000b005057211 */ /* 0x000fe200078f08ff */
[----:B------:R-:W-:Y:S01]  /*0dc0*/  IMAD.IADD R10, R174, 0x1, R189 ;  /* 0x00000001ae0a7824 */ /* 0x000fe200078e02bd */
[----:B------:R-:W-:Y:S01]  /*0dd0*/  SHF.R.S32.HI R218, RZ, 0x7, R3 ;  /* 0x00000007ffda7819 */ /* 0x000fe20000011403 */
[----:B------:R-:W-:Y:S01]  /*0de0*/  IMAD.IADD R194, R6, 0x1, -R9 ;  /* 0x0000000106c27824 */ /* 0x000fe200078e0a09 */
[----:B------:R-:W-:Y:S01]  /*0df0*/  SHF.R.S32.HI R6, RZ, 0x1f, R209 ;  /* 0x0000001fff067819 */ /* 0x000fe200000114d1 */
[----:B------:R-:W-:Y:S01]  /*0e00*/  IMAD.IADD R187, R176, 0x1, -R7 ;  /* 0x00000001b0bb7824 */ /* 0x000fe200078e0a07 */
[----:B------:R-:W-:Y:S01]  /*0e10*/  SHF.R.S32.HI R11, RZ, 0x1f, R10 ;  /* 0x0000001fff0b7819 */ /* 0x000fe2000001140a */
[----:B------:R-:W-:Y:S01]  /*0e20*/  IMAD.SHL.U32 R18, R208, 0x10, RZ ;  /* 0x00000010d0127824 */ /* 0x000fe200078e00ff */
[----:B------:R-:W-:Y:S01]  /*0e30*/  LEA.HI R8, R6, R209, RZ, 0x2 ;  /* 0x000000d106087211 */ /* 0x000fe200078f10ff */
[----:B------:R-:W-:Y:S01]  /*0e40*/  IMAD.SHL.U32 R2, R187, 0x80, RZ ;  /* 0x00000080bb027824 */ /* 0x000fe200078e00ff */
[CC--:B------:R-:W-:Y:S01]  /*0e50*/  LEA.HI R12, R11.reuse, R10.reuse, RZ, 0x4 ;  /* 0x0000000a0b0c7211 */ /* 0x0c0fe200078f20ff */
[----:B------:R-:W-:Y:S01]  /*0e60*/  VIADD R177, R18, 0x60 ;  /* 0x0000006012b17836 */ /* 0x000fe20000000000 */
[----:B------:R-:W-:Y:S01]  /*0e70*/  LEA.HI R13, R11, R10, RZ, 0x6 ;  /* 0x0000000a0b0d7211 */ /* 0x000fe200078f30ff */
[----:B------:R-:W-:Y:S01]  /*0e80*/  IMAD.IADD R11, R174, 0x1, R191 ;  /* 0x00000001ae0b7824 */ /* 0x000fe200078e02bf */
[--C-:B------:R-:W-:Y:S01]  /*0e90*/  SHF.R.S32.HI R9, RZ, 0x2, R8.reuse ;  /* 0x00000002ff097819 */ /* 0x100fe20000011408 */
[----:B------:R-:W-:Y:S01]  /*0ea0*/  VIADD R185, R18, 0x80 ;  /* 0x0000008012b97836 */ /* 0x000fe20000000000 */
[----:B------:R-:W-:Y:S01]  /*0eb0*/  SHF.R.S32.HI R10, RZ, 0x1f, R8 ;  /* 0x0000001fff0a7819 */ /* 0x000fe20000011408 */
[----:B------:R-:W-:Y:S01]  /*0ec0*/  IMAD.SHL.U32 R13, R13, 0x80, RZ ;  /* 0x000000800d0d7824 */ /* 0x000fe200078e00ff */
[----:B------:R-:W-:Y:S01]  /*0ed0*/  LOP3.LUT R7, R2, 0x380, RZ, 0xc0, !PT ;  /* 0x0000038002077812 */ /* 0x000fe200078ec0ff */
[----:B------:R-:W-:Y:S01]  /*0ee0*/  VIADD R186, R18, 0xa0 ;  /* 0x000000a012ba7836 */ /* 0x000fe20000000000 */
[----:B------:R-:W-:Y:S01]  /*0ef0*/  LEA.HI R10, R10, R9, RZ, 0x3 ;  /* 0x000000090a0a7211 */ /* 0x000fe200078f18ff */
[C---:B------:R-:W-:Y:S01]  /*0f00*/  VIADD R190, R174.reuse, 0x10 ;  /* 0x00000010aebe7836 */ /* 0x040fe20000000000 */
[----:B------:R-:W-:Y:S01]  /*0f10*/  LOP3.LUT R5, R5, 0x3fffffe, RZ, 0xc0, !PT ;  /* 0x03fffffe05057812 */ /* 0x000fe200078ec0ff */
[C---:B------:R-:W-:Y:S01]  /*0f20*/  VIADD R192, R174.reuse, 0x30 ;  /* 0x00000030aec07836 */ /* 0x040fe20000000000 */
[----:B------:R-:W-:Y:S01]  /*0f30*/  SHF.R.U32.HI R2, RZ, 0x3, R7 ;  /* 0x00000003ff027819 */ /* 0x000fe20000011607 */
[----:B------:R-:W-:Y:S01]  /*0f40*/  VIADD R193, R174, 0x50 ;  /* 0x00000050aec17836 */ /* 0x000fe20000000000 */
[----:B------:R-:W-:Y:S01]  /*0f50*/  LOP3.LUT R7, R7, 0x10, R18, 0xf8, !PT ;  /* 0x0000001007077812 */ /* 0x000fe200078ef812 */
[----:B------:R-:W-:Y:S01]  /*0f60*/  IMAD.IADD R5, R176, 0x1, -R5 ;  /* 0x00000001b0057824 */ /* 0x000fe200078e0a05 */
[----:B------:R-:W-:-:S02]  /*0f70*/  LOP3.LUT R10, R10, 0xfffffff8, RZ, 0xc0, !PT ;  /* 0xfffffff80a0a7812 */ /* 0x000fc400078ec0ff */
[----:B------:R-:W-:Y:S01]  /*0f80*/  LEA.HI R6, R6, R209, RZ, 0x5 ;  /* 0x000000d106067211 */ /* 0x000fe200078f28ff */
[----:B------:R-:W-:Y:S01]  /*0f90*/  IMAD R5, R201, 0x8, R5 ;  /* 0x00000008c9057824 */ /* 0x000fe200078e0205 */
[----:B------:R-:W-:Y:S01]  /*0fa0*/  LEA.HI R3, R3, R218, RZ, 0x1 ;  /* 0x000000da03037211 */ /* 0x000fe200078f08ff */
[----:B------:R-:W-:Y:S01]  /*0fb0*/  IMAD.IADD R9, R9, 0x1, -R10 ;  /* 0x0000000109097824 */ /* 0x000fe200078e0a0a */
[----:B------:R-:W-:Y:S01]  /*0fc0*/  SHF.R.S32.HI R14, RZ, 0x1f, R11 ;  /* 0x0000001fff0e7819 */ /* 0x000fe2000001140b */
[----:B------:R-:W-:Y:S01]  /*0fd0*/  IMAD.SHL.U32 R183, R5, 0x40, RZ ;  /* 0x0000004005b77824 */ /* 0x000fe200078e00ff */
[----:B------:R-:W-:Y:S02]  /*0fe0*/  LOP3.LUT R2, R7, R2, RZ, 0x3c, !PT ;  /* 0x0000000207027212 */ /* 0x000fe400078e3cff */
[----:B------:R-:W-:Y:S02]  /*0ff0*/  SHF.R.S32.HI R6, RZ, 0x5, R6 ;  /* 0x00000005ff067819 */ /* 0x000fe40000011406 */
[----:B------:R-:W-:Y:S01]  /*1000*/  LOP3.LUT R3, R3, 0x3fffffe, RZ, 0xc0, !PT ;  /* 0x03fffffe03037812 */ /* 0x000fe200078ec0ff */
[----:B------:R-:W-:Y:S01]  /*1010*/  IMAD R201, R201, 0x400, R2 ;  /* 0x00000400c9c97824 */ /* 0x000fe200078e0202 */
[----:B------:R-:W-:Y:S01]  /*1020*/  LEA.HI R0, R0, R223, RZ, 0x3 ;  /* 0x000000df00007211 */ /* 0x000fe200078f18ff */
[----:B------:R-:W-:Y:S01]  /*1030*/  IMAD R6, R6, 0x10, R9 ;  /* 0x0000001006067824 */ /* 0x000fe200078e0209 */
[----:B------:R-:W-:Y:S01]  /*1040*/  LOP3.LUT R181, R181, 0x180, RZ, 0xc0, !PT ;  /* 0x00000180b5b57812 */ /* 0x000fe200078ec0ff */
[----:B------:R-:W-:Y:S01]  /*1050*/  IMAD.IADD R3, R218, 0x1, -R3 ;  /* 0x00000001da037824 */ /* 0x000fe200078e0a03 */
[----:B------:R-:W-:-:S02]  /*1060*/  LEA.HI R180, R14, R11, RZ, 0x4 ;  /* 0x0000000b0eb47211 */ /* 0x000fc400078f20ff */
[----:B------:R-:W-:Y:S01]  /*1070*/  LEA.HI R11, R14, R11, RZ, 0x6 ;  /* 0x0000000b0e0b7211 */ /* 0x000fe200078f30ff */
[----:B------:R-:W-:Y:S01]  /*1080*/  IMAD R219, R3, 0x40, R6 ;  /* 0x0000004003db7824 */ /* 0x000fe200078e0206 */
[----:B------:R-:W-:Y:S02]  /*1090*/  LOP3.LUT R2, R0, 0xfffffff8, RZ, 0xc0, !PT ;  /* 0xfffffff800027812 */ /* 0x000fe400078ec0ff */
[----:B------:R-:W-:Y:S01]  /*10a0*/  LOP3.LUT R5, R181, 0x30, R12, 0xf8, !PT ;  /* 0x00000030b5057812 */ /* 0x000fe200078ef80c */
[----:B------:R-:W-:Y:S01]  /*10b0*/  IMAD.SHL.U32 R11, R11, 0x80, RZ ;  /* 0x000000800b0b7824 */ /* 0x000fe200078e00ff */
[----:B------:R-:W-:Y:S01]  /*10c0*/  SHF.R.U32.HI R182, RZ, 0x3, R181 ;  /* 0x00000003ffb67819 */ /* 0x000fe200000116b5 */
[----:B------:R-:W-:Y:S01]  /*10d0*/  IMAD.IADD R203, R223, 0x1, -R2 ;  /* 0x00000001dfcb7824 */ /* 0x000fe200078e0a02 */
[----:B------:R-:W-:Y:S01]  /*10e0*/  LOP3.LUT P0, RZ, R4, 0x2, RZ, 0xc0, !PT ;  /* 0x0000000204ff7812 */ /* 0x000fe2000780c0ff */
[----:B------:R-:W-:Y:S01]  /*10f0*/  IMAD R194, R194, 0x8, R219 ;  /* 0x00000008c2c27824 */ /* 0x000fe200078e02db */
[----:B------:R-:W-:Y:S01]  /*1100*/  LOP3.LUT R7, R181, 0x30, R180, 0xf8, !PT ;  /* 0x00000030b5077812 */ /* 0x000fe200078ef8b4 */
[----:B------:R-:W-:Y:S01]  /*1110*/  IMAD.SHL.U32 R197, R203, 0x8, RZ ;  /* 0x00000008cbc57824 */ /* 0x000fe200078e00ff */
[----:B------:R-:W-:-:S02]  /*1120*/  LOP3.LUT R3, R181, 0x10, R18, 0xf8, !PT ;  /* 0x00000010b5037812 */ /* 0x000fc400078ef812 */
[----:B------:R-:W-:Y:S01]  /*1130*/  LOP3.LUT R4, R13, 0xffffe000, RZ, 0xc0, !PT ;  /* 0xffffe0000d047812 */ /* 0x000fe200078ec0ff */
[----:B------:R-:W-:Y:S01]  /*1140*/  VIADD R202, R197, 0x40 ;  /* 0x00000040c5ca7836 */ /* 0x000fe20000000000 */
[-C--:B------:R-:W-:Y:S02]  /*1150*/  LOP3.LUT R5, R5, R182.reuse, RZ, 0x3c, !PT ;  /* 0x000000b605057212 */ /* 0x080fe400078e3cff */
[----:B------:R-:W-:Y:S02]  /*1160*/  SHF.R.S32.HI R207, RZ, 0x3, R0 ;  /* 0x00000003ffcf7819 */ /* 0x000fe40000011400 */
[-C--:B------:R-:W-:Y:S02]  /*1170*/  LOP3.LUT R9, R7, R182.reuse, RZ, 0x3c, !PT ;  /* 0x000000b607097212 */ /* 0x080fe400078e3cff */
[----:B------:R-:W-:Y:S02]  /*1180*/  LOP3.LUT R0, R3, R182, RZ, 0x3c, !PT ;  /* 0x000000b603007212 */ /* 0x000fe400078e3cff */
[----:B------:R-:W-:-:S02]  /*1190*/  LOP3.LUT R10, R11, 0xffffe000, RZ, 0xc0, !PT ;  /* 0xffffe0000b0a7812 */ /* 0x000fc400078ec0ff */
[-C--:B------:R-:W-:Y:S01]  /*11a0*/  IADD3 R7, R5, R183.reuse, R4 ;  /* 0x000000b705077210 */ /* 0x080fe20007ffe004 */
[----:B------:R-:W-:Y:S01]  /*11b0*/  IMAD.IADD R199, R183, 0x1, R0 ;  /* 0x00000001b7c77824 */ /* 0x000fe200078e0200 */
[----:B------:R-:W-:Y:S02]  /*11c0*/  LOP3.LUT R5, R181, 0x30, R18, 0xf8, !PT ;  /* 0x00000030b5057812 */ /* 0x000fe400078ef812 */
[----:B------:R-:W-:Y:S01]  /*11d0*/  SEL R206, R206, 0xffffffe0, !P0 ;  /* 0xffffffe0cece7807 */ /* 0x000fe20004000000 */
[----:B------:R-:W-:Y:S01]  /*11e0*/  IMAD.IADD R216, R16, 0x1, R7 ;  /* 0x0000000110d87824 */ /* 0x000fe200078e0207 */
[----:B------:R-:W-:Y:S02]  /*11f0*/  IADD3 R9, R9, R183, R10 ;  /* 0x000000b709097210 */ /* 0x000fe40007ffe00a */
[----:B------:R-:W-:Y:S01]  /*1200*/  LOP3.LUT R172, R8, 0x7ffffffc, RZ, 0xc0, !PT ;  /* 0x7ffffffc08ac7812 */ /* 0x000fe200078ec0ff */
[----:B------:R-:W-:Y:S01]  /*1210*/  IMAD.IADD R200, R206, 0x1, R199 ;  /* 0x00000001cec87824 */ /* 0x000fe200078e02c7 */
[----:B------:R-:W-:Y:S01]  /*1220*/  LOP3.LUT R5, R5, R182, RZ, 0x3c, !PT ;  /* 0x000000b605057212 */ /* 0x000fe200078e3cff */
[----:B------:R-:W-:Y:S01]  /*1230*/  IMAD.IADD R215, R16, 0x1, R9 ;  /* 0x0000000110d77824 */ /* 0x000fe200078e0209 */
[----:B------:R-:W-:Y:S01]  /*1240*/  SHF.R.S32.HI R188, RZ, 0x1f, R177 ;  /* 0x0000001fffbc7819 */ /* 0x000fe200000114b1 */
[----:B------:R-:W-:Y:S01]  /*1250*/  IMAD.IADD R172, R209, 0x1, -R172 ;  /* 0x00000001d1ac7824 */ /* 0x000fe200078e0aac */
[----:B------:R-:W-:-:S02]  /*1260*/  SHF.R.S32.HI R196, RZ, 0x1f, R185 ;  /* 0x0000001fffc47819 */ /* 0x000fc400000114b9 */
[----:B------:R-:W-:Y:S02]  /*1270*/  SHF.R.S32.HI R195, RZ, 0x1f, R186 ;  /* 0x0000001fffc37819 */ /* 0x000fe400000114ba */
[----:B------:R-:W-:Y:S02]  /*1280*/  SHF.R.S32.HI R222, RZ, 0x1f, R197 ;  /* 0x0000001fffde7819 */ /* 0x000fe400000114c5 */
[----:B------:R-:W-:Y:S02]  /*1290*/  SHF.R.S32.HI R214, RZ, 0x1f, R190 ;  /* 0x0000001fffd67819 */ /* 0x000fe400000114be */
[----:B------:R-:W-:Y:S02]  /*12a0*/  SHF.R.S32.HI R213, RZ, 0x1f, R189 ;  /* 0x0000001fffd57819 */ /* 0x000fe400000114bd */
[----:B------:R-:W-:Y:S02]  /*12b0*/  SHF.R.S32.HI R212, RZ, 0x1f, R192 ;  /* 0x0000001fffd47819 */ /* 0x000fe400000114c0 */
[----:B------:R-:W-:-:S02]  /*12c0*/  SHF.R.S32.HI R211, RZ, 0x1f, R191 ;  /* 0x0000001fffd37819 */ /* 0x000fc400000114bf */
[----:B------:R-:W-:Y:S02]  /*12d0*/  SHF.R.S32.HI R210, RZ, 0x1f, R193 ;  /* 0x0000001fffd27819 */ /* 0x000fe400000114c1 */
[----:B------:R-:W-:Y:S02]  /*12e0*/  SHF.R.S32.HI R221, RZ, 0x1f, R202 ;  /* 0x0000001fffdd7819 */ /* 0x000fe400000114ca */
[----:B------:R-:W-:Y:S02]  /*12f0*/  SHF.R.S32.HI R179, RZ, 0x4, R12 ;  /* 0x00000004ffb37819 */ /* 0x000fe4000001140c */
[----:B------:R-:W-:Y:S02]  /*1300*/  SHF.R.S32.HI R180, RZ, 0x4, R180 ;  /* 0x00000004ffb47819 */ /* 0x000fe400000114b4 */
[----:B------:R-:W-:Y:S02]  /*1310*/  IADD3 R217, R16, R183, R5 ;  /* 0x000000b710d97210 */ /* 0x000fe40007ffe005 */
[----:B------:R-:W-:-:S07]  /*1320*/  IADD3 R206, R206, UR42, R199 ;  /* 0x0000002acece7c10 */ /* 0x000fce000fffe0c7 */
.L_x_1791:
[----:B------:R-:W-:Y:S05]  /*1330*/  YIELD ;  /* 0x0000000000007946 */ /* 0x000fea0003800000 */
[----:B------:R-:W-:Y:S01]  /*1340*/  ULDC.64 UR4, c[0x0][0xa28] ;  /* 0x00028a0000047ab9 */ /* 0x000fe20000000a00 */
[----:B0--3--:R-:W0:Y:S01]  /*1350*/  LDC.64 R4, c[0x0][0xa08] ;  /* 0x00028200ff047b82 */ /* 0x009e220000000a00 */
[----:B------:R-:W-:Y:S01]  /*1360*/  ISETP.NE.U32.AND P1, PT, RZ, UR4, PT ;  /* 0x00000004ff007c0c */ /* 0x000fe2000bf25070 */
[----:B------:R-:W-:Y:S02]  /*1370*/  IMAD.MOV.U32 R29, RZ, RZ, RZ ;  /* 0x000000ffff1d7224 */ /* 0x000fe400078e00ff */
[----:B------:R-:W-:Y:S01]  /*1380*/  IMAD.MOV.U32 R11, RZ, RZ, RZ ;  /* 0x000000ffff0b7224 */ /* 0x000fe200078e00ff */
[----:B------:R-:W-:Y:S01]  /*1390*/  ISETP.NE.AND.EX P1, PT, RZ, UR5, PT, P1 ;  /* 0x00000005ff007c0c */ /* 0x000fe2000bf25310 */
[----:B------:R-:W-:-:S02]  /*13a0*/  ULDC.64 UR4, c[0x0][0xa18] ;  /* 0x0002860000047ab9 */ /* 0x000fc40000000a00 */
[----:B------:R-:W-:-:S04]  /*13b0*/  ISETP.NE.U32.AND P2, PT, RZ, UR4, PT ;  /* 0x00000004ff007c0c */ /* 0x000fc8000bf45070 */
[----:B------:R-:W-:Y:S01]  /*13c0*/  ISETP.NE.AND.EX P2, PT, RZ, UR5, PT, P2 ;  /* 0x00000005ff007c0c */ /* 0x000fe2000bf45320 */
[----:B------:R-:W-:Y:S02]  /*13d0*/  ULDC.64 UR4, c[0x0][0xa08] ;  /* 0x0002820000047ab9 */ /* 0x000fe40000000a00 */
[----:B------:R-:W-:-:S03]  /*13e0*/  ISETP.NE.U32.AND P0, PT, RZ, UR4, PT ;  /* 0x00000004ff007c0c */ /* 0x000fc6000bf05070 */
[----:B------:R-:W1:Y:S01]  /*13f0*/  @P1 LDC.64 R2, c[0x0][0xa28] ;  /* 0x00028a00ff021b82 */ /* 0x000e620000000a00 */
[----:B------:R-:W-:Y:S01]  /*1400*/  ISETP.NE.AND.EX P0, PT, RZ, UR5, PT, P0 ;  /* 0x00000005ff007c0c */ /* 0x000fe2000bf05300 */
[----:B0-----:R-:W-:-:S06]  /*1410*/  IMAD.WIDE R8, R23, 0x4, R4 ;  /* 0x0000000417087825 */ /* 0x001fcc00078e0204 */
[----:B------:R-:W0:Y:S01]  /*1420*/  @P2 LDC.64 R6, c[0x0][0xa18] ;  /* 0x00028600ff062b82 */ /* 0x000e220000000a00 */
[----:B------:R-:W-:Y:S02]  /*1430*/  ULDC UR4, c[0x0][0x288] ;  /* 0x0000a20000047ab9 */ /* 0x000fe40000000800 */
[----:B------:R-:W-:Y:S01]  /*1440*/  IMAD.U32 R170, RZ, RZ, UR4 ;  /* 0x00000004ffaa7e24 */ /* 0x000fe2000f8e00ff */
[----:B------:R-:W-:Y:S02]  /*1450*/  ULDC.64 UR4, c[0x0][0x418] ;  /* 0x0001060000047ab9 */ /* 0x000fe40000000a00 */
[----:B------:R-:W5:Y:S01]  /*1460*/  @P0 LDG.E R29, desc[UR38][R8.64] ;  /* 0x00000026081d0981 */ /* 0x000f62000c1e1900 */
[----:B-1----:R-:W-:-:S04]  /*1470*/  @P1 IMAD.WIDE R2, R23, 0x4, R2 ;  /* 0x0000000417021825 */ /* 0x002fc800078e0202 */
[----:B0-----:R-:W-:Y:S01]  /*1480*/  @P2 IMAD.WIDE R4, R23, 0x4, R6 ;  /* 0x0000000417042825 */ /* 0x001fe200078e0206 */
[----:B------:R-:W-:Y:S01]  /*1490*/  UISETP.NE.U32.AND UP0, UPT, UR4, URZ, UPT ;  /* 0x0000003f0400728c */ /* 0x000fe2000bf05070 */
[----:B------:R0:W5:Y:S02]  /*14a0*/  @P1 LDG.E R11, desc[UR38][R2.64] ;  /* 0x00000026020b1981 */ /* 0x000164000c1e1900 */
[----:B------:R-:W-:Y:S02]  /*14b0*/  ULDC UR4, c[0x0][0x424] ;  /* 0x0001090000047ab9 */ /* 0x000fe40000000800 */
[----:B------:R1:W5:Y:S01]  /*14c0*/  @P2 LDG.E R170, desc[UR38][R4.64] ;  /* 0x0000002604aa2981 */ /* 0x000362000c1e1900 */
[----:B------:R-:W-:-:S03]  /*14d0*/  UISETP.NE.AND.EX UP0, UPT, UR5, URZ, UPT, UP0 ;  /* 0x0000003f0500728c */ /* 0x000fc6000bf05300 */
[----:B------:R-:W-:Y:S01]  /*14e0*/  ULDC UR5, c[0x0][0x2f0] ;  /* 0x0000bc0000057ab9 */ /* 0x000fe20000000800 */
[----:B------:R-:W-:-:S04]  /*14f0*/  USEL UR4, UR4, 0x1, UP0 ;  /* 0x0000000104047887 */ /* 0x000fc80008000000 */
[----:B------:R-:W-:-:S03]  /*1500*/  UIMAD UR4, UR4, UR5, URZ ;  /* 0x00000005040472a4 */ /* 0x000fc6000f8e023f */
[----:B------:R-:W-:Y:S02]  /*1510*/  ULDC UR5, c[0x0][0x348] ;  /* 0x0000d20000057ab9 */ /* 0x000fe40000000800 */
[----:B0-----:R-:W-:Y:S02]  /*1520*/  IMAD.U32 R2, RZ, RZ, UR5 ;  /* 0x00000005ff027e24 */ /* 0x001fe4000f8e00ff */
[----:B------:R-:W-:Y:S01]  /*1530*/  IMAD.U32 R28, RZ, RZ, UR4 ;  /* 0x00000004ff1c7e24 */ /* 0x000fe2000f8e00ff */
[----:B-12-4-:R-:W-:Y:S06]  /*1540*/  @P2 BRA `(.L_x_1562) ;  /* 0x0000000000242947 */ /* 0x016fec0003800000 */
[----:B------:R-:W-:Y:S02]  /*1550*/  ULDC.64 UR4, c[0x0][0xa00] ;  /* 0x0002800000047ab9 */ /* 0x000fe40000000a00 */
[----:B------:R-:W-:-:S04]  /*1560*/  ISETP.NE.U32.AND P1, PT, RZ, UR4, PT ;  /* 0x00000004ff007c0c */ /* 0x000fc8000bf25070 */
[----:B------:R-:W-:-:S13]  /*1570*/  ISETP.NE.AND.EX P1, PT, RZ, UR5, PT, P1 ;  /* 0x00000005ff007c0c */ /* 0x000fda000bf25310 */
[----:B------:R-:W-:Y:S05]  /*1580*/  @!P1 BRA `(.L_x_1562) ;  /* 0x0000000000149947 */ /* 0x000fea0003800000 */
[----:B------:R-:W0:Y:S02]  /*1590*/  LDC.64 R4, c[0x0][0xa00] ;  /* 0x00028000ff047b82 */ /* 0x000e240000000a00 */
[----:B0-----:R-:W-:-:S05]  /*15a0*/  IMAD.WIDE R4, R23, 0x4, R4 ;  /* 0x0000000417047825 */ /* 0x001fca00078e0204 */
[----:B-----5:R-:W2:Y:S04]  /*15b0*/  LDG.E R170, desc[UR38][R4.64] ;  /* 0x0000002604aa7981 */ /* 0x020ea8000c1e1900 */
[----:B------:R-:W2:Y:S02]  /*15c0*/  LDG.E R3, desc[UR38][R4.64+0x4] ;  /* 0x0000042604037981 */ /* 0x000ea4000c1e1900 */
[----:B--2---:R-:W-:-:S07]  /*15d0*/  IMAD.IADD R170, R3, 0x1, -R170 ;  /* 0x0000000103aa7824 */ /* 0x004fce00078e0aaa */
.L_x_1562:
[----:B------:R-:W-:Y:S01]  /*15e0*/  ULDC.64 UR4, c[0x0][0xa20] ;  /* 0x0002880000047ab9 */ /* 0x000fe20000000a00 */
[----:B------:R-:W-:Y:S01]  /*15f0*/  IMAD.MOV.U32 R204, RZ, RZ, R22 ;  /* 0x000000ffffcc7224 */ /* 0x000fe200078e0016 */
[----:B------:R-:W-:Y:S01]  /*1600*/  ISETP.NE.U32.AND P1, PT, RZ, UR4, PT ;  /* 0x00000004ff007c0c */ /* 0x000fe2000bf25070 */
[----:B------:R-:W-:-:S03]  /*1610*/  IMAD.MOV.U32 R205, RZ, RZ, R23 ;  /* 0x000000ffffcd7224 */ /* 0x000fc600078e0017 */
[----:B------:R-:W-:-:S13]  /*1620*/  ISETP.NE.AND.EX P1, PT, RZ, UR5, PT, P1 ;  /* 0x00000005ff007c0c */ /* 0x000fda000bf25310 */
[----:B------:R-:W-:Y:S05]  /*1630*/  @!P1 BRA `(.L_x_1563) ;  /* 0x0000000000109947 */ /* 0x000fea0003800000 */
[----:B------:R-:W0:Y:S02]  /*1640*/  LDC.64 R4, c[0x0][0xa20] ;  /* 0x00028800ff047b82 */ /* 0x000e240000000a00 */
[----:B0-----:R-:W-:-:S05]  /*1650*/  IMAD.WIDE R4, R23, 0x4, R4 ;  /* 0x0000000417047825 */ /* 0x001fca00078e0204 */
[----:B------:R0:W5:Y:S01]  /*1660*/  LDG.E R28, desc[UR38][R4.64] ;  /* 0x00000026041c7981 */ /* 0x000162000c1e1900 */
[----:B------:R-:W-:Y:S05]  /*1670*/  BRA `(.L_x_1564) ;  /* 0x0000000000107947 */ /* 0x000fea0003800000 */
.L_x_1563:
[----:B------:R-:W-:Y:S05]  /*1680*/  @!P0 BRA `(.L_x_1564) ;  /* 0x00000000000c8947 */ /* 0x000fea0003800000 */
[----:B------:R-:W2:Y:S04]  /*1690*/  LDG.E R3, desc[UR38][R8.64] ;  /* 0x0000002608037981 */ /* 0x000ea8000c1e1900 */
[----:B------:R-:W2:Y:S02]  /*16a0*/  LDG.E R28, desc[UR38][R8.64+0x4] ;  /* 0x00000426081c7981 */ /* 0x000ea4000c1e1900 */
[----:B--2---:R-:W-:-:S07]  /*16b0*/  IMAD.IADD R28, R28, 0x1, -R3 ;  /* 0x000000011c1c7824 */ /* 0x004fce00078e0a03 */
.L_x_1564:
[----:B------:R-:W-:Y:S01]  /*16c0*/  ULDC.64 UR4, c[0x0][0xa10] ;  /* 0x0002840000047ab9 */ /* 0x000fe20000000a00 */
[----:B------:R-:W1:Y:S01]  /*16d0*/  LDC R8, c[0x0][0x448] ;  /* 0x00011200ff087b82 */ /* 0x000e620000000800 */
[----:B------:R-:W-:-:S04]  /*16e0*/  ISETP.NE.U32.AND P0, PT, RZ, UR4, PT ;  /* 0x00000004ff007c0c */ /* 0x000fc8000bf05070 */
[----:B------:R-:W-:Y:S01]  /*16f0*/  ISETP.NE.AND.EX P0, PT, RZ, UR5, PT, P0 ;  /* 0x00000005ff007c0c */ /* 0x000fe2000bf05300 */
[----:B------:R-:W-:Y:S02]  /*1700*/  ULDC.64 UR4, c[0x0][0xa30] ;  /* 0x00028c0000047ab9 */ /* 0x000fe40000000a00 */
[----:B------:R-:W-:Y:S01]  /*1710*/  ISETP.NE.U32.AND P1, PT, RZ, UR4, PT ;  /* 0x00000004ff007c0c */ /* 0x000fe2000bf25070 */
[----:B-----5:R-:W-:Y:S01]  /*1720*/  IMAD.MOV.U32 R24, RZ, RZ, R28 ;  /* 0x000000ffff187224 */ /* 0x020fe200078e001c */
[----:B------:R-:W2:Y:S02]  /*1730*/  LDC.64 R12, c[0x0][0x9e0] ;  /* 0x00027800ff0c7b82 */ /* 0x000ea40000000a00 */
[----:B------:R-:W-:-:S06]  /*1740*/  ISETP.NE.AND.EX P1, PT, RZ, UR5, PT, P1 ;  /* 0x00000005ff007c0c */ /* 0x000fcc000bf25310 */
[----:B0-----:R-:W0:Y:S08]  /*1750*/  @P0 LDC.64 R4, c[0x0][0xa10] ;  /* 0x00028400ff040b82 */ /* 0x001e300000000a00 */
[----:B------:R-:W3:Y:S01]  /*1760*/  @P1 LDC.64 R6, c[0x0][0xa30] ;  /* 0x00028c00ff061b82 */ /* 0x000ee20000000a00 */
[----:B0-----:R-:W-:-:S05]  /*1770*/  @P0 IMAD.WIDE R4, R23, 0x4, R4 ;  /* 0x0000000417040825 */ /* 0x001fca00078e0204 */
[----:B------:R-:W4:Y:S04]  /*1780*/  @P0 LDG.E R0, desc[UR38][R4.64] ;  /* 0x0000002604000981 */ /* 0x000f28000c1e1900 */
[----:B------:R-:W4:Y:S01]  /*1790*/  @P0 LDG.E R3, desc[UR38][R4.64+0x4] ;  /* 0x0000042604030981 */ /* 0x000f22000c1e1900 */
[----:B---3--:R-:W-:-:S05]  /*17a0*/  @P1 IMAD.WIDE R6, R23, 0x4, R6 ;  /* 0x0000000417061825 */ /* 0x008fca00078e0206 */
[----:B------:R0:W5:Y:S01]  /*17b0*/  @P1 LDG.E R24, desc[UR38][R6.64] ;  /* 0x0000002606181981 */ /* 0x000162000c1e1900 */
[----:B-1----:R-:W-:Y:S01]  /*17c0*/  ISETP.NE.AND P1, PT, R8, 0x1, PT ;  /* 0x000000010800780c */ /* 0x002fe20003f25270 */
[----:B------:R-:W-:Y:S01]  /*17d0*/  IMAD.SHL.U32 R178, R21, 0x80, RZ ;  /* 0x0000008015b27824 */ /* 0x000fe200078e00ff */
[----:B--2---:R-:W-:Y:S01]  /*17e0*/  ISETP.GE.AND P2, PT, R13, 0x1, PT ;  /* 0x000000010d00780c */ /* 0x004fe20003f46270 */
[----:B------:R-:W-:-:S10]  /*17f0*/  IMAD.IADD R11, R28, 0x1, -R11 ;  /* 0x000000011c0b7824 */ /* 0x000fd400078e0a0b */
[----:B------:R-:W1:Y:S08]  /*1800*/  @P1 LDC R9, c[0x0][0x44c] ;  /* 0x00011300ff091b82 */ /* 0x000e700000000800 */
[----:B------:R-:W2:Y:S01]  /*1810*/  @P1 LDC R8, c[0x0][0x450] ;  /* 0x00011400ff081b82 */ /* 0x000ea20000000800 */
[----:B----4-:R-:W-:Y:S02]  /*1820*/  @P0 IMAD.IADD R2, R3, 0x1, -R0 ;  /* 0x0000000103020824 */ /* 0x010fe400078e0a00 */
[----:B------:R-:W-:-:S02]  /*1830*/  VIADD R0, R178, 0x7f ;  /* 0x0000007fb2007836 */ /* 0x000fc40000000000 */
[----:B------:R-:W-:Y:S02]  /*1840*/  IMAD.IADD R171, R11, 0x1, R2 ;  /* 0x000000010bab7824 */ /* 0x000fe400078e0202 */
[----:B-1----:R-:W-:-:S03]  /*1850*/  @P1 IMAD.HI.U32 R3, R0, R9, RZ ;  /* 0x0000000900031227 */ /* 0x002fc600078e00ff */
[C---:B------:R-:W-:Y:S01]  /*1860*/  IADD3 R5, R171.reuse, 0x1, -R170 ;  /* 0x00000001ab057810 */ /* 0x040fe20007ffe8aa */
[----:B------:R-:W-:Y:S01]  /*1870*/  IMAD.MOV.U32 R4, RZ, RZ, R0 ;  /* 0x000000ffff047224 */ /* 0x000fe200078e0000 */
[----:B--2---:R-:W-:Y:S01]  /*1880*/  @P1 SHF.R.U32.HI R4, RZ, R8, R3 ;  /* 0x00000008ff041219 */ /* 0x004fe20000011603 */
[----:B------:R-:W-:-:S04]  /*1890*/  VIADD R0, R171, 0x7f ;  /* 0x0000007fab007836 */ /* 0x000fc80000000000 */
[----:B0-----:R-:W-:Y:S01]  /*18a0*/  IMAD.IADD R7, R5, 0x1, R4 ;  /* 0x0000000105077824 */ /* 0x001fe200078e0204 */
[----:B------:R-:W-:-:S04]  /*18b0*/  SHF.R.S32.HI R3, RZ, 0x1f, R0 ;  /* 0x0000001fff037819 */ /* 0x000fc80000011400 */
[----:B------:R-:W-:Y:S01]  /*18c0*/  LEA.HI R3, R3, R0, RZ, 0x7 ;  /* 0x0000000003037211 */ /* 0x000fe200078f38ff */
[----:B------:R-:W-:-:S03]  /*18d0*/  IMAD.IADD R0, R7, 0x1, R12 ;  /* 0x0000000107007824 */ /* 0x000fc600078e020c */
[----:B------:R-:W-:Y:S01]  /*18e0*/  SHF.R.S32.HI R25, RZ, 0x7, R3 ;  /* 0x00000007ff197819 */ /* 0x000fe20000011403 */
[----:B------:R-:W-:Y:S06]  /*18f0*/  @!P2 BRA `(.L_x_1565) ;  /* 0x000000000048a947 */ /* 0x000fec0003800000 */
[C---:B------:R-:W-:Y:S01]  /*1900*/  ISETP.GT.AND P0, PT, R7.reuse, RZ, PT ;  /* 0x000000ff0700720c */ /* 0x040fe20003f04270 */
[----:B------:R-:W-:Y:S01]  /*1910*/  BSSY B0, `(.L_x_1566) ;  /* 0x000000e000007945 */ /* 0x000fe20003800000 */
[----:B------:R-:W-:-:S11]  /*1920*/  VIADD R3, R7, 0xffffffff ;  /* 0xffffffff07037836 */ /* 0x000fd60000000000 */
        /* <DEDUP_REMOVED lines=8> */
.L_x_1567:
[----:B------:R-:W-:-:S13]  /*19b0*/  ISETP.NE.AND P0, PT, R13, 0x1, PT ;  /* 0x000000010d00780c */ /* 0x000fda0003f05270 */
[----:B------:R-:W0:Y:S02]  /*19c0*/  @P0 LDC.64 R4, c[0x0][0x9e8] ;  /* 0x00027a00ff040b82 */ /* 0x000e240000000a00 */
[----:B0-----:R-:W-:-:S05]  /*19d0*/  @P0 IMAD.HI.U32 R4, R3, R4, RZ ;  /* 0x0000000403040227 */ /* 0x001fca00078e00ff */
[----:B------:R-:W-:-:S07]  /*19e0*/  @P0 SHF.R.U32.HI R3, RZ, R5, R4 ;  /* 0x00000005ff030219 */ /* 0x000fce0000011604 */
.L_x_1568:
[----:B------:R-:W-:Y:S05]  /*19f0*/  BSYNC B0 ;  /* 0x0000000000007941 */ /* 0x000fea0003800000 */
.L_x_1566:
[----:B------:R-:W-:-:S05]  /*1a00*/  IMAD R3, R3, R13, R13 ;  /* 0x0000000d03037224 */ /* 0x000fca00078e020d */
[----:B------:R-:W-:-:S07]  /*1a10*/  VIMNMX R0, R0, R3, PT ;  /* 0x0000000300007248 */ /* 0x000fce0003fe0100 */
.L_x_1565:
[----:B------:R-:W0:Y:S01]  /*1a20*/  @P1 LDC R3, c[0x0][0x44c] ;  /* 0x00011300ff031b82 */ /* 0x000e220000000800 */
[----:B------:R-:W-:Y:S01]  /*1a30*/  IMAD.IADD R88, R171, 0x1, -R170 ;  /* 0x00000001ab587824 */ /* 0x000fe200078e0aaa */
[----:B------:R-:W-:-:S06]  /*1a40*/  ULDC UR4, c[0x0][0x9dc] ;  /* 0x0002770000047ab9 */ /* 0x000fcc0000000800 */
[----:B------:R-:W1:Y:S01]  /*1a50*/  @P1 LDC R5, c[0x0][0x450] ;  /* 0x00011400ff051b82 */ /* 0x000e620000000800 */
[----:B0-----:R-:W-:-:S04]  /*1a60*/  @P1 IMAD.HI.U32 R4, R178, R3, RZ ;  /* 0x00000003b2041227 */ /* 0x001fc800078e00ff */
[----:B------:R-:W-:Y:S01]  /*1a70*/  IMAD.MOV.U32 R3, RZ, RZ, R178 ;  /* 0x000000ffff037224 */ /* 0x000fe200078e00b2 */
[----:B-1----:R-:W-:-:S05]  /*1a80*/  @P1 SHF.R.U32.HI R3, RZ, R5, R4 ;  /* 0x00000005ff031219 */ /* 0x002fca0000011604 */
[----:B------:R-:W-:-:S04]  /*1a90*/  IMAD.IADD R3, R88, 0x1, R3 ;  /* 0x0000000158037824 */ /* 0x000fc800078e0203 */
[----:B------:R-:W-:Y:S01]  /*1aa0*/  VIADD R4, R3, -UR4 ;  /* 0x8000000403047c36 */ /* 0x000fe20008000000 */
[----:B------:R-:W-:Y:S06]  /*1ab0*/  @!P2 BRA `(.L_x_1569) ;  /* 0x000000000044a947 */ /* 0x000fec0003800000 */
[----:B------:R-:W-:Y:S01]  /*1ac0*/  ISETP.GT.AND P0, PT, R3, -0x1, PT ;  /* 0xffffffff0300780c */ /* 0x000fe20003f04270 */
[----:B------:R-:W-:-:S12]  /*1ad0*/  BSSY B0, `(.L_x_1570) ;  /* 0x000000d000007945 */ /* 0x000fd80003800000 */
        /* <DEDUP_REMOVED lines=8> */
.L_x_1571:
[----:B------:R-:W-:-:S13]  /*1b60*/  ISETP.NE.AND P0, PT, R13, 0x1, PT ;  /* 0x000000010d00780c */ /* 0x000fda0003f05270 */
[----:B------:R-:W0:Y:S02]  /*1b70*/  @P0 LDC.64 R6, c[0x0][0x9e8] ;  /* 0x00027a00ff060b82 */ /* 0x000e240000000a00 */
[----:B0-----:R-:W-:-:S05]  /*1b80*/  @P0 IMAD.HI.U32 R6, R3, R6, RZ ;  /* 0x0000000603060227 */ /* 0x001fca00078e00ff */
[----:B------:R-:W-:-:S07]  /*1b90*/  @P0 SHF.R.U32.HI R3, RZ, R7, R6 ;  /* 0x00000007ff030219 */ /* 0x000fce0000011606 */
.L_x_1572:
[----:B------:R-:W-:Y:S05]  /*1ba0*/  BSYNC B0 ;  /* 0x0000000000007941 */ /* 0x000fea0003800000 */
.L_x_1570:
[----:B------:R-:W-:-:S05]  /*1bb0*/  IMAD R3, R3, R13, RZ ;  /* 0x0000000d03037224 */ /* 0x000fca00078e02ff */
[----:B------:R-:W-:-:S07]  /*1bc0*/  VIMNMX R4, R4, R3, !PT ;  /* 0x0000000304047248 */ /* 0x000fce0007fe0100 */
.L_x_1569:
[----:B------:R-:W-:Y:S01]  /*1bd0*/  VIADD R0, R0, 0x7f ;  /* 0x0000007f00007836 */ /* 0x000fe20000000000 */
[----:B------:R-:W-:-:S04]  /*1be0*/  SHF.R.S32.HI R5, RZ, 0x1f, R4 ;  /* 0x0000001fff057819 */ /* 0x000fc80000011404 */
[----:B------:R-:W-:Y:S02]  /*1bf0*/  SHF.R.S32.HI R3, RZ, 0x1f, R0 ;  /* 0x0000001fff037819 */ /* 0x000fe40000011400 */
[----:B------:R-:W-:Y:S02]  /*1c00*/  LEA.HI R5, R5, R4, RZ, 0x7 ;  /* 0x0000000405057211 */ /* 0x000fe400078f38ff */
[----:B------:R-:W-:Y:S02]  /*1c10*/  LEA.HI R3, R3, R0, RZ, 0x7 ;  /* 0x0000000003037211 */ /* 0x000fe400078f38ff */
[----:B------:R-:W-:Y:S02]  /*1c20*/  SHF.R.S32.HI R5, RZ, 0x7, R5 ;  /* 0x00000007ff057819 */ /* 0x000fe40000011405 */
[----:B------:R-:W-:Y:S02]  /*1c30*/  SHF.R.S32.HI R0, RZ, 0x7, R3 ;  /* 0x00000007ff007819 */ /* 0x000fe40000011403 */
[----:B------:R-:W-:-:S02]  /*1c40*/  VIMNMX R5, RZ, R5, !PT ;  /* 0x00000005ff057248 */ /* 0x000fc40007fe0100 */
[----:B------:R-:W-:-:S03]  /*1c50*/  VIMNMX R0, R25, R0, PT ;  /* 0x0000000019007248 */ /* 0x000fc60003fe0100 */
[--C-:B------:R-:W-:Y:S02]  /*1c60*/  IMAD R5, R5, 0x80, -R11.reuse ;  /* 0x0000008005057824 */ /* 0x100fe400078e0a0b */
[----:B------:R-:W-:-:S03]  /*1c70*/  IMAD R3, R0, 0x80, -R11 ;  /* 0x0000008000037824 */ /* 0x000fc600078e0a0b */
[----:B------:R-:W-:Y:S02]  /*1c80*/  VIMNMX R5, RZ, R5, !PT ;  /* 0x00000005ff057248 */ /* 0x000fe40007fe0100 */
[----:B------:R-:W-:Y:S02]  /*1c90*/  VIMNMX R0, R3, R2, PT ;  /* 0x0000000203007248 */ /* 0x000fe40003fe0100 */
[----:B------:R-:W-:Y:S02]  /*1ca0*/  SHF.R.U32.HI R27, RZ, 0x7, R5 ;  /* 0x00000007ff1b7819 */ /* 0x000fe40000011605 */
[----:B------:R-:W-:-:S03]  /*1cb0*/  ISETP.GT.AND P0, PT, R0, R5, PT ;  /* 0x000000050000720c */ /* 0x000fc60003f04270 */
[----:B------:R-:W-:-:S10]  /*1cc0*/  IMAD.MOV.U32 R26, RZ, RZ, R27 ;  /* 0x000000ffff1a7224 */ /* 0x000fd400078e001b */
[----:B------:R-:W-:-:S05]  /*1cd0*/  @P0 VIADD R0, R0, 0x7f ;  /* 0x0000007f00000836 */ /* 0x000fca0000000000 */
[----:B------:R-:W-:-:S04]  /*1ce0*/  @P0 SHF.R.S32.HI R3, RZ, 0x1f, R0 ;  /* 0x0000001fff030819 */ /* 0x000fc80000011400 */
[----:B------:R-:W-:-:S04]  /*1cf0*/  @P0 LEA.HI R3, R3, R0, RZ, 0x7 ;  /* 0x0000000003030211 */ /* 0x000fc800078f38ff */
[----:B------:R-:W-:Y:S02]  /*1d00*/  @P0 SHF.R.S32.HI R26, RZ, 0x7, R3 ;  /* 0x00000007ff1a0819 */ /* 0x000fe40000011403 */
[----:B------:R-:W-:Y:S02]  /*1d10*/  PLOP3.LUT P0, PT, PT, PT, PT, 0x80, 0x0 ;  /* 0x000000000000781c */ /* 0x000fe40003f0f070 */
[----:B------:R-:W-:-:S13]  /*1d20*/  ISETP.GT.AND P1, PT, R26, R27, PT ;  /* 0x0000001b1a00720c */ /* 0x000fda0003f24270 */
[----:B------:R-:W-:Y:S05]  /*1d30*/  @!P1 BRA `(.L_x_1573) ;  /* 0x0000007c004c9947 */ /* 0x000fea0003800000 */
        /* <DEDUP_REMOVED lines=19> */
[----:B-1---5:R-:W-:Y:S05]  /*1e70*/  CALL.ABS.NOINC R14 ;  /* 0x000000000e007343 */ /* 0x022fea0003c00000 */
.L_x_1575:
[----:B------:R-:W-:Y:S05]  /*1e80*/  BSYNC B6 ;  /* 0x0000000000067941 */ /* 0x000fea0003800000 */
.L_x_1574:
        /* <DEDUP_REMOVED lines=20> */
.L_x_1577:
[----:B------:R-:W-:Y:S05]  /*1fd0*/  BSYNC B6 ;  /* 0x0000000000067941 */ /* 0x000fea0003800000 */
.L_x_1576:
[----:B------:R-:W-:Y:S01]  /*1fe0*/  ULDC.64 UR4, c[0x0][0x9f8] ;  /* 0x00027e0000047ab9 */ /* 0x000fe20000000a00 */
[----:B------:R-:W-:Y:S01]  /*1ff0*/  IMAD.MOV.U32 R83, RZ, RZ, R23 ;  /* 0x000000ffff537224 */ /* 0x000fe200078e0017 */
[----:B------:R-:W-:Y:S01]  /*2000*/  ISETP.NE.U32.AND P0, PT, RZ, UR4, PT ;  /* 0x00000004ff007c0c */ /* 0x000fe2000bf05070 */
[----:B------:R-:W0:Y:S01]  /*2010*/  S2R R20, SR_TID.X ;  /* 0x0000000000147919 */ /* 0x000e220000002100 */
[----:B------:R-:W-:Y:S01]  /*2020*/  VIADD R82, R18, 0x20 ;  /* 0x0000002012527836 */ /* 0x000fe20000000000 */
[----:B------:R-:W1:Y:S01]  /*2030*/  LDC R65, c[0x0][0x3f4] ;  /* 0x0000fd00ff417b82 */ /* 0x000e620000000800 */
[----:B------:R-:W-:-:S07]  /*2040*/  ISETP.NE.AND.EX P0, PT, RZ, UR5, PT, P0 ;  /* 0x00000005ff007c0c */ /* 0x000fce000bf05300 */
[----:B------:R-:W2:Y:S08]  /*2050*/  LDC.64 R6, c[0x0][0x408] ;  /* 0x00010200ff067b82 */ /* 0x000eb00000000a00 */
[----:B------:R-:W3:Y:S01]  /*2060*/  @P0 LDC.64 R4, c[0x0][0x9f8] ;  /* 0x00027e00ff040b82 */ /* 0x000ee20000000a00 */
[----:B0-----:R-:W-:-:S04]  /*2070*/  SHF.R.U32.HI R30, RZ, 0x7, R20 ;  /* 0x00000007ff1e7819 */ /* 0x001fc80000011614 */
[----:B------:R-:W-:Y:S01]  /*2080*/  ISETP.NE.AND P6, PT, R30, 0x1, PT ;  /* 0x000000011e00780c */ /* 0x000fe20003fc5270 */
[----:B---3--:R-:W-:-:S05]  /*2090*/  @P0 IMAD.WIDE R4, R23, 0x4, R4 ;  /* 0x0000000417040825 */ /* 0x008fca00078e0204 */
[----:B------:R0:W3:Y:S01]  /*20a0*/  @P0 LDG.E R83, desc[UR38][R4.64] ;  /* 0x0000002604530981 */ /* 0x0000e2000c1e1900 */
[----:B------:R-:W-:-:S06]  /*20b0*/  VIADD R81, R18, 0x40 ;  /* 0x0000004012517836 */ /* 0x000fcc0000000000 */
[----:B------:R-:W-:Y:S05]  /*20c0*/  @!P6 WARPSYNC.ALL ;  /* 0x000000000000e948 */ /* 0x000fea0003800000 */
[----:B------:R-:W-:Y:S01]  /*20d0*/  ULDC UR5, c[0x0][0x2f4] ;  /* 0x0000bd0000057ab9 */ /* 0x000fe20000000800 */
[----:B------:R-:W-:Y:S01]  /*20e0*/  ULDC UR4, c[0x0][0x320] ;  /* 0x0000c80000047ab9 */ /* 0x000fe20000000800 */
[----:B------:R-:W-:Y:S01]  /*20f0*/  ISETP.GE.AND P1, PT, R82, UR5, PT ;  /* 0x0000000552007c0c */ /* 0x000fe2000bf26270 */
[----:B0-----:R-:W0:Y:S01]  /*2100*/  LDC.64 R4, c[0x0][0x3f8] ;  /* 0x0000fe00ff047b82 */ /* 0x001e220000000a00 */
[----:B------:R-:W-:Y:S01]  /*2110*/  ISETP.GE.AND P0, PT, R18, UR5, PT ;  /* 0x0000000512007c0c */ /* 0x000fe2000bf06270 */
[----:B------:R-:W-:Y:S01]  /*2120*/  IMAD.IADD R80, R29, 0x1, R28 ;  /* 0x000000011d507824 */ /* 0x000fe200078e021c */
[----:B------:R-:W-:Y:S01]  /*2130*/  SEL R3, RZ, 0xffffffff, P1 ;  /* 0xffffffffff037807 */ /* 0x000fe20000800000 */
[----:B--2---:R-:W-:Y:S01]  /*2140*/  IMAD.SHL.U32 R71, R6, 0x80, RZ ;  /* 0x0000008006477824 */ /* 0x004fe200078e00ff */
[----:B------:R-:W-:Y:S01]  /*2150*/  SEL R0, RZ, 0x1, P0 ;  /* 0x00000001ff007807 */ /* 0x000fe20000000000 */
[----:B------:R-:W-:Y:S01]  /*2160*/  IMAD R67, R208, 0x80, R176 ;  /* 0x00000080d0437824 */ /* 0x000fe200078e02b0 */
[----:B------:R-:W-:Y:S01]  /*2170*/  ISETP.GE.AND P0, PT, R82, UR4, PT ;  /* 0x0000000452007c0c */ /* 0x000fe2000bf06270 */
[----:B------:R-:W-:Y:S01]  /*2180*/  IMAD.SHL.U32 R3, R3, 0x2, RZ ;  /* 0x0000000203037824 */ /* 0x000fe200078e00ff */
[----:B------:R-:W-:Y:S01]  /*2190*/  ISETP.GE.AND P1, PT, R18, UR4, PT ;  /* 0x0000000412007c0c */ /* 0x000fe2000bf26270 */
[----:B------:R-:W-:Y:S01]  /*21a0*/  VIADD R66, R30, 0x8 ;  /* 0x000000081e427836 */ /* 0x000fe20000000000 */
[----:B------:R-:W-:-:S02]  /*21b0*/  ISETP.GE.AND P2, PT, R177, UR5, PT ;  /* 0x00000005b1007c0c */ /* 0x000fc4000bf46270 */
[----:B------:R-:W-:Y:S02]  /*21c0*/  LOP3.LUT R0, R3, 0x2, R0, 0xe2, !PT ;  /* 0x0000000203007812 */ /* 0x000fe400078ee200 */
[----:B------:R-:W-:Y:S02]  /*21d0*/  SEL R3, RZ, 0xffffffff, P0 ;  /* 0xffffffffff037807 */ /* 0x000fe40000000000 */
[----:B------:R-:W-:Y:S02]  /*21e0*/  ISETP.GE.AND P0, PT, R81, UR5, PT ;  /* 0x0000000551007c0c */ /* 0x000fe4000bf06270 */
[----:B------:R-:W-:Y:S01]  /*21f0*/  SEL R9, RZ, 0x1, P1 ;  /* 0x00000001ff097807 */ /* 0x000fe20000800000 */
[----:B------:R-:W-:Y:S01]  /*2200*/  IMAD.SHL.U32 R10, R3, 0x2, RZ ;  /* 0x00000002030a7824 */ /* 0x000fe200078e00ff */
[----:B------:R-:W-:Y:S02]  /*2210*/  SEL R8, RZ, 0x8, P2 ;  /* 0x00000008ff087807 */ /* 0x000fe40001000000 */
[----:B------:R-:W-:Y:S01]  /*2220*/  SEL R3, RZ, 0x4, P0 ;  /* 0x00000004ff037807 */ /* 0x000fe20000000000 */
[----:B0-----:R-:W-:Y:S01]  /*2230*/  IMAD.SHL.U32 R69, R4, 0x80, RZ ;  /* 0x0000008004457824 */ /* 0x001fe200078e00ff */
[----:B------:R-:W-:-:S02]  /*2240*/  ISETP.GE.AND P0, PT, R81, UR4, PT ;  /* 0x0000000451007c0c */ /* 0x000fc4000bf06270 */
[----:B------:R-:W-:Y:S02]  /*2250*/  ISETP.GE.AND P1, PT, R185, UR5, PT ;  /* 0x00000005b9007c0c */ /* 0x000fe4000bf26270 */
[----:B------:R-:W-:Y:S02]  /*2260*/  LOP3.LUT R0, R8, R0, R3, 0xfe, !PT ;  /* 0x0000000008007212 */ /* 0x000fe400078efe03 */
[----:B------:R-:W-:Y:S02]  /*2270*/  SEL R8, RZ, 0x4, P0 ;  /* 0x00000004ff087807 */ /* 0x000fe40000000000 */
[----:B------:R-:W-:Y:S02]  /*2280*/  SEL R3, RZ, 0x10, P1 ;  /* 0x00000010ff037807 */ /* 0x000fe40000800000 */
[----:B-1----:R-:W-:Y:S02]  /*2290*/  ISETP.GE.AND P0, PT, R18, R65, PT ;  /* 0x000000411200720c */ /* 0x002fe40003f06270 */
[----:B------:R-:W-:-:S02]  /*22a0*/  SHF.R.S32.HI R11, RZ, 0x1f, R176 ;  /* 0x0000001fff0b7819 */ /* 0x000fc400000114b0 */
[----:B------:R-:W-:Y:S02]  /*22b0*/  LOP3.LUT R54, R0, R3, RZ, 0xfc, !PT ;  /* 0x0000000300367212 */ /* 0x000fe400078efcff */
[-C--:B------:R-:W-:Y:S02]  /*22c0*/  ISETP.GE.AND P3, PT, R81, R65.reuse, PT ;  /* 0x000000415100720c */ /* 0x080fe40003f66270 */
[----:B------:R-:W-:Y:S02]  /*22d0*/  SEL R3, R65, RZ, P0 ;  /* 0x000000ff41037207 */ /* 0x000fe40000000000 */
[----:B------:R-:W-:Y:S01]  /*22e0*/  LOP3.LUT R9, R10, 0x2, R9, 0xe2, !PT ;  /* 0x000000020a097812 */ /* 0x000fe200078ee209 */
[----:B------:R-:W-:Y:S01]  /*22f0*/  IMAD R10, R11, R6, RZ ;  /* 0x000000060b0a7224 */ /* 0x000fe200078e02ff */
[----:B------:R-:W-:Y:S01]  /*2300*/  ISETP.GE.AND P4, PT, R82, R65, PT ;  /* 0x000000415200720c */ /* 0x000fe20003f86270 */
[----:B------:R-:W-:Y:S01]  /*2310*/  IMAD.IADD R3, R18, 0x1, R3 ;  /* 0x0000000112037824 */ /* 0x000fe200078e0203 */
[----:B------:R-:W-:Y:S01]  /*2320*/  SEL R0, R65, RZ, P3 ;  /* 0x000000ff41007207 */ /* 0x000fe20001800000 */
[----:B------:R-:W-:Y:S01]  /*2330*/  IMAD R11, R11, R4, RZ ;  /* 0x000000040b0b7224 */ /* 0x000fe200078e02ff */
[----:B------:R-:W-:Y:S01]  /*2340*/  LOP3.LUT R79, R9, R8, RZ, 0xfc, !PT ;  /* 0x00000008094f7212 */ /* 0x000fe200078efcff */
[C---:B------:R-:W-:Y:S01]  /*2350*/  IMAD R13, R176.reuse, R7, R10 ;  /* 0x00000007b00d7224 */ /* 0x040fe200078e020a */
[----:B------:R-:W-:Y:S01]  /*2360*/  SHF.R.S32.HI R19, RZ, 0x1f, R18 ;  /* 0x0000001fff137819 */ /* 0x000fe20000011412 */
[----:B------:R-:W-:Y:S01]  /*2370*/  IMAD.IADD R10, R81, 0x1, R0 ;  /* 0x00000001510a7824 */ /* 0x000fe200078e0200 */
[----:B------:R-:W-:Y:S01]  /*2380*/  SHF.R.S32.HI R175, RZ, 0x1f, R174 ;  /* 0x0000001fffaf7819 */ /* 0x000fe200000114ae */
[C---:B------:R-:W-:Y:S01]  /*2390*/  IMAD R11, R176.reuse, R5, R11 ;  /* 0x00000005b00b7224 */ /* 0x040fe200078e020b */
[----:B------:R-:W-:Y:S01]  /*23a0*/  SEL R9, R65, RZ, P4 ;  /* 0x000000ff41097207 */ /* 0x000fe20002000000 */
[----:B------:R-:W-:Y:S01]  /*23b0*/  IMAD.WIDE.U32 R50, R176, R4, R18 ;  /* 0x00000004b0327225 */ /* 0x000fe200078e0012 */
[----:B------:R-:W-:-:S02]  /*23c0*/  SHF.R.S32.HI R0, RZ, 0x1f, R3 ;  /* 0x0000001fff007819 */ /* 0x000fc40000011403 */
[----:B------:R-:W-:Y:S01]  /*23d0*/  ISETP.GE.AND P2, PT, R186, UR5, PT ;  /* 0x00000005ba007c0c */ /* 0x000fe2000bf46270 */
[----:B------:R-:W-:Y:S01]  /*23e0*/  IMAD.WIDE.U32 R52, R176, R4, R174 ;  /* 0x00000004b0347225 */ /* 0x000fe200078e00ae */
[CC--:B------:R-:W-:Y:S02]  /*23f0*/  LEA.HI R78, R0.reuse, R3.reuse, RZ, 0x4 ;  /* 0x00000003004e7211 */ /* 0x0c0fe400078f20ff */
[----:B------:R-:W-:Y:S01]  /*2400*/  LEA.HI R0, R0, R3, RZ, 0x6 ;  /* 0x0000000300007211 */ /* 0x000fe200078f30ff */
[----:B------:R-:W-:Y:S01]  /*2410*/  IMAD.IADD R9, R82, 0x1, R9 ;  /* 0x0000000152097824 */ /* 0x000fe200078e0209 */
[----:B------:R-:W-:Y:S01]  /*2420*/  LOP3.LUT R3, R181, 0x30, R78, 0xf8, !PT ;  /* 0x00000030b5037812 */ /* 0x000fe200078ef84e */
[----:B------:R-:W-:Y:S01]  /*2430*/  IMAD.IADD R51, R51, 0x1, R11 ;  /* 0x0000000133337824 */ /* 0x000fe200078e020b */
[----:B------:R-:W-:Y:S01]  /*2440*/  ISETP.GE.AND P1, PT, R177, UR4, PT ;  /* 0x00000004b1007c0c */ /* 0x000fe2000bf26270 */
[----:B------:R-:W-:Y:S01]  /*2450*/  IMAD.IADD R53, R11, 0x1, R53 ;  /* 0x000000010b357824 */ /* 0x000fe200078e0235 */
[----:B------:R-:W-:Y:S01]  /*2460*/  SHF.R.S32.HI R8, RZ, 0x1f, R9 ;  /* 0x0000001fff087819 */ /* 0x000fe20000011409 */
[----:B------:R-:W-:Y:S01]  /*2470*/  IMAD.WIDE.U32 R20, R176, R6, R18 ;  /* 0x00000006b0147225 */ /* 0x000fe200078e0012 */
[----:B------:R-:W-:-:S02]  /*2480*/  SHF.R.S32.HI R11, RZ, 0x1f, R10 ;  /* 0x0000001fff0b7819 */ /* 0x000fc4000001140a */
[-C--:B------:R-:W-:Y:S01]  /*2490*/  LEA.HI R77, R8, R9.reuse, RZ, 0x4 ;  /* 0x00000009084d7211 */ /* 0x080fe200078f20ff */
[----:B------:R-:W-:Y:S01]  /*24a0*/  IMAD.WIDE.U32 R48, R176, R6, R174 ;  /* 0x00000006b0307225 */ /* 0x000fe200078e00ae */
[-C--:B------:R-:W-:Y:S02]  /*24b0*/  LEA.HI R76, R11, R10.reuse, RZ, 0x4 ;  /* 0x0000000a0b4c7211 */ /* 0x080fe400078f20ff */
[----:B------:R-:W-:Y:S01]  /*24c0*/  LEA.HI R8, R8, R9, RZ, 0x6 ;  /* 0x0000000908087211 */ /* 0x000fe200078f30ff */
[----:B------:R-:W-:Y:S01]  /*24d0*/  IMAD.IADD R21, R21, 0x1, R13 ;  /* 0x0000000115157824 */ /* 0x000fe200078e020d */
[----:B------:R-:W-:Y:S01]  /*24e0*/  LEA.HI R10, R11, R10, RZ, 0x6 ;  /* 0x0000000a0b0a7211 */ /* 0x000fe200078f30ff */
[----:B------:R-:W-:Y:S01]  /*24f0*/  IMAD.IADD R49, R13, 0x1, R49 ;  /* 0x000000010d317824 */ /* 0x000fe200078e0231 */
[----:B-----5:R-:W-:Y:S01]  /*2500*/  SHF.R.S32.HI R13, RZ, 0x1f, R24 ;  /* 0x0000001fff0d7819 */ /* 0x020fe20000011418 */
[----:B------:R-:W-:Y:S01]  /*2510*/  IMAD.SHL.U32 R0, R0, 0x80, RZ ;  /* 0x0000008000007824 */ /* 0x000fe200078e00ff */
[----:B------:R-:W-:Y:S01]  /*2520*/  LOP3.LUT R3, R3, R182, RZ, 0x3c, !PT ;  /* 0x000000b603037212 */ /* 0x000fe200078e3cff */
[----:B------:R-:W-:Y:S01]  /*2530*/  IMAD.SHL.U32 R8, R8, 0x80, RZ ;  /* 0x0000008008087824 */ /* 0x000fe200078e00ff */
[----:B------:R-:W-:Y:S01]  /*2540*/  LOP3.LUT R9, R181, 0x30, R77, 0xf8, !PT ;  /* 0x00000030b5097812 */ /* 0x000fe200078ef84d */
[----:B------:R-:W-:Y:S01]  /*2550*/  IMAD.SHL.U32 R10, R10, 0x80, RZ ;  /* 0x000000800a0a7824 */ /* 0x000fe200078e00ff */
[----:B------:R-:W-:Y:S01]  /*2560*/  LOP3.LUT R0, R0, 0xffffe000, RZ, 0xc0, !PT ;  /* 0xffffe00000007812 */ /* 0x000fe200078ec0ff */
[----:B------:R-:W-:Y:S01]  /*2570*/  IMAD R12, R13, R6, RZ ;  /* 0x000000060d0c7224 */ /* 0x000fe200078e02ff */
[----:B------:R-:W-:Y:S01]  /*2580*/  LOP3.LUT R11, R181, 0x30, R76, 0xf8, !PT ;  /* 0x00000030b50b7812 */ /* 0x000fe200078ef84c */
[----:B------:R-:W-:Y:S01]  /*2590*/  IMAD R13, R13, R4, RZ ;  /* 0x000000040d0d7224 */ /* 0x000fe200078e02ff */
[----:B------:R-:W-:Y:S01]  /*25a0*/  SEL R57, RZ, 0x20, P2 ;  /* 0x00000020ff397807 */ /* 0x000fe20001000000 */
[----:B------:R-:W-:Y:S01]  /*25b0*/  IMAD.WIDE.U32 R20, R24, R6, R20 ;  /* 0x0000000618147225 */ /* 0x000fe200078e0014 */
[----:B------:R-:W-:-:S02]  /*25c0*/  IADD3 R75, R3, R0, R183 ;  /* 0x00000000034b7210 */ /* 0x000fc40007ffe0b7 */
[----:B------:R-:W-:Y:S01]  /*25d0*/  SEL R0, RZ, 0x8, P1 ;  /* 0x00000008ff007807 */ /* 0x000fe20000800000 */
[----:B------:R-:W-:Y:S01]  /*25e0*/  IMAD R3, R24, R7, R12 ;  /* 0x0000000718037224 */ /* 0x000fe200078e020c */
[----:B------:R-:W-:Y:S01]  /*25f0*/  LOP3.LUT R8, R8, 0xffffe000, RZ, 0xc0, !PT ;  /* 0xffffe00008087812 */ /* 0x000fe200078ec0ff */
[----:B------:R-:W-:Y:S01]  /*2600*/  IMAD.WIDE.U32 R48, R24, R6, R48 ;  /* 0x0000000618307225 */ /* 0x000fe200078e0030 */
[-C--:B------:R-:W-:Y:S02]  /*2610*/  LOP3.LUT R9, R9, R182.reuse, RZ, 0x3c, !PT ;  /* 0x000000b609097212 */ /* 0x080fe400078e3cff */
[----:B------:R-:W-:Y:S01]  /*2620*/  LOP3.LUT R10, R10, 0xffffe000, RZ, 0xc0, !PT ;  /* 0xffffe0000a0a7812 */ /* 0x000fe200078ec0ff */
[C---:B------:R-:W-:Y:S01]  /*2630*/  IMAD R13, R24.reuse, R5, R13 ;  /* 0x00000005180d7224 */ /* 0x040fe200078e020d */
[----:B------:R-:W-:Y:S01]  /*2640*/  LOP3.LUT R11, R11, R182, RZ, 0x3c, !PT ;  /* 0x000000b60b0b7212 */ /* 0x000fe200078e3cff */
[----:B------:R-:W-:Y:S01]  /*2650*/  IMAD.WIDE.U32 R50, R24, R4, R50 ;  /* 0x0000000418327225 */ /* 0x000fe200078e0032 */
[----:B------:R-:W-:-:S02]  /*2660*/  LOP3.LUT R57, R54, R57, RZ, 0xfc, !PT ;  /* 0x0000003936397212 */ /* 0x000fc400078efcff */
[----:B------:R-:W-:Y:S01]  /*2670*/  LOP3.LUT R55, R79, R0, RZ, 0xfc, !PT ;  /* 0x000000004f377212 */ /* 0x000fe200078efcff */
[----:B------:R-:W-:Y:S01]  /*2680*/  IMAD.WIDE.U32 R52, R24, R4, R52 ;  /* 0x0000000418347225 */ /* 0x000fe200078e0034 */
[----:B------:R-:W-:Y:S02]  /*2690*/  P2R R85, PR, RZ, 0x10 ;  /* 0x00000010ff557803 */ /* 0x000fe40000000000 */
[----:B------:R-:W-:Y:S01]  /*26a0*/  P2R R86, PR, RZ, 0x8 ;  /* 0x00000008ff567803 */ /* 0x000fe20000000000 */
[----:B------:R-:W-:Y:S01]  /*26b0*/  IMAD.IADD R63, R21, 0x1, R3 ;  /* 0x00000001153f7824 */ /* 0x000fe200078e0203 */
[----:B------:R-:W-:Y:S01]  /*26c0*/  IADD3 R74, R9, R8, R183 ;  /* 0x00000008094a7210 */ /* 0x000fe20007ffe0b7 */
[----:B------:R-:W-:Y:S01]  /*26d0*/  IMAD.IADD R62, R3, 0x1, R49 ;  /* 0x00000001033e7824 */ /* 0x000fe200078e0231 */
[----:B------:R-:W-:Y:S01]  /*26e0*/  IADD3 R73, R11, R10, R183 ;  /* 0x0000000a0b497210 */ /* 0x000fe20007ffe0b7 */
[----:B------:R-:W-:Y:S01]  /*26f0*/  IMAD.SHL.U32 R65, R65, 0x2, RZ ;  /* 0x0000000241417824 */ /* 0x000fe200078e00ff */
[----:B------:R-:W-:Y:S01]  /*2700*/  SHF.L.U64.HI R72, R6, 0x7, R7 ;  /* 0x0000000706487819 */ /* 0x000fe20000010207 */
[----:B------:R-:W-:Y:S01]  /*2710*/  IMAD.IADD R61, R51, 0x1, R13 ;  /* 0x00000001333d7824 */ /* 0x000fe200078e020d */
[----:B------:R-:W-:Y:S01]  /*2720*/  SHF.L.U64.HI R70, R4, 0x7, R5 ;  /* 0x0000000704467819 */ /* 0x000fe20000010205 */
[----:B------:R-:W-:Y:S01]  /*2730*/  IMAD.IADD R60, R13, 0x1, R53 ;  /* 0x000000010d3c7824 */ /* 0x000fe200078e0235 */
[----:B------:R-:W-:-:S02]  /*2740*/  SHF.R.S32.HI R68, RZ, 0x1f, R22 ;  /* 0x0000001fff447819 */ /* 0x000fc40000011416 */
[----:B------:R-:W-:Y:S02]  /*2750*/  LOP3.LUT R59, R78, 0xfffffff0, RZ, 0xc0, !PT ;  /* 0xfffffff04e3b7812 */ /* 0x000fe400078ec0ff */
[----:B------:R-:W-:Y:S02]  /*2760*/  LOP3.LUT R58, R77, 0xfffffff0, RZ, 0xc0, !PT ;  /* 0xfffffff04d3a7812 */ /* 0x000fe400078ec0ff */
[----:B------:R-:W-:Y:S02]  /*2770*/  LOP3.LUT R56, R76, 0xfffffff0, RZ, 0xc0, !PT ;  /* 0xfffffff04c387812 */ /* 0x000fe400078ec0ff */
[----:B------:R-:W-:Y:S02]  /*2780*/  LOP3.LUT R54, R54, 0x1, RZ, 0xc0, !PT ;  /* 0x0000000136367812 */ /* 0x000fe400078ec0ff */
[C---:B------:R-:W-:Y:S02]  /*2790*/  LOP3.LUT R3, R57.reuse, 0x2, RZ, 0xc0, !PT ;  /* 0x0000000239037812 */ /* 0x040fe400078ec0ff */
[----:B------:R-:W-:-:S02]  /*27a0*/  LOP3.LUT R0, R57, 0x4, RZ, 0xc0, !PT ;  /* 0x0000000439007812 */ /* 0x000fc400078ec0ff */
[----:B---3--:R-:W-:Y:S01]  /*27b0*/  SHF.R.S32.HI R64, RZ, 0x1f, R83 ;  /* 0x0000001fff407819 */ /* 0x008fe20000011453 */
[----:B------:R-:W-:Y:S06]  /*27c0*/  @!P6 BAR.SYNC.DEFER_BLOCKING 0x9, 0x100 ;  /* 0x024400000000eb1d */ /* 0x000fec0000010000 */
.L_x_1640:
[----:B0-----:R-:W0:Y:S01]  /*27d0*/  LDC R89, c[0x0][0x430] ;  /* 0x00010c00ff597b82 */ /* 0x001e220000000800 */
[----:B------:R-:W-:Y:S02]  /*27e0*/  VIADD R26, R26, 0xffffffff ;  /* 0xffffffff1a1a7836 */ /* 0x000fe40000000000 */
[----:B------:R-:W-:Y:S02]  /*27f0*/  IMAD.MOV.U32 R87, RZ, RZ, RZ ;  /* 0x000000ffff577224 */ /* 0x000fe400078e00ff */
[----:B------:R-:W-:-:S03]  /*2800*/  IMAD R5, R26, 0x80, R67 ;  /* 0x000000801a057824 */ /* 0x000fc600078e0243 */
[----:B------:R-:W1:Y:S01]  /*2810*/  LDC R98, c[0x0][0x3f4] ;  /* 0x0000fd00ff627b82 */ /* 0x000e620000000800 */
[----:B------:R-:W-:Y:S01]  /*2820*/  IMAD.IADD R12, R80, 0x1, R5 ;  /* 0x00000001500c7824 */ /* 0x000fe200078e0205 */
[----:B------:R-:W-:-:S03]  /*2830*/  ISETP.GE.AND P1, PT, R5, R2, PT ;  /* 0x000000020500720c */ /* 0x000fc60003f26270 */
[----:B------:R-:W-:Y:S01]  /*2840*/  IMAD.MOV.U32 R8, RZ, RZ, R12 ;  /* 0x000000ffff087224 */ /* 0x000fe200078e000c */
[----:B------:R-:W-:Y:S02]  /*2850*/  ISETP.GT.OR P1, PT, R67, 0x7f, P1 ;  /* 0x0000007f4300780c */ /* 0x000fe40000f24670 */
[----:B0-----:R-:W-:-:S11]  /*2860*/  ISETP.NE.AND P2, PT, R89, 0x1, PT ;  /* 0x000000015900780c */ /* 0x001fd60003f45270 */
[----:B------:R-:W0:Y:S08]  /*2870*/  @!P1 LDC.64 R6, c[0x0][0x428] ;  /* 0x00010a00ff069b82 */ /* 0x000e300000000a00 */
[----:B--2---:R-:W2:Y:S08]  /*2880*/  @!P1 LDC.64 R4, c[0x0][0x418] ;  /* 0x00010600ff049b82 */ /* 0x004eb00000000a00 */
[----:B------:R-:W3:Y:S08]  /*2890*/  @P2 LDC R9, c[0x0][0x434] ;  /* 0x00010d00ff092b82 */ /* 0x000ef00000000800 */
[----:B------:R-:W4:Y:S01]  /*28a0*/  @P2 LDC R10, c[0x0][0x438] ;  /* 0x00010e00ff0a2b82 */ /* 0x000f220000000800 */
[----:B---3--:R-:W-:-:S05]  /*28b0*/  @P2 IMAD.HI.U32 R9, R12, R9, RZ ;  /* 0x000000090c092227 */ /* 0x008fca00078e00ff */
[----:B----4-:R-:W-:Y:S01]  /*28c0*/  @P2 SHF.R.U32.HI R8, RZ, R10, R9 ;  /* 0x0000000aff082219 */ /* 0x010fe20000011609 */
[----:B0-----:R-:W-:-:S03]  /*28d0*/  @!P1 IMAD R10, R64, R6, RZ ;  /* 0x00000006400a9224 */ /* 0x001fc600078e02ff */
[----:B------:R-:W-:Y:S01]  /*28e0*/  @!P1 SHF.R.S32.HI R9, RZ, 0x1f, R8 ;  /* 0x0000001fff099819 */ /* 0x000fe20000011408 */
[C---:B------:R-:W-:Y:S02]  /*28f0*/  @!P1 IMAD R11, R83.reuse, R7, R10 ;  /* 0x00000007530b9224 */ /* 0x040fe400078e020a */
[----:B------:R-:W-:-:S04]  /*2900*/  @!P1 IMAD.WIDE.U32 R6, R83, R6, R8 ;  /* 0x0000000653069225 */ /* 0x000fc800078e0008 */
[----:B------:R-:W-:Y:S01]  /*2910*/  @!P1 IMAD.IADD R7, R7, 0x1, R11 ;  /* 0x0000000107079824 */ /* 0x000fe200078e020b */
[----:B--2---:R-:W-:-:S04]  /*2920*/  @!P1 LEA R4, P2, R6, R4, 0x2 ;  /* 0x0000000406049211 */ /* 0x004fc800078410ff */
[----:B------:R-:W-:-:S05]  /*2930*/  @!P1 LEA.HI.X R5, R6, R5, R7, 0x2, P2 ;  /* 0x0000000506059211 */ /* 0x000fca00010f1407 */
[----:B------:R0:W5:Y:S01]  /*2940*/  @!P1 LDG.E R87, desc[UR38][R4.64] ;  /* 0x0000002604579981 */ /* 0x000162000c1e1900 */
[----:B-1----:R-:W-:Y:S01]  /*2950*/  ISETP.GE.AND P1, PT, R98, 0x1, PT ;  /* 0x000000016200780c */ /* 0x002fe20003f26270 */
[----:B------:R-:W-:Y:S01]  /*2960*/  IMAD.MOV R6, RZ, RZ, -R8 ;  /* 0x000000ffff067224 */ /* 0x000fe200078e0a08 */
[----:B------:R-:W-:Y:S05]  /*2970*/  YIELD ;  /* 0x0000000000007946 */ /* 0x000fea0003800000 */
[C---:B------:R-:W-:Y:S01]  /*2980*/  IMAD R99, R17.reuse, 0x6000, R199 ;  /* 0x0000600011637824 */ /* 0x040fe200078e02c7 */
[----:B------:R-:W-:Y:S01]  /*2990*/  BSSY B0, `(.L_x_1578) ;  /* 0x000069d000007945 */ /* 0x000fe20003800000 */
[----:B------:R-:W-:Y:S01]  /*29a0*/  IMAD R7, R17, 0x6000, R200 ;  /* 0x0000600011077824 */ /* 0x000fe200078e02c8 */
[----:B------:R-:W-:Y:S01]  /*29b0*/  ISETP.GT.AND P3, PT, R26, R27, PT ;  /* 0x0000001b1a00720c */ /* 0x000fe20003f64270 */
[----:B------:R-:W-:-:S02]  /*29c0*/  IMAD R89, R89, R6, R12 ;  /* 0x0000000659597224 */ /* 0x000fc400078e020c */
[C---:B------:R-:W-:Y:S02]  /*29d0*/  IMAD.IADD R99, R16.reuse, 0x1, R99 ;  /* 0x0000000110637824 */ /* 0x040fe400078e0263 */
[----:B------:R-:W-:Y:S01]  /*29e0*/  IMAD.IADD R96, R16, 0x1, R7 ;  /* 0x0000000110607824 */ /* 0x000fe200078e0207 */
[----:B0-----:R-:W-:Y:S07]  /*29f0*/  @!P1 BRA `(.L_x_1579) ;  /* 0x0000006400409947 */ /* 0x001fee0003800000 */
[----:B------:R-:W-:Y:S01]  /*2a00*/  SHF.R.S32.HI R90, RZ, 0x1f, R89 ;  /* 0x0000001fff5a7819 */ /* 0x000fe20000011459 */
[----:B------:R-:W-:Y:S01]  /*2a10*/  ULDC.64 UR4, c[0x0][0x300] ;  /* 0x0000c00000047ab9 */ /* 0x000fe20000000a00 */
[----:B-----5:R-:W-:Y:S01]  /*2a20*/  SHF.R.S32.HI R91, RZ, 0x1f, R87 ;  /* 0x0000001fff5b7819 */ /* 0x020fe20000011457 */
[C---:B------:R-:W-:Y:S01]  /*2a30*/  IMAD.WIDE.U32 R4, R89.reuse, UR4, RZ ;  /* 0x0000000459047c25 */ /* 0x040fe2000f8e00ff */
        /* <DEDUP_REMOVED lines=8> */
[----:B------:R-:W-:Y:S02]  /*2ac0*/  IMAD.IADD R5, R5, 0x1, R7 ;  /* 0x0000000105057824 */ /* 0x000fe400078e0207 */
[C---:B------:R-:W-:Y:S01]  /*2ad0*/  IMAD R7, R87.reuse, UR5, R6 ;  /* 0x0000000557077c24 */ /* 0x040fe2000f8e0206 */
[----:B------:R-:W-:Y:S01]  /*2ae0*/  SHF.R.S32.HI R6, RZ, 0x1f, R26 ;  /* 0x0000001fff067819 */ /* 0x000fe2000001141a */
[----:B------:R-:W-:Y:S01]  /*2af0*/  IMAD.WIDE.U32 R4, R87, UR4, R4 ;  /* 0x0000000457047c25 */ /* 0x000fe2000f8e0004 */
[----:B------:R-:W-:-:S03]  /*2b00*/  ULDC.64 UR4, c[0x0][0x308] ;  /* 0x0000c20000047ab9 */ /* 0x000fc60000000a00 */
[----:B------:R-:W-:Y:S02]  /*2b10*/  IMAD.IADD R5, R5, 0x1, R7 ;  /* 0x0000000105057824 */ /* 0x000fe400078e0207 */
[----:B------:R-:W-:Y:S02]  /*2b20*/  IMAD R7, R68, UR4, RZ ;  /* 0x0000000444077c24 */ /* 0x000fe4000f8e02ff */
[----:B------:R-:W-:-:S04]  /*2b30*/  IMAD.WIDE.U32 R4, R22, UR4, R4 ;  /* 0x0000000416047c25 */ /* 0x000fc8000f8e0004 */
[----:B------:R-:W-:Y:S01]  /*2b40*/  IMAD R7, R22, UR5, R7 ;  /* 0x0000000516077c24 */ /* 0x000fe2000f8e0207 */
[----:B------:R-:W-:Y:S01]  /*2b50*/  ULDC.64 UR4, c[0x0][0x2e8] ;  /* 0x0000ba0000047ab9 */ /* 0x000fe20000000a00 */
[----:B------:R-:W-:Y:S01]  /*2b60*/  IMAD R15, R6, R71, R10 ;  /* 0x00000047060f7224 */ /* 0x000fe200078e020a */
[----:B------:R-:W-:Y:S01]  /*2b70*/  IADD3 R101, P2, R4, UR4, RZ ;  /* 0x0000000404657c10 */ /* 0x000fe2000ff5e0ff */
[----:B------:R-:W-:Y:S02]  /*2b80*/  IMAD R92, R26, -0x80, R2 ;  /* 0xffffff801a5c7824 */ /* 0x000fe400078e0202 */
[----:B------:R-:W-:Y:S01]  /*2b90*/  IMAD R9, R6, R69, R8 ;  /* 0x0000004506097224 */ /* 0x000fe200078e0208 */
[----:B------:R-:W-:Y:S01]  /*2ba0*/  IADD3.X R97, R5, UR5, R7, P2, !PT ;  /* 0x0000000505617c10 */ /* 0x000fe200097fe407 */
[----:B------:R-:W-:Y:S01]  /*2bb0*/  IMAD.WIDE.U32 R12, R69, R26, RZ ;  /* 0x0000001a450c7225 */ /* 0x000fe200078e00ff */
[----:B------:R-:W-:-:S03]  /*2bc0*/  VIMNMX R92, R92, 0x80, PT ;  /* 0x000000805c5c7848 */ /* 0x000fc60003fe0100 */
[----:B------:R-:W-:-:S04]  /*2bd0*/  IMAD.WIDE.U32 R10, R71, R26, RZ ;  /* 0x0000001a470a7225 */ /* 0x000fc800078e00ff */
        /* <DEDUP_REMOVED lines=54> */
.L_x_1582:
[----:B------:R-:W-:Y:S05]  /*2f40*/  BSYNC B1 ;  /* 0x0000000000017941 */ /* 0x000fea0003800000 */
.L_x_1581:
[----:B------:R-:W-:Y:S01]  /*2f50*/  UISETP.NE.AND UP0, UPT, UR41, 0x3, UPT ;  /* 0x000000032900788c */ /* 0x000fe2000bf05270 */
[----:B-----5:R-:W-:Y:S02]  /*2f60*/  IMAD.MOV.U32 R100, RZ, RZ, R8 ;  /* 0x000000ffff647224 */ /* 0x020fe400078e0008 */
[----:B------:R-:W-:Y:S02]  /*2f70*/  IMAD.MOV.U32 R103, RZ, RZ, R30 ;  /* 0x000000ffff677224 */ /* 0x000fe400078e001e */
[----:B------:R-:W-:Y:S01]  /*2f80*/  IMAD.MOV.U32 R105, RZ, RZ, R34 ;  /* 0x000000ffff697224 */ /* 0x000fe200078e0022 */
[----:B------:R-:W-:Y:S01]  /*2f90*/  PLOP3.LUT P1, PT, PT, PT, UP0, 0x80, 0x0 ;  /* 0x000000000000781c */ /* 0x000fe20003f2f008 */
        /* <DEDUP_REMOVED lines=11> */
.L_x_1583:
[----:B------:R-:W-:Y:S01]  /*3050*/  IMAD R84, R17, 0x8, R16 ;  /* 0x0000000811547824 */ /* 0x000fe200078e0210 */
[----:B------:R-:W-:Y:S01]  /*3060*/  SHF.L.U32 R93, R173, 0x1f, RZ ;  /* 0x0000001fad5d7819 */ /* 0x000fe200000006ff */
[----:B------:R-:W-:Y:S03]  /*3070*/  BSSY B1, `(.L_x_1584) ;  /* 0x0000003000017945 */ /* 0x000fe60003800000 */
[----:B------:R-:W1:Y:S02]  /*3080*/  SYNCS.PHASECHK.TRANS64.TRYWAIT P4, [R84+URZ+0x22890], R93 ;  /* 0x0228905d540075a7 */ /* 0x000e64000808017f */
[----:B-1----:R-:W-:Y:S05]  /*3090*/  @!P4 BRA `(.L_x_1585) ;  /* 0x000002440010c947 */ /* 0x002fea0003800000 */
.L_x_1946:
[----:B------:R-:W-:Y:S05]  /*30a0*/  BSYNC B1 ;  /* 0x0000000000017941 */ /* 0x000fea0003800000 */
.L_x_1584:
[----:B------:R-:W-:-:S03]  /*30b0*/  UMOV UR4, 0xffffffff ;  /* 0xffffffff00047882 */ /* 0x000fc60000000000 */
[----:B------:R-:W-:Y:S05]  /*30c0*/  BRA.DIV UR4, `(.L_x_1586) ;  /* 0x0000024604187947 */ /* 0x000fea000b800000 */
[----:B------:R-:W2:Y:S04]  /*30d0*/  SHFL.IDX PT, R97, R97, RZ, 0x1e1f ;  /* 0x001e1fff61617589 */ /* 0x000ea800000e0000 */
[----:B------:R3:W4:Y:S02]  /*30e0*/  SHFL.IDX PT, R14, R101, RZ, 0x1e1f ;  /* 0x001e1fff650e7589 */ /* 0x00072400000e0000 */
.L_x_1950:
[----:B------:R-:W-:Y:S05]  /*30f0*/  @P2 BRA `(.L_x_1587) ;  /* 0x0000006000982947 */ /* 0x000fea0003800000 */
[----:B------:R-:W-:Y:S01]  /*3100*/  ISETP.NE.AND P2, PT, R54, RZ, PT ;  /* 0x000000ff3600720c */ /* 0x000fe20003f45270 */
[----:B------:R-:W-:-:S12]  /*3110*/  BSSY B1, `(.L_x_1588) ;  /* 0x0000071000017945 */ /* 0x000fd80003800000 */
[----:B------:R-:W-:Y:S05]  /*3120*/  @!P2 BRA `(.L_x_1589) ;  /* 0x0000000400bca947 */ /* 0x000fea0003800000 */
[----:B------:R1:W1:Y:S01]  /*3130*/  LDS.128 R4, [R99+0x16400] ;  /* 0x0164000063047984 */ /* 0x0002620000000c00 */
[----:B0---4-:R-:W-:Y:S01]  /*3140*/  IADD3 R10, P2, R18, R14, RZ ;  /* 0x0000000e120a7210 */ /* 0x011fe20007f5e0ff */
[----:B------:R-:W-:Y:S04]  /*3150*/  BSSY B2, `(.L_x_1590) ;  /* 0x000006b000027945 */ /* 0x000fe80003800000 */
[----:B--2---:R-:W-:Y:S01]  /*3160*/  IMAD.X R11, R97, 0x1, R19, P2 ;  /* 0x00000001610b7824 */ /* 0x004fe200010e0613 */
[----:B------:R-:W-:-:S13]  /*3170*/  ISETP.GE.AND P2, PT, R174, R98, PT ;  /* 0x00000062ae00720c */ /* 0x000fda0003f46270 */
[----:B------:R-:W-:Y:S05]  /*3180*/  @P2 BRA `(.L_x_1591) ;  /* 0x00000004009c2947 */ /* 0x000fea0003800000 */
[----:B------:R-:W-:Y:S01]  /*3190*/  SHF.R.U32.HI R13, RZ, 0x8, R47 ;  /* 0x00000008ff0d7819 */ /* 0x000fe2000001162f */
[----:B-1----:R-:W-:Y:S01]  /*31a0*/  IMAD.MOV.U32 R12, RZ, RZ, R4 ;  /* 0x000000ffff0c7224 */ /* 0x002fe200078e0004 */
[----:B------:R-:W-:Y:S02]  /*31b0*/  SHF.R.U32.HI R15, RZ, 0x8, R95 ;  /* 0x00000008ff0f7819 */ /* 0x000fe4000001165f */
[----:B---3--:R-:W-:Y:S01]  /*31c0*/  SHF.R.U32.HI R101, RZ, 0x10, R47 ;  /* 0x00000010ff657819 */ /* 0x008fe2000001162f */
[----:B------:R-:W-:Y:S01]  /*31d0*/  IMAD.SHL.U32 R13, R13, 0x100, RZ ;  /* 0x000001000d0d7824 */ /* 0x000fe200078e00ff */
[----:B------:R-:W-:Y:S01]  /*31e0*/  LOP3.LUT R46, R47, 0xff0000ff, RZ, 0xc0, !PT ;  /* 0xff0000ff2f2e7812 */ /* 0x000fe200078ec0ff */
[----:B------:R-:W-:Y:S01]  /*31f0*/  IMAD.SHL.U32 R15, R15, 0x100, RZ ;  /* 0x000001000f0f7824 */ /* 0x000fe200078e00ff */
[----:B------:R-:W-:Y:S02]  /*3200*/  SHF.R.U32.HI R47, RZ, 0x10, R95 ;  /* 0x00000010ff2f7819 */ /* 0x000fe4000001165f */
[----:B------:R-:W-:-:S02]  /*3210*/  LOP3.LUT R94, R95, 0xff0000ff, RZ, 0xc0, !PT ;  /* 0xff0000ff5f5e7812 */ /* 0x000fc400078ec0ff */
[----:B------:R-:W-:Y:S01]  /*3220*/  LOP3.LUT R46, R46, 0xff00, R13, 0xf8, !PT ;  /* 0x0000ff002e2e7812 */ /* 0x000fe200078ef80d */
[----:B------:R-:W-:Y:S01]  /*3230*/  IMAD.U32 R13, R101, 0x10000, RZ ;  /* 0x00010000650d7824 */ /* 0x000fe200078e00ff */
[----:B------:R-:W-:Y:S01]  /*3240*/  LOP3.LUT R94, R94, 0xff00, R15, 0xf8, !PT ;  /* 0x0000ff005e5e7812 */ /* 0x000fe200078ef80f */
[----:B------:R-:W-:Y:S01]  /*3250*/  IMAD.U32 R47, R47, 0x10000, RZ ;  /* 0x000100002f2f7824 */ /* 0x000fe200078e00ff */
[----:B------:R-:W-:Y:S02]  /*3260*/  F2FP.F16.E4M3.UNPACK_B R4, R5 ;  /* 0x00000005ff04723e */ /* 0x000fe400020006ff */
[----:B------:R-:W-:Y:S02]  /*3270*/  F2FP.F16.E4M3.UNPACK_B R15, R117.H1 ;  /* 0x00000075ff0f723e */ /* 0x000fe400030006ff */
[----:B------:R-:W-:Y:S01]  /*3280*/  LOP3.LUT R95, R46, 0xff0000, R13, 0xf8, !PT ;  /* 0x00ff00002e5f7812 */ /* 0x000fe200078ef80d */
[--C-:B------:R-:W-:Y:S01]  /*3290*/  HADD2.F32 R13, -RZ, R4.reuse.H1_H1 ;  /* 0x30000004ff0d7230 */ /* 0x100fe20000004100 */
[----:B------:R-:W-:Y:S01]  /*32a0*/  LOP3.LUT R112, R94, 0xff0000, R47, 0xf8, !PT ;  /* 0x00ff00005e707812 */ /* 0x000fe200078ef82f */
[--C-:B------:R-:W-:Y:S01]  /*32b0*/  HADD2.F32 R101, -RZ, R15.reuse.H0_H0 ;  /* 0x2000000fff657230 */ /* 0x100fe20000004100 */
[----:B------:R-:W-:Y:S01]  /*32c0*/  F2FP.F16.E4M3.UNPACK_B R47, R115.H1 ;  /* 0x00000073ff2f723e */ /* 0x000fe200030006ff */
[----:B------:R-:W-:Y:S01]  /*32d0*/  HADD2.F32 R4, -RZ, R4.H0_H0 ;  /* 0x20000004ff047230 */ /* 0x000fe20000004100 */
[----:B------:R-:W-:Y:S01]  /*32e0*/  F2FP.F16.E4M3.UNPACK_B R5, R5.H1 ;  /* 0x00000005ff05723e */ /* 0x000fe200030006ff */
[----:B------:R-:W-:-:S02]  /*32f0*/  HADD2.F32 R111, -RZ, R15.H1_H1 ;  /* 0x3000000fff6f7230 */ /* 0x000fc40000004100 */
[CC--:B------:R-:W-:Y:S01]  /*3300*/  FMUL.FTZ R113, R13.reuse, R101.reuse ;  /* 0x000000650d717220 */ /* 0x0c0fe20000410000 */
[----:B------:R-:W-:Y:S02]  /*3310*/  HADD2.F32 R94, -RZ, R47.H0_H0 ;  /* 0x2000002fff5e7230 */ /* 0x000fe40000004100 */
[----:B------:R-:W-:Y:S01]  /*3320*/  FMUL.FTZ R114, R4, R101 ;  /* 0x0000006504727220 */ /* 0x000fe20000410000 */
[--C-:B------:R-:W-:Y:S01]  /*3330*/  HADD2.F32 R46, -RZ, R5.reuse.H1_H1 ;  /* 0x30000005ff2e7230 */ /* 0x100fe20000004100 */
[----:B------:R-:W-:Y:S01]  /*3340*/  F2FP.F16.E4M3.UNPACK_B R101, R117 ;  /* 0x00000075ff65723e */ /* 0x000fe200020006ff */
[----:B------:R-:W-:Y:S02]  /*3350*/  HADD2.F32 R15, -RZ, R5.H0_H0 ;  /* 0x20000005ff0f7230 */ /* 0x000fe40000004100 */
[----:B------:R-:W-:Y:S01]  /*3360*/  FFMA.FTZ R5, R13, R94, R114 ;  /* 0x0000005e0d057223 */ /* 0x000fe20000010072 */
[----:B------:R-:W-:Y:S02]  /*3370*/  HADD2.F32 R47, -RZ, R47.H1_H1 ;  /* 0x3000002fff2f7230 */ /* 0x000fe40000004100 */
[-C--:B------:R-:W-:Y:S01]  /*3380*/  FMUL.FTZ R116, R46, R111.reuse ;  /* 0x0000006f2e747220 */ /* 0x080fe20000410000 */
[-C--:B------:R-:W-:Y:S01]  /*3390*/  F2FP.F16.E4M3.UNPACK_B R13, R12.reuse.H1 ;  /* 0x0000000cff0d723e */ /* 0x080fe200030006ff */
[C---:B------:R-:W-:Y:S01]  /*33a0*/  FMUL.FTZ R111, R15.reuse, R111 ;  /* 0x0000006f0f6f7220 */ /* 0x040fe20000410000 */
[----:B------:R-:W-:Y:S01]  /*33b0*/  F2FP.F16.E4M3.UNPACK_B R12, R12 ;  /* 0x0000000cff0c723e */ /* 0x000fe200020006ff */
[----:B------:R-:W-:Y:S01]  /*33c0*/  FFMA.FTZ R4, R4, R94, -R113 ;  /* 0x0000005e04047223 */ /* 0x000fe20000010871 */
[-C--:B------:R-:W-:Y:S01]  /*33d0*/  FFMA.FTZ R113, R15, R47.reuse, -R116 ;  /* 0x0000002f0f717223 */ /* 0x080fe20000010874 */
[----:B------:R-:W-:Y:S01]  /*33e0*/  FFMA.FTZ R118, R46, R47, R111 ;  /* 0x0000002f2e767223 */ /* 0x000fe2000001006f */
[--C-:B------:R-:W-:Y:S01]  /*33f0*/  HADD2.F32 R15, -RZ, R13.reuse.H0_H0 ;  /* 0x2000000dff0f7230 */ /* 0x100fe20000004100 */
[----:B------:R-:W-:Y:S01]  /*3400*/  F2FP.F16.E4M3.UNPACK_B R47, R115 ;  /* 0x00000073ff2f723e */ /* 0x000fe200020006ff */
[----:B------:R-:W-:-:S02]  /*3410*/  HADD2.F32 R46, -RZ, R13.H1_H1 ;  /* 0x3000000dff2e7230 */ /* 0x000fc40000004100 */
[--C-:B------:R-:W-:Y:S01]  /*3420*/  HADD2.F32 R111, -RZ, R101.reuse.H1_H1 ;  /* 0x30000065ff6f7230 */ /* 0x100fe20000004100 */
[----:B------:R-:W-:Y:S01]  /*3430*/  F2FP.SATFINITE.E4M3.F32.PACK_AB_MERGE_C R121, R118, R113, RZ ;  /* 0x000000717679723e */ /* 0x000fe200048070ff */
[--C-:B------:R-:W-:Y:S02]  /*3440*/  HADD2.F32 R13, -RZ, R12.reuse.H0_H0 ;  /* 0x2000000cff0d7230 */ /* 0x100fe40000004100 */
[----:B------:R-:W-:Y:S02]  /*3450*/  HADD2.F32 R101, -RZ, R101.H0_H0 ;  /* 0x20000065ff657230 */ /* 0x000fe40000004100 */
        /* <DEDUP_REMOVED lines=10> */
[-C--:B------:R-:W-:Y:S01]  /*3500*/  FFMA.FTZ R114, R13, R47.reuse, -R114 ;  /* 0x0000002f0d727223 */ /* 0x080fe20000010872 */
[----:B------:R-:W-:Y:S01]  /*3510*/  FFMA.FTZ R115, R12, R47, R101 ;  /* 0x0000002f0c737223 */ /* 0x000fe20000010065 */
[----:B------:R-:W-:Y:S02]  /*3520*/  F2FP.F16.E4M3.UNPACK_B R13, R7.H1 ;  /* 0x00000007ff0d723e */ /* 0x000fe400030006ff */
[----:B------:R-:W-:Y:S02]  /*3530*/  F2FP.F16.E4M3.UNPACK_B R101, R112.H1 ;  /* 0x00000070ff65723e */ /* 0x000fe400030006ff */
[-C--:B------:R-:W-:Y:S01]  /*3540*/  F2FP.F16.E4M3.UNPACK_B R47, R95.reuse.H1 ;  /* 0x0000005fff2f723e */ /* 0x080fe200030006ff */
[----:B------:R-:W-:Y:S01]  /*3550*/  HADD2.F32 R46, -RZ, R13.H1_H1 ;  /* 0x3000000dff2e7230 */ /* 0x000fe20000004100 */
[----:B------:R-:W-:Y:S01]  /*3560*/  F2FP.F16.E4M3.UNPACK_B R12, R6.H1 ;  /* 0x00000006ff0c723e */ /* 0x000fe200030006ff */
[----:B------:R-:W-:Y:S01]  /*3570*/  HADD2.F32 R113, -RZ, R101.H1_H1 ;  /* 0x30000065ff717230 */ /* 0x000fe20000004100 */
[----:B------:R-:W-:Y:S01]  /*3580*/  F2FP.F16.E4M3.UNPACK_B R112, R112 ;  /* 0x00000070ff70723e */ /* 0x000fe200020006ff */
[----:B------:R-:W-:Y:S01]  /*3590*/  HADD2.F32 R15, -RZ, R13.H0_H0 ;  /* 0x2000000dff0f7230 */ /* 0x000fe20000004100 */
[----:B------:R-:W-:Y:S01]  /*35a0*/  F2FP.SATFINITE.E4M3.F32.PACK_AB_MERGE_C R120, R111, R116, RZ ;  /* 0x000000746f78723e */ /* 0x000fe200048070ff */
        /* <DEDUP_REMOVED lines=18> */
[----:B------:R-:W-:Y:S01]  /*36d0*/  HADD2.F32 R13, -RZ, R7.H1_H1 ;  /* 0x30000007ff0d7230 */ /* 0x000fe20000004100 */
[----:B------:R-:W-:Y:S01]  /*36e0*/  F2FP.SATFINITE.E4M3.F32.PACK_AB_MERGE_C R4, R115, R114, R120 ;  /* 0x000000727304723e */ /* 0x000fe20004807078 */
[--C-:B------:R-:W-:Y:S02]  /*36f0*/  HADD2.F32 R7, -RZ, R6.reuse.H0_H0 ;  /* 0x20000006ff077230 */ /* 0x100fe40000004100 */
[-C--:B------:R-:W-:Y:S01]  /*3700*/  FMUL.FTZ R94, R12, R101.reuse ;  /* 0x000000650c5e7220 */ /* 0x080fe20000410000 */
[----:B------:R-:W-:Y:S02]  /*3710*/  HADD2.F32 R6, -RZ, R6.H1_H1 ;  /* 0x30000006ff067230 */ /* 0x000fe40000004100 */
[----:B------:R-:W-:Y:S01]  /*3720*/  FMUL.FTZ R111, R13, R101 ;  /* 0x000000650d6f7220 */ /* 0x000fe20000410000 */
[----:B------:R-:W-:Y:S01]  /*3730*/  HADD2.F32 R112, -RZ, R112.H0_H0 ;  /* 0x20000070ff707230 */ /* 0x000fe20000004100 */
[----:B------:R-:W-:Y:S01]  /*3740*/  F2FP.SATFINITE.E4M3.F32.PACK_AB_MERGE_C R113, R116, R113, RZ ;  /* 0x000000717471723e */ /* 0x000fe200048070ff */
[----:B------:R-:W-:Y:S01]  /*3750*/  HADD2.F32 R47, -RZ, R47.H0_H0 ;  /* 0x2000002fff2f7230 */ /* 0x000fe20000004100 */
[----:B------:R-:W-:Y:S01]  /*3760*/  F2FP.SATFINITE.E4M3.F32.PACK_AB_MERGE_C R117, R118, R117, RZ ;  /* 0x000000757675723e */ /* 0x000fe200048070ff */
[----:B------:R-:W-:-:S02]  /*3770*/  HADD2.F32 R95, -RZ, R95.H0_H0 ;  /* 0x2000005fff5f7230 */ /* 0x000fc40000004100 */
[-C--:B------:R-:W-:Y:S01]  /*3780*/  FMUL.FTZ R46, R6, R112.reuse ;  /* 0x00000070062e7220 */ /* 0x080fe20000410000 */
[----:B------:R-:W-:Y:S01]  /*3790*/  FMUL.FTZ R15, R7, R112 ;  /* 0x00000070070f7220 */ /* 0x000fe20000410000 */
[-C--:B------:R-:W-:Y:S01]  /*37a0*/  FFMA.FTZ R111, R12, R47.reuse, -R111 ;  /* 0x0000002f0c6f7223 */ /* 0x080fe2000001086f */
[----:B------:R-:W-:Y:S01]  /*37b0*/  FFMA.FTZ R94, R13, R47, R94 ;  /* 0x0000002f0d5e7223 */ /* 0x000fe2000001005e */
[-C--:B------:R-:W-:Y:S01]  /*37c0*/  FFMA.FTZ R46, R7, R95.reuse, -R46 ;  /* 0x0000005f072e7223 */ /* 0x080fe2000001082e */
[----:B------:R-:W-:-:S03]  /*37d0*/  FFMA.FTZ R15, R6, R95, R15 ;  /* 0x0000005f060f7223 */ /* 0x000fc6000001000f */
[----:B------:R-:W-:Y:S02]  /*37e0*/  F2FP.SATFINITE.E4M3.F32.PACK_AB_MERGE_C R7, R94, R111, R117 ;  /* 0x0000006f5e07723e */ /* 0x000fe40004807075 */
[----:B------:R-:W-:-:S07]  /*37f0*/  F2FP.SATFINITE.E4M3.F32.PACK_AB_MERGE_C R6, R15, R46, R113 ;  /* 0x0000002e0f06723e */ /* 0x000fce0004807071 */
.L_x_1591:
[----:B------:R-:W-:Y:S05]  /*3800*/  BSYNC B2 ;  /* 0x0000000000027941 */ /* 0x000fea0003800000 */
.L_x_1590:
[----:B-1----:R0:W-:Y:S02]  /*3810*/  ST.E.128 desc[UR38][R10.64], R4 ;  /* 0x000000040a007985 */ /* 0x0021e4000c101d26 */
.L_x_1589:
[----:B------:R-:W-:Y:S05]  /*3820*/  BSYNC B1 ;  /* 0x0000000000017941 */ /* 0x000fea0003800000 */
.L_x_1588:
[----:B------:R-:W-:Y:S01]  /*3830*/  ISETP.NE.AND P2, PT, R3, RZ, PT ;  /* 0x000000ff0300720c */ /* 0x000fe20003f45270 */
[----:B------:R-:W-:-:S12]  /*3840*/  BSSY B1, `(.L_x_1592) ;  /* 0x0000072000017945 */ /* 0x000fd80003800000 */
[----:B------:R-:W-:Y:S05]  /*3850*/  @!P2 BRA `(.L_x_1593) ;  /* 0x0000000400c0a947 */ /* 0x000fea0003800000 */
[----:B0-----:R-:W-:Y:S01]  /*3860*/  IMAD.SHL.U32 R4, R179, 0x10, RZ ;  /* 0x00000010b3047824 */ /* 0x001fe200078e00ff */
[----:B------:R-:W-:Y:S04]  /*3870*/  BSSY B2, `(.L_x_1594) ;  /* 0x000006d000027945 */ /* 0x000fe80003800000 */
[----:B----4-:R-:W-:-:S04]  /*3880*/  IADD3 R10, P2, R14, R4, RZ ;  /* 0x000000040e0a7210 */ /* 0x010fc80007f5e0ff */
[----:B--2---:R-:W-:Y:S02]  /*3890*/  LEA.HI.X.SX32 R11, R4, R97, 0x1, P2 ;  /* 0x00000061040b7211 */ /* 0x004fe400010f0eff */
[----:B------:R0:W2:Y:S01]  /*38a0*/  LDS.128 R4, [R96+0x16400] ;  /* 0x0164000060047984 */ /* 0x0000a20000000c00 */
[----:B------:R-:W-:-:S13]  /*38b0*/  ISETP.GE.AND P2, PT, R190, R98, PT ;  /* 0x00000062be00720c */ /* 0x000fda0003f46270 */
[----:B0-----:R-:W-:Y:S05]  /*38c0*/  @P2 BRA `(.L_x_1595) ;  /* 0x00000004009c2947 */ /* 0x001fea0003800000 */
[----:B------:R-:W-:Y:S01]  /*38d0*/  SHF.R.U32.HI R42, RZ, 0x8, R43 ;  /* 0x00000008ff2a7819 */ /* 0x000fe2000001162b */
[----:B--2---:R-:W-:Y:S01]  /*38e0*/  IMAD.MOV.U32 R12, RZ, RZ, R4 ;  /* 0x000000ffff0c7224 */ /* 0x004fe200078e0004 */
[----:B------:R-:W-:Y:S02]  /*38f0*/  SHF.R.U32.HI R44, RZ, 0x8, R45 ;  /* 0x00000008ff2c7819 */ /* 0x000fe4000001162d */
[----:B------:R-:W-:Y:S01]  /*3900*/  LOP3.LUT R13, R43, 0xff0000ff, RZ, 0xc0, !PT ;  /* 0xff0000ff2b0d7812 */ /* 0x000fe200078ec0ff */
[----:B------:R-:W-:Y:S01]  /*3910*/  IMAD.SHL.U32 R42, R42, 0x100, RZ ;  /* 0x000001002a2a7824 */ /* 0x000fe200078e00ff */
[----:B------:R-:W-:Y:S01]  /*3920*/  SHF.R.U32.HI R47, RZ, 0x10, R43 ;  /* 0x00000010ff2f7819 */ /* 0x000fe2000001162b */
[----:B------:R-:W-:Y:S01]  /*3930*/  IMAD.SHL.U32 R44, R44, 0x100, RZ ;  /* 0x000001002c2c7824 */ /* 0x000fe200078e00ff */
[----:B------:R-:W-:Y:S02]  /*3940*/  SHF.R.U32.HI R46, RZ, 0x10, R45 ;  /* 0x00000010ff2e7819 */ /* 0x000fe4000001162d */
[----:B------:R-:W-:-:S02]  /*3950*/  LOP3.LUT R15, R45, 0xff0000ff, RZ, 0xc0, !PT ;  /* 0xff0000ff2d0f7812 */ /* 0x000fc400078ec0ff */
[----:B------:R-:W-:Y:S01]  /*3960*/  LOP3.LUT R13, R13, 0xff00, R42, 0xf8, !PT ;  /* 0x0000ff000d0d7812 */ /* 0x000fe200078ef82a */
[----:B------:R-:W-:Y:S01]  /*3970*/  IMAD.U32 R42, R47, 0x10000, RZ ;  /* 0x000100002f2a7824 */ /* 0x000fe200078e00ff */
[----:B------:R-:W-:Y:S01]  /*3980*/  LOP3.LUT R43, R15, 0xff00, R44, 0xf8, !PT ;  /* 0x0000ff000f2b7812 */ /* 0x000fe200078ef82c */
[----:B------:R-:W-:Y:S01]  /*3990*/  IMAD.U32 R46, R46, 0x10000, RZ ;  /* 0x000100002e2e7824 */ /* 0x000fe200078e00ff */
[----:B------:R-:W-:Y:S02]  /*39a0*/  F2FP.F16.E4M3.UNPACK_B R15, R110.H1 ;  /* 0x0000006eff0f723e */ /* 0x000fe400030006ff */
[-C--:B------:R-:W-:Y:S02]  /*39b0*/  F2FP.F16.E4M3.UNPACK_B R4, R5.reuse ;  /* 0x00000005ff04723e */ /* 0x080fe400020006ff */
[----:B------:R-:W-:Y:S01]  /*39c0*/  F2FP.F16.E4M3.UNPACK_B R5, R5.H1 ;  /* 0x00000005ff05723e */ /* 0x000fe200030006ff */
[--C-:B------:R-:W-:Y:S01]  /*39d0*/  HADD2.F32 R45, -RZ, R15.reuse.H0_H0 ;  /* 0x2000000fff2d7230 */ /* 0x100fe20000004100 */
[----:B------:R-:W-:Y:S01]  /*39e0*/  LOP3.LUT R44, R13, 0xff0000, R42, 0xf8, !PT ;  /* 0x00ff00000d2c7812 */ /* 0x000fe200078ef82a */
[----:B------:R-:W-:Y:S01]  /*39f0*/  HADD2.F32 R13, -RZ, R4.H1_H1 ;  /* 0x30000004ff0d7230 */ /* 0x000fe20000004100 */
[----:B------:R-:W-:Y:S01]  /*3a00*/  LOP3.LUT R47, R43, 0xff0000, R46, 0xf8, !PT ;  /* 0x00ff00002b2f7812 */ /* 0x000fe200078ef82e */
[----:B------:R-:W-:Y:S01]  /*3a10*/  HADD2.F32 R46, -RZ, R15.H1_H1 ;  /* 0x3000000fff2e7230 */ /* 0x000fe20000004100 */
[----:B------:R-:W-:Y:S01]  /*3a20*/  F2FP.F16.E4M3.UNPACK_B R42, R109.H1 ;  /* 0x0000006dff2a723e */ /* 0x000fe200030006ff */
[----:B------:R-:W-:-:S02]  /*3a30*/  HADD2.F32 R15, -RZ, R5.H1_H1 ;  /* 0x30000005ff0f7230 */ /* 0x000fc40000004100 */
[-C--:B------:R-:W-:Y:S01]  /*3a40*/  FMUL.FTZ R95, R13, R45.reuse ;  /* 0x0000002d0d5f7220 */ /* 0x080fe20000410000 */
[----:B------:R-:W-:Y:S01]  /*3a50*/  HADD2.F32 R4, -RZ, R4.H0_H0 ;  /* 0x20000004ff047230 */ /* 0x000fe20000004100 */
[----:B------:R-:W-:Y:S01]  /*3a60*/  F2FP.F16.E4M3.UNPACK_B R110, R110 ;  /* 0x0000006eff6e723e */ /* 0x000fe200020006ff */
[--C-:B------:R-:W-:Y:S02]  /*3a70*/  HADD2.F32 R43, -RZ, R42.reuse.H0_H0 ;  /* 0x2000002aff2b7230 */ /* 0x100fe40000004100 */
[-C--:B------:R-:W-:Y:S01]  /*3a80*/  FMUL.FTZ R112, R15, R46.reuse ;  /* 0x0000002e0f707220 */ /* 0x080fe20000410000 */
[----:B------:R-:W-:Y:S02]  /*3a90*/  HADD2.F32 R5, -RZ, R5.H0_H0 ;  /* 0x20000005ff057230 */ /* 0x000fe40000004100 */
[C---:B------:R-:W-:Y:S01]  /*3aa0*/  FMUL.FTZ R94, R4.reuse, R45 ;  /* 0x0000002d045e7220 */ /* 0x040fe20000410000 */
[----:B------:R-:W-:Y:S01]  /*3ab0*/  HADD2.F32 R42, -RZ, R42.H1_H1 ;  /* 0x3000002aff2a7230 */ /* 0x000fe20000004100 */
[----:B------:R-:W-:Y:S01]  /*3ac0*/  F2FP.F16.E4M3.UNPACK_B R109, R109 ;  /* 0x0000006dff6d723e */ /* 0x000fe200020006ff */
[-C--:B------:R-:W-:Y:S01]  /*3ad0*/  FFMA.FTZ R4, R4, R43.reuse, -R95 ;  /* 0x0000002b04047223 */ /* 0x080fe2000001085f */
[----:B------:R-:W-:Y:S01]  /*3ae0*/  FMUL.FTZ R46, R5, R46 ;  /* 0x0000002e052e7220 */ /* 0x000fe20000410000 */
[----:B---3--:R-:W-:Y:S01]  /*3af0*/  FFMA.FTZ R101, R13, R43, R94 ;  /* 0x0000002b0d657223 */ /* 0x008fe2000001005e */
        /* <DEDUP_REMOVED lines=10> */
[--C-:B------:R-:W-:Y:S02]  /*3ba0*/  HADD2.F32 R5, -RZ, R12.reuse.H0_H0 ;  /* 0x2000000cff057230 */ /* 0x100fe40000004100 */
[----:B------:R-:W-:Y:S01]  /*3bb0*/  FMUL.FTZ R94, R15, R46 ;  /* 0x0000002e0f5e7220 */ /* 0x000fe20000410000 */
[----:B------:R-:W-:-:S02]  /*3bc0*/  HADD2.F32 R12, -RZ, R12.H1_H1 ;  /* 0x3000000cff0c7230 */ /* 0x000fc40000004100 */
[--C-:B------:R-:W-:Y:S02]  /*3bd0*/  HADD2.F32 R42, -RZ, R109.reuse.H1_H1 ;  /* 0x3000006dff2a7230 */ /* 0x100fe40000004100 */
[-C--:B------:R-:W-:Y:S01]  /*3be0*/  FMUL.FTZ R43, R5, R110.reuse ;  /* 0x0000006e052b7220 */ /* 0x080fe20000410000 */
[----:B------:R-:W-:Y:S02]  /*3bf0*/  HADD2.F32 R109, -RZ, R109.H0_H0 ;  /* 0x2000006dff6d7230 */ /* 0x000fe40000004100 */
[C---:B------:R-:W-:Y:S01]  /*3c00*/  FMUL.FTZ R46, R12.reuse, R110 ;  /* 0x0000006e0c2e7220 */ /* 0x040fe20000410000 */
[-C--:B------:R-:W-:Y:S01]  /*3c10*/  FFMA.FTZ R94, R13, R42.reuse, -R94 ;  /* 0x0000002a0d5e7223 */ /* 0x080fe2000001085e */
[----:B------:R-:W-:Y:S01]  /*3c20*/  FFMA.FTZ R15, R15, R42, R112 ;  /* 0x0000002a0f0f7223 */ /* 0x000fe20000010070 */
[----:B------:R-:W-:Y:S01]  /*3c30*/  FFMA.FTZ R110, R12, R109, R43 ;  /* 0x0000006d0c6e7223 */ /* 0x000fe2000001002b */
[----:B------:R-:W-:Y:S01]  /*3c40*/  F2FP.F16.E4M3.UNPACK_B R12, R7.H1 ;  /* 0x00000007ff0c723e */ /* 0x000fe200030006ff */
[----:B------:R-:W-:Y:S01]  /*3c50*/  FFMA.FTZ R95, R5, R109, -R46 ;  /* 0x0000006d055f7223 */ /* 0x000fe2000001082e */
[----:B------:R-:W-:-:S02]  /*3c60*/  F2FP.F16.E4M3.UNPACK_B R43, R47.H1 ;  /* 0x0000002fff2b723e */ /* 0x000fc400030006ff */
[----:B------:R-:W-:Y:S01]  /*3c70*/  F2FP.SATFINITE.E4M3.F32.PACK_AB_MERGE_C R111, R15, R94, RZ ;  /* 0x0000005e0f6f723e */ /* 0x000fe200048070ff */
[--C-:B------:R-:W-:Y:S01]  /*3c80*/  HADD2.F32 R15, -RZ, R12.reuse.H1_H1 ;  /* 0x3000000cff0f7230 */ /* 0x100fe20000004100 */
[----:B------:R-:W-:Y:S01]  /*3c90*/  F2FP.F16.E4M3.UNPACK_B R42, R44.H1 ;  /* 0x0000002cff2a723e */ /* 0x000fe200030006ff */
[----:B------:R-:W-:Y:S01]  /*3ca0*/  HADD2.F32 R94, -RZ, R43.H1_H1 ;  /* 0x3000002bff5e7230 */ /* 0x000fe20000004100 */
[----:B------:R-:W-:Y:S01]  /*3cb0*/  F2FP.F16.E4M3.UNPACK_B R5, R6.H1 ;  /* 0x00000006ff05723e */ /* 0x000fe200030006ff */
[----:B------:R-:W-:Y:S01]  /*3cc0*/  HADD2.F32 R13, -RZ, R12.H0_H0 ;  /* 0x2000000cff0d7230 */ /* 0x000fe20000004100 */
[----:B------:R-:W-:Y:S01]  /*3cd0*/  F2FP.F16.E4M3.UNPACK_B R47, R47 ;  /* 0x0000002fff2f723e */ /* 0x000fe200020006ff */
[----:B------:R-:W-:Y:S01]  /*3ce0*/  HADD2.F32 R46, -RZ, R42.H1_H1 ;  /* 0x3000002aff2e7230 */ /* 0x000fe20000004100 */
[----:B------:R-:W-:Y:S01]  /*3cf0*/  F2FP.F16.E4M3.UNPACK_B R44, R44 ;  /* 0x0000002cff2c723e */ /* 0x000fe200020006ff */
[----:B------:R-:W-:Y:S01]  /*3d00*/  FMUL.FTZ R112, R15, R94 ;  /* 0x0000005e0f707220 */ /* 0x000fe20000410000 */
[----:B------:R-:W-:-:S02]  /*3d10*/  HADD2.F32 R12, -RZ, R5.H1_H1 ;  /* 0x30000005ff0c7230 */ /* 0x000fc40000004100 */
[C---:B------:R-:W-:Y:S01]  /*3d20*/  FMUL.FTZ R114, R13.reuse, R94 ;  /* 0x0000005e0d727220 */ /* 0x040fe20000410000 */
[----:B------:R-:W-:Y:S02]  /*3d30*/  HADD2.F32 R45, -RZ, R47.H1_H1 ;  /* 0x3000002fff2d7230 */ /* 0x000fe40000004100 */
[----:B------:R-:W-:Y:S01]  /*3d40*/  FFMA.FTZ R109, R13, R46, -R112 ;  /* 0x0000002e0d6d7223 */ /* 0x000fe20000010870 */
[----:B------:R-:W-:Y:S01]  /*3d50*/  HADD2.F32 R5, -RZ, R5.H0_H0 ;  /* 0x20000005ff057230 */ /* 0x000fe20000004100 */
[----:B------:R-:W-:Y:S01]  /*3d60*/  F2FP.F16.E4M3.UNPACK_B R6, R6 ;  /* 0x00000006ff06723e */ /* 0x000fe200020006ff */
        /* <DEDUP_REMOVED lines=10> */
[----:B------:R-:W-:Y:S02]  /*3e10*/  HADD2.F32 R6, -RZ, R6.H1_H1 ;  /* 0x30000006ff067230 */ /* 0x000fe40000004100 */
[----:B------:R-:W-:Y:S01]  /*3e20*/  HADD2.F32 R7, -RZ, R7.H1_H1 ;  /* 0x30000007ff077230 */ /* 0x000fe20000004100 */
[----:B------:R-:W-:Y:S01]  /*3e30*/  F2FP.SATFINITE.E4M3.F32.PACK_AB_MERGE_C R45, R45, R94, RZ ;  /* 0x0000005e2d2d723e */ /* 0x000fe200048070ff */
[----:B------:R-:W-:-:S02]  /*3e40*/  HADD2.F32 R43, -RZ, R43.H0_H0 ;  /* 0x2000002bff2b7230 */ /* 0x000fc40000004100 */
[-C--:B------:R-:W-:Y:S01]  /*3e50*/  FMUL.FTZ R46, R6, R47.reuse ;  /* 0x0000002f062e7220 */ /* 0x080fe20000410000 */
[----:B------:R-:W-:Y:S02]  /*3e60*/  HADD2.F32 R42, -RZ, R42.H0_H0 ;  /* 0x2000002aff2a7230 */ /* 0x000fe40000004100 */
[----:B------:R-:W-:Y:S01]  /*3e70*/  FMUL.FTZ R47, R5, R47 ;  /* 0x0000002f052f7220 */ /* 0x000fe20000410000 */
[----:B------:R-:W-:Y:S02]  /*3e80*/  HADD2.F32 R44, -RZ, R44.H0_H0 ;  /* 0x2000002cff2c7230 */ /* 0x000fe40000004100 */
[CC--:B------:R-:W-:Y:S01]  /*3e90*/  FMUL.FTZ R13, R7.reuse, R43.reuse ;  /* 0x0000002b070d7220 */ /* 0x0c0fe20000410000 */
[----:B------:R-:W-:Y:S01]  /*3ea0*/  FMUL.FTZ R112, R12, R43 ;  /* 0x0000002b0c707220 */ /* 0x000fe20000410000 */
[----:B------:R-:W-:Y:S02]  /*3eb0*/  F2FP.SATFINITE.E4M3.F32.PACK_AB_MERGE_C R109, R114, R109, RZ ;  /* 0x0000006d726d723e */ /* 0x000fe400048070ff */
        /* <DEDUP_REMOVED lines=8> */
.L_x_1595:
[----:B------:R-:W-:Y:S05]  /*3f40*/  BSYNC B2 ;  /* 0x0000000000027941 */ /* 0x000fea0003800000 */
.L_x_1594:
[----:B--2---:R0:W-:Y:S02]  /*3f50*/  ST.E.128 desc[UR38][R10.64], R4 ;  /* 0x000000040a007985 */ /* 0x0041e4000c101d26 */
.L_x_1593:
[----:B------:R-:W-:Y:S05]  /*3f60*/  BSYNC B1 ;  /* 0x0000000000017941 */ /* 0x000fea0003800000 */
.L_x_1592:
        /* <DEDUP_REMOVED lines=12> */
[----:B------:R-:W-:Y:S01]  /*4030*/  SHF.R.U32.HI R42, RZ, 0x8, R39 ;  /* 0x00000008ff2a7819 */ /* 0x000fe20000011627 */
[----:B------:R-:W-:Y:S01]  /*4040*/  IMAD.MOV.U32 R13, RZ, RZ, R6 ;  /* 0x000000ffff0d7224 */ /* 0x000fe200078e0006 */
[----:B------:R-:W-:Y:S01]  /*4050*/  SHF.R.U32.HI R40, RZ, 0x10, R41 ;  /* 0x00000010ff287819 */ /* 0x000fe20000011629 */
        /* <DEDUP_REMOVED lines=10> */
[----:B------:R-:W-:Y:S02]  /*4100*/  F2FP.F16.E4M3.UNPACK_B R6, R5 ;  /* 0x00000005ff06723e */ /* 0x000fe400020006ff */
[----:B------:R-:W-:Y:S01]  /*4110*/  LOP3.LUT R43, R41, 0xff0000, R38, 0xf8, !PT ;  /* 0x00ff0000292b7812 */ /* 0x000fe200078ef826 */
[--C-:B------:R-:W-:Y:S01]  /*4120*/  HADD2.F32 R41, -RZ, R39.reuse.H0_H0 ;  /* 0x20000027ff297230 */ /* 0x100fe20000004100 */
[----:B------:R-:W-:Y:S01]  /*4130*/  LOP3.LUT R40, R12, 0xff0000, R7, 0xf8, !PT ;  /* 0x00ff00000c287812 */ /* 0x000fe200078ef807 */
[--C-:B------:R-:W-:Y:S01]  /*4140*/  HADD2.F32 R7, -RZ, R6.reuse.H1_H1 ;  /* 0x30000006ff077230 */ /* 0x100fe20000004100 */
        /* <DEDUP_REMOVED lines=12> */
[CC--:B------:R-:W-:Y:S01]  /*4210*/  FMUL.FTZ R6, R12.reuse, R42.reuse ;  /* 0x0000002a0c067220 */ /* 0x0c0fe20000410000 */
        /* <DEDUP_REMOVED lines=25> */
[----:B------:R-:W-:Y:S02]  /*43b0*/  F2FP.F16.E4M3.UNPACK_B R39, R43.H1 ;  /* 0x0000002bff27723e */ /* 0x000fe400030006ff */
[----:B---3--:R-:W-:Y:S01]  /*43c0*/  F2FP.SATFINITE.E4M3.F32.PACK_AB_MERGE_C R101, R42, R41, RZ ;  /* 0x000000292a65723e */ /* 0x008fe200048070ff */
[----:B------:R-:W-:Y:S01]  /*43d0*/  HADD2.F32 R7, -RZ, R5.H1_H1 ;  /* 0x30000005ff077230 */ /* 0x000fe20000004100 */
[-C--:B------:R-:W-:Y:S01]  /*43e0*/  F2FP.F16.E4M3.UNPACK_B R12, R40.reuse.H1 ;  /* 0x00000028ff0c723e */ /* 0x080fe200030006ff */
        /* <DEDUP_REMOVED lines=8> */
[--C-:B------:R-:W-:Y:S02]  /*4470*/  HADD2.F32 R41, -RZ, R43.reuse.H1_H1 ;  /* 0x3000002bff297230 */ /* 0x100fe40000004100 */
[C---:B------:R-:W-:Y:S01]  /*4480*/  FMUL.FTZ R94, R6.reuse, R42 ;  /* 0x0000002a065e7220 */ /* 0x040fe20000410000 */
[----:B------:R-:W-:Y:S02]  /*4490*/  HADD2.F32 R4, -RZ, R4.H0_H0 ;  /* 0x20000004ff047230 */ /* 0x000fe40000004100 */
[----:B------:R-:W-:Y:S01]  /*44a0*/  FFMA.FTZ R95, R6, R38, -R47 ;  /* 0x00000026065f7223 */ /* 0x000fe2000001082f */
[----:B------:R-:W-:Y:S01]  /*44b0*/  HADD2.F32 R6, -RZ, R40.H1_H1 ;  /* 0x30000028ff067230 */ /* 0x000fe20000004100 */
[----:B------:R-:W-:Y:S01]  /*44c0*/  F2FP.F16.E4M3.UNPACK_B R15, R15 ;  /* 0x0000000fff0f723e */ /* 0x000fe200020006ff */
        /* <DEDUP_REMOVED lines=8> */
[----:B------:R-:W-:Y:S02]  /*4550*/  HADD2.F32 R15, -RZ, R15.H1_H1 ;  /* 0x3000000fff0f7230 */ /* 0x000fe40000004100 */
[----:B------:R-:W-:Y:S01]  /*4560*/  HADD2.F32 R6, -RZ, R39.H0_H0 ;  /* 0x20000027ff067230 */ /* 0x000fe20000004100 */
[----:B------:R-:W-:Y:S01]  /*4570*/  F2FP.SATFINITE.E4M3.F32.PACK_AB_MERGE_C R42, R42, R47, RZ ;  /* 0x0000002f2a2a723e */ /* 0x000fe200048070ff */
[--C-:B------:R-:W-:Y:S01]  /*4580*/  HADD2.F32 R4, -RZ, R13.reuse.H0_H0 ;  /* 0x2000000dff047230 */ /* 0x100fe20000004100 */
[----:B------:R-:W-:Y:S01]  /*4590*/  F2FP.SATFINITE.E4M3.F32.PACK_AB_MERGE_C R95, R108, R95, RZ ;  /* 0x0000005f6c5f723e */ /* 0x000fe200048070ff */
[----:B------:R-:W-:-:S02]  /*45a0*/  HADD2.F32 R13, -RZ, R13.H1_H1 ;  /* 0x3000000dff0d7230 */ /* 0x000fc40000004100 */
[-C--:B------:R-:W-:Y:S01]  /*45b0*/  FMUL.FTZ R38, R15, R6.reuse ;  /* 0x000000060f267220 */ /* 0x080fe20000410000 */
[----:B------:R-:W-:Y:S02]  /*45c0*/  HADD2.F32 R40, -RZ, R40.H0_H0 ;  /* 0x20000028ff287230 */ /* 0x000fe40000004100 */
[----:B------:R-:W-:Y:S01]  /*45d0*/  FMUL.FTZ R94, R5, R6 ;  /* 0x00000006055e7220 */ /* 0x000fe20000410000 */
[----:B------:R-:W-:Y:S02]  /*45e0*/  HADD2.F32 R12, -RZ, R12.H0_H0 ;  /* 0x2000000cff0c7230 */ /* 0x000fe40000004100 */
[-C--:B------:R-:W-:Y:S01]  /*45f0*/  FMUL.FTZ R7, R13, R43.reuse ;  /* 0x0000002b0d077220 */ /* 0x080fe20000410000 */
[----:B------:R-:W-:-:S03]  /*4600*/  FMUL.FTZ R6, R4, R43 ;  /* 0x0000002b04067220 */ /* 0x000fc60000410000 */
[-C--:B------:R-:W-:Y:S01]  /*4610*/  FFMA.FTZ R7, R4, R40.reuse, -R7 ;  /* 0x0000002804077223 */ /* 0x080fe20000010807 */
[----:B------:R-:W-:Y:S01]  /*4620*/  FFMA.FTZ R6, R13, R40, R6 ;  /* 0x000000280d067223 */ /* 0x000fe20000010006 */
[-C--:B------:R-:W-:Y:S01]  /*4630*/  FFMA.FTZ R38, R5, R12.reuse, -R38 ;  /* 0x0000000c05267223 */ /* 0x080fe20000010826 */
[----:B------:R-:W-:Y:S01]  /*4640*/  FFMA.FTZ R15, R15, R12, R94 ;  /* 0x0000000c0f0f7223 */ /* 0x000fe2000001005e */
[----:B------:R-:W-:Y:S02]  /*4650*/  F2FP.SATFINITE.E4M3.F32.PACK_AB_MERGE_C R5, R46, R45, R109 ;  /* 0x0000002d2e05723e */ /* 0x000fe4000480706d */
[----:B------:R-:W-:Y:S02]  /*4660*/  F2FP.SATFINITE.E4M3.F32.PACK_AB_MERGE_C R6, R6, R7, R42 ;  /* 0x000000070606723e */ /* 0x000fe4000480702a */
[----:B------:R-:W-:Y:S02]  /*4670*/  F2FP.SATFINITE.E4M3.F32.PACK_AB_MERGE_C R4, R107, R44, R101 ;  /* 0x0000002c6b04723e */ /* 0x000fe40004807065 */
[----:B------:R-:W-:-:S07]  /*4680*/  F2FP.SATFINITE.E4M3.F32.PACK_AB_MERGE_C R7, R15, R38, R95 ;  /* 0x000000260f07723e */ /* 0x000fce000480705f */
.L_x_1599:
[----:B------:R-:W-:Y:S05]  /*4690*/  BSYNC B2 ;  /* 0x0000000000027941 */ /* 0x000fea0003800000 */
.L_x_1598:
[----:B--2---:R0:W-:Y:S02]  /*46a0*/  ST.E.128 desc[UR38][R10.64], R4 ;  /* 0x000000040a007985 */ /* 0x0041e4000c101d26 */
.L_x_1597:
[----:B------:R-:W-:Y:S05]  /*46b0*/  BSYNC B1 ;  /* 0x0000000000017941 */ /* 0x000fea0003800000 */
.L_x_1596:
[----:B------:R-:W-:Y:S01]  /*46c0*/  LOP3.LUT P2, RZ, R57, 0x8, RZ, 0xc0, !PT ;  /* 0x0000000839ff7812 */ /* 0x000fe2000784c0ff */
[----:B------:R-:W-:-:S12]  /*46d0*/  BSSY B1, `(.L_x_1600) ;  /* 0x0000072000017945 */ /* 0x000fd80003800000 */
[----:B------:R-:W-:Y:S05]  /*46e0*/  @!P2 BRA `(.L_x_1601) ;  /* 0x0000000400c0a947 */ /* 0x000fea0003800000 */
[----:B0-----:R0:W0:Y:S01]  /*46f0*/  LDS.128 R4, [R96+0x18400] ;  /* 0x0184000060047984 */ /* 0x0010220000000c00 */
[----:B----4-:R-:W-:Y:S01]  /*4700*/  IADD3 R10, P2, R177, R14, RZ ;  /* 0x0000000eb10a7210 */ /* 0x010fe20007f5e0ff */
[----:B------:R-:W-:Y:S04]  /*4710*/  BSSY B2, `(.L_x_1602) ;  /* 0x000006c000027945 */ /* 0x000fe80003800000 */
[----:B--2---:R-:W-:Y:S01]  /*4720*/  IMAD.X R11, R97, 0x1, R188, P2 ;  /* 0x00000001610b7824 */ /* 0x004fe200010e06bc */
[----:B------:R-:W-:-:S13]  /*4730*/  ISETP.GE.AND P2, PT, R192, R98, PT ;  /* 0x00000062c000720c */ /* 0x000fda0003f46270 */
[----:B------:R-:W-:Y:S05]  /*4740*/  @P2 BRA `(.L_x_1603) ;  /* 0x0000000400a02947 */ /* 0x000fea0003800000 */
[----:B------:R-:W-:Y:S01]  /*4750*/  SHF.R.U32.HI R38, RZ, 0x8, R35 ;  /* 0x00000008ff267819 */ /* 0x000fe20000011623 */
[----:B0-----:R-:W-:Y:S01]  /*4760*/  IMAD.MOV.U32 R15, RZ, RZ, R7 ;  /* 0x000000ffff0f7224 */ /* 0x001fe200078e0007 */
[----:B------:R-:W-:Y:S01]  /*4770*/  LOP3.LUT R12, R35, 0xff0000ff, RZ, 0xc0, !PT ;  /* 0xff0000ff230c7812 */ /* 0x000fe200078ec0ff */
[----:B------:R-:W-:Y:S01]  /*4780*/  IMAD.MOV.U32 R13, RZ, RZ, R6 ;  /* 0x000000ffff0d7224 */ /* 0x000fe200078e0006 */
[----:B------:R-:W-:Y:S01]  /*4790*/  SHF.R.U32.HI R36, RZ, 0x10, R35 ;  /* 0x00000010ff247819 */ /* 0x000fe20000011623 */
[----:B------:R-:W-:Y:S01]  /*47a0*/  IMAD.SHL.U32 R7, R38, 0x100, RZ ;  /* 0x0000010026077824 */ /* 0x000fe200078e00ff */
[--C-:B------:R-:W-:Y:S02]  /*47b0*/  SHF.R.U32.HI R35, RZ, 0x8, R37.reuse ;  /* 0x00000008ff237819 */ /* 0x100fe40000011625 */
[----:B------:R-:W-:Y:S02]  /*47c0*/  LOP3.LUT R34, R37, 0xff0000ff, RZ, 0xc0, !PT ;  /* 0xff0000ff25227812 */ /* 0x000fe400078ec0ff */
[----:B------:R-:W-:Y:S01]  /*47d0*/  SHF.R.U32.HI R37, RZ, 0x10, R37 ;  /* 0x00000010ff257819 */ /* 0x000fe20000011625 */
[----:B------:R-:W-:Y:S01]  /*47e0*/  IMAD.SHL.U32 R35, R35, 0x100, RZ ;  /* 0x0000010023237824 */ /* 0x000fe200078e00ff */
[----:B------:R-:W-:Y:S01]  /*47f0*/  LOP3.LUT R7, R12, 0xff00, R7, 0xf8, !PT ;  /* 0x0000ff000c077812 */ /* 0x000fe200078ef807 */
[----:B------:R-:W-:Y:S01]  /*4800*/  IMAD.U32 R12, R36, 0x10000, RZ ;  /* 0x00010000240c7824 */ /* 0x000fe200078e00ff */
[----:B------:R-:W-:Y:S01]  /*4810*/  F2FP.F16.E4M3.UNPACK_B R6, R5 ;  /* 0x00000005ff06723e */ /* 0x000fe200020006ff */
[----:B------:R-:W-:Y:S01]  /*4820*/  IMAD.U32 R37, R37, 0x10000, RZ ;  /* 0x0001000025257824 */ /* 0x000fe200078e00ff */
[----:B------:R-:W-:-:S02]  /*4830*/  LOP3.LUT R34, R34, 0xff00, R35, 0xf8, !PT ;  /* 0x0000ff0022227812 */ /* 0x000fc400078ef823 */
[-C--:B------:R-:W-:Y:S02]  /*4840*/  F2FP.F16.E4M3.UNPACK_B R35, R106.reuse.H1 ;  /* 0x0000006aff23723e */ /* 0x080fe400030006ff */
[----:B------:R-:W-:Y:S02]  /*4850*/  LOP3.LUT R39, R34, 0xff0000, R37, 0xf8, !PT ;  /* 0x00ff000022277812 */ /* 0x000fe400078ef825 */
[----:B------:R-:W-:Y:S01]  /*4860*/  LOP3.LUT R36, R7, 0xff0000, R12, 0xf8, !PT ;  /* 0x00ff000007247812 */ /* 0x000fe200078ef80c */
[--C-:B------:R-:W-:Y:S01]  /*4870*/  HADD2.F32 R37, -RZ, R35.reuse.H0_H0 ;  /* 0x20000023ff257230 */ /* 0x100fe20000004100 */
[----:B------:R-:W-:Y:S01]  /*4880*/  F2FP.F16.E4M3.UNPACK_B R34, R105.H1 ;  /* 0x00000069ff22723e */ /* 0x000fe200030006ff */
[--C-:B------:R-:W-:Y:S01]  /*4890*/  HADD2.F32 R7, -RZ, R6.reuse.H1_H1 ;  /* 0x30000006ff077230 */ /* 0x100fe20000004100 */
[----:B------:R-:W-:Y:S01]  /*48a0*/  F2FP.F16.E4M3.UNPACK_B R5, R5.H1 ;  /* 0x00000005ff05723e */ /* 0x000fe200030006ff */
[----:B------:R-:W-:Y:S01]  /*48b0*/  HADD2.F32 R38, -RZ, R35.H1_H1 ;  /* 0x30000023ff267230 */ /* 0x000fe20000004100 */
[----:B------:R-:W-:Y:S01]  /*48c0*/  F2FP.F16.E4M3.UNPACK_B R106, R106 ;  /* 0x0000006aff6a723e */ /* 0x000fe200020006ff */
        /* <DEDUP_REMOVED lines=11> */
[----:B------:R-:W-:-:S02]  /*4980*/  FMUL.FTZ R37, R5, R38 ;  /* 0x0000002605257220 */ /* 0x000fc40000410000 */
[----:B------:R-:W-:Y:S01]  /*4990*/  FFMA.FTZ R43, R5, R34, -R6 ;  /* 0x00000022052b7223 */ /* 0x000fe20000010806 */
[----:B------:R-:W-:Y:S01]  /*49a0*/  F2FP.F16.E4M3.UNPACK_B R5, R4.H1 ;  /* 0x00000004ff05723e */ /* 0x000fe200030006ff */
[----:B------:R-:W-:Y:S01]  /*49b0*/  FFMA.FTZ R44, R12, R34, R37 ;  /* 0x000000220c2c7223 */ /* 0x000fe20000010025 */
[----:B------:R-:W-:Y:S01]  /*49c0*/  F2FP.F16.E4M3.UNPACK_B R4, R4 ;  /* 0x00000004ff04723e */ /* 0x000fe200020006ff */
[----:B------:R-:W-:Y:S02]  /*49d0*/  HADD2.F32 R34, -RZ, R106.H1_H1 ;  /* 0x3000006aff227230 */ /* 0x000fe40000004100 */
[--C-:B------:R-:W-:Y:S01]  /*49e0*/  HADD2.F32 R6, -RZ, R5.reuse.H0_H0 ;  /* 0x20000005ff067230 */ /* 0x100fe20000004100 */
[----:B------:R-:W-:Y:S01]  /*49f0*/  F2FP.SATFINITE.E4M3.F32.PACK_AB_MERGE_C R94, R44, R43, RZ ;  /* 0x0000002b2c5e723e */ /* 0x000fe200048070ff */
[----:B------:R-:W-:Y:S02]  /*4a00*/  HADD2.F32 R7, -RZ, R5.H1_H1 ;  /* 0x30000005ff077230 */ /* 0x000fe40000004100 */
[----:B------:R-:W-:-:S02]  /*4a10*/  HADD2.F32 R5, -RZ, R4.H0_H0 ;  /* 0x20000004ff057230 */ /* 0x000fc40000004100 */
[-C--:B------:R-:W-:Y:S01]  /*4a20*/  FMUL.FTZ R38, R6, R34.reuse ;  /* 0x0000002206267220 */ /* 0x080fe20000410000 */
[----:B------:R-:W-:Y:S02]  /*4a30*/  HADD2.F32 R106, -RZ, R106.H0_H0 ;  /* 0x2000006aff6a7230 */ /* 0x000fe40000004100 */
[----:B------:R-:W-:Y:S01]  /*4a40*/  FMUL.FTZ R37, R7, R34 ;  /* 0x0000002207257220 */ /* 0x000fe20000410000 */
[----:B------:R-:W-:Y:S02]  /*4a50*/  HADD2.F32 R4, -RZ, R4.H1_H1 ;  /* 0x30000004ff047230 */ /* 0x000fe40000004100 */
[--C-:B------:R-:W-:Y:S02]  /*4a60*/  HADD2.F32 R12, -RZ, R105.reuse.H1_H1 ;  /* 0x30000069ff0c7230 */ /* 0x100fe40000004100 */
[-C--:B------:R-:W-:Y:S01]  /*4a70*/  FMUL.FTZ R35, R5, R106.reuse ;  /* 0x0000006a05237220 */ /* 0x080fe20000410000 */
[----:B------:R-:W-:Y:S02]  /*4a80*/  HADD2.F32 R105, -RZ, R105.H0_H0 ;  /* 0x20000069ff697230 */ /* 0x000fe40000004100 */
[----:B------:R-:W-:Y:S01]  /*4a90*/  FMUL.FTZ R34, R4, R106 ;  /* 0x0000006a04227220 */ /* 0x000fe20000410000 */
[-C--:B------:R-:W-:Y:S01]  /*4aa0*/  FFMA.FTZ R37, R6, R12.reuse, -R37 ;  /* 0x0000000c06257223 */ /* 0x080fe20000010825 */
[----:B------:R-:W-:-:S02]  /*4ab0*/  FFMA.FTZ R38, R7, R12, R38 ;  /* 0x0000000c07267223 */ /* 0x000fc40000010026 */
[-C--:B------:R-:W-:Y:S01]  /*4ac0*/  FFMA.FTZ R40, R5, R105.reuse, -R34 ;  /* 0x0000006905287223 */ /* 0x080fe20000010822 */
[----:B------:R-:W-:Y:S01]  /*4ad0*/  FFMA.FTZ R105, R4, R105, R35 ;  /* 0x0000006904697223 */ /* 0x000fe20000010023 */
[----:B------:R-:W-:Y:S02]  /*4ae0*/  F2FP.F16.E4M3.UNPACK_B R5, R15.H1 ;  /* 0x0000000fff05723e */ /* 0x000fe400030006ff */
[----:B------:R-:W-:Y:S02]  /*4af0*/  F2FP.F16.E4M3.UNPACK_B R35, R39.H1 ;  /* 0x00000027ff23723e */ /* 0x000fe400030006ff */
[----:B------:R-:W-:Y:S01]  /*4b00*/  F2FP.SATFINITE.E4M3.F32.PACK_AB_MERGE_C R47, R38, R37, RZ ;  /* 0x00000025262f723e */ /* 0x000fe200048070ff */
        /* <DEDUP_REMOVED lines=44> */
.L_x_1603:
[----:B------:R-:W-:Y:S05]  /*4dd0*/  BSYNC B2 ;  /* 0x0000000000027941 */ /* 0x000fea0003800000 */
.L_x_1602:
[----:B0-----:R0:W-:Y:S02]  /*4de0*/  ST.E.128 desc[UR38][R10.64], R4 ;  /* 0x000000040a007985 */ /* 0x0011e4000c101d26 */
.L_x_1601:
[----:B------:R-:W-:Y:S05]  /*4df0*/  BSYNC B1 ;  /* 0x0000000000017941 */ /* 0x000fea0003800000 */
.L_x_1600:
        /* <DEDUP_REMOVED lines=113> */
.L_x_1607:
[----:B------:R-:W-:Y:S05]  /*5510*/  BSYNC B2 ;  /* 0x0000000000027941 */ /* 0x000fea0003800000 */
.L_x_1606:
[----:B0-----:R0:W-:Y:S02]  /*5520*/  ST.E.128 desc[UR38][R10.64], R4 ;  /* 0x000000040a007985 */ /* 0x0011e4000c101d26 */
.L_x_1605:
[----:B------:R-:W-:Y:S05]  /*5530*/  BSYNC B1 ;  /* 0x0000000000017941 */ /* 0x000fea0003800000 */
.L_x_1604:
[----:B------:R-:W-:-:S13]  /*5540*/  LOP3.LUT P2, RZ, R57, 0x20, RZ, 0xc0, !PT ;  /* 0x0000002039ff7812 */ /* 0x000fda000784c0ff */
        /* <DEDUP_REMOVED lines=9> */
[----:B------:R-:W-:Y:S02]  /*55e0*/  SHF.R.U32.HI R14, RZ, 0x8, R29 ;  /* 0x00000008ff0e7819 */ /* 0x000fe4000001161d */
[----:B------:R-:W-:Y:S01]  /*55f0*/  LOP3.LUT R8, R9, 0xff0000ff, RZ, 0xc0, !PT ;  /* 0xff0000ff09087812 */ /* 0x000fe200078ec0ff */
[----:B------:R-:W-:Y:S01]  /*5600*/  IMAD.SHL.U32 R7, R30, 0x100, RZ ;  /* 0x000001001e077824 */ /* 0x000fe200078e00ff */
[----:B------:R-:W-:Y:S01]  /*5610*/  SHF.R.U32.HI R15, RZ, 0x10, R9 ;  /* 0x00000010ff0f7819 */ /* 0x000fe20000011609 */
[----:B------:R-:W-:Y:S01]  /*5620*/  IMAD.MOV.U32 R9, RZ, RZ, R6 ;  /* 0x000000ffff097224 */ /* 0x000fe200078e0006 */
[----:B------:R-:W-:Y:S01]  /*5630*/  SHF.R.U32.HI R28, RZ, 0x10, R29 ;  /* 0x00000010ff1c7819 */ /* 0x000fe2000001161d */
[----:B------:R-:W-:Y:S01]  /*5640*/  IMAD.SHL.U32 R6, R14, 0x100, RZ ;  /* 0x000001000e067824 */ /* 0x000fe200078e00ff */
[----:B------:R-:W-:-:S02]  /*5650*/  LOP3.LUT R13, R29, 0xff0000ff, RZ, 0xc0, !PT ;  /* 0xff0000ff1d0d7812 */ /* 0x000fc400078ec0ff */
        /* <DEDUP_REMOVED lines=15> */
[----:B------:R-:W-:Y:S01]  /*5750*/  HADD2.F32 R14, -RZ, R13.H0_H0 ;  /* 0x2000000dff0e7230 */ /* 0x000fe20000004100 */
        /* <DEDUP_REMOVED lines=10> */
[-C--:B------:R-:W-:Y:S01]  /*5800*/  FFMA.FTZ R34, R5, R13.reuse, -R6 ;  /* 0x0000000d05227223 */ /* 0x080fe20000010806 */
[-C--:B------:R-:W-:Y:S01]  /*5810*/  F2FP.F16.E4M3.UNPACK_B R5, R4.reuse.H1 ;  /* 0x00000004ff05723e */ /* 0x080fe200030006ff */
        /* <DEDUP_REMOVED lines=17> */
[----:B------:R-:W-:Y:S01]  /*5930*/  FFMA.FTZ R31, R5, R100, -R14 ;  /* 0x00000064051f7223 */ /* 0x000fe2000001080e */
[----:B------:R-:W-:Y:S01]  /*5940*/  F2FP.F16.E4M3.UNPACK_B R5, R12.H1 ;  /* 0x0000000cff05723e */ /* 0x000fe200030006ff */
[----:B------:R-:W-:Y:S01]  /*5950*/  FFMA.FTZ R100, R4, R100, R13 ;  /* 0x0000006404647223 */ /* 0x000fe2000001000d */
        /* <DEDUP_REMOVED lines=25> */
[----:B------:R-:W-:Y:S02]  /*5af0*/  HADD2.F32 R9, -RZ, R9.H1_H1 ;  /* 0x30000009ff097230 */ /* 0x000fe40000004100 */
[----:B------:R-:W-:Y:S01]  /*5b00*/  FFMA.FTZ R34, R7, R13, R34 ;  /* 0x0000000d07227223 */ /* 0x000fe20000010022 */
[--C-:B------:R-:W-:Y:S02]  /*5b10*/  HADD2.F32 R5, -RZ, R12.reuse.H0_H0 ;  /* 0x2000000cff057230 */ /* 0x100fe40000004100 */
[----:B------:R-:W-:Y:S02]  /*5b20*/  HADD2.F32 R12, -RZ, R12.H1_H1 ;  /* 0x3000000cff0c7230 */ /* 0x000fe40000004100 */
[----:B------:R-:W-:Y:S01]  /*5b30*/  FMUL.FTZ R7, R9, R30 ;  /* 0x0000001e09077220 */ /* 0x000fe20000410000 */
        /* <DEDUP_REMOVED lines=11> */
[----:B------:R-:W-:-:S02]  /*5bf0*/  F2FP.SATFINITE.E4M3.F32.PACK_AB_MERGE_C R34, R34, R35, RZ ;  /* 0x000000232222723e */ /* 0x000fc400048070ff */
[----:B------:R-:W-:Y:S02]  /*5c00*/  F2FP.SATFINITE.E4M3.F32.PACK_AB_MERGE_C R28, R30, R7, R28 ;  /* 0x000000071e1c723e */ /* 0x000fe4000480701c */
[----:B------:R-:W-:Y:S02]  /*5c10*/  F2FP.SATFINITE.E4M3.F32.PACK_AB_MERGE_C R7, R13, R6, R34 ;  /* 0x000000060d07723e */ /* 0x000fe40004807022 */
[----:B------:R-:W-:Y:S01]  /*5c20*/  F2FP.SATFINITE.E4M3.F32.PACK_AB_MERGE_C R5, R33, R32, R37 ;  /* 0x000000202105723e */ /* 0x000fe20004807025 */
[----:B------:R-:W-:Y:S01]  /*5c30*/  IMAD.MOV.U32 R6, RZ, RZ, R28 ;  /* 0x000000ffff067224 */ /* 0x000fe200078e001c */
[----:B------:R-:W-:-:S07]  /*5c40*/  F2FP.SATFINITE.E4M3.F32.PACK_AB_MERGE_C R4, R100, R31, R36 ;  /* 0x0000001f6404723e */ /* 0x000fce0004807024 */
.L_x_1609:
[----:B------:R-:W-:Y:S05]  /*5c50*/  BSYNC B1 ;  /* 0x0000000000017941 */ /* 0x000fea0003800000 */
.L_x_1608:
[----:B0-----:R0:W-:Y:S01]  /*5c60*/  ST.E.128 desc[UR38][R10.64], R4 ;  /* 0x000000040a007985 */ /* 0x0011e2000c101d26 */
[----:B------:R-:W-:Y:S05]  /*5c70*/  BRA `(.L_x_1587) ;  /* 0x0000003400b87947 */ /* 0x000fea0003800000 */
.L_x_1580:
        /* <DEDUP_REMOVED lines=42> */
.L_x_1611:
[----:B------:R-:W-:Y:S05]  /*5f20*/  BSYNC B1 ;  /* 0x0000000000017941 */ /* 0x000fea0003800000 */
.L_x_1610:
        /* <DEDUP_REMOVED lines=16> */
.L_x_1612:
[----:B------:R-:W-:Y:S01]  /*6030*/  IMAD R84, R17, 0x8, R16 ;  /* 0x0000000811547824 */ /* 0x000fe200078e0210 */
[----:B------:R-:W-:Y:S01]  /*6040*/  SHF.L.U32 R93, R173, 0x1f, RZ ;  /* 0x0000001fad5d7819 */ /* 0x000fe200000006ff */
[----:B------:R-:W-:Y:S03]  /*6050*/  BSSY B1, `(.L_x_1613) ;  /* 0x0000003000017945 */ /* 0x000fe60003800000 */
[----:B------:R-:W1:Y:S02]  /*6060*/  SYNCS.PHASECHK.TRANS64.TRYWAIT P4, [R84+URZ+0x22890], R93 ;  /* 0x0228905d540075a7 */ /* 0x000e64000808017f */
[----:B-1----:R-:W-:Y:S05]  /*6070*/  @!P4 BRA `(.L_x_1614) ;  /* 0x000002140074c947 */ /* 0x002fea0003800000 */
.L_x_1951:
[----:B------:R-:W-:Y:S05]  /*6080*/  BSYNC B1 ;  /* 0x0000000000017941 */ /* 0x000fea0003800000 */
.L_x_1613:
[----:B------:R-:W-:-:S03]  /*6090*/  UMOV UR4, 0xffffffff ;  /* 0xffffffff00047882 */ /* 0x000fc60000000000 */
[----:B------:R-:W-:Y:S05]  /*60a0*/  BRA.DIV UR4, `(.L_x_1615) ;  /* 0x00000216047c7947 */ /* 0x000fea000b800000 */
[----:B------:R2:W3:Y:S04]  /*60b0*/  SHFL.IDX PT, R99, R97, RZ, 0x1e1f ;  /* 0x001e1fff61637589 */ /* 0x0004e800000e0000 */
[----:B------:R-:W4:Y:S02]  /*60c0*/  SHFL.IDX PT, R101, R101, RZ, 0x1e1f ;  /* 0x001e1fff65657589 */ /* 0x000f2400000e0000 */
.L_x_1955:
[----:B------:R-:W-:Y:S05]  /*60d0*/  @P2 BRA `(.L_x_1587) ;  /* 0x0000003000a02947 */ /* 0x000fea0003800000 */
[----:B------:R-:W5:Y:S01]  /*60e0*/  LDC R106, c[0x0][0x2f4] ;  /* 0x0000bd00ff6a7b82 */ /* 0x000f620000000800 */
[----:B------:R-:W-:Y:S01]  /*60f0*/  ISETP.NE.AND P2, PT, R54, RZ, PT ;  /* 0x000000ff3600720c */ /* 0x000fe20003f45270 */
[----:B------:R-:W-:Y:S01]  /*6100*/  BSSY B1, `(.L_x_1616) ;  /* 0x00000f4000017945 */ /* 0x000fe20003800000 */
[----:B-----5:R-:W-:-:S11]  /*6110*/  IMAD.IADD R110, R106, 0x1, -R65 ;  /* 0x000000016a6e7824 */ /* 0x020fd600078e0a41 */
[----:B------:R-:W-:Y:S05]  /*6120*/  @!P2 BRA `(.L_x_1617) ;  /* 0x0000000c00c4a947 */ /* 0x000fea0003800000 */
[----:B------:R-:W-:Y:S01]  /*6130*/  SEL R8, R65, R110, !P0 ;  /* 0x0000006e41087207 */ /* 0x000fe20004000000 */
[----:B------:R-:W-:Y:S01]  /*6140*/  BSSY B2, `(.L_x_1618) ;  /* 0x00000ed000027945 */ /* 0x000fe20003800000 */
[C---:B----4-:R-:W-:Y:S02]  /*6150*/  IADD3 R94, P2, R59.reuse, R101, RZ ;  /* 0x000000653b5e7210 */ /* 0x050fe40007f5e0ff */
[----:B------:R-:W-:Y:S02]  /*6160*/  SHF.R.S32.HI R9, RZ, 0x1f, R8 ;  /* 0x0000001fff097819 */ /* 0x000fe40000011408 */
[----:B---3--:R-:W-:Y:S02]  /*6170*/  LEA.HI.X.SX32 R95, R59, R99, 0x1, P2 ;  /* 0x000000633b5f7211 */ /* 0x008fe400010f0eff */
[----:B------:R-:W-:-:S04]  /*6180*/  LEA.HI R9, R9, R8, RZ, 0x5 ;  /* 0x0000000809097211 */ /* 0x000fc800078f28ff */
[----:B------:R-:W-:-:S04]  /*6190*/  SHF.R.S32.HI R9, RZ, 0x5, R9 ;  /* 0x00000005ff097819 */ /* 0x000fc80000011409 */
[----:B------:R-:W-:-:S04]  /*61a0*/  LEA.HI.SX32 R9, R78, R9, 0x1c ;  /* 0x000000094e097211 */ /* 0x000fc800078fe2ff */
[----:B0-----:R-:W-:Y:S01]  /*61b0*/  SHF.R.S32.HI R10, RZ, 0x1f, R9 ;  /* 0x0000001fff0a7819 */ /* 0x001fe20000011409 */
[----:B------:R-:W-:-:S03]  /*61c0*/  IMAD.SHL.U32 R8, R9, 0x10, RZ ;  /* 0x0000001009087824 */ /* 0x000fc600078e00ff */
[----:B------:R-:W-:Y:S02]  /*61d0*/  LEA.HI R10, R10, R9, RZ, 0x2 ;  /* 0x000000090a0a7211 */ /* 0x000fe400078f10ff */
[----:B------:R-:W-:Y:S02]  /*61e0*/  LOP3.LUT R9, R181, 0x30, R8, 0xf8, !PT ;  /* 0x00000030b5097812 */ /* 0x000fe400078ef808 */
[----:B------:R-:W-:Y:S01]  /*61f0*/  ISETP.GE.AND P2, PT, R8, R106, PT ;  /* 0x0000006a0800720c */ /* 0x000fe20003f46270 */
[----:B------:R-:W-:Y:S01]  /*6200*/  IMAD.SHL.U32 R10, R10, 0x800, RZ ;  /* 0x000008000a0a7824 */ /* 0x000fe200078e00ff */
[----:B------:R-:W-:-:S04]  /*6210*/  LOP3.LUT R9, R9, R182, RZ, 0x3c, !PT ;  /* 0x000000b609097212 */ /* 0x000fc800078e3cff */
[----:B------:R-:W-:-:S04]  /*6220*/  LOP3.LUT R10, R10, 0xffffe000, RZ, 0xc0, !PT ;  /* 0xffffe0000a0a7812 */ /* 0x000fc800078ec0ff */
[----:B------:R-:W-:Y:S01]  /*6230*/  IADD3 R10, R9, R10, R183 ;  /* 0x0000000a090a7210 */ /* 0x000fe20007ffe0b7 */
[----:B------:R-:W-:Y:S02]  /*6240*/  IMAD R9, R17, 0x6000, R75 ;  /* 0x0000600011097824 */ /* 0x000fe400078e024b */
[----:B------:R-:W-:Y:S02]  /*6250*/  @!P2 IADD3 R96, P4, R101, R8, RZ ;  /* 0x000000086560a210 */ /* 0x000fe40007f9e0ff */
[----:B------:R-:W-:Y:S02]  /*6260*/  IMAD R11, R17, 0x6000, R10 ;  /* 0x00006000110b7824 */ /* 0x000fe400078e020a */
[----:B------:R-:W-:Y:S01]  /*6270*/  IMAD.IADD R9, R16, 0x1, R9 ;  /* 0x0000000110097824 */ /* 0x000fe200078e0209 */
[----:B--2---:R-:W-:Y:S01]  /*6280*/  @!P2 LEA.HI.X.SX32 R97, R8, R99, 0x1, P4 ;  /* 0x000000630861a211 */ /* 0x004fe200020f0eff */
[----:B------:R-:W-:Y:S01]  /*6290*/  IMAD.IADD R12, R16, 0x1, R11 ;  /* 0x00000001100c7824 */ /* 0x000fe200078e020b */
[----:B------:R-:W-:-:S03]  /*62a0*/  ISETP.GE.AND P4, PT, R18, R98, PT ;  /* 0x000000621200720c */ /* 0x000fc60003f86270 */
[----:B------:R-:W0:Y:S04]  /*62b0*/  LDS.128 R8, [R9+0x16400] ;  /* 0x0164000009087984 */ /* 0x000e280000000c00 */
[----:B------:R-:W2:Y:S06]  /*62c0*/  LDS.128 R12, [R12+0x16400] ;  /* 0x016400000c0c7984 */ /* 0x000eac0000000c00 */
[----:B------:R-:W-:Y:S05]  /*62d0*/  @P4 BRA `(.L_x_1619) ;  /* 0x0000000c004c4947 */ /* 0x000fea0003800000 */
[----:B------:R-:W-:Y:S01]  /*62e0*/  SHF.R.U32.HI R119, RZ, 0x8, R33 ;  /* 0x00000008ff777819 */ /* 0x000fe20000011621 */
[----:B0-----:R-:W-:Y:S01]  /*62f0*/  IMAD.MOV.U32 R44, RZ, RZ, R8 ;  /* 0x000000ffff2c7224 */ /* 0x001fe200078e0008 */
[----:B------:R-:W-:Y:S01]  /*6300*/  LOP3.LUT R115, R33, 0xff0000ff, RZ, 0xc0, !PT ;  /* 0xff0000ff21737812 */ /* 0x000fe200078ec0ff */
[----:B------:R-:W-:Y:S01]  /*6310*/  IMAD.MOV.U32 R32, RZ, RZ, R9 ;  /* 0x000000ffff207224 */ /* 0x000fe200078e0009 */
[----:B------:R-:W-:Y:S01]  /*6320*/  SHF.R.U32.HI R117, RZ, 0x8, R35 ;  /* 0x00000008ff757819 */ /* 0x000fe20000011623 */
[----:B------:R-:W-:Y:S01]  /*6330*/  IMAD.SHL.U32 R8, R119, 0x100, RZ ;  /* 0x0000010077087824 */ /* 0x000fe200078e00ff */
[----:B------:R-:W-:Y:S01]  /*6340*/  SHF.R.U32.HI R121, RZ, 0x10, R33 ;  /* 0x00000010ff797819 */ /* 0x000fe20000011621 */
[----:B------:R-:W-:Y:S01]  /*6350*/  IMAD.MOV.U32 R33, RZ, RZ, R10 ;  /* 0x000000ffff217224 */ /* 0x000fe200078e000a */
[----:B------:R-:W-:Y:S02]  /*6360*/  SHF.R.U32.HI R46, RZ, 0x8, R47 ;  /* 0x00000008ff2e7819 */ /* 0x000fe4000001162f */
[--C-:B------:R-:W-:Y:S01]  /*6370*/  SHF.R.U32.HI R120, RZ, 0x10, R45.reuse ;  /* 0x00000010ff787819 */ /* 0x100fe2000001162d */
[----:B------:R-:W-:Y:S01]  /*6380*/  IMAD.U32 R10, R121, 0x10000, RZ ;  /* 0x00010000790a7824 */ /* 0x000fe200078e00ff */
[----:B------:R-:W-:-:S02]  /*6390*/  SHF.R.U32.HI R116, RZ, 0x8, R45 ;  /* 0x00000008ff747819 */ /* 0x000fc4000001162d */
[----:B------:R-:W-:Y:S02]  /*63a0*/  LOP3.LUT R34, R45, 0xff0000ff, RZ, 0xc0, !PT ;  /* 0xff0000ff2d227812 */ /* 0x000fe400078ec0ff */
[----:B------:R-:W-:Y:S01]  /*63b0*/  SHF.R.U32.HI R118, RZ, 0x10, R47 ;  /* 0x00000010ff767819 */ /* 0x000fe2000001162f */
[----:B------:R-:W-:Y:S01]  /*63c0*/  IMAD.SHL.U32 R9, R116, 0x100, RZ ;  /* 0x0000010074097824 */ /* 0x000fe200078e00ff */
[----:B------:R-:W-:Y:S01]  /*63d0*/  LOP3.LUT R45, R47, 0xff0000ff, RZ, 0xc0, !PT ;  /* 0xff0000ff2f2d7812 */ /* 0x000fe200078ec0ff */
[----:B--2---:R-:W-:Y:S01]  /*63e0*/  IMAD.MOV.U32 R47, RZ, RZ, R12 ;  /* 0x000000ffff2f7224 */ /* 0x004fe200078e000c */
[----:B------:R-:W-:Y:S01]  /*63f0*/  LOP3.LUT R115, R115, 0xff00, R8, 0xf8, !PT ;  /* 0x0000ff0073737812 */ /* 0x000fe200078ef808 */
[----:B------:R-:W-:Y:S01]  /*6400*/  IMAD.SHL.U32 R8, R117, 0x100, RZ ;  /* 0x0000010075087824 */ /* 0x000fe200078e00ff */
[----:B------:R-:W-:Y:S01]  /*6410*/  SHF.R.U32.HI R122, RZ, 0x10, R35 ;  /* 0x00000010ff7a7819 */ /* 0x000fe20000011623 */
[----:B------:R-:W-:Y:S01]  /*6420*/  IMAD.SHL.U32 R12, R46, 0x100, RZ ;  /* 0x000001002e0c7824 */ /* 0x000fe200078e00ff */
[----:B------:R-:W-:Y:S01]  /*6430*/  LOP3.LUT R35, R35, 0xff0000ff, RZ, 0xc0, !PT ;  /* 0xff0000ff23237812 */ /* 0x000fe200078ec0ff */
[----:B------:R-:W-:Y:S01]  /*6440*/  IMAD.U32 R118, R118, 0x10000, RZ ;  /* 0x0001000076767824 */ /* 0x000fe200078e00ff */
[----:B------:R-:W-:-:S02]  /*6450*/  LOP3.LUT R10, R115, 0xff0000, R10, 0xf8, !PT ;  /* 0x00ff0000730a7812 */ /* 0x000fc400078ef80a */
[----:B------:R-:W-:Y:S01]  /*6460*/  LOP3.LUT R35, R35, 0xff00, R8, 0xf8, !PT ;  /* 0x0000ff0023237812 */ /* 0x000fe200078ef808 */
[----:B------:R-:W-:Y:S01]  /*6470*/  IMAD.U32 R8, R122, 0x10000, RZ ;  /* 0x000100007a087824 */ /* 0x000fe200078e00ff */
[----:B------:R-:W-:Y:S01]  /*6480*/  LOP3.LUT R121, R45, 0xff00, R12, 0xf8, !PT ;  /* 0x0000ff002d797812 */ /* 0x000fe200078ef80c */
[----:B------:R-:W-:Y:S01]  /*6490*/  IMAD.U32 R12, R120, 0x10000, RZ ;  /* 0x00010000780c7824 */ /* 0x000fe200078e00ff */
[----:B------:R-:W-:Y:S02]  /*64a0*/  F2FP.F16.E4M3.UNPACK_B R117, R114.H1 ;  /* 0x00000072ff75723e */ /* 0x000fe400030006ff */
[----:B------:R-:W-:Y:S02]  /*64b0*/  F2FP.F16.E4M3.UNPACK_B R115, R47.H1 ;  /* 0x0000002fff73723e */ /* 0x000fe400030006ff */
[----:B------:R-:W-:Y:S02]  /*64c0*/  F2FP.F16.E4M3.UNPACK_B R45, R44.H1 ;  /* 0x0000002cff2d723e */ /* 0x000fe400030006ff */
[----:B------:R-:W-:Y:S01]  /*64d0*/  LOP3.LUT R119, R34, 0xff00, R9, 0xf8, !PT ;  /* 0x0000ff0022777812 */ /* 0x000fe200078ef809 */
[----:B------:R-:W-:Y:S01]  /*64e0*/  HADD2.F32 R9, -RZ, R117.H0_H0 ;  /* 0x20000075ff097230 */ /* 0x000fe20000004100 */
[----:B------:R-:W-:Y:S01]  /*64f0*/  LOP3.LUT R8, R35, 0xff0000, R8, 0xf8, !PT ;  /* 0x00ff000023087812 */ /* 0x000fe200078ef808 */
[----:B------:R-:W-:Y:S01]  /*6500*/  HADD2.F32 R35, -RZ, R115.H0_H0 ;  /* 0x20000073ff237230 */ /* 0x000fe20000004100 */
[----:B------:R-:W-:Y:S01]  /*6510*/  F2FP.F16.E4M3.UNPACK_B R46, R113.H1 ;  /* 0x00000071ff2e723e */ /* 0x000fe200030006ff */
[----:B------:R-:W-:Y:S01]  /*6520*/  HADD2.F32 R34, -RZ, R45.H0_H0 ;  /* 0x2000002dff227230 */ /* 0x000fe20000004100 */
[----:B------:R-:W-:Y:S01]  /*6530*/  LOP3.LUT R12, R119, 0xff0000, R12, 0xf8, !PT ;  /* 0x00ff0000770c7812 */ /* 0x000fe200078ef80c */
[----:B------:R-:W-:-:S02]  /*6540*/  HADD2.F32 R119, -RZ, R117.H1_H1 ;  /* 0x30000075ff777230 */ /* 0x000fc40000004100 */
[CC--:B------:R-:W-:Y:S01]  /*6550*/  FMUL.FTZ R123, R35.reuse, R9.reuse ;  /* 0x00000009237b7220 */ /* 0x0c0fe20000410000 */
[--C-:B------:R-:W-:Y:S02]  /*6560*/  HADD2.F32 R116, -RZ, R46.reuse.H0_H0 ;  /* 0x2000002eff747230 */ /* 0x100fe40000004100 */
[C---:B------:R-:W-:Y:S01]  /*6570*/  FMUL.FTZ R120, R34.reuse, R9 ;  /* 0x0000000922787220 */ /* 0x040fe20000410000 */
[----:B------:R-:W-:Y:S01]  /*6580*/  HADD2.F32 R115, -RZ, R115.H1_H1 ;  /* 0x30000073ff737230 */ /* 0x000fe20000004100 */
[----:B------:R-:W-:Y:S01]  /*6590*/  F2FP.F16.E4M3.UNPACK_B R117, R114 ;  /* 0x00000072ff75723e */ /* 0x000fe200020006ff */
[-C--:B------:R-:W-:Y:S01]  /*65a0*/  FFMA.FTZ R34, R34, R116.reuse, -R123 ;  /* 0x0000007422227223 */ /* 0x080fe2000001087b */
[----:B------:R-:W-:Y:S01]  /*65b0*/  FFMA.FTZ R35, R35, R116, R120 ;  /* 0x0000007423237223 */ /* 0x000fe20000010078 */
[----:B------:R-:W-:Y:S01]  /*65c0*/  HADD2.F32 R116, -RZ, R46.H1_H1 ;  /* 0x3000002eff747230 */ /* 0x000fe20000004100 */
[----:B------:R-:W-:Y:S01]  /*65d0*/  F2FP.F16.E4M3.UNPACK_B R44, R44 ;  /* 0x0000002cff2c723e */ /* 0x000fe200020006ff */
[----:B------:R-:W-:Y:S01]  /*65e0*/  HADD2.F32 R46, -RZ, R45.H1_H1 ;  /* 0x3000002dff2e7230 */ /* 0x000fe20000004100 */
[----:B------:R-:W-:-:S02]  /*65f0*/  F2FP.F16.E4M3.UNPACK_B R47, R47 ;  /* 0x0000002fff2f723e */ /* 0x000fc400020006ff */
[----:B------:R-:W-:Y:S01]  /*6600*/  LOP3.LUT R9, R121, 0xff0000, R118, 0xf8, !PT ;  /* 0x00ff000079097812 */ /* 0x000fe200078ef876 */
[C---:B------:R-:W-:Y:S01]  /*6610*/  FMUL.FTZ R121, R115.reuse, R119 ;  /* 0x0000007773797220 */ /* 0x040fe20000410000 */
[----:B------:R-:W-:Y:S01]  /*6620*/  F2FP.F16.E4M3.UNPACK_B R114, R113 ;  /* 0x00000071ff72723e */ /* 0x000fe200020006ff */
[----:B------:R-:W-:Y:S02]  /*6630*/  HADD2.F32 R118, -RZ, R117.H0_H0 ;  /* 0x20000075ff767230 */ /* 0x000fe40000004100 */
[C---:B------:R-:W-:Y:S01]  /*6640*/  FMUL.FTZ R120, R46.reuse, R119 ;  /* 0x000000772e787220 */ /* 0x040fe20000410000 */
[----:B------:R-:W-:Y:S02]  /*6650*/  HADD2.F32 R45, -RZ, R44.H0_H0 ;  /* 0x2000002cff2d7230 */ /* 0x000fe40000004100 */
[-C--:B------:R-:W-:Y:S01]  /*6660*/  FFMA.FTZ R121, R46, R116.reuse, -R121 ;  /* 0x000000742e797223 */ /* 0x080fe20000010879 */
[----:B------:R-:W-:Y:S02]  /*6670*/  HADD2.F32 R113, -RZ, R47.H0_H0 ;  /* 0x2000002fff717230 */ /* 0x000fe40000004100 */
[----:B------:R-:W-:Y:S01]  /*6680*/  FFMA.FTZ R124, R115, R116, R120 ;  /* 0x00000074737c7223 */ /* 0x000fe20000010078 */
[----:B------:R-:W-:-:S02]  /*6690*/  HADD2.F32 R46, -RZ, R114.H0_H0 ;  /* 0x20000072ff2e7230 */ /* 0x000fc40000004100 */
[-C--:B------:R-:W-:Y:S01]  /*66a0*/  FMUL.FTZ R120, R45, R118.reuse ;  /* 0x000000762d787220 */ /* 0x080fe20000410000 */
[----:B------:R-:W-:Y:S02]  /*66b0*/  HADD2.F32 R117, -RZ, R117.H1_H1 ;  /* 0x30000075ff757230 */ /* 0x000fe40000004100 */
[C---:B------:R-:W-:Y:S01]  /*66c0*/  FMUL.FTZ R116, R113.reuse, R118 ;  /* 0x0000007671747220 */ /* 0x040fe20000410000 */
[----:B------:R-:W-:Y:S02]  /*66d0*/  HADD2.F32 R47, -RZ, R47.H1_H1 ;  /* 0x3000002fff2f7230 */ /* 0x000fe40000004100 */
[-C--:B------:R-:W-:Y:S01]  /*66e0*/  FFMA.FTZ R120, R113, R46.reuse, R120 ;  /* 0x0000002e71787223 */ /* 0x080fe20000010078 */
[----:B------:R-:W-:Y:S02]  /*66f0*/  HADD2.F32 R44, -RZ, R44.H1_H1 ;  /* 0x3000002cff2c7230 */ /* 0x000fe40000004100 */
[----:B------:R-:W-:Y:S01]  /*6700*/  FFMA.FTZ R118, R45, R46, -R116 ;  /* 0x0000002e2d767223 */ /* 0x000fe20000010874 */
[----:B------:R-:W-:-:S02]  /*6710*/  HADD2.F32 R114, -RZ, R114.H1_H1 ;  /* 0x30000072ff727230 */ /* 0x000fc40000004100 */
[CC--:B------:R-:W-:Y:S01]  /*6720*/  FMUL.FTZ R113, R47.reuse, R117.reuse ;  /* 0x000000752f717220 */ /* 0x0c0fe20000410000 */
[----:B------:R-:W-:Y:S01]  /*6730*/  F2FP.F16.E4M3.UNPACK_B R45, R112.H1 ;  /* 0x00000070ff2d723e */ /* 0x000fe200030006ff */
[C---:B------:R-:W-:Y:S01]  /*6740*/  FMUL.FTZ R122, R44.reuse, R117 ;  /* 0x000000752c7a7220 */ /* 0x040fe20000410000 */
[----:B------:R-:W-:Y:S01]  /*6750*/  F2FP.F16.E4M3.UNPACK_B R46, R14.H1 ;  /* 0x0000000eff2e723e */ /* 0x000fe200030006ff */
[-C--:B------:R-:W-:Y:S01]  /*6760*/  FFMA.FTZ R117, R44, R114.reuse, -R113 ;  /* 0x000000722c757223 */ /* 0x080fe20000010871 */
[----:B------:R-:W-:Y:S01]  /*6770*/  F2FP.F16.E4M3.UNPACK_B R115, R111.H1 ;  /* 0x0000006fff73723e */ /* 0x000fe200030006ff */
[--C-:B------:R-:W-:Y:S01]  /*6780*/  HADD2.F32 R116, -RZ, R45.reuse.H0_H0 ;  /* 0x2000002dff747230 */ /* 0x100fe20000004100 */
[----:B------:R-:W-:Y:S01]  /*6790*/  F2FP.F16.E4M3.UNPACK_B R44, R33.H1 ;  /* 0x00000021ff2c723e */ /* 0x000fe200030006ff */
[----:B------:R-:W-:Y:S02]  /*67a0*/  HADD2.F32 R113, -RZ, R46.H0_H0 ;  /* 0x2000002eff717230 */ /* 0x000fe40000004100 */
[----:B------:R-:W-:Y:S01]  /*67b0*/  FFMA.FTZ R119, R47, R114, R122 ;  /* 0x000000722f777223 */ /* 0x000fe2000001007a */
[----:B------:R-:W-:Y:S01]  /*67c0*/  HADD2.F32 R47, -RZ, R45.H1_H1 ;  /* 0x3000002dff2f7230 */ /* 0x000fe20000004100 */
[----:B------:R-:W-:Y:S01]  /*67d0*/  F2FP.F16.E4M3.UNPACK_B R112, R112 ;  /* 0x00000070ff70723e */ /* 0x000fe200020006ff */
[----:B------:R-:W-:-:S02]  /*67e0*/  HADD2.F32 R45, -RZ, R44.H0_H0 ;  /* 0x2000002cff2d7230 */ /* 0x000fc40000004100 */
[-C--:B------:R-:W-:Y:S01]  /*67f0*/  FMUL.FTZ R122, R113, R116.reuse ;  /* 0x00000074717a7220 */ /* 0x080fe20000410000 */
[--C-:B------:R-:W-:Y:S01]  /*6800*/  HADD2.F32 R114, -RZ, R115.reuse.H0_H0 ;  /* 0x20000073ff727230 */ /* 0x100fe20000004100 */
[----:B------:R-:W-:Y:S01]  /*6810*/  F2FP.F16.E4M3.UNPACK_B R33, R33 ;  /* 0x00000021ff21723e */ /* 0x000fe200020006ff */
[----:B------:R-:W-:Y:S02]  /*6820*/  HADD2.F32 R46, -RZ, R46.H1_H1 ;  /* 0x3000002eff2e7230 */ /* 0x000fe40000004100 */
[C---:B------:R-:W-:Y:S01]  /*6830*/  FMUL.FTZ R116, R45.reuse, R116 ;  /* 0x000000742d747220 */ /* 0x040fe20000410000 */
[----:B------:R-:W-:Y:S02]  /*6840*/  HADD2.F32 R44, -RZ, R44.H1_H1 ;  /* 0x3000002cff2c7230 */ /* 0x000fe40000004100 */
[-C--:B------:R-:W-:Y:S01]  /*6850*/  FFMA.FTZ R122, R45, R114.reuse, -R122 ;  /* 0x000000722d7a7223 */ /* 0x080fe2000001087a */
[----:B------:R-:W-:Y:S02]  /*6860*/  HADD2.F32 R115, -RZ, R115.H1_H1 ;  /* 0x30000073ff737230 */ /* 0x000fe40000004100 */
[----:B------:R-:W-:Y:S01]  /*6870*/  FMUL.FTZ R45, R46, R47 ;  /* 0x0000002f2e2d7220 */ /* 0x000fe20000410000 */
[----:B------:R-:W-:Y:S01]  /*6880*/  F2FP.F16.E4M3.UNPACK_B R111, R111 ;  /* 0x0000006fff6f723e */ /* 0x000fe200020006ff */
[C---:B------:R-:W-:Y:S01]  /*6890*/  FMUL.FTZ R47, R44.reuse, R47 ;  /* 0x0000002f2c2f7220 */ /* 0x040fe20000410000 */
[----:B------:R-:W-:Y:S01]  /*68a0*/  FFMA.FTZ R123, R113, R114, R116 ;  /* 0x00000072717b7223 */ /* 0x000fe20000010074 */
[-C--:B------:R-:W-:Y:S01]  /*68b0*/  FFMA.FTZ R125, R44, R115.reuse, -R45 ;  /* 0x000000732c7d7223 */ /* 0x080fe2000001082d */
[----:B------:R-:W-:Y:S01]  /*68c0*/  F2FP.F16.E4M3.UNPACK_B R44, R14 ;  /* 0x0000000eff2c723e */ /* 0x000fe200020006ff */
[----:B------:R-:W-:Y:S01]  /*68d0*/  FFMA.FTZ R126, R46, R115, R47 ;  /* 0x000000732e7e7223 */ /* 0x000fe2000001002f */
[----:B------:R-:W-:Y:S01]  /*68e0*/  HADD2.F32 R47, -RZ, R112.H0_H0 ;  /* 0x20000070ff2f7230 */ /* 0x000fe20000004100 */
[----:B------:R-:W-:Y:S01]  /*68f0*/  F2FP.SATFINITE.E4M3.F32.PACK_AB_MERGE_C R34, R121, R34, RZ ;  /* 0x000000227922723e */ /* 0x000fe200048070ff */
[----:B------:R-:W-:Y:S01]  /*6900*/  HADD2.F32 R14, -RZ, R33.H0_H0 ;  /* 0x20000021ff0e7230 */ /* 0x000fe20000004100 */
[----:B------:R-:W-:Y:S01]  /*6910*/  F2FP.SATFINITE.E4M3.F32.PACK_AB_MERGE_C R35, R124, R35, RZ ;  /* 0x000000237c23723e */ /* 0x000fe200048070ff */
[----:B------:R-:W-:Y:S01]  /*6920*/  HADD2.F32 R45, -RZ, R44.H0_H0 ;  /* 0x2000002cff2d7230 */ /* 0x000fe20000004100 */
[----:B------:R-:W-:Y:S01]  /*6930*/  F2FP.SATFINITE.E4M3.F32.PACK_AB_MERGE_C R123, R126, R123, RZ ;  /* 0x0000007b7e7b723e */ /* 0x000fe200048070ff */
[----:B------:R-:W-:-:S02]  /*6940*/  HADD2.F32 R46, -RZ, R111.H0_H0 ;  /* 0x2000006fff2e7230 */ /* 0x000fc40000004100 */
[CC--:B------:R-:W-:Y:S01]  /*6950*/  FMUL.FTZ R114, R14.reuse, R47.reuse ;  /* 0x0000002f0e727220 */ /* 0x0c0fe20000410000 */
[----:B------:R-:W-:Y:S02]  /*6960*/  HADD2.F32 R112, -RZ, R112.H1_H1 ;  /* 0x30000070ff707230 */ /* 0x000fe40000004100 */
[----:B------:R-:W-:Y:S01]  /*6970*/  FMUL.FTZ R113, R45, R47 ;  /* 0x0000002f2d717220 */ /* 0x000fe20000410000 */
[----:B------:R-:W-:Y:S01]  /*6980*/  HADD2.F32 R44, -RZ, R44.H1_H1 ;  /* 0x3000002cff2c7230 */ /* 0x000fe20000004100 */
[----:B------:R-:W-:Y:S01]  /*6990*/  F2FP.SATFINITE.E4M3.F32.PACK_AB_MERGE_C R34, R117, R118, R34 ;  /* 0x000000767522723e */ /* 0x000fe20004807022 */
[----:B------:R-:W-:Y:S02]  /*69a0*/  HADD2.F32 R33, -RZ, R33.H1_H1 ;  /* 0x30000021ff217230 */ /* 0x000fe40000004100 */
[----:B------:R-:W-:Y:S01]  /*69b0*/  FFMA.FTZ R113, R14, R46, -R113 ;  /* 0x0000002e0e717223 */ /* 0x000fe20000010871 */
[----:B------:R-:W-:Y:S02]  /*69c0*/  HADD2.F32 R111, -RZ, R111.H1_H1 ;  /* 0x3000006fff6f7230 */ /* 0x000fe40000004100 */
[C---:B------:R-:W-:Y:S01]  /*69d0*/  FMUL.FTZ R116, R44.reuse, R112 ;  /* 0x000000702c747220 */ /* 0x040fe20000410000 */
[----:B------:R-:W-:Y:S01]  /*69e0*/  FFMA.FTZ R14, R45, R46, R114 ;  /* 0x0000002e2d0e7223 */ /* 0x000fe20000010072 */
[C---:B------:R-:W-:Y:S01]  /*69f0*/  FMUL.FTZ R47, R33.reuse, R112 ;  /* 0x00000070212f7220 */ /* 0x040fe20000410000 */
[----:B------:R-:W-:Y:S01]  /*6a00*/  F2FP.F16.E4M3.UNPACK_B R46, R13 ;  /* 0x0000000dff2e723e */ /* 0x000fe200020006ff */
[-C--:B------:R-:W-:Y:S01]  /*6a10*/  FFMA.FTZ R116, R33, R111.reuse, -R116 ;  /* 0x0000006f21747223 */ /* 0x080fe20000010874 */
[----:B------:R-:W-:Y:S01]  /*6a20*/  F2FP.F16.E4M3.UNPACK_B R114, R12 ;  /* 0x0000000cff72723e */ /* 0x000fe200020006ff */
[----:B------:R-:W-:Y:S01]  /*6a30*/  FFMA.FTZ R111, R44, R111, R47 ;  /* 0x0000006f2c6f7223 */ /* 0x000fe2000001002f */
[----:B------:R-:W-:Y:S01]  /*6a40*/  F2FP.F16.E4M3.UNPACK_B R45, R32 ;  /* 0x00000020ff2d723e */ /* 0x000fe200020006ff */
[----:B------:R-:W-:Y:S01]  /*6a50*/  HADD2.F32 R47, -RZ, R46.H0_H0 ;  /* 0x2000002eff2f7230 */ /* 0x000fe20000004100 */
[----:B------:R-:W-:Y:S01]  /*6a60*/  F2FP.SATFINITE.E4M3.F32.PACK_AB_MERGE_C R33, R125, R122, RZ ;  /* 0x0000007a7d21723e */ /* 0x000fe200048070ff */
[--C-:B------:R-:W-:Y:S01]  /*6a70*/  HADD2.F32 R115, -RZ, R114.reuse.H0_H0 ;  /* 0x20000072ff737230 */ /* 0x100fe20000004100 */
[----:B------:R-:W-:Y:S01]  /*6a80*/  F2FP.F16.E4M3.UNPACK_B R112, R10 ;  /* 0x0000000aff70723e */ /* 0x000fe200020006ff */
[----:B------:R-:W-:Y:S01]  /*6a90*/  HADD2.F32 R44, -RZ, R45.H0_H0 ;  /* 0x2000002dff2c7230 */ /* 0x000fe20000004100 */
[----:B------:R-:W-:Y:S01]  /*6aa0*/  F2FP.SATFINITE.E4M3.F32.PACK_AB_MERGE_C R33, R116, R113, R33 ;  /* 0x000000717421723e */ /* 0x000fe20004807021 */
[----:B------:R-:W-:Y:S01]  /*6ab0*/  HADD2.F32 R114, -RZ, R114.H1_H1 ;  /* 0x30000072ff727230 */ /* 0x000fe20000004100 */
[----:B------:R-:W-:Y:S01]  /*6ac0*/  F2FP.SATFINITE.E4M3.F32.PACK_AB_MERGE_C R14, R111, R14, R123 ;  /* 0x0000000e6f0e723e */ /* 0x000fe2000480707b */
[----:B------:R-:W-:-:S02]  /*6ad0*/  HADD2.F32 R113, -RZ, R112.H0_H0 ;  /* 0x20000070ff717230 */ /* 0x000fc40000004100 */
[CC--:B------:R-:W-:Y:S01]  /*6ae0*/  FMUL.FTZ R117, R47.reuse, R115.reuse ;  /* 0x000000732f757220 */ /* 0x0c0fe20000410000 */
[----:B------:R-:W-:Y:S02]  /*6af0*/  HADD2.F32 R111, -RZ, R46.H1_H1 ;  /* 0x3000002eff6f7230 */ /* 0x000fe40000004100 */
[C---:B------:R-:W-:Y:S01]  /*6b00*/  FMUL.FTZ R116, R44.reuse, R115 ;  /* 0x000000732c747220 */ /* 0x040fe20000410000 */
[----:B------:R-:W-:Y:S02]  /*6b10*/  HADD2.F32 R46, -RZ, R45.H1_H1 ;  /* 0x3000002dff2e7230 */ /* 0x000fe40000004100 */
        /* <DEDUP_REMOVED lines=13> */
[----:B------:R-:W-:Y:S01]  /*6bf0*/  HADD2.F32 R115, -RZ, R113.H0_H0 ;  /* 0x20000071ff737230 */ /* 0x000fe20000004100 */
[----:B------:R-:W-:Y:S01]  /*6c00*/  F2FP.SATFINITE.E4M3.F32.PACK_AB_MERGE_C R35, R119, R120, R35 ;  /* 0x000000787723723e */ /* 0x000fe20004807023 */
[----:B------:R-:W-:Y:S01]  /*6c10*/  HADD2.F32 R47, -RZ, R47.H1_H1 ;  /* 0x3000002fff2f7230 */ /* 0x000fe20000004100 */
[----:B------:R-:W-:Y:S01]  /*6c20*/  F2FP.F16.E4M3.UNPACK_B R114, R9 ;  /* 0x00000009ff72723e */ /* 0x000fe200020006ff */
[----:B------:R-:W-:Y:S02]  /*6c30*/  HADD2.F32 R113, -RZ, R113.H1_H1 ;  /* 0x30000071ff717230 */ /* 0x000fe40000004100 */
[-C--:B------:R-:W-:Y:S01]  /*6c40*/  FMUL.FTZ R117, R46, R115.reuse ;  /* 0x000000732e757220 */ /* 0x080fe20000410000 */
[----:B------:R-:W-:Y:S02]  /*6c50*/  HADD2.F32 R111, -RZ, R10.H0_H0 ;  /* 0x2000000aff6f7230 */ /* 0x000fe40000004100 */
[----:B------:R-:W-:Y:S01]  /*6c60*/  FMUL.FTZ R115, R12, R115 ;  /* 0x000000730c737220 */ /* 0x000fe20000410000 */
[----:B------:R-:W-:-:S02]  /*6c70*/  HADD2.F32 R32, -RZ, R32.H1_H1 ;  /* 0x30000020ff207230 */ /* 0x000fc40000004100 */
[C---:B------:R-:W-:Y:S01]  /*6c80*/  FMUL.FTZ R121, R47.reuse, R113 ;  /* 0x000000712f797220 */ /* 0x040fe20000410000 */
[----:B------:R-:W-:Y:S02]  /*6c90*/  HADD2.F32 R112, -RZ, R10.H1_H1 ;  /* 0x3000000aff707230 */ /* 0x000fe40000004100 */
[----:B------:R-:W-:Y:S01]  /*6ca0*/  FFMA.FTZ R120, R46, R111, R115 ;  /* 0x0000006f2e787223 */ /* 0x000fe20000010073 */
[----:B------:R-:W-:Y:S01]  /*6cb0*/  F2FP.F16.E4M3.UNPACK_B R10, R11 ;  /* 0x0000000bff0a723e */ /* 0x000fe200020006ff */
[----:B------:R-:W-:Y:S01]  /*6cc0*/  FFMA.FTZ R119, R12, R111, -R117 ;  /* 0x0000006f0c777223 */ /* 0x000fe20000010875 */
[----:B------:R-:W-:Y:S01]  /*6cd0*/  F2FP.F16.E4M3.UNPACK_B R46, R15.H1 ;  /* 0x0000000fff2e723e */ /* 0x000fe200030006ff */
[C---:B------:R-:W-:Y:S01]  /*6ce0*/  FMUL.FTZ R12, R32.reuse, R113 ;  /* 0x00000071200c7220 */ /* 0x040fe20000410000 */
[----:B------:R-:W-:Y:S01]  /*6cf0*/  F2FP.F16.E4M3.UNPACK_B R115, R9.H1 ;  /* 0x00000009ff73723e */ /* 0x000fe200030006ff */
[-C--:B------:R-:W-:Y:S01]  /*6d00*/  FFMA.FTZ R122, R32, R112.reuse, -R121 ;  /* 0x00000070207a7223 */ /* 0x080fe20000010879 */
[----:B------:R-:W-:Y:S01]  /*6d10*/  F2FP.F16.E4M3.UNPACK_B R11, R11.H1 ;  /* 0x0000000bff0b723e */ /* 0x000fe200030006ff */
[----:B------:R-:W-:Y:S01]  /*6d20*/  FFMA.FTZ R121, R47, R112, R12 ;  /* 0x000000702f797223 */ /* 0x000fe2000001000c */
[----:B------:R-:W-:Y:S01]  /*6d30*/  F2FP.F16.E4M3.UNPACK_B R32, R15 ;  /* 0x0000000fff20723e */ /* 0x000fe200020006ff */
[----:B------:R-:W-:Y:S01]  /*6d40*/  HADD2.F32 R117, -RZ, R115.H0_H0 ;  /* 0x20000073ff757230 */ /* 0x000fe20000004100 */
[-C--:B------:R-:W-:Y:S01]  /*6d50*/  F2FP.F16.E4M3.UNPACK_B R9, R8.reuse ;  /* 0x00000008ff09723e */ /* 0x080fe200020006ff */
[----:B------:R-:W-:Y:S01]  /*6d60*/  HADD2.F32 R15, -RZ, R11.H0_H0 ;  /* 0x2000000bff0f7230 */ /* 0x000fe20000004100 */
[----:B------:R-:W-:Y:S01]  /*6d70*/  F2FP.F16.E4M3.UNPACK_B R111, R8.H1 ;  /* 0x00000008ff6f723e */ /* 0x000fe200030006ff */
[----:B------:R-:W-:Y:S01]  /*6d80*/  HADD2.F32 R8, -RZ, R46.H0_H0 ;  /* 0x2000002eff087230 */ /* 0x000fe20000004100 */
[----:B------:R-:W-:Y:S01]  /*6d90*/  F2FP.SATFINITE.E4M3.F32.PACK_AB_MERGE_C R119, R122, R119, RZ ;  /* 0x000000777a77723e */ /* 0x000fe200048070ff */
[----:B------:R-:W-:Y:S01]  /*6da0*/  HADD2.F32 R47, -RZ, R32.H0_H0 ;  /* 0x20000020ff2f7230 */ /* 0x000fe20000004100 */
[----:B------:R-:W-:Y:S01]  /*6db0*/  F2FP.SATFINITE.E4M3.F32.PACK_AB_MERGE_C R120, R121, R120, RZ ;  /* 0x000000787978723e */ /* 0x000fe200048070ff */
        /* <DEDUP_REMOVED lines=9> */
[----:B------:R-:W-:Y:S01]  /*6e50*/  FMUL.FTZ R116, R12, R116 ;  /* 0x000000740c747220 */ /* 0x000fe20000410000 */
[----:B------:R-:W-:Y:S02]  /*6e60*/  HADD2.F32 R11, -RZ, R11.H1_H1 ;  /* 0x3000000bff0b7230 */ /* 0x000fe40000004100 */
[----:B------:R-:W-:Y:S01]  /*6e70*/  FFMA.FTZ R117, R8, R113, R117 ;  /* 0x0000007108757223 */ /* 0x000fe20000010075 */
[----:B------:R-:W-:Y:S02]  /*6e80*/  HADD2.F32 R112, -RZ, R9.H0_H0 ;  /* 0x20000009ff707230 */ /* 0x000fe40000004100 */
[-C--:B------:R-:W-:Y:S01]  /*6e90*/  FMUL.FTZ R8, R46, R115.reuse ;  /* 0x000000732e087220 */ /* 0x080fe20000410000 */
[----:B------:R-:W-:Y:S02]  /*6ea0*/  HADD2.F32 R32, -RZ, R32.H1_H1 ;  /* 0x30000020ff207230 */ /* 0x000fe40000004100 */
[----:B------:R-:W-:Y:S01]  /*6eb0*/  FMUL.FTZ R115, R11, R115 ;  /* 0x000000730b737220 */ /* 0x000fe20000410000 */
[----:B------:R-:W-:-:S02]  /*6ec0*/  HADD2.F32 R15, -RZ, R114.H1_H1 ;  /* 0x30000072ff0f7230 */ /* 0x000fc40000004100 */
[-C--:B------:R-:W-:Y:S01]  /*6ed0*/  FFMA.FTZ R116, R47, R112.reuse, R116 ;  /* 0x000000702f747223 */ /* 0x080fe20000010074 */
[----:B------:R-:W-:Y:S02]  /*6ee0*/  HADD2.F32 R111, -RZ, R111.H1_H1 ;  /* 0x3000006fff6f7230 */ /* 0x000fe40000004100 */
[----:B------:R-:W-:Y:S01]  /*6ef0*/  FFMA.FTZ R123, R12, R112, -R123 ;  /* 0x000000700c7b7223 */ /* 0x000fe2000001087b */
[----:B------:R-:W-:Y:S02]  /*6f00*/  HADD2.F32 R10, -RZ, R10.H1_H1 ;  /* 0x3000000aff0a7230 */ /* 0x000fe40000004100 */
[----:B------:R-:W-:Y:S01]  /*6f10*/  FMUL.FTZ R47, R32, R15 ;  /* 0x0000000f202f7220 */ /* 0x000fe20000410000 */
[----:B------:R-:W-:Y:S02]  /*6f20*/  HADD2.F32 R9, -RZ, R9.H1_H1 ;  /* 0x30000009ff097230 */ /* 0x000fe40000004100 */
[-C--:B------:R-:W-:Y:S01]  /*6f30*/  FFMA.FTZ R11, R11, R111.reuse, -R8 ;  /* 0x0000006f0b0b7223 */ /* 0x080fe20000010808 */
[----:B------:R-:W-:Y:S01]  /*6f40*/  FFMA.FTZ R46, R46, R111, R115 ;  /* 0x0000006f2e2e7223 */ /* 0x000fe20000010073 */
[----:B------:R-:W-:Y:S01]  /*6f50*/  FMUL.FTZ R15, R10, R15 ;  /* 0x0000000f0a0f7220 */ /* 0x000fe20000410000 */
[----:B------:R-:W-:-:S02]  /*6f60*/  IMAD.MOV.U32 R8, RZ, RZ, R34 ;  /* 0x000000ffff087224 */ /* 0x000fc400078e0022 */
[-C--:B------:R-:W-:Y:S01]  /*6f70*/  FFMA.FTZ R10, R10, R9.reuse, -R47 ;  /* 0x000000090a0a7223 */ /* 0x080fe2000001082f */
[----:B------:R-:W-:Y:S01]  /*6f80*/  F2FP.SATFINITE.E4M3.F32.PACK_AB_MERGE_C R11, R11, R124, RZ ;  /* 0x0000007c0b0b723e */ /* 0x000fe200048070ff */
[----:B------:R-:W-:Y:S01]  /*6f90*/  FFMA.FTZ R15, R32, R9, R15 ;  /* 0x00000009200f7223 */ /* 0x000fe2000001000f */
[----:B------:R-:W-:Y:S01]  /*6fa0*/  F2FP.SATFINITE.E4M3.F32.PACK_AB_MERGE_C R46, R46, R117, RZ ;  /* 0x000000752e2e723e */ /* 0x000fe200048070ff */
[----:B------:R-:W-:Y:S01]  /*6fb0*/  IMAD.MOV.U32 R12, RZ, RZ, R35 ;  /* 0x000000ffff0c7224 */ /* 0x000fe200078e0023 */
[----:B------:R-:W-:Y:S02]  /*6fc0*/  F2FP.SATFINITE.E4M3.F32.PACK_AB_MERGE_C R9, R13, R44, R119 ;  /* 0x0000002c0d09723e */ /* 0x000fe40004807077 */
[----:B------:R-:W-:Y:S01]  /*6fd0*/  F2FP.SATFINITE.E4M3.F32.PACK_AB_MERGE_C R11, R10, R123, R11 ;  /* 0x0000007b0a0b723e */ /* 0x000fe2000480700b */
[----:B------:R-:W-:Y:S01]  /*6fe0*/  IMAD.MOV.U32 R10, RZ, RZ, R33 ;  /* 0x000000ffff0a7224 */ /* 0x000fe200078e0021 */
[----:B------:R-:W-:Y:S02]  /*6ff0*/  F2FP.SATFINITE.E4M3.F32.PACK_AB_MERGE_C R13, R118, R45, R120 ;  /* 0x0000002d760d723e */ /* 0x000fe40004807078 */
[----:B------:R-:W-:-:S07]  /*7000*/  F2FP.SATFINITE.E4M3.F32.PACK_AB_MERGE_C R15, R15, R116, R46 ;  /* 0x000000740f0f723e */ /* 0x000fce000480702e */
.L_x_1619:
[----:B------:R-:W-:Y:S05]  /*7010*/  BSYNC B2 ;  /* 0x0000000000027941 */ /* 0x000fea0003800000 */
.L_x_1618:
[----:B0-----:R0:W-:Y:S04]  /*7020*/  ST.E.128 desc[UR38][R94.64], R8 ;  /* 0x000000085e007985 */ /* 0x0011e8000c101d26 */
[----:B--2---:R0:W-:Y:S02]  /*7030*/  @!P2 ST.E.128 desc[UR38][R96.64], R12 ;  /* 0x0000000c6000a985 */ /* 0x0041e4000c101d26 */
.L_x_1617:
[----:B------:R-:W-:Y:S05]  /*7040*/  BSYNC B1 ;  /* 0x0000000000017941 */ /* 0x000fea0003800000 */
.L_x_1616:
[----:B------:R-:W-:Y:S01]  /*7050*/  ISETP.NE.AND P2, PT, R3, RZ, PT ;  /* 0x000000ff0300720c */ /* 0x000fe20003f45270 */
[----:B------:R-:W-:-:S12]  /*7060*/  BSSY B1, `(.L_x_1620) ;  /* 0x00000f5000017945 */ /* 0x000fd80003800000 */
[----:B------:R-:W-:Y:S05]  /*7070*/  @!P2 BRA `(.L_x_1621) ;  /* 0x0000000c00cca947 */ /* 0x000fea0003800000 */
[----:B------:R-:W-:Y:S01]  /*7080*/  ISETP.NE.AND P4, PT, R85, RZ, PT ;  /* 0x000000ff5500720c */ /* 0x000fe20003f85270 */
[----:B------:R-:W-:Y:S01]  /*7090*/  BSSY B2, `(.L_x_1622) ;  /* 0x00000ef000027945 */ /* 0x000fe20003800000 */
[C---:B----4-:R-:W-:Y:S02]  /*70a0*/  IADD3 R32, P2, R58.reuse, R101, RZ ;  /* 0x000000653a207210 */ /* 0x050fe40007f5e0ff */
[----:B0-----:R-:W-:Y:S02]  /*70b0*/  SEL R8, R65, R110, !P4 ;  /* 0x0000006e41087207 */ /* 0x001fe40006000000 */
[----:B---3--:R-:W-:Y:S02]  /*70c0*/  LEA.HI.X.SX32 R33, R58, R99, 0x1, P2 ;  /* 0x000000633a217211 */ /* 0x008fe400010f0eff */
[----:B------:R-:W-:-:S04]  /*70d0*/  SHF.R.S32.HI R9, RZ, 0x1f, R8 ;  /* 0x0000001fff097819 */ /* 0x000fc80000011408 */
[----:B------:R-:W-:-:S04]  /*70e0*/  LEA.HI R9, R9, R8, RZ, 0x5 ;  /* 0x0000000809097211 */ /* 0x000fc800078f28ff */
[----:B------:R-:W-:-:S04]  /*70f0*/  SHF.R.S32.HI R8, RZ, 0x5, R9 ;  /* 0x00000005ff087819 */ /* 0x000fc80000011409 */
[----:B------:R-:W-:-:S04]  /*7100*/  LEA.HI.SX32 R8, R77, R8, 0x1c ;  /* 0x000000084d087211 */ /* 0x000fc800078fe2ff */
[----:B------:R-:W-:Y:S01]  /*7110*/  SHF.R.S32.HI R9, RZ, 0x1f, R8 ;  /* 0x0000001fff097819 */ /* 0x000fe20000011408 */
        /* <DEDUP_REMOVED lines=12> */
[----:B------:R-:W-:Y:S01]  /*71e0*/  @!P2 LEA.HI.X.SX32 R35, R10, R99, 0x1, P4 ;  /* 0x000000630a23a211 */ /* 0x000fe200020f0eff */
[----:B------:R-:W-:Y:S01]  /*71f0*/  IMAD.IADD R12, R16, 0x1, R11 ;  /* 0x00000001100c7824 */ /* 0x000fe200078e020b */
[----:B------:R-:W-:-:S03]  /*7200*/  ISETP.GE.AND P4, PT, R82, R98, PT ;  /* 0x000000625200720c */ /* 0x000fc60003f86270 */
[----:B------:R-:W0:Y:S04]  /*7210*/  LDS.128 R8, [R9+0x16400] ;  /* 0x0164000009087984 */ /* 0x000e280000000c00 */
[----:B------:R-:W3:Y:S06]  /*7220*/  LDS.128 R12, [R12+0x16400] ;  /* 0x016400000c0c7984 */ /* 0x000eec0000000c00 */
[----:B------:R-:W-:Y:S05]  /*7230*/  @P4 BRA `(.L_x_1623) ;  /* 0x0000000c00504947 */ /* 0x000fea0003800000 */
[----:B------:R-:W-:Y:S01]  /*7240*/  SHF.R.U32.HI R28, RZ, 0x8, R29 ;  /* 0x00000008ff1c7819 */ /* 0x000fe2000001161d */
[----:B---3--:R-:W-:Y:S01]  /*7250*/  IMAD.MOV.U32 R42, RZ, RZ, R12 ;  /* 0x000000ffff2a7224 */ /* 0x008fe200078e000c */
[--C-:B------:R-:W-:Y:S02]  /*7260*/  SHF.R.U32.HI R45, RZ, 0x8, R41.reuse ;  /* 0x00000008ff2d7819 */ /* 0x100fe40000011629 */
[----:B------:R-:W-:Y:S02]  /*7270*/  LOP3.LUT R44, R41, 0xff0000ff, RZ, 0xc0, !PT ;  /* 0xff0000ff292c7812 */ /* 0x000fe400078ec0ff */
[----:B------:R-:W-:Y:S01]  /*7280*/  SHF.R.U32.HI R96, RZ, 0x10, R41 ;  /* 0x00000010ff607819 */ /* 0x000fe20000011629 */
[----:B------:R-:W-:Y:S01]  /*7290*/  IMAD.SHL.U32 R41, R28, 0x100, RZ ;  /* 0x000001001c297824 */ /* 0x000fe200078e00ff */
[----:B------:R-:W-:Y:S01]  /*72a0*/  LOP3.LUT R30, R29, 0xff0000ff, RZ, 0xc0, !PT ;  /* 0xff0000ff1d1e7812 */ /* 0x000fe200078ec0ff */
[----:B------:R-:W-:Y:S01]  /*72b0*/  IMAD.SHL.U32 R45, R45, 0x100, RZ ;  /* 0x000001002d2d7824 */ /* 0x000fe200078e00ff */
[----:B------:R-:W-:Y:S01]  /*72c0*/  SHF.R.U32.HI R111, RZ, 0x10, R29 ;  /* 0x00000010ff6f7819 */ /* 0x000fe2000001161d */
[----:B------:R-:W-:Y:S01]  /*72d0*/  IMAD.MOV.U32 R29, RZ, RZ, R14 ;  /* 0x000000ffff1d7224 */ /* 0x000fe200078e000e */
[----:B------:R-:W-:Y:S01]  /*72e0*/  SHF.R.U32.HI R94, RZ, 0x8, R31 ;  /* 0x00000008ff5e7819 */ /* 0x000fe2000001161f */
[----:B0-----:R-:W-:Y:S01]  /*72f0*/  IMAD.MOV.U32 R28, RZ, RZ, R10 ;  /* 0x000000ffff1c7224 */ /* 0x001fe200078e000a */
[----:B------:R-:W-:-:S02]  /*7300*/  SHF.R.U32.HI R47, RZ, 0x8, R43 ;  /* 0x00000008ff2f7819 */ /* 0x000fc4000001162b */
[----:B------:R-:W-:Y:S01]  /*7310*/  LOP3.LUT R12, R30, 0xff00, R41, 0xf8, !PT ;  /* 0x0000ff001e0c7812 */ /* 0x000fe200078ef829 */
[----:B------:R-:W-:Y:S01]  /*7320*/  IMAD.U32 R41, R111, 0x10000, RZ ;  /* 0x000100006f297824 */ /* 0x000fe200078e00ff */
[----:B------:R-:W-:Y:S01]  /*7330*/  LOP3.LUT R46, R43, 0xff0000ff, RZ, 0xc0, !PT ;  /* 0xff0000ff2b2e7812 */ /* 0x000fe200078ec0ff */
[----:B------:R-:W-:Y:S01]  /*7340*/  IMAD.SHL.U32 R47, R47, 0x100, RZ ;  /* 0x000001002f2f7824 */ /* 0x000fe200078e00ff */
[----:B------:R-:W-:Y:S01]  /*7350*/  SHF.R.U32.HI R95, RZ, 0x10, R43 ;  /* 0x00000010ff5f7819 */ /* 0x000fe2000001162b */
[----:B------:R-:W-:Y:S01]  /*7360*/  IMAD.SHL.U32 R43, R94, 0x100, RZ ;  /* 0x000001005e2b7824 */ /* 0x000fe200078e00ff */
[----:B------:R-:W-:Y:S02]  /*7370*/  LOP3.LUT R40, R31, 0xff0000ff, RZ, 0xc0, !PT ;  /* 0xff0000ff1f287812 */ /* 0x000fe400078ec0ff */
[----:B--2---:R-:W-:Y:S01]  /*7380*/  SHF.R.U32.HI R97, RZ, 0x10, R31 ;  /* 0x00000010ff617819 */ /* 0x004fe2000001161f */
[----:B------:R-:W-:Y:S01]  /*7390*/  IMAD.MOV.U32 R31, RZ, RZ, R8 ;  /* 0x000000ffff1f7224 */ /* 0x000fe200078e0008 */
[----:B------:R-:W-:Y:S01]  /*73a0*/  LOP3.LUT R12, R12, 0xff0000, R41, 0xf8, !PT ;  /* 0x00ff00000c0c7812 */ /* 0x000fe200078ef829 */
[----:B------:R-:W-:Y:S01]  /*73b0*/  IMAD.U32 R95, R95, 0x10000, RZ ;  /* 0x000100005f5f7824 */ /* 0x000fe200078e00ff */
[----:B------:R-:W-:Y:S01]  /*73c0*/  LOP3.LUT R8, R40, 0xff00, R43, 0xf8, !PT ;  /* 0x0000ff0028087812 */ /* 0x000fe200078ef82b */
[----:B------:R-:W-:Y:S01]  /*73d0*/  IMAD.U32 R41, R97, 0x10000, RZ ;  /* 0x0001000061297824 */ /* 0x000fe200078e00ff */
[----:B------:R-:W-:Y:S01]  /*73e0*/  LOP3.LUT R94, R46, 0xff00, R47, 0xf8, !PT ;  /* 0x0000ff002e5e7812 */ /* 0x000fe200078ef82f */
[----:B------:R-:W-:Y:S01]  /*73f0*/  IMAD.U32 R47, R96, 0x10000, RZ ;  /* 0x00010000602f7824 */ /* 0x000fe200078e00ff */
[----:B------:R-:W-:-:S02]  /*7400*/  F2FP.F16.E4M3.UNPACK_B R46, R109.H1 ;  /* 0x0000006dff2e723e */ /* 0x000fc400030006ff */
[----:B------:R-:W-:Y:S02]  /*7410*/  F2FP.F16.E4M3.UNPACK_B R43, R42.H1 ;  /* 0x0000002aff2b723e */ /* 0x000fe400030006ff */
[----:B------:R-:W-:Y:S01]  /*7420*/  F2FP.F16.E4M3.UNPACK_B R40, R31.H1 ;  /* 0x0000001fff28723e */ /* 0x000fe200030006ff */
[----:B------:R-:W-:Y:S01]  /*7430*/  HADD2.F32 R10, -RZ, R46.H0_H0 ;  /* 0x2000002eff0a7230 */ /* 0x000fe20000004100 */
[----:B------:R-:W-:Y:S02]  /*7440*/  LOP3.LUT R14, R44, 0xff00, R45, 0xf8, !PT ;  /* 0x0000ff002c0e7812 */ /* 0x000fe400078ef82d */
        /* <DEDUP_REMOVED lines=8> */
[----:B------:R-:W-:Y:S01]  /*74d0*/  FMUL.FTZ R96, R30, R10 ;  /* 0x0000000a1e607220 */ /* 0x000fe20000410000 */
[----:B------:R-:W-:Y:S02]  /*74e0*/  LOP3.LUT R10, R94, 0xff0000, R95, 0xf8, !PT ;  /* 0x00ff00005e0a7812 */ /* 0x000fe400078ef85f */
[----:B------:R-:W-:Y:S01]  /*74f0*/  F2FP.F16.E4M3.UNPACK_B R109, R109 ;  /* 0x0000006dff6d723e */ /* 0x000fe200020006ff */
        /* <DEDUP_REMOVED lines=8> */
[----:B------:R-:W-:-:S02]  /*7580*/  HADD2.F32 R46, -RZ, R109.H0_H0 ;  /* 0x2000006dff2e7230 */ /* 0x000fc40000004100 */
[CC--:B------:R-:W-:Y:S01]  /*7590*/  FMUL.FTZ R94, R44.reuse, R47.reuse ;  /* 0x0000002f2c5e7220 */ /* 0x0c0fe20000410000 */
[----:B------:R-:W-:Y:S02]  /*75a0*/  HADD2.F32 R43, -RZ, R42.H0_H0 ;  /* 0x2000002aff2b7230 */ /* 0x000fe40000004100 */
[C---:B------:R-:W-:Y:S01]  /*75b0*/  FMUL.FTZ R47, R41.reuse, R47 ;  /* 0x0000002f292f7220 */ /* 0x040fe20000410000 */
[----:B------:R-:W-:Y:S02]  /*75c0*/  HADD2.F32 R40, -RZ, R31.H0_H0 ;  /* 0x2000001fff287230 */ /* 0x000fe40000004100 */
[-C--:B------:R-:W-:Y:S01]  /*75d0*/  FFMA.FTZ R97, R41, R45.reuse, -R94 ;  /* 0x0000002d29617223 */ /* 0x080fe2000001085e */
[----:B------:R-:W-:Y:S02]  /*75e0*/  HADD2.F32 R41, -RZ, R107.H0_H0 ;  /* 0x2000006bff297230 */ /* 0x000fe40000004100 */
[----:B------:R-:W-:Y:S01]  /*75f0*/  FFMA.FTZ R112, R44, R45, R47 ;  /* 0x0000002d2c707223 */ /* 0x000fe2000001002f */
        /* <DEDUP_REMOVED lines=21> */
[-C--:B------:R-:W-:Y:S01]  /*7750*/  FMUL.FTZ R107, R43, R45.reuse ;  /* 0x0000002d2b6b7220 */ /* 0x080fe20000410000 */
        /* <DEDUP_REMOVED lines=8> */
[----:B------:R-:W-:Y:S01]  /*77e0*/  FFMA.FTZ R114, R43, R42, R114 ;  /* 0x0000002a2b727223 */ /* 0x000fe20000010072 */
[C---:B------:R-:W-:Y:S01]  /*77f0*/  FMUL.FTZ R46, R31.reuse, R46 ;  /* 0x0000002e1f2e7220 */ /* 0x040fe20000410000 */
[----:B------:R-:W-:Y:S01]  /*7800*/  F2FP.F16.E4M3.UNPACK_B R105, R105 ;  /* 0x00000069ff69723e */ /* 0x000fe200020006ff */
[-C--:B------:R-:W-:Y:S01]  /*7810*/  FFMA.FTZ R116, R31, R44.reuse, -R40 ;  /* 0x0000002c1f747223 */ /* 0x080fe20000010828 */
[----:B------:R-:W-:Y:S01]  /*7820*/  F2FP.F16.E4M3.UNPACK_B R31, R29 ;  /* 0x0000001dff1f723e */ /* 0x000fe200020006ff */
[--C-:B------:R-:W-:Y:S02]  /*7830*/  HADD2.F32 R42, -RZ, R108.reuse.H0_H0 ;  /* 0x2000006cff2a7230 */ /* 0x100fe40000004100 */
[----:B------:R-:W-:Y:S01]  /*7840*/  FFMA.FTZ R111, R41, R44, R46 ;  /* 0x0000002c296f7223 */ /* 0x000fe2000001002e */
[----:B------:R-:W-:Y:S01]  /*7850*/  HADD2.F32 R108, -RZ, R108.H1_H1 ;  /* 0x3000006cff6c7230 */ /* 0x000fe20000004100 */
[----:B------:R-:W-:Y:S01]  /*7860*/  F2FP.SATFINITE.E4M3.F32.PACK_AB_MERGE_C R30, R97, R30, RZ ;  /* 0x0000001e611e723e */ /* 0x000fe200048070ff */
[--C-:B------:R-:W-:Y:S01]  /*7870*/  HADD2.F32 R40, -RZ, R31.reuse.H0_H0 ;  /* 0x2000001fff287230 */ /* 0x100fe20000004100 */
[----:B------:R-:W-:Y:S01]  /*7880*/  F2FP.SATFINITE.E4M3.F32.PACK_AB_MERGE_C R95, R112, R95, RZ ;  /* 0x0000005f705f723e */ /* 0x000fe200048070ff */
[----:B------:R-:W-:Y:S01]  /*7890*/  HADD2.F32 R31, -RZ, R31.H1_H1 ;  /* 0x3000001fff1f7230 */ /* 0x000fe20000004100 */
[----:B------:R-:W-:Y:S01]  /*78a0*/  F2FP.SATFINITE.E4M3.F32.PACK_AB_MERGE_C R107, R116, R107, RZ ;  /* 0x0000006b746b723e */ /* 0x000fe200048070ff */
[----:B------:R-:W-:-:S02]  /*78b0*/  HADD2.F32 R29, -RZ, R28.H0_H0 ;  /* 0x2000001cff1d7230 */ /* 0x000fc40000004100 */
[----:B------:R-:W-:Y:S01]  /*78c0*/  FMUL.FTZ R44, R40, R42 ;  /* 0x0000002a282c7220 */ /* 0x000fe20000410000 */
[----:B------:R-:W-:Y:S02]  /*78d0*/  HADD2.F32 R28, -RZ, R28.H1_H1 ;  /* 0x3000001cff1c7230 */ /* 0x000fe40000004100 */
[----:B------:R-:W-:Y:S01]  /*78e0*/  FMUL.FTZ R45, R31, R108 ;  /* 0x0000006c1f2d7220 */ /* 0x000fe20000410000 */
[--C-:B------:R-:W-:Y:S02]  /*78f0*/  HADD2.F32 R41, -RZ, R105.reuse.H0_H0 ;  /* 0x20000069ff297230 */ /* 0x100fe40000004100 */
[----:B------:R-:W-:Y:S01]  /*7900*/  FMUL.FTZ R43, R29, R42 ;  /* 0x0000002a1d2b7220 */ /* 0x000fe20000410000 */
[----:B------:R-:W-:Y:S02]  /*7910*/  HADD2.F32 R105, -RZ, R105.H1_H1 ;  /* 0x30000069ff697230 */ /* 0x000fe40000004100 */
[----:B------:R-:W-:Y:S01]  /*7920*/  FMUL.FTZ R108, R28, R108 ;  /* 0x0000006c1c6c7220 */ /* 0x000fe20000410000 */
[----:B------:R-:W-:Y:S01]  /*7930*/  F2FP.F16.E4M3.UNPACK_B R42, R13 ;  /* 0x0000000dff2a723e */ /* 0x000fe200020006ff */
[----:B------:R-:W-:Y:S01]  /*7940*/  FFMA.FTZ R46, R40, R41, R43 ;  /* 0x00000029282e7223 */ /* 0x000fe2000001002b */
[----:B------:R-:W-:Y:S01]  /*7950*/  F2FP.F16.E4M3.UNPACK_B R40, R9 ;  /* 0x00000009ff28723e */ /* 0x000fe200020006ff */
[-C--:B------:R-:W-:Y:S01]  /*7960*/  FFMA.FTZ R28, R28, R105.reuse, -R45 ;  /* 0x000000691c1c7223 */ /* 0x080fe2000001082d */
[----:B------:R-:W-:Y:S01]  /*7970*/  F2FP.F16.E4M3.UNPACK_B R45, R14 ;  /* 0x0000000eff2d723e */ /* 0x000fe200020006ff */
[----:B------:R-:W-:Y:S01]  /*7980*/  FFMA.FTZ R105, R31, R105, R108 ;  /* 0x000000691f697223 */ /* 0x000fe2000001006c */
[----:B------:R-:W-:Y:S01]  /*7990*/  FFMA.FTZ R29, R29, R41, -R44 ;  /* 0x000000291d1d7223 */ /* 0x000fe2000001082c */
[----:B------:R-:W-:Y:S01]  /*79a0*/  F2FP.SATFINITE.E4M3.F32.PACK_AB_MERGE_C R31, R96, R47, R30 ;  /* 0x0000002f601f723e */ /* 0x000fe2000480701e */
[----:B------:R-:W-:Y:S01]  /*79b0*/  HADD2.F32 R43, -RZ, R42.H0_H0 ;  /* 0x2000002aff2b7230 */ /* 0x000fe20000004100 */
[----:B------:R-:W-:Y:S01]  /*79c0*/  F2FP.SATFINITE.E4M3.F32.PACK_AB_MERGE_C R30, R109, R94, R95 ;  /* 0x0000005e6d1e723e */ /* 0x000fe2000480705f */
[----:B------:R-:W-:Y:S01]  /*79d0*/  HADD2.F32 R94, -RZ, R45.H0_H0 ;  /* 0x2000002dff5e7230 */ /* 0x000fe20000004100 */
[----:B------:R-:W-:Y:S01]  /*79e0*/  F2FP.SATFINITE.E4M3.F32.PACK_AB_MERGE_C R111, R111, R114, RZ ;  /* 0x000000726f6f723e */ /* 0x000fe200048070ff */
[----:B------:R-:W-:Y:S01]  /*79f0*/  HADD2.F32 R41, -RZ, R40.H0_H0 ;  /* 0x20000028ff297230 */ /* 0x000fe20000004100 */
[----:B------:R-:W-:Y:S01]  /*7a00*/  F2FP.F16.E4M3.UNPACK_B R44, R12 ;  /* 0x0000000cff2c723e */ /* 0x000fe200020006ff */
[----:B------:R-:W-:Y:S01]  /*7a10*/  HADD2.F32 R42, -RZ, R42.H1_H1 ;  /* 0x3000002aff2a7230 */ /* 0x000fe20000004100 */
[----:B------:R-:W-:Y:S01]  /*7a20*/  F2FP.SATFINITE.E4M3.F32.PACK_AB_MERGE_C R29, R28, R29, R107 ;  /* 0x0000001d1c1d723e */ /* 0x000fe2000480706b */
[----:B------:R-:W-:Y:S01]  /*7a30*/  FMUL.FTZ R96, R43, R94 ;  /* 0x0000005e2b607220 */ /* 0x000fe20000410000 */
[----:B------:R-:W-:Y:S01]  /*7a40*/  F2FP.SATFINITE.E4M3.F32.PACK_AB_MERGE_C R28, R105, R46, R111 ;  /* 0x0000002e691c723e */ /* 0x000fe2000480706f */
[----:B------:R-:W-:-:S02]  /*7a50*/  HADD2.F32 R46, -RZ, R44.H0_H0 ;  /* 0x2000002cff2e7230 */ /* 0x000fc40000004100 */
[----:B------:R-:W-:Y:S01]  /*7a60*/  FMUL.FTZ R94, R41, R94 ;  /* 0x0000005e295e7220 */ /* 0x000fe20000410000 */
[----:B------:R-:W-:Y:S01]  /*7a70*/  HADD2.F32 R45, -RZ, R45.H1_H1 ;  /* 0x3000002dff2d7230 */ /* 0x000fe20000004100 */
[----:B------:R-:W-:Y:S01]  /*7a80*/  F2FP.F16.E4M3.UNPACK_B R9, R9.H1 ;  /* 0x00000009ff09723e */ /* 0x000fe200030006ff */
[----:B------:R-:W-:Y:S02]  /*7a90*/  HADD2.F32 R40, -RZ, R40.H1_H1 ;  /* 0x30000028ff287230 */ /* 0x000fe40000004100 */
[-C--:B------:R-:W-:Y:S01]  /*7aa0*/  FFMA.FTZ R94, R43, R46.reuse, R94 ;  /* 0x0000002e2b5e7223 */ /* 0x080fe2000001005e */
[----:B------:R-:W-:Y:S02]  /*7ab0*/  HADD2.F32 R43, -RZ, R44.H1_H1 ;  /* 0x3000002cff2b7230 */ /* 0x000fe40000004100 */
[-C--:B------:R-:W-:Y:S01]  /*7ac0*/  FMUL.FTZ R47, R42, R45.reuse ;  /* 0x0000002d2a2f7220 */ /* 0x080fe20000410000 */
[----:B------:R-:W-:Y:S01]  /*7ad0*/  FFMA.FTZ R96, R41, R46, -R96 ;  /* 0x0000002e29607223 */ /* 0x000fe20000010860 */
[C---:B------:R-:W-:Y:S01]  /*7ae0*/  FMUL.FTZ R45, R40.reuse, R45 ;  /* 0x0000002d282d7220 */ /* 0x040fe20000410000 */
[----:B------:R-:W-:Y:S01]  /*7af0*/  F2FP.F16.E4M3.UNPACK_B R41, R13.H1 ;  /* 0x0000000dff29723e */ /* 0x000fe200030006ff */
[-C--:B------:R-:W-:Y:S01]  /*7b00*/  FFMA.FTZ R95, R40, R43.reuse, -R47 ;  /* 0x0000002b285f7223 */ /* 0x080fe2000001082f */
[----:B------:R-:W-:Y:S01]  /*7b10*/  F2FP.F16.E4M3.UNPACK_B R40, R14.H1 ;  /* 0x0000000eff28723e */ /* 0x000fe200030006ff */
[----:B------:R-:W-:Y:S01]  /*7b20*/  FFMA.FTZ R97, R42, R43, R45 ;  /* 0x0000002b2a617223 */ /* 0x000fe2000001002d */
[----:B------:R-:W-:Y:S01]  /*7b30*/  HADD2.F32 R13, -RZ, R9.H0_H0 ;  /* 0x20000009ff0d7230 */ /* 0x000fe20000004100 */
[----:B------:R-:W-:Y:S01]  /*7b40*/  F2FP.F16.E4M3.UNPACK_B R12, R12.H1 ;  /* 0x0000000cff0c723e */ /* 0x000fe200030006ff */
[----:B------:R-:W-:Y:S01]  /*7b50*/  HADD2.F32 R14, -RZ, R41.H0_H0 ;  /* 0x20000029ff0e7230 */ /* 0x000fe20000004100 */
[----:B------:R-:W-:Y:S01]  /*7b60*/  F2FP.F16.E4M3.UNPACK_B R45, R10.H1 ;  /* 0x0000000aff2d723e */ /* 0x000fe200030006ff */
[----:B------:R-:W-:-:S02]  /*7b70*/  HADD2.F32 R42, -RZ, R40.H0_H0 ;  /* 0x20000028ff2a7230 */ /* 0x000fc40000004100 */
[----:B------:R-:W-:Y:S02]  /*7b80*/  HADD2.F32 R41, -RZ, R41.H1_H1 ;  /* 0x30000029ff297230 */ /* 0x000fe40000004100 */
[----:B------:R-:W-:Y:S02]  /*7b90*/  HADD2.F32 R44, -RZ, R40.H1_H1 ;  /* 0x30000028ff2c7230 */ /* 0x000fe40000004100 */
[-C--:B------:R-:W-:Y:S01]  /*7ba0*/  FMUL.FTZ R46, R14, R42.reuse ;  /* 0x0000002a0e2e7220 */ /* 0x080fe20000410000 */
[----:B------:R-:W-:Y:S02]  /*7bb0*/  HADD2.F32 R9, -RZ, R9.H1_H1 ;  /* 0x30000009ff097230 */ /* 0x000fe40000004100 */
[----:B------:R-:W-:Y:S01]  /*7bc0*/  FMUL.FTZ R43, R13, R42 ;  /* 0x0000002a0d2b7220 */ /* 0x000fe20000410000 */
[--C-:B------:R-:W-:Y:S02]  /*7bd0*/  HADD2.F32 R40, -RZ, R12.reuse.H0_H0 ;  /* 0x2000000cff287230 */ /* 0x100fe40000004100 */
[----:B------:R-:W-:Y:S01]  /*7be0*/  FMUL.FTZ R42, R41, R44 ;  /* 0x0000002c292a7220 */ /* 0x000fe20000410000 */
[----:B------:R-:W-:-:S02]  /*7bf0*/  HADD2.F32 R12, -RZ, R12.H1_H1 ;  /* 0x3000000cff0c7230 */ /* 0x000fc40000004100 */
[----:B------:R-:W-:Y:S01]  /*7c00*/  FMUL.FTZ R44, R9, R44 ;  /* 0x0000002c092c7220 */ /* 0x000fe20000410000 */
[----:B------:R-:W-:Y:S01]  /*7c10*/  FFMA.FTZ R107, R14, R40, R43 ;  /* 0x000000280e6b7223 */ /* 0x000fe2000001002b */
[----:B------:R-:W-:Y:S02]  /*7c20*/  F2FP.F16.E4M3.UNPACK_B R14, R15 ;  /* 0x0000000fff0e723e */ /* 0x000fe400020006ff */
[----:B------:R-:W-:Y:S01]  /*7c30*/  FFMA.FTZ R112, R41, R12, R44 ;  /* 0x0000000c29707223 */ /* 0x000fe2000001002c */
[----:B------:R-:W-:Y:S01]  /*7c40*/  F2FP.F16.E4M3.UNPACK_B R44, R10 ;  /* 0x0000000aff2c723e */ /* 0x000fe200020006ff */
[----:B------:R-:W-:Y:S01]  /*7c50*/  FFMA.FTZ R108, R9, R12, -R42 ;  /* 0x0000000c096c7223 */ /* 0x000fe2000001082a */
[-C--:B------:R-:W-:Y:S01]  /*7c60*/  F2FP.F16.E4M3.UNPACK_B R9, R11.reuse ;  /* 0x0000000bff09723e */ /* 0x080fe200020006ff */
[----:B------:R-:W-:Y:S01]  /*7c70*/  FFMA.FTZ R105, R13, R40, -R46 ;  /* 0x000000280d697223 */ /* 0x000fe2000001082e */
[----:B------:R-:W-:Y:S01]  /*7c80*/  F2FP.F16.E4M3.UNPACK_B R11, R11.H1 ;  /* 0x0000000bff0b723e */ /* 0x000fe200030006ff */
[----:B------:R-:W-:Y:S01]  /*7c90*/  HADD2.F32 R40, -RZ, R14.H0_H0 ;  /* 0x2000000eff287230 */ /* 0x000fe20000004100 */
[-C--:B------:R-:W-:Y:S01]  /*7ca0*/  F2FP.F16.E4M3.UNPACK_B R10, R8.reuse ;  /* 0x00000008ff0a723e */ /* 0x080fe200020006ff */
        /* <DEDUP_REMOVED lines=11> */
[----:B------:R-:W-:Y:S01]  /*7d60*/  FMUL.FTZ R111, R13, R46 ;  /* 0x0000002e0d6f7220 */ /* 0x000fe20000410000 */
[----:B------:R-:W-:Y:S02]  /*7d70*/  HADD2.F32 R42, -RZ, R41.H0_H0 ;  /* 0x20000029ff2a7230 */ /* 0x000fe40000004100 */
[----:B------:R-:W-:Y:S01]  /*7d80*/  FFMA.FTZ R109, R12, R43, -R109 ;  /* 0x0000002b0c6d7223 */ /* 0x000fe2000001086d */
[----:B------:R-:W-:-:S02]  /*7d90*/  HADD2.F32 R15, -RZ, R15.H1_H1 ;  /* 0x3000000fff0f7230 */ /* 0x000fc40000004100 */
[C---:B------:R-:W-:Y:S01]  /*7da0*/  FMUL.FTZ R114, R8.reuse, R46 ;  /* 0x0000002e08727220 */ /* 0x040fe20000410000 */
[----:B------:R-:W-:Y:S02]  /*7db0*/  HADD2.F32 R12, -RZ, R45.H1_H1 ;  /* 0x3000002dff0c7230 */ /* 0x000fe40000004100 */
[-C--:B------:R-:W-:Y:S01]  /*7dc0*/  FFMA.FTZ R111, R8, R42.reuse, R111 ;  /* 0x0000002a086f7223 */ /* 0x080fe2000001006f */
[----:B------:R-:W-:Y:S02]  /*7dd0*/  HADD2.F32 R11, -RZ, R11.H1_H1 ;  /* 0x3000000bff0b7230 */ /* 0x000fe40000004100 */
[----:B------:R-:W-:Y:S01]  /*7de0*/  FFMA.FTZ R47, R40, R43, R47 ;  /* 0x0000002b282f7223 */ /* 0x000fe2000001002f */
[----:B------:R-:W-:Y:S02]  /*7df0*/  HADD2.F32 R14, -RZ, R14.H1_H1 ;  /* 0x3000000eff0e7230 */ /* 0x000fe40000004100 */
[----:B------:R-:W-:Y:S01]  /*7e00*/  FFMA.FTZ R114, R13, R42, -R114 ;  /* 0x0000002a0d727223 */ /* 0x000fe20000010872 */
[----:B------:R-:W-:-:S02]  /*7e10*/  HADD2.F32 R44, -RZ, R44.H1_H1 ;  /* 0x3000002cff2c7230 */ /* 0x000fc40000004100 */
[-C--:B------:R-:W-:Y:S01]  /*7e20*/  FMUL.FTZ R40, R15, R12.reuse ;  /* 0x0000000c0f287220 */ /* 0x080fe20000410000 */
[----:B------:R-:W-:Y:S02]  /*7e30*/  HADD2.F32 R9, -RZ, R9.H1_H1 ;  /* 0x30000009ff097230 */ /* 0x000fe40000004100 */
[----:B------:R-:W-:Y:S01]  /*7e40*/  FMUL.FTZ R42, R11, R12 ;  /* 0x0000000c0b2a7220 */ /* 0x000fe20000410000 */
        /* <DEDUP_REMOVED lines=9> */
[----:B------:R-:W-:Y:S01]  /*7ee0*/  F2FP.SATFINITE.E4M3.F32.PACK_AB_MERGE_C R9, R95, R96, R105 ;  /* 0x000000605f09723e */ /* 0x000fe20004807069 */
[----:B------:R-:W-:Y:S01]  /*7ef0*/  IMAD.MOV.U32 R8, RZ, RZ, R31 ;  /* 0x000000ffff087224 */ /* 0x000fe200078e001f */
[----:B------:R-:W-:Y:S01]  /*7f00*/  F2FP.SATFINITE.E4M3.F32.PACK_AB_MERGE_C R11, R11, R114, RZ ;  /* 0x000000720b0b723e */ /* 0x000fe200048070ff */
[----:B------:R-:W-:Y:S01]  /*7f10*/  IMAD.MOV.U32 R14, RZ, RZ, R28 ;  /* 0x000000ffff0e7224 */ /* 0x000fe200078e001c */
[----:B------:R-:W-:-:S02]  /*7f20*/  F2FP.SATFINITE.E4M3.F32.PACK_AB_MERGE_C R42, R42, R111, RZ ;  /* 0x0000006f2a2a723e */ /* 0x000fc400048070ff */
[----:B------:R-:W-:Y:S01]  /*7f30*/  F2FP.SATFINITE.E4M3.F32.PACK_AB_MERGE_C R11, R12, R109, R11 ;  /* 0x0000006d0c0b723e */ /* 0x000fe2000480700b */
[----:B------:R-:W-:Y:S01]  /*7f40*/  IMAD.MOV.U32 R12, RZ, RZ, R30 ;  /* 0x000000ffff0c7224 */ /* 0x000fe200078e001e */
[----:B------:R-:W-:Y:S01]  /*7f50*/  F2FP.SATFINITE.E4M3.F32.PACK_AB_MERGE_C R15, R10, R47, R42 ;  /* 0x0000002f0a0f723e */ /* 0x000fe2000480702a */
[----:B------:R-:W-:Y:S01]  /*7f60*/  IMAD.MOV.U32 R10, RZ, RZ, R29 ;  /* 0x000000ffff0a7224 */ /* 0x000fe200078e001d */
[----:B------:R-:W-:-:S07]  /*7f70*/  F2FP.SATFINITE.E4M3.F32.PACK_AB_MERGE_C R13, R97, R94, R107 ;  /* 0x0000005e610d723e */ /* 0x000fce000480706b */
.L_x_1623:
[----:B------:R-:W-:Y:S05]  /*7f80*/  BSYNC B2 ;  /* 0x0000000000027941 */ /* 0x000fea0003800000 */
.L_x_1622:
[----:B0-----:R0:W-:Y:S04]  /*7f90*/  ST.E.128 desc[UR38][R32.64], R8 ;  /* 0x0000000820007985 */ /* 0x0011e8000c101d26 */
[----:B---3--:R0:W-:Y:S02]  /*7fa0*/  @!P2 ST.E.128 desc[UR38][R34.64], R12 ;  /* 0x0000000c2200a985 */ /* 0x0081e4000c101d26 */
.L_x_1621:
[----:B------:R-:W-:Y:S05]  /*7fb0*/  BSYNC B1 ;  /* 0x0000000000017941 */ /* 0x000fea0003800000 */
.L_x_1620:
[----:B------:R-:W-:-:S13]  /*7fc0*/  ISETP.NE.AND P2, PT, R0, RZ, PT ;  /* 0x000000ff0000720c */ /* 0x000fda0003f45270 */
[----:B------:R-:W-:Y:S05]  /*7fd0*/  @!P2 BRA `(.L_x_1587) ;  /* 0x0000001000e0a947 */ /* 0x000fea0003800000 */
[----:B------:R-:W-:Y:S01]  /*7fe0*/  ISETP.NE.AND P4, PT, R86, RZ, PT ;  /* 0x000000ff5600720c */ /* 0x000fe20003f85270 */
[----:B------:R-:W-:Y:S01]  /*7ff0*/  BSSY B1, `(.L_x_1624) ;  /* 0x00000e9000017945 */ /* 0x000fe20003800000 */
[C---:B----4-:R-:W-:Y:S02]  /*8000*/  IADD3 R28, P2, R56.reuse, R101, RZ ;  /* 0x00000065381c7210 */ /* 0x050fe40007f5e0ff */
[----:B------:R-:W-:Y:S02]  /*8010*/  SEL R110, R65, R110, !P4 ;  /* 0x0000006e416e7207 */ /* 0x000fe40006000000 */
[----:B---3--:R-:W-:Y:S02]  /*8020*/  LEA.HI.X.SX32 R29, R56, R99, 0x1, P2 ;  /* 0x00000063381d7211 */ /* 0x008fe400010f0eff */
[----:B0-----:R-:W-:Y:S02]  /*8030*/  SHF.R.S32.HI R9, RZ, 0x1f, R110 ;  /* 0x0000001fff097819 */ /* 0x001fe4000001146e */
[----:B------:R-:W-:-:S02]  /*8040*/  ISETP.GE.AND P2, PT, R81, R98, PT ;  /* 0x000000625100720c */ /* 0x000fc40003f46270 */
[----:B------:R-:W-:-:S04]  /*8050*/  LEA.HI R9, R9, R110, RZ, 0x5 ;  /* 0x0000006e09097211 */ /* 0x000fc800078f28ff */
[----:B------:R-:W-:-:S04]  /*8060*/  SHF.R.S32.HI R9, RZ, 0x5, R9 ;  /* 0x00000005ff097819 */ /* 0x000fc80000011409 */
[----:B------:R-:W-:-:S04]  /*8070*/  LEA.HI.SX32 R9, R76, R9, 0x1c ;  /* 0x000000094c097211 */ /* 0x000fc800078fe2ff */
[----:B------:R-:W-:Y:S01]  /*8080*/  SHF.R.S32.HI R8, RZ, 0x1f, R9 ;  /* 0x0000001fff087819 */ /* 0x000fe20000011409 */
[----:B------:R-:W-:-:S03]  /*8090*/  IMAD.SHL.U32 R30, R9, 0x10, RZ ;  /* 0x00000010091e7824 */ /* 0x000fc600078e00ff */
[----:B------:R-:W-:Y:S02]  /*80a0*/  LEA.HI R8, R8, R9, RZ, 0x2 ;  /* 0x0000000908087211 */ /* 0x000fe400078f10ff */
[----:B------:R-:W-:-:S03]  /*80b0*/  LOP3.LUT R9, R181, 0x30, R30, 0xf8, !PT ;  /* 0x00000030b5097812 */ /* 0x000fc600078ef81e */
[----:B------:R-:W-:Y:S01]  /*80c0*/  IMAD.SHL.U32 R8, R8, 0x800, RZ ;  /* 0x0000080008087824 */ /* 0x000fe200078e00ff */
[----:B------:R-:W-:-:S04]  /*80d0*/  LOP3.LUT R9, R9, R182, RZ, 0x3c, !PT ;  /* 0x000000b609097212 */ /* 0x000fc800078e3cff */
[----:B------:R-:W-:-:S04]  /*80e0*/  LOP3.LUT R8, R8, 0xffffe000, RZ, 0xc0, !PT ;  /* 0xffffe00008087812 */ /* 0x000fc800078ec0ff */
[----:B------:R-:W-:Y:S01]  /*80f0*/  IADD3 R8, R9, R8, R183 ;  /* 0x0000000809087210 */ /* 0x000fe20007ffe0b7 */
[----:B------:R-:W-:-:S04]  /*8100*/  IMAD R9, R17, 0x6000, R73 ;  /* 0x0000600011097824 */ /* 0x000fc800078e0249 */
[----:B------:R-:W-:Y:S02]  /*8110*/  IMAD R11, R17, 0x6000, R8 ;  /* 0x00006000110b7824 */ /* 0x000fe400078e0208 */
[C---:B------:R-:W-:Y:S02]  /*8120*/  IMAD.IADD R9, R16.reuse, 0x1, R9 ;  /* 0x0000000110097824 */ /* 0x040fe400078e0209 */
[----:B------:R-:W-:-:S04]  /*8130*/  IMAD.IADD R12, R16, 0x1, R11 ;  /* 0x00000001100c7824 */ /* 0x000fc800078e020b */
[----:B------:R-:W0:Y:S04]  /*8140*/  LDS.128 R8, [R9+0x16400] ;  /* 0x0164000009087984 */ /* 0x000e280000000c00 */
[----:B------:R-:W3:Y:S01]  /*8150*/  LDS.128 R12, [R12+0x16400] ;  /* 0x016400000c0c7984 */ /* 0x000ee20000000c00 */
[----:B------:R-:W-:Y:S05]  /*8160*/  @P2 BRA `(.L_x_1625) ;  /* 0x0000000c00442947 */ /* 0x000fea0003800000 */
[----:B------:R-:W-:Y:S01]  /*8170*/  SHF.R.U32.HI R4, RZ, 0x8, R5 ;  /* 0x00000008ff047819 */ /* 0x000fe20000011605 */
[----:B0-----:R-:W-:Y:S01]  /*8180*/  IMAD.MOV.U32 R31, RZ, RZ, R10 ;  /* 0x000000ffff1f7224 */ /* 0x001fe200078e000a */
[----:B------:R-:W-:Y:S01]  /*8190*/  SHF.R.U32.HI R38, RZ, 0x8, R37 ;  /* 0x00000008ff267819 */ /* 0x000fe20000011625 */
[----:B---3--:R-:W-:Y:S01]  /*81a0*/  IMAD.MOV.U32 R32, RZ, RZ, R12 ;  /* 0x000000ffff207224 */ /* 0x008fe200078e000c */
[----:B------:R-:W-:Y:S01]  /*81b0*/  SHF.R.U32.HI R43, RZ, 0x10, R5 ;  /* 0x00000010ff2b7819 */ /* 0x000fe20000011605 */
[----:B------:R-:W-:Y:S01]  /*81c0*/  IMAD.SHL.U32 R4, R4, 0x100, RZ ;  /* 0x0000010004047824 */ /* 0x000fe200078e00ff */
[----:B------:R-:W-:Y:S01]  /*81d0*/  LOP3.LUT R5, R5, 0xff0000ff, RZ, 0xc0, !PT ;  /* 0xff0000ff05057812 */ /* 0x000fe200078ec0ff */
[----:B------:R-:W-:Y:S01]  /*81e0*/  IMAD.SHL.U32 R10, R38, 0x100, RZ ;  /* 0x00000100260a7824 */ /* 0x000fe200078e00ff */
[----:B------:R-:W-:Y:S01]  /*81f0*/  SHF.R.U32.HI R40, RZ, 0x8, R7 ;  /* 0x00000008ff287819 */ /* 0x000fe20000011607 */
[----:B------:R-:W-:Y:S01]  /*8200*/  IMAD.MOV.U32 R34, RZ, RZ, R14 ;  /* 0x000000ffff227224 */ /* 0x000fe200078e000e */
[----:B------:R-:W-:-:S02]  /*8210*/  SHF.R.U32.HI R6, RZ, 0x8, R39 ;  /* 0x00000008ff067819 */ /* 0x000fc40000011627 */
[----:B------:R-:W-:Y:S02]  /*8220*/  LOP3.LUT R33, R37, 0xff0000ff, RZ, 0xc0, !PT ;  /* 0xff0000ff25217812 */ /* 0x000fe400078ec0ff */
[----:B------:R-:W-:Y:S01]  /*8230*/  LOP3.LUT R5, R5, 0xff00, R4, 0xf8, !PT ;  /* 0x0000ff0005057812 */ /* 0x000fe200078ef804 */
[----:B------:R-:W-:Y:S01]  /*8240*/  IMAD.SHL.U32 R4, R40, 0x100, RZ ;  /* 0x0000010028047824 */ /* 0x000fe200078e00ff */
[----:B------:R-:W-:Y:S01]  /*8250*/  SHF.R.U32.HI R42, RZ, 0x10, R7 ;  /* 0x00000010ff2a7819 */ /* 0x000fe20000011607 */
[----:B------:R-:W-:Y:S01]  /*8260*/  IMAD.SHL.U32 R12, R6, 0x100, RZ ;  /* 0x00000100060c7824 */ /* 0x000fe200078e00ff */
[----:B------:R-:W-:Y:S01]  /*8270*/  LOP3.LUT R7, R7, 0xff0000ff, RZ, 0xc0, !PT ;  /* 0xff0000ff07077812 */ /* 0x000fe200078ec0ff */
[----:B------:R-:W-:Y:S01]  /*8280*/  IMAD.U32 R6, R43, 0x10000, RZ ;  /* 0x000100002b067824 */ /* 0x000fe200078e00ff */
[----:B------:R-:W-:Y:S02]  /*8290*/  SHF.R.U32.HI R41, RZ, 0x10, R37 ;  /* 0x00000010ff297819 */ /* 0x000fe40000011625 */
[----:B------:R-:W-:-:S02]  /*82a0*/  LOP3.LUT R35, R39, 0xff0000ff, RZ, 0xc0, !PT ;  /* 0xff0000ff27237812 */ /* 0x000fc400078ec0ff */
[----:B------:R-:W-:Y:S02]  /*82b0*/  LOP3.LUT R38, R33, 0xff00, R10, 0xf8, !PT ;  /* 0x0000ff0021267812 */ /* 0x000fe400078ef80a */
[----:B------:R-:W-:Y:S02]  /*82c0*/  F2FP.F16.E4M3.UNPACK_B R37, R104.H1 ;  /* 0x00000068ff25723e */ /* 0x000fe400030006ff */
[----:B------:R-:W-:Y:S02]  /*82d0*/  F2FP.F16.E4M3.UNPACK_B R14, R32.H1 ;  /* 0x00000020ff0e723e */ /* 0x000fe400030006ff */
[----:B------:R-:W-:Y:S02]  /*82e0*/  F2FP.F16.E4M3.UNPACK_B R10, R8.H1 ;  /* 0x00000008ff0a723e */ /* 0x000fe400030006ff */
[----:B------:R-:W-:Y:S01]  /*82f0*/  LOP3.LUT R7, R7, 0xff00, R4, 0xf8, !PT ;  /* 0x0000ff0007077812 */ /* 0x000fe200078ef804 */
[----:B------:R-:W-:Y:S01]  /*8300*/  IMAD.U32 R4, R42, 0x10000, RZ ;  /* 0x000100002a047824 */ /* 0x000fe200078e00ff */
[----:B------:R-:W-:Y:S01]  /*8310*/  SHF.R.U32.HI R36, RZ, 0x10, R39 ;  /* 0x00000010ff247819 */ /* 0x000fe20000011627 */
[----:B------:R-:W-:Y:S01]  /*8320*/  HADD2.F32 R33, -RZ, R14.H0_H0 ;  /* 0x2000000eff217230 */ /* 0x000fe20000004100 */
[----:B------:R-:W-:Y:S01]  /*8330*/  LOP3.LUT R40, R35, 0xff00, R12, 0xf8, !PT ;  /* 0x0000ff0023287812 */ /* 0x000fe200078ef80c */
[----:B------:R-:W-:Y:S01]  /*8340*/  HADD2.F32 R12, -RZ, R10.H0_H0 ;  /* 0x2000000aff0c7230 */ /* 0x000fe20000004100 */
[----:B------:R-:W-:Y:S01]  /*8350*/  LOP3.LUT R6, R5, 0xff0000, R6, 0xf8, !PT ;  /* 0x00ff000005067812 */ /* 0x000fe200078ef806 */
[----:B------:R-:W-:Y:S01]  /*8360*/  HADD2.F32 R5, -RZ, R37.H0_H0 ;  /* 0x20000025ff057230 */ /* 0x000fe20000004100 */
[----:B------:R-:W-:Y:S01]  /*8370*/  F2FP.F16.E4M3.UNPACK_B R35, R102.H1 ;  /* 0x00000066ff23723e */ /* 0x000fe200030006ff */
[----:B------:R-:W-:Y:S01]  /*8380*/  IMAD.U32 R39, R36, 0x10000, RZ ;  /* 0x0001000024277824 */ /* 0x000fe200078e00ff */
[----:B------:R-:W-:Y:S01]  /*8390*/  LOP3.LUT R4, R7, 0xff0000, R4, 0xf8, !PT ;  /* 0x00ff000007047812 */ /* 0x000fe200078ef804 */
[----:B------:R-:W-:-:S02]  /*83a0*/  IMAD.U32 R7, R41, 0x10000, RZ ;  /* 0x0001000029077824 */ /* 0x000fc400078e00ff */
[CC--:B------:R-:W-:Y:S01]  /*83b0*/  FMUL.FTZ R41, R33.reuse, R5.reuse ;  /* 0x0000000521297220 */ /* 0x0c0fe20000410000 */
[--C-:B------:R-:W-:Y:S02]  /*83c0*/  HADD2.F32 R36, -RZ, R35.reuse.H0_H0 ;  /* 0x20000023ff247230 */ /* 0x100fe40000004100 */
[----:B------:R-:W-:Y:S01]  /*83d0*/  FMUL.FTZ R42, R12, R5 ;  /* 0x000000050c2a7220 */ /* 0x000fe20000410000 */
[----:B------:R-:W-:Y:S01]  /*83e0*/  LOP3.LUT R5, R40, 0xff0000, R39, 0xf8, !PT ;  /* 0x00ff000028057812 */ /* 0x000fe200078ef827 */
[----:B------:R-:W-:Y:S01]  /*83f0*/  HADD2.F32 R35, -RZ, R35.H1_H1 ;  /* 0x30000023ff237230 */ /* 0x000fe20000004100 */
        /* <DEDUP_REMOVED lines=15> */
[----:B------:R-:W-:Y:S02]  /*84f0*/  HADD2.F32 R32, -RZ, R32.H1_H1 ;  /* 0x30000020ff207230 */ /* 0x000fe40000004100 */
[----:B------:R-:W-:Y:S01]  /*8500*/  FFMA.FTZ R47, R33, R35, R36 ;  /* 0x00000023212f7223 */ /* 0x000fe20000010024 */
[----:B------:R-:W-:-:S02]  /*8510*/  HADD2.F32 R33, -RZ, R102.H0_H0 ;  /* 0x20000066ff217230 */ /* 0x000fc40000004100 */
[-C--:B------:R-:W-:Y:S01]  /*8520*/  FMUL.FTZ R39, R14, R37.reuse ;  /* 0x000000250e277220 */ /* 0x080fe20000410000 */
[----:B------:R-:W-:Y:S01]  /*8530*/  FMUL.FTZ R37, R10, R37 ;  /* 0x000000250a257220 */ /* 0x000fe20000410000 */
[----:B------:R-:W-:Y:S01]  /*8540*/  HADD2.F32 R35, -RZ, R104.H1_H1 ;  /* 0x30000068ff237230 */ /* 0x000fe20000004100 */
[----:B------:R-:W-:Y:S01]  /*8550*/  LOP3.LUT R7, R38, 0xff0000, R7, 0xf8, !PT ;  /* 0x00ff000026077812 */ /* 0x000fe200078ef807 */
[-C--:B------:R-:W-:Y:S01]  /*8560*/  FFMA.FTZ R36, R10, R33.reuse, -R39 ;  /* 0x000000210a247223 */ /* 0x080fe20000010827 */
[----:B------:R-:W-:Y:S01]  /*8570*/  FFMA.FTZ R38, R14, R33, R37 ;  /* 0x000000210e267223 */ /* 0x000fe20000010025 */
[----:B------:R-:W-:Y:S02]  /*8580*/  HADD2.F32 R8, -RZ, R8.H1_H1 ;  /* 0x30000008ff087230 */ /* 0x000fe40000004100 */
[----:B------:R-:W-:Y:S01]  /*8590*/  FMUL.FTZ R37, R32, R35 ;  /* 0x0000002320257220 */ /* 0x000fe20000410000 */
[----:B------:R-:W-:Y:S01]  /*85a0*/  HADD2.F32 R33, -RZ, R102.H1_H1 ;  /* 0x30000066ff217230 */ /* 0x000fe20000004100 */
[----:B------:R-:W-:-:S02]  /*85b0*/  F2FP.F16.E4M3.UNPACK_B R10, R103.H1 ;  /* 0x00000067ff0a723e */ /* 0x000fc400030006ff */
[----:B------:R-:W-:Y:S01]  /*85c0*/  F2FP.F16.E4M3.UNPACK_B R12, R34.H1 ;  /* 0x00000022ff0c723e */ /* 0x000fe200030006ff */
[C---:B------:R-:W-:Y:S01]  /*85d0*/  FMUL.FTZ R39, R8.reuse, R35 ;  /* 0x0000002308277220 */ /* 0x040fe20000410000 */
[----:B------:R-:W-:Y:S01]  /*85e0*/  FFMA.FTZ R41, R8, R33, -R37 ;  /* 0x0000002108297223 */ /* 0x000fe20000010825 */
[----:B------:R-:W-:Y:S01]  /*85f0*/  F2FP.F16.E4M3.UNPACK_B R8, R31.H1 ;  /* 0x0000001fff08723e */ /* 0x000fe200030006ff */
[----:B------:R-:W-:Y:S01]  /*8600*/  HADD2.F32 R37, -RZ, R10.H0_H0 ;  /* 0x2000000aff257230 */ /* 0x000fe20000004100 */
[----:B------:R-:W-:Y:S01]  /*8610*/  F2FP.F16.E4M3.UNPACK_B R35, R100.H1 ;  /* 0x00000064ff23723e */ /* 0x000fe200030006ff */
[----:B------:R-:W-:Y:S01]  /*8620*/  FFMA.FTZ R43, R32, R33, R39 ;  /* 0x00000021202b7223 */ /* 0x000fe20000010027 */
[----:B------:R-:W-:Y:S01]  /*8630*/  HADD2.F32 R14, -RZ, R12.H0_H0 ;  /* 0x2000000cff0e7230 */ /* 0x000fe20000004100 */
[----:B------:R-:W-:Y:S01]  /*8640*/  F2FP.F16.E4M3.UNPACK_B R103, R103 ;  /* 0x00000067ff67723e */ /* 0x000fe200020006ff */
[----:B------:R-:W-:Y:S01]  /*8650*/  HADD2.F32 R39, -RZ, R10.H1_H1 ;  /* 0x3000000aff277230 */ /* 0x000fe20000004100 */
[----:B------:R-:W-:Y:S01]  /*8660*/  F2FP.F16.E4M3.UNPACK_B R34, R34 ;  /* 0x00000022ff22723e */ /* 0x000fe200020006ff */
[----:B------:R-:W-:-:S02]  /*8670*/  HADD2.F32 R10, -RZ, R8.H0_H0 ;  /* 0x20000008ff0a7230 */ /* 0x000fc40000004100 */
[----:B------:R-:W-:Y:S01]  /*8680*/  FMUL.FTZ R95, R14, R37 ;  /* 0x000000250e5f7220 */ /* 0x000fe20000410000 */
[----:B------:R-:W-:Y:S01]  /*8690*/  HADD2.F32 R12, -RZ, R12.H1_H1 ;  /* 0x3000000cff0c7230 */ /* 0x000fe20000004100 */
[----:B------:R-:W-:Y:S01]  /*86a0*/  F2FP.F16.E4M3.UNPACK_B R31, R31 ;  /* 0x0000001fff1f723e */ /* 0x000fe200020006ff */
[----:B------:R-:W-:Y:S02]  /*86b0*/  HADD2.F32 R8, -RZ, R8.H1_H1 ;  /* 0x30000008ff087230 */ /* 0x000fe40000004100 */
[----:B------:R-:W-:Y:S01]  /*86c0*/  FMUL.FTZ R37, R10, R37 ;  /* 0x000000250a257220 */ /* 0x000fe20000410000 */
[--C-:B------:R-:W-:Y:S02]  /*86d0*/  HADD2.F32 R33, -RZ, R35.reuse.H0_H0 ;  /* 0x20000023ff217230 */ /* 0x100fe40000004100 */
[-C--:B--2---:R-:W-:Y:S01]  /*86e0*/  FMUL.FTZ R97, R12, R39.reuse ;  /* 0x000000270c617220 */ /* 0x084fe20000410000 */
[----:B------:R-:W-:Y:S02]  /*86f0*/  HADD2.F32 R35, -RZ, R35.H1_H1 ;  /* 0x30000023ff237230 */ /* 0x000fe40000004100 */
[----:B------:R-:W-:Y:S01]  /*8700*/  FMUL.FTZ R39, R8, R39 ;  /* 0x0000002708277220 */ /* 0x000fe20000410000 */
[----:B------:R-:W-:Y:S01]  /*8710*/  F2FP.F16.E4M3.UNPACK_B R100, R100 ;  /* 0x00000064ff64723e */ /* 0x000fe200020006ff */
[----:B------:R-:W-:Y:S01]  /*8720*/  FFMA.FTZ R95, R10, R33, -R95 ;  /* 0x000000210a5f7223 */ /* 0x000fe2000001085f */
[----:B------:R-:W-:-:S02]  /*8730*/  HADD2.F32 R10, -RZ, R34.H0_H0 ;  /* 0x20000022ff0a7230 */ /* 0x000fc40000004100 */
[-C--:B------:R-:W-:Y:S01]  /*8740*/  FFMA.FTZ R32, R8, R35.reuse, -R97 ;  /* 0x0000002308207223 */ /* 0x080fe20000010861 */
[----:B------:R-:W-:Y:S01]  /*8750*/  FFMA.FTZ R97, R12, R35, R39 ;  /* 0x000000230c617223 */ /* 0x000fe20000010027 */
[----:B------:R-:W-:Y:S02]  /*8760*/  HADD2.F32 R35, -RZ, R103.H0_H0 ;  /* 0x20000067ff237230 */ /* 0x000fe40000004100 */
[----:B------:R-:W-:Y:S01]  /*8770*/  FFMA.FTZ R14, R14, R33, R37 ;  /* 0x000000210e0e7223 */ /* 0x000fe20000010025 */
[----:B------:R-:W-:Y:S01]  /*8780*/  HADD2.F32 R8, -RZ, R31.H0_H0 ;  /* 0x2000001fff087230 */ /* 0x000fe20000004100 */
[----:B------:R-:W-:Y:S01]  /*8790*/  F2FP.SATFINITE.E4M3.F32.PACK_AB_MERGE_C R95, R32, R95, RZ ;  /* 0x0000005f205f723e */ /* 0x000fe200048070ff */
[----:B------:R-:W-:Y:S02]  /*87a0*/  HADD2.F32 R103, -RZ, R103.H1_H1 ;  /* 0x30000067ff677230 */ /* 0x000fe40000004100 */
[----:B------:R-:W-:Y:S01]  /*87b0*/  FMUL.FTZ R37, R10, R35 ;  /* 0x000000230a257220 */ /* 0x000fe20000410000 */
[----:B------:R-:W-:-:S02]  /*87c0*/  HADD2.F32 R34, -RZ, R34.H1_H1 ;  /* 0x30000022ff227230 */ /* 0x000fc40000004100 */
[----:B------:R-:W-:Y:S01]  /*87d0*/  FMUL.FTZ R35, R8, R35 ;  /* 0x0000002308237220 */ /* 0x000fe20000410000 */
[--C-:B------:R-:W-:Y:S01]  /*87e0*/  HADD2.F32 R33, -RZ, R100.reuse.H0_H0 ;  /* 0x20000064ff217230 */ /* 0x100fe20000004100 */
[----:B------:R-:W-:Y:S01]  /*87f0*/  F2FP.SATFINITE.E4M3.F32.PACK_AB_MERGE_C R97, R97, R14, RZ ;  /* 0x0000000e6161723e */ /* 0x000fe200048070ff */
[----:B------:R-:W-:Y:S02]  /*8800*/  HADD2.F32 R31, -RZ, R31.H1_H1 ;  /* 0x3000001fff1f7230 */ /* 0x000fe40000004100 */
[----:B------:R-:W-:Y:S01]  /*8810*/  FMUL.FTZ R12, R34, R103 ;  /* 0x00000067220c7220 */ /* 0x000fe20000410000 */
[----:B------:R-:W-:Y:S02]  /*8820*/  HADD2.F32 R100, -RZ, R100.H1_H1 ;  /* 0x30000064ff647230 */ /* 0x000fe40000004100 */
[----:B------:R-:W-:Y:S01]  /*8830*/  FFMA.FTZ R39, R10, R33, R35 ;  /* 0x000000210a277223 */ /* 0x000fe20000010023 */
[----:B------:R-:W-:Y:S01]  /*8840*/  F2FP.F16.E4M3.UNPACK_B R32, R13 ;  /* 0x0000000dff20723e */ /* 0x000fe200020006ff */
[C---:B------:R-:W-:Y:S01]  /*8850*/  FMUL.FTZ R103, R31.reuse, R103 ;  /* 0x000000671f677220 */ /* 0x040fe20000410000 */
[----:B------:R-:W-:Y:S01]  /*8860*/  F2FP.F16.E4M3.UNPACK_B R35, R7 ;  /* 0x00000007ff23723e */ /* 0x000fe200020006ff */
[----:B------:R-:W-:Y:S01]  /*8870*/  FFMA.FTZ R10, R31, R100, -R12 ;  /* 0x000000641f0a7223 */ /* 0x000fe2000001080c */
[----:B------:R-:W-:Y:S01]  /*8880*/  F2FP.SATFINITE.E4M3.F32.PACK_AB_MERGE_C R12, R47, R42, RZ ;  /* 0x0000002a2f0c723e */ /* 0x000fe200048070ff */
[----:B------:R-:W-:Y:S01]  /*8890*/  FFMA.FTZ R37, R8, R33, -R37 ;  /* 0x0000002108257223 */ /* 0x000fe20000010825 */
[----:B------:R-:W-:Y:S01]  /*88a0*/  F2FP.F16.E4M3.UNPACK_B R14, R9 ;  /* 0x00000009ff0e723e */ /* 0x000fe200020006ff */
[----:B------:R-:W-:Y:S01]  /*88b0*/  FFMA.FTZ R100, R34, R100, R103 ;  /* 0x0000006422647223 */ /* 0x000fe20000010067 */
[----:B------:R-:W-:Y:S01]  /*88c0*/  F2FP.SATFINITE.E4M3.F32.PACK_AB_MERGE_C R8, R45, R40, RZ ;  /* 0x000000282d08723e */ /* 0x000fe200048070ff */
[----:B------:R-:W-:Y:S01]  /*88d0*/  HADD2.F32 R33, -RZ, R32.H0_H0 ;  /* 0x20000020ff217230 */ /* 0x000fe20000004100 */
[----:B------:R-:W-:Y:S01]  /*88e0*/  F2FP.SATFINITE.E4M3.F32.PACK_AB_MERGE_C R12, R43, R38, R12 ;  /* 0x000000262b0c723e */ /* 0x000fe2000480700c */
[----:B------:R-:W-:Y:S01]  /*88f0*/  HADD2.F32 R38, -RZ, R35.H0_H0 ;  /* 0x20000023ff267230 */ /* 0x000fe20000004100 */
[----:B------:R-:W-:Y:S01]  /*8900*/  F2FP.F16.E4M3.UNPACK_B R34, R6 ;  /* 0x00000006ff22723e */ /* 0x000fe200020006ff */
[----:B------:R-:W-:Y:S01]  /*8910*/  HADD2.F32 R31, -RZ, R14.H0_H0 ;  /* 0x2000000eff1f7230 */ /* 0x000fe20000004100 */
[----:B------:R-:W-:Y:S01]  /*8920*/  F2FP.SATFINITE.E4M3.F32.PACK_AB_MERGE_C R8, R41, R36, R8 ;  /* 0x000000242908723e */ /* 0x000fe20004807008 */
[----:B------:R-:W-:-:S02]  /*8930*/  HADD2.F32 R32, -RZ, R32.H1_H1 ;  /* 0x30000020ff207230 */ /* 0x000fc40000004100 */
[-C--:B------:R-:W-:Y:S01]  /*8940*/  FMUL.FTZ R40, R33, R38.reuse ;  /* 0x0000002621287220 */ /* 0x080fe20000410000 */
[----:B------:R-:W-:Y:S02]  /*8950*/  HADD2.F32 R36, -RZ, R34.H0_H0 ;  /* 0x20000022ff247230 */ /* 0x000fe40000004100 */
[C---:B------:R-:W-:Y:S01]  /*8960*/  FMUL.FTZ R38, R31.reuse, R38 ;  /* 0x000000261f267220 */ /* 0x040fe20000410000 */
[----:B------:R-:W-:Y:S01]  /*8970*/  HADD2.F32 R35, -RZ, R35.H1_H1 ;  /* 0x30000023ff237230 */ /* 0x000fe20000004100 */
[----:B------:R-:W-:Y:S01]  /*8980*/  F2FP.SATFINITE.E4M3.F32.PACK_AB_MERGE_C R97, R100, R39, R97 ;  /* 0x000000276461723e */ /* 0x000fe20004807061 */
[----:B------:R-:W-:Y:S02]  /*8990*/  HADD2.F32 R14, -RZ, R14.H1_H1 ;  /* 0x3000000eff0e7230 */ /* 0x000fe40000004100 */
[-C--:B------:R-:W-:Y:S01]  /*89a0*/  FFMA.FTZ R40, R31, R36.reuse, -R40 ;  /* 0x000000241f287223 */ /* 0x080fe20000010828 */
[----:B------:R-:W-:Y:S01]  /*89b0*/  FFMA.FTZ R38, R33, R36, R38 ;  /* 0x0000002421267223 */ /* 0x000fe20000010026 */
[----:B------:R-:W-:-:S02]  /*89c0*/  HADD2.F32 R31, -RZ, R34.H1_H1 ;  /* 0x30000022ff1f7230 */ /* 0x000fc40000004100 */
[----:B------:R-:W-:Y:S01]  /*89d0*/  FMUL.FTZ R33, R32, R35 ;  /* 0x0000002320217220 */ /* 0x000fe20000410000 */
[----:B------:R-:W-:Y:S01]  /*89e0*/  F2FP.F16.E4M3.UNPACK_B R9, R9.H1 ;  /* 0x00000009ff09723e */ /* 0x000fe200030006ff */
[C---:B------:R-:W-:Y:S01]  /*89f0*/  FMUL.FTZ R35, R14.reuse, R35 ;  /* 0x000000230e237220 */ /* 0x040fe20000410000 */
[----:B------:R-:W-:Y:S01]  /*8a00*/  F2FP.F16.E4M3.UNPACK_B R13, R13.H1 ;  /* 0x0000000dff0d723e */ /* 0x000fe200030006ff */
[----:B------:R-:W-:Y:S01]  /*8a10*/  FFMA.FTZ R39, R14, R31, -R33 ;  /* 0x0000001f0e277223 */ /* 0x000fe20000010821 */
[----:B------:R-:W-:Y:S01]  /*8a20*/  F2FP.F16.E4M3.UNPACK_B R33, R7.H1 ;  /* 0x00000007ff21723e */ /* 0x000fe200030006ff */
[----:B------:R-:W-:Y:S01]  /*8a30*/  FFMA.FTZ R41, R32, R31, R35 ;  /* 0x0000001f20297223 */ /* 0x000fe20000010023 */
[----:B------:R-:W-:Y:S01]  /*8a40*/  HADD2.F32 R7, -RZ, R9.H0_H0 ;  /* 0x20000009ff077230 */ /* 0x000fe20000004100 */
[----:B------:R-:W-:Y:S01]  /*8a50*/  F2FP.F16.E4M3.UNPACK_B R6, R6.H1 ;  /* 0x00000006ff06723e */ /* 0x000fe200030006ff */
[----:B------:R-:W-:Y:S01]  /*8a60*/  HADD2.F32 R14, -RZ, R13.H0_H0 ;  /* 0x2000000dff0e7230 */ /* 0x000fe20000004100 */
[----:B------:R-:W-:Y:S01]  /*8a70*/  F2FP.F16.E4M3.UNPACK_B R35, R5.H1 ;  /* 0x00000005ff23723e */ /* 0x000fe200030006ff */
[----:B------:R-:W-:Y:S01]  /*8a80*/  HADD2.F32 R32, -RZ, R33.H0_H0 ;  /* 0x20000021ff207230 */ /* 0x000fe20000004100 */
[----:B------:R-:W-:Y:S01]  /*8a90*/  F2FP.SATFINITE.E4M3.F32.PACK_AB_MERGE_C R10, R10, R37, R95 ;  /* 0x000000250a0a723e */ /* 0x000fe2000480705f */
[----:B------:R-:W-:-:S02]  /*8aa0*/  HADD2.F32 R13, -RZ, R13.H1_H1 ;  /* 0x3000000dff0d7230 */ /* 0x000fc40000004100 */
[----:B------:R-:W-:Y:S02]  /*8ab0*/  HADD2.F32 R34, -RZ, R33.H1_H1 ;  /* 0x30000021ff227230 */ /* 0x000fe40000004100 */
[CC--:B------:R-:W-:Y:S01]  /*8ac0*/  FMUL.FTZ R36, R14.reuse, R32.reuse ;  /* 0x000000200e247220 */ /* 0x0c0fe20000410000 */
[----:B------:R-:W-:Y:S02]  /*8ad0*/  HADD2.F32 R9, -RZ, R9.H1_H1 ;  /* 0x30000009ff097230 */ /* 0x000fe40000004100 */
[----:B------:R-:W-:Y:S01]  /*8ae0*/  FMUL.FTZ R33, R7, R32 ;  /* 0x0000002007217220 */ /* 0x000fe20000410000 */
[--C-:B------:R-:W-:Y:S02]  /*8af0*/  HADD2.F32 R31, -RZ, R6.reuse.H0_H0 ;  /* 0x20000006ff1f7230 */ /* 0x100fe40000004100 */
[----:B------:R-:W-:Y:S02]  /*8b00*/  HADD2.F32 R32, -RZ, R6.H1_H1 ;  /* 0x30000006ff207230 */ /* 0x000fe40000004100 */
[-C--:B------:R-:W-:Y:S01]  /*8b10*/  FMUL.FTZ R6, R13, R34.reuse ;  /* 0x000000220d067220 */ /* 0x080fe20000410000 */
[C---:B------:R-:W-:Y:S01]  /*8b20*/  FMUL.FTZ R34, R9.reuse, R34 ;  /* 0x0000002209227220 */ /* 0x040fe20000410000 */
[----:B------:R-:W-:Y:S01]  /*8b30*/  FFMA.FTZ R43, R14, R31, R33 ;  /* 0x0000001f0e2b7223 */ /* 0x000fe20000010021 */
[----:B------:R-:W-:Y:S01]  /*8b40*/  F2FP.F16.E4M3.UNPACK_B R14, R15 ;  /* 0x0000000fff0e723e */ /* 0x000fe200020006ff */
[-C--:B------:R-:W-:Y:S01]  /*8b50*/  FFMA.FTZ R45, R9, R32.reuse, -R6 ;  /* 0x00000020092d7223 */ /* 0x080fe20000010806 */
[----:B------:R-:W-:Y:S01]  /*8b60*/  FFMA.FTZ R44, R13, R32, R34 ;  /* 0x000000200d2c7223 */ /* 0x000fe20000010022 */
[----:B------:R-:W-:Y:S01]  /*8b70*/  F2FP.F16.E4M3.UNPACK_B R34, R5 ;  /* 0x00000005ff22723e */ /* 0x000fe200020006ff */
[----:B------:R-:W-:Y:S01]  /*8b80*/  FFMA.FTZ R42, R7, R31, -R36 ;  /* 0x0000001f072a7223 */ /* 0x000fe20000010824 */
[----:B------:R-:W-:Y:S01]  /*8b90*/  F2FP.F16.E4M3.UNPACK_B R6, R11 ;  /* 0x0000000bff06723e */ /* 0x000fe200020006ff */
[----:B------:R-:W-:Y:S01]  /*8ba0*/  HADD2.F32 R13, -RZ, R14.H0_H0 ;  /* 0x2000000eff0d7230 */ /* 0x000fe20000004100 */
        /* <DEDUP_REMOVED lines=16> */
[-C--:B------:R-:W-:Y:S01]  /*8cb0*/  FFMA.FTZ R46, R7, R32.reuse, -R46 ;  /* 0x00000020072e7223 */ /* 0x080fe2000001082e */
[----:B------:R-:W-:Y:S01]  /*8cc0*/  FFMA.FTZ R36, R13, R32, R36 ;  /* 0x000000200d247223 */ /* 0x000fe20000010024 */
[----:B------:R-:W-:Y:S02]  /*8cd0*/  HADD2.F32 R32, -RZ, R35.H1_H1 ;  /* 0x30000023ff207230 */ /* 0x000fe40000004100 */
[-C--:B------:R-:W-:Y:S01]  /*8ce0*/  FFMA.FTZ R37, R4, R33.reuse, R37 ;  /* 0x0000002104257223 */ /* 0x080fe20000010025 */
[----:B------:R-:W-:Y:S02]  /*8cf0*/  HADD2.F32 R11, -RZ, R11.H1_H1 ;  /* 0x3000000bff0b7230 */ /* 0x000fe40000004100 */
[----:B------:R-:W-:Y:S01]  /*8d00*/  FFMA.FTZ R94, R9, R33, -R94 ;  /* 0x00000021095e7223 */ /* 0x000fe2000001085e */
[----:B------:R-:W-:Y:S01]  /*8d10*/  HADD2.F32 R14, -RZ, R14.H1_H1 ;  /* 0x3000000eff0e7230 */ /* 0x000fe20000004100 */
[----:B------:R-:W-:Y:S01]  /*8d20*/  F2FP.SATFINITE.E4M3.F32.PACK_AB_MERGE_C R42, R45, R42, RZ ;  /* 0x0000002a2d2a723e */ /* 0x000fe200048070ff */
[----:B------:R-:W-:-:S02]  /*8d30*/  HADD2.F32 R7, -RZ, R34.H1_H1 ;  /* 0x30000022ff077230 */ /* 0x000fc40000004100 */
[-C--:B------:R-:W-:Y:S01]  /*8d40*/  FMUL.FTZ R34, R15, R32.reuse ;  /* 0x000000200f227220 */ /* 0x080fe20000410000 */
[----:B------:R-:W-:Y:S02]  /*8d50*/  HADD2.F32 R4, -RZ, R31.H1_H1 ;  /* 0x3000001fff047230 */ /* 0x000fe40000004100 */
[C---:B------:R-:W-:Y:S01]  /*8d60*/  FMUL.FTZ R32, R11.reuse, R32 ;  /* 0x000000200b207220 */ /* 0x040fe20000410000 */
[----:B------:R-:W-:Y:S02]  /*8d70*/  HADD2.F32 R6, -RZ, R6.H1_H1 ;  /* 0x30000006ff067230 */ /* 0x000fe40000004100 */
[-C--:B------:R-:W-:Y:S01]  /*8d80*/  FMUL.FTZ R9, R14, R7.reuse ;  /* 0x000000070e097220 */ /* 0x080fe20000410000 */
[----:B------:R-:W-:Y:S02]  /*8d90*/  HADD2.F32 R5, -RZ, R5.H1_H1 ;  /* 0x30000005ff057230 */ /* 0x000fe40000004100 */
[-C--:B------:R-:W-:Y:S01]  /*8da0*/  FFMA.FTZ R11, R11, R4.reuse, -R34 ;  /* 0x000000040b0b7223 */ /* 0x080fe20000010822 */
[----:B------:R-:W-:Y:S01]  /*8db0*/  FFMA.FTZ R32, R15, R4, R32 ;  /* 0x000000040f207223 */ /* 0x000fe20000010020 */
[C---:B------:R-:W-:Y:S01]  /*8dc0*/  FMUL.FTZ R7, R6.reuse, R7 ;  /* 0x0000000706077220 */ /* 0x040fe20000410000 */
[----:B------:R-:W-:Y:S01]  /*8dd0*/  F2FP.SATFINITE.E4M3.F32.PACK_AB_MERGE_C R39, R39, R40, R42 ;  /* 0x000000282727723e */ /* 0x000fe2000480702a */
[-C--:B------:R-:W-:Y:S01]  /*8de0*/  FFMA.FTZ R9, R6, R5.reuse, -R9 ;  /* 0x0000000506097223 */ /* 0x080fe20000010809 */
[----:B------:R-:W-:Y:S01]  /*8df0*/  F2FP.SATFINITE.E4M3.F32.PACK_AB_MERGE_C R11, R11, R94, RZ ;  /* 0x0000005e0b0b723e */ /* 0x000fe200048070ff */
[----:B------:R-:W-:Y:S01]  /*8e00*/  FFMA.FTZ R7, R14, R5, R7 ;  /* 0x000000050e077223 */ /* 0x000fe20000010007 */
[----:B------:R-:W-:Y:S01]  /*8e10*/  F2FP.SATFINITE.E4M3.F32.PACK_AB_MERGE_C R43, R44, R43, RZ ;  /* 0x0000002b2c2b723e */ /* 0x000fe200048070ff */
[----:B------:R-:W-:Y:S01]  /*8e20*/  IMAD.MOV.U32 R14, RZ, RZ, R97 ;  /* 0x000000ffff0e7224 */ /* 0x000fe200078e0061 */
[----:B------:R-:W-:-:S02]  /*8e30*/  F2FP.SATFINITE.E4M3.F32.PACK_AB_MERGE_C R32, R32, R37, RZ ;  /* 0x000000252020723e */ /* 0x000fc400048070ff */
[----:B------:R-:W-:Y:S01]  /*8e40*/  F2FP.SATFINITE.E4M3.F32.PACK_AB_MERGE_C R11, R9, R46, R11 ;  /* 0x0000002e090b723e */ /* 0x000fe2000480700b */
[----:B------:R-:W-:Y:S01]  /*8e50*/  IMAD.MOV.U32 R9, RZ, RZ, R39 ;  /* 0x000000ffff097224 */ /* 0x000fe200078e0027 */
[----:B------:R-:W-:Y:S02]  /*8e60*/  F2FP.SATFINITE.E4M3.F32.PACK_AB_MERGE_C R13, R41, R38, R43 ;  /* 0x00000026290d723e */ /* 0x000fe4000480702b */
[----:B------:R-:W-:-:S07]  /*8e70*/  F2FP.SATFINITE.E4M3.F32.PACK_AB_MERGE_C R15, R7, R36, R32 ;  /* 0x00000024070f723e */ /* 0x000fce0004807020 */
.L_x_1625:
[----:B------:R-:W-:Y:S05]  /*8e80*/  BSYNC B1 ;  /* 0x0000000000017941 */ /* 0x000fea0003800000 */
.L_x_1624:
[----:B0-----:R0:W-:Y:S01]  /*8e90*/  ST.E.128 desc[UR38][R28.64], R8 ;  /* 0x000000081c007985 */ /* 0x0011e2000c101d26 */
[----:B------:R-:W-:-:S13]  /*8ea0*/  ISETP.GE.AND P2, PT, R30, R106, PT ;  /* 0x0000006a1e00720c */ /* 0x000fda0003f46270 */
[----:B------:R-:W-:Y:S05]  /*8eb0*/  @P2 BRA `(.L_x_1587) ;  /* 0x0000000400282947 */ /* 0x000fea0003800000 */
[----:B------:R-:W-:-:S04]  /*8ec0*/  IADD3 R4, P2, R101, R30, RZ ;  /* 0x0000001e65047210 */ /* 0x000fc80007f5e0ff */
[----:B------:R-:W-:-:S05]  /*8ed0*/  LEA.HI.X.SX32 R5, R30, R99, 0x1, P2 ;  /* 0x000000631e057211 */ /* 0x000fca00010f0eff */
[----:B---3--:R3:W-:Y:S01]  /*8ee0*/  ST.E.128 desc[UR38][R4.64], R12 ;  /* 0x0000000c04007985 */ /* 0x0087e2000c101d26 */
[----:B------:R-:W-:Y:S05]  /*8ef0*/  BRA `(.L_x_1587) ;  /* 0x0000000400187947 */ /* 0x000fea0003800000 */
.L_x_1579:
[----:B------:R-:W-:-:S06]  /*8f00*/  UISETP.NE.AND UP0, UPT, UR41, 0x3, UPT ;  /* 0x000000032900788c */ /* 0x000fcc000bf05270 */
[----:B------:R-:W-:-:S13]  /*8f10*/  PLOP3.LUT P1, PT, PT, PT, UP0, 0x80, 0x0 ;  /* 0x000000000000781c */ /* 0x000fda0003f2f008 */
[----:B------:R-:W-:Y:S05]  /*8f20*/  @!P1 BRA `(.L_x_1626) ;  /* 0x0000000000049947 */ /* 0x000fea0003800000 */
[----:B------:R-:W-:Y:S01]  /*8f30*/  BPT.TRAP 0x1 ;  /* 0x000000040000795c */ /* 0x000fe20000300000 */
.L_x_1626:
[----:B------:R-:W-:Y:S01]  /*8f40*/  IMAD R84, R17, 0x8, R16 ;  /* 0x0000000811547824 */ /* 0x000fe200078e0210 */
[----:B------:R-:W-:Y:S01]  /*8f50*/  SHF.L.U32 R93, R173, 0x1f, RZ ;  /* 0x0000001fad5d7819 */ /* 0x000fe200000006ff */
[----:B------:R-:W-:Y:S01]  /*8f60*/  BSSY B1, `(.L_x_1627) ;  /* 0x0000004000017945 */ /* 0x000fe20003800000 */
[----:B------:R-:W-:Y:S02]  /*8f70*/  SHF.R.S32.HI R90, RZ, 0x1f, R89 ;  /* 0x0000001fff5a7819 */ /* 0x000fe40000011459 */
[----:B------:R-:W0:Y:S02]  /*8f80*/  SYNCS.PHASECHK.TRANS64.TRYWAIT P2, [R84+URZ+0x22890], R93 ;  /* 0x0228905d540075a7 */ /* 0x000e24000804017f */
[----:B0-----:R-:W-:Y:S05]  /*8f90*/  @!P2 BRA `(.L_x_1628) ;  /* 0x000001e8000ca947 */ /* 0x001fea0003800000 */
.L_x_1956:
[----:B------:R-:W-:Y:S05]  /*8fa0*/  BSYNC B1 ;  /* 0x0000000000017941 */ /* 0x000fea0003800000 */
.L_x_1627:
[----:B------:R-:W-:Y:S01]  /*8fb0*/  ULDC.64 UR4, c[0x0][0x300] ;  /* 0x0000c00000047ab9 */ /* 0x000fe20000000a00 */
[----:B-----5:R-:W-:Y:S01]  /*8fc0*/  SHF.R.S32.HI R91, RZ, 0x1f, R87 ;  /* 0x0000001fff5b7819 */ /* 0x020fe20000011457 */
[----:B------:R-:W-:Y:S01]  /*8fd0*/  IMAD R6, R90, UR4, RZ ;  /* 0x000000045a067c24 */ /* 0x000fe2000f8e02ff */
[----:B------:R-:W-:Y:S01]  /*8fe0*/  ULDC.64 UR6, c[0x0][0x2e8] ;  /* 0x0000ba0000067ab9 */ /* 0x000fe20000000a00 */
[----:B------:R-:W-:-:S04]  /*8ff0*/  IMAD.WIDE.U32 R4, R89, UR4, RZ ;  /* 0x0000000459047c25 */ /* 0x000fc8000f8e00ff */
        /* <DEDUP_REMOVED lines=15> */
[----:B------:R-:W-:Y:S02]  /*90f0*/  IADD3.X R13, R5, UR7, R7, P2, !PT ;  /* 0x00000007050d7c10 */ /* 0x000fe400097fe407 */
[----:B------:R-:W-:Y:S01]  /*9100*/  ISETP.GT.AND P2, PT, R92, R176, PT ;  /* 0x000000b05c00720c */ /* 0x000fe20003f44270 */
[----:B------:R-:W-:-:S12]  /*9110*/  BRA.DIV UR4, `(.L_x_1629) ;  /* 0x000001e604c07947 */ /* 0x000fd8000b800000 */
[----:B------:R1:W2:Y:S04]  /*9120*/  SHFL.IDX PT, R29, R13, RZ, 0x1e1f ;  /* 0x001e1fff0d1d7589 */ /* 0x0002a800000e0000 */
[----:B------:R1:W3:Y:S02]  /*9130*/  SHFL.IDX PT, R14, R4, RZ, 0x1e1f ;  /* 0x001e1fff040e7589 */ /* 0x0002e400000e0000 */
.L_x_1960:
[----:B------:R-:W-:Y:S05]  /*9140*/  @!P2 BRA `(.L_x_1587) ;  /* 0x000000000084a947 */ /* 0x000fea0003800000 */
[----:B------:R-:W-:Y:S02]  /*9150*/  ULDC UR4, c[0x0][0x2f4] ;  /* 0x0000bd0000047ab9 */ /* 0x000fe40000000800 */
[----:B------:R-:W-:-:S13]  /*9160*/  ISETP.GE.AND P5, PT, R18, UR4, PT ;  /* 0x0000000412007c0c */ /* 0x000fda000bfa6270 */
[----:B-1----:R-:W1:Y:S01]  /*9170*/  @!P5 LDS.128 R4, [R99+0x16400] ;  /* 0x016400006304d984 */ /* 0x002e620000000c00 */
[----:B---3--:R-:W-:-:S05]  /*9180*/  @!P5 IADD3 R12, P2, R18, R14, RZ ;  /* 0x0000000e120cd210 */ /* 0x008fca0007f5e0ff */
[----:B--2---:R-:W-:Y:S01]  /*9190*/  @!P5 IMAD.X R13, R29, 0x1, R19, P2 ;  /* 0x000000011d0dd824 */ /* 0x004fe200010e0613 */
[----:B------:R-:W-:-:S13]  /*91a0*/  ISETP.GE.AND P2, PT, R177, UR4, PT ;  /* 0x00000004b1007c0c */ /* 0x000fda000bf46270 */
[----:B------:R-:W-:-:S05]  /*91b0*/  @!P2 IADD3 R10, P4, R177, R14, RZ ;  /* 0x0000000eb10aa210 */ /* 0x000fca0007f9e0ff */
[----:B------:R-:W-:Y:S01]  /*91c0*/  @!P2 IMAD.X R11, R29, 0x1, R188, P4 ;  /* 0x000000011d0ba824 */ /* 0x000fe200020e06bc */
[----:B------:R-:W-:-:S13]  /*91d0*/  ISETP.GE.AND P4, PT, R185, UR4, PT ;  /* 0x00000004b9007c0c */ /* 0x000fda000bf86270 */
[----:B------:R-:W-:Y:S01]  /*91e0*/  @!P4 IADD3 R8, P6, R185, R14, RZ ;  /* 0x0000000eb908c210 */ /* 0x000fe20007fde0ff */
[----:B-1----:R1:W-:Y:S01]  /*91f0*/  @!P5 ST.E.128 desc[UR38][R12.64], R4 ;  /* 0x000000040c00d985 */ /* 0x0023e2000c101d26 */
[----:B------:R-:W-:-:S03]  /*9200*/  ISETP.GE.AND P5, PT, R82, UR4, PT ;  /* 0x0000000452007c0c */ /* 0x000fc6000bfa6270 */
[----:B------:R-:W-:-:S10]  /*9210*/  @!P4 IMAD.X R9, R29, 0x1, R196, P6 ;  /* 0x000000011d09c824 */ /* 0x000fd400030e06c4 */
[----:B------:R-:W2:Y:S01]  /*9220*/  @!P5 LDS.128 R4, [R96+0x16400] ;  /* 0x016400006004d984 */ /* 0x000ea20000000c00 */
[----:B------:R-:W-:-:S05]  /*9230*/  @!P5 IMAD.SHL.U32 R15, R179, 0x10, RZ ;  /* 0x00000010b30fd824 */ /* 0x000fca00078e00ff */
[----:B-1----:R-:W-:-:S04]  /*9240*/  @!P5 IADD3 R12, P6, R15, R14, RZ ;  /* 0x0000000e0f0cd210 */ /* 0x002fc80007fde0ff */
[----:B------:R-:W-:-:S05]  /*9250*/  @!P5 LEA.HI.X.SX32 R13, R15, R29, 0x1, P6 ;  /* 0x0000001d0f0dd211 */ /* 0x000fca00030f0eff */
[----:B--2---:R1:W-:Y:S01]  /*9260*/  @!P5 ST.E.128 desc[UR38][R12.64], R4 ;  /* 0x000000040c00d985 */ /* 0x0043e2000c101d26 */
[----:B------:R-:W-:-:S13]  /*9270*/  ISETP.GE.AND P5, PT, R81, UR4, PT ;  /* 0x0000000451007c0c */ /* 0x000fda000bfa6270 */
[----:B------:R-:W2:Y:S01]  /*9280*/  @!P5 LDS.128 R4, [R99+0x18400] ;  /* 0x018400006304d984 */ /* 0x000ea20000000c00 */
[----:B------:R-:W-:-:S05]  /*9290*/  @!P5 IMAD.SHL.U32 R15, R180, 0x10, RZ ;  /* 0x00000010b40fd824 */ /* 0x000fca00078e00ff */
[----:B-1----:R-:W-:-:S04]  /*92a0*/  @!P5 IADD3 R12, P6, R15, R14, RZ ;  /* 0x0000000e0f0cd210 */ /* 0x002fc80007fde0ff */
[----:B------:R-:W-:-:S05]  /*92b0*/  @!P5 LEA.HI.X.SX32 R13, R15, R29, 0x1, P6 ;  /* 0x0000001d0f0dd211 */ /* 0x000fca00030f0eff */
[----:B--2---:R1:W-:Y:S01]  /*92c0*/  @!P5 ST.E.128 desc[UR38][R12.64], R4 ;  /* 0x000000040c00d985 */ /* 0x0043e2000c101d26 */
[----:B------:R-:W-:-:S03]  /*92d0*/  ISETP.GE.AND P5, PT, R186, UR4, PT ;  /* 0x00000004ba007c0c */ /* 0x000fc6000bfa6270 */
[----:B------:R-:W2:Y:S10]  /*92e0*/  @!P2 LDS.128 R4, [R96+0x18400] ;  /* 0x018400006004a984 */ /* 0x000eb40000000c00 */
[----:B-1----:R-:W-:-:S05]  /*92f0*/  @!P5 IADD3 R12, P6, R186, R14, RZ ;  /* 0x0000000eba0cd210 */ /* 0x002fca0007fde0ff */
[----:B------:R-:W-:Y:S01]  /*9300*/  @!P5 IMAD.X R13, R29, 0x1, R195, P6 ;  /* 0x000000011d0dd824 */ /* 0x000fe200030e06c3 */
[----:B--2---:R-:W-:Y:S04]  /*9310*/  @!P2 ST.E.128 desc[UR38][R10.64], R4 ;  /* 0x000000040a00a985 */ /* 0x004fe8000c101d26 */
[----:B------:R-:W1:Y:S04]  /*9320*/  @!P4 LDS.128 R4, [R99+0x1a400] ;  /* 0x01a400006304c984 */ /* 0x000e680000000c00 */
[----:B-1----:R-:W-:Y:S04]  /*9330*/  @!P4 ST.E.128 desc[UR38][R8.64], R4 ;  /* 0x000000040800c985 */ /* 0x002fe8000c101d26 */
[----:B------:R-:W1:Y:S04]  /*9340*/  @!P5 LDS.128 R4, [R96+0x1a400] ;  /* 0x01a400006004d984 */ /* 0x000e680000000c00 */
[----:B-1----:R4:W-:Y:S02]  /*9350*/  @!P5 ST.E.128 desc[UR38][R12.64], R4 ;  /* 0x000000040c00d985 */ /* 0x0029e4000c101d26 */
.L_x_1587:
[----:B------:R-:W-:Y:S05]  /*9360*/  BSYNC B0 ;  /* 0x0000000000007941 */ /* 0x000fea0003800000 */
.L_x_1578:
[----:B01-34-:R-:W0:Y:S01]  /*9370*/  S2R R4, SR_TID.X ;  /* 0x0000000000047919 */ /* 0x01be220000002100 */
[----:B------:R-:W-:Y:S01]  /*9380*/  @!PT LDS RZ, [RZ] ;  /* 0x00000000fffff984 */ /* 0x000fe20000000800 */
[----:B------:R-:W-:Y:S01]  /*9390*/  @!PT LDS RZ, [RZ] ;  /* 0x00000000fffff984 */ /* 0x000fe20000000800 */
[----:B------:R-:W-:Y:S01]  /*93a0*/  @!PT LDS RZ, [RZ] ;  /* 0x00000000fffff984 */ /* 0x000fe20000000800 */
[----:B------:R-:W-:Y:S01]  /*93b0*/  @!PT LDS RZ, [RZ] ;  /* 0x00000000fffff984 */ /* 0x000fe20000000800 */
[----:B------:R1:W-:Y:S06]  /*93c0*/  MEMBAR.ALL.CTA ;  /* 0x0000000000007992 */ /* 0x0003ec0000008000 */
[----:B-1----:R-:W1:Y:S01]  /*93d0*/  FENCE.VIEW.ASYNC.S ;  /* 0x00000000000073c6 */ /* 0x002e620000000000 */
[----:B------:R-:W-:Y:S05]  /*93e0*/  WARPSYNC.ALL ;  /* 0x0000000000007948 */ /* 0x000fea0003800000 */
[----:B------:R-:W-:Y:S01]  /*93f0*/  BSSY B0, `(.L_x_1630) ;  /* 0x0000008000007945 */ /* 0x000fe20003800000 */
[----:B-1----:R1:W-:Y:S01]  /*9400*/  BAR.SYNC.DEFER_BLOCKING R66, 0x80 ;  /* 0x000200420000751d */ /* 0x0023e20000010000 */
[----:B0-----:R-:W-:-:S13]  /*9410*/  LOP3.LUT P4, RZ, R4, 0x7f, RZ, 0xc0, !PT ;  /* 0x0000007f04ff7812 */ /* 0x001fda000788c0ff */
[----:B------:R-:W-:-:S05]  /*9420*/  @!P4 VIADD R4, R84, 0x228a0 ;  /* 0x000228a05404c836 */ /* 0x000fca0000000000 */
[----:B------:R-:W-:-:S04]  /*9430*/  @!P4 PRMT R4, RZ, 0x654, R4 ;  /* 0x00000654ff04c816 */ /* 0x000fc80000000004 */
[----:B------:R1:W-:Y:S01]  /*9440*/  @!P4 SYNCS.ARRIVE.TRANS64.RED.A1T0 RZ, [R4+URZ], RZ ;  /* 0x000000ff04ffc9a7 */ /* 0x0003e2000810043f */
[----:B------:R-:W-:Y:S05]  /*9450*/  @!P1 BRA `(.L_x_1631) ;  /* 0x0000000000049947 */ /* 0x000fea0003800000 */
[----:B------:R-:W-:Y:S01]  /*9460*/  BPT.TRAP 0x1 ;  /* 0x000000040000795c */ /* 0x000fe20000300000 */
.L_x_1631:
[----:B------:R-:W-:Y:S05]  /*9470*/  BSYNC B0 ;  /* 0x0000000000007941 */ /* 0x000fea0003800000 */
.L_x_1630:
[----:B------:R-:W0:Y:S01]  /*9480*/  SYNCS.PHASECHK.TRANS64.TRYWAIT P1, [R84+URZ+0x228b0], R93 ;  /* 0x0228b05d540075a7 */ /* 0x000e22000802017f */
[----:B------:R-:W-:Y:S04]  /*9490*/  BSSY B0, `(.L_x_1632) ;  /* 0x0000002000007945 */ /* 0x000fe80003800000 */
[----:B0-----:R-:W-:Y:S05]  /*94a0*/  @!P1 BRA `(.L_x_1633) ;  /* 0x000001e400209947 */ /* 0x001fea0003800000 */
.L_x_1961:
[----:B------:R-:W-:Y:S05]  /*94b0*/  BSYNC B0 ;  /* 0x0000000000007941 */ /* 0x000fea0003800000 */
.L_x_1632:
[----:B------:R-:W-:Y:S01]  /*94c0*/  ULDC.64 UR4, c[0x0][0x328] ;  /* 0x0000ca0000047ab9 */ /* 0x000fe20000000a00 */
[----:B------:R-:W-:Y:S01]  /*94d0*/  ULDC.64 UR6, c[0x0][0x318] ;  /* 0x0000c60000067ab9 */ /* 0x000fe20000000a00 */
[----:B------:R-:W-:Y:S01]  /*94e0*/  IMAD R90, R90, UR4, RZ ;  /* 0x000000045a5a7c24 */ /* 0x000fe2000f8e02ff */
[----:B------:R-:W-:Y:S01]  /*94f0*/  BSSY B0, `(.L_x_1634) ;  /* 0x0000042000007945 */ /* 0x000fe20003800000 */
[----:B-1----:R-:W-:-:S04]  /*9500*/  IMAD.WIDE.U32 R4, R89, UR4, RZ ;  /* 0x0000000459047c25 */ /* 0x002fc8000f8e00ff */
        /* <DEDUP_REMOVED lines=9> */
[----:B------:R-:W-:-:S04]  /*95a0*/  IMAD.WIDE.U32 R4, R22, UR4, R4 ;  /* 0x0000000416047c25 */ /* 0x000fc8000f8e0004 */
[----:B------:R-:W-:Y:S01]  /*95b0*/  IMAD R7, R22, UR5, R7 ;  /* 0x0000000516077c24 */ /* 0x000fe2000f8e0207 */
[----:B------:R-:W-:-:S04]  /*95c0*/  IADD3 R4, P1, R4, UR6, RZ ;  /* 0x0000000604047c10 */ /* 0x000fc8000ff3e0ff */
[----:B------:R-:W-:Y:S01]  /*95d0*/  IADD3.X R5, R5, UR7, R7, P1, !PT ;  /* 0x0000000705057c10 */ /* 0x000fe20008ffe407 */
[----:B------:R1:W3:Y:S01]  /*95e0*/  SHFL.IDX PT, R10, R4, RZ, 0x1e1f ;  /* 0x001e1fff040a7589 */ /* 0x0002e200000e0000 */
[----:B------:R-:W-:-:S03]  /*95f0*/  ISETP.GT.AND P1, PT, R92, R176, PT ;  /* 0x000000b05c00720c */ /* 0x000fc60003f24270 */
[----:B------:R1:W4:Y:S10]  /*9600*/  SHFL.IDX PT, R13, R5, RZ, 0x1e1f ;  /* 0x001e1fff050d7589 */ /* 0x00033400000e0000 */
[----:B-1----:R-:W-:Y:S05]  /*9610*/  @!P1 BRA `(.L_x_1635) ;  /* 0x0000000000bc9947 */ /* 0x002fea0003800000 */
[----:B------:R-:W-:Y:S01]  /*9620*/  LOP3.LUT P1, RZ, R79, 0x1, RZ, 0xc0, !PT ;  /* 0x000000014fff7812 */ /* 0x000fe2000782c0ff */
[----:B------:R-:W-:Y:S01]  /*9630*/  IMAD R11, R17, 0x4000, R201 ;  /* 0x00004000110b7824 */ /* 0x000fe200078e02c9 */
[----:B------:R-:W-:Y:S11]  /*9640*/  BSSY B1, `(.L_x_1636) ;  /* 0x0000011000017945 */ /* 0x000ff60003800000 */
[----:B------:R-:W-:Y:S01]  /*9650*/  @P1 IMAD.IADD R4, R16, 0x1, R11 ;  /* 0x0000000110041824 */ /* 0x000fe200078e020b */
[----:B---3--:R-:W-:-:S05]  /*9660*/  @P1 IADD3 R8, P2, R18, R10, RZ ;  /* 0x0000000a12081210 */ /* 0x008fca0007f5e0ff */
[----:B------:R-:W1:Y:S01]  /*9670*/  @P1 LDS.128 R4, [R4+0x8400] ;  /* 0x0084000004041984 */ /* 0x000e620000000c00 */
[----:B----4-:R-:W-:-:S05]  /*9680*/  @P1 IMAD.X R9, R13, 0x1, R19, P2 ;  /* 0x000000010d091824 */ /* 0x010fca00010e0613 */
[----:B-1----:R1:W-:Y:S01]  /*9690*/  @P1 ST.E.128 desc[UR38][R8.64], R4 ;  /* 0x0000000408001985 */ /* 0x0023e2000c101d26 */
[----:B------:R-:W-:-:S13]  /*96a0*/  LOP3.LUT P1, RZ, R55, 0x2, RZ, 0xc0, !PT ;  /* 0x0000000237ff7812 */ /* 0x000fda000782c0ff */
[----:B------:R-:W-:Y:S05]  /*96b0*/  @!P1 BRA `(.L_x_1637) ;  /* 0x0000000000249947 */ /* 0x000fea0003800000 */
[----:B------:R-:W-:Y:S01]  /*96c0*/  LOP3.LUT P1, RZ, R187, 0x2, RZ, 0xc0, !PT ;  /* 0x00000002bbff7812 */ /* 0x000fe2000782c0ff */
[----:B-1----:R-:W-:Y:S02]  /*96d0*/  VIADD R5, R11, 0x20 ;  /* 0x000000200b057836 */ /* 0x002fe40000000000 */
[----:B------:R-:W-:-:S10]  /*96e0*/  IMAD.SHL.U32 R9, R179, 0x10, RZ ;  /* 0x00000010b3097824 */ /* 0x000fd400078e00ff */
[----:B------:R-:W-:Y:S01]  /*96f0*/  @P1 VIADD R5, R11, 0xffffffe0 ;  /* 0xffffffe00b051836 */ /* 0x000fe20000000000 */
[----:B------:R-:W-:-:S03]  /*9700*/  IADD3 R8, P1, R9, R10, RZ ;  /* 0x0000000a09087210 */ /* 0x000fc60007f3e0ff */
[----:B------:R-:W-:Y:S01]  /*9710*/  IMAD.IADD R5, R16, 0x1, R5 ;  /* 0x0000000110057824 */ /* 0x000fe200078e0205 */
[----:B------:R-:W-:-:S05]  /*9720*/  LEA.HI.X.SX32 R9, R9, R13, 0x1, P1 ;  /* 0x0000000d09097211 */ /* 0x000fca00008f0eff */
[----:B------:R-:W1:Y:S04]  /*9730*/  LDS.128 R4, [R5+0x8400] ;  /* 0x0084000005047984 */ /* 0x000e680000000c00 */
[----:B-1----:R3:W-:Y:S02]  /*9740*/  ST.E.128 desc[UR38][R8.64], R4 ;  /* 0x0000000408007985 */ /* 0x0027e4000c101d26 */
.L_x_1637:
[----:B------:R-:W-:Y:S05]  /*9750*/  BSYNC B1 ;  /* 0x0000000000017941 */ /* 0x000fea0003800000 */
.L_x_1636:
[----:B------:R-:W-:Y:S01]  /*9760*/  LOP3.LUT P1, RZ, R55, 0x4, RZ, 0xc0, !PT ;  /* 0x0000000437ff7812 */ /* 0x000fe2000782c0ff */
[----:B------:R-:W-:-:S12]  /*9770*/  BSSY B1, `(.L_x_1638) ;  /* 0x000000b000017945 */ /* 0x000fd80003800000 */
[----:B------:R-:W-:Y:S05]  /*9780*/  @!P1 BRA `(.L_x_1639) ;  /* 0x0000000000249947 */ /* 0x000fea0003800000 */
[----:B------:R-:W-:Y:S01]  /*9790*/  LOP3.LUT P1, RZ, R187, 0x4, RZ, 0xc0, !PT ;  /* 0x00000004bbff7812 */ /* 0x000fe2000782c0ff */
[----:B-1-3--:R-:W-:Y:S02]  /*97a0*/  VIADD R5, R11, 0x40 ;  /* 0x000000400b057836 */ /* 0x00afe40000000000 */
[----:B------:R-:W-:-:S10]  /*97b0*/  IMAD.SHL.U32 R9, R180, 0x10, RZ ;  /* 0x00000010b4097824 */ /* 0x000fd400078e00ff */
[----:B------:R-:W-:Y:S01]  /*97c0*/  @P1 VIADD R5, R11, 0xffffffc0 ;  /* 0xffffffc00b051836 */ /* 0x000fe20000000000 */
[----:B------:R-:W-:-:S03]  /*97d0*/  IADD3 R8, P1, R9, R10, RZ ;  /* 0x0000000a09087210 */ /* 0x000fc60007f3e0ff */
[----:B------:R-:W-:Y:S01]  /*97e0*/  IMAD.IADD R5, R16, 0x1, R5 ;  /* 0x0000000110057824 */ /* 0x000fe200078e0205 */
[----:B------:R-:W-:-:S05]  /*97f0*/  LEA.HI.X.SX32 R9, R9, R13, 0x1, P1 ;  /* 0x0000000d09097211 */ /* 0x000fca00008f0eff */
[----:B------:R-:W1:Y:S04]  /*9800*/  LDS.128 R4, [R5+0x8400] ;  /* 0x0084000005047984 */ /* 0x000e680000000c00 */
[----:B-1----:R4:W-:Y:S02]  /*9810*/  ST.E.128 desc[UR38][R8.64], R4 ;  /* 0x0000000408007985 */ /* 0x0029e4000c101d26 */
.L_x_1639:
[----:B------:R-:W-:Y:S05]  /*9820*/  BSYNC B1 ;  /* 0x0000000000017941 */ /* 0x000fea0003800000 */
.L_x_1638:
[----:B------:R-:W-:-:S13]  /*9830*/  LOP3.LUT P1, RZ, R55, 0x8, RZ, 0xc0, !PT ;  /* 0x0000000837ff7812 */ /* 0x000fda000782c0ff */
[----:B------:R-:W-:Y:S05]  /*9840*/  @!P1 BRA `(.L_x_1635) ;  /* 0x0000000000309947 */ /* 0x000fea0003800000 */
[----:B------:R-:W-:Y:S01]  /*9850*/  R2P PR, R187, 0x6 ;  /* 0x00000006bb007804 */ /* 0x000fe20000000000 */
[----:B-1-34-:R-:W-:Y:S02]  /*9860*/  IMAD.MOV.U32 R4, RZ, RZ, -0x40 ;  /* 0xffffffc0ff047424 */ /* 0x01afe400078e00ff */
[----:B------:R-:W-:Y:S02]  /*9870*/  IMAD.MOV.U32 R6, RZ, RZ, 0x40 ;  /* 0x00000040ff067424 */ /* 0x000fe400078e00ff */
[----:B------:R-:W-:Y:S01]  /*9880*/  IMAD.MOV.U32 R5, RZ, RZ, 0x60 ;  /* 0x00000060ff057424 */ /* 0x000fe200078e00ff */
[----:B------:R-:W-:-:S07]  /*9890*/  SEL R4, R4, 0x40, P2 ;  /* 0x0000004004047807 */ /* 0x000fce0001000000 */
[----:B------:R-:W-:Y:S01]  /*98a0*/  @P2 IADD3 R5, -R6, 0x20, RZ ;  /* 0x0000002006052810 */ /* 0x000fe20007ffe1ff */
[----:B------:R-:W-:Y:S01]  /*98b0*/  @P1 VIADD R5, R4, 0xffffffe0 ;  /* 0xffffffe004051836 */ /* 0x000fe20000000000 */
[----:B------:R-:W-:-:S04]  /*98c0*/  IADD3 R8, P1, R177, R10, RZ ;  /* 0x0000000ab1087210 */ /* 0x000fc80007f3e0ff */
[----:B------:R-:W-:Y:S01]  /*98d0*/  IADD3 R5, R16, R11, R5 ;  /* 0x0000000b10057210 */ /* 0x000fe20007ffe005 */
[----:B------:R-:W-:-:S05]  /*98e0*/  IMAD.X R9, R13, 0x1, R188, P1 ;  /* 0x000000010d097824 */ /* 0x000fca00008e06bc */
[----:B------:R-:W1:Y:S04]  /*98f0*/  LDS.128 R4, [R5+0x8400] ;  /* 0x0084000005047984 */ /* 0x000e680000000c00 */
[----:B-1----:R1:W-:Y:S02]  /*9900*/  ST.E.128 desc[UR38][R8.64], R4 ;  /* 0x0000000408007985 */ /* 0x0023e4000c101d26 */
.L_x_1635:
[----:B------:R-:W-:Y:S05]  /*9910*/  BSYNC B0 ;  /* 0x0000000000007941 */ /* 0x000fea0003800000 */
.L_x_1634:
[----:B------:R-:W-:Y:S01]  /*9920*/  @!PT LDS RZ, [RZ] ;  /* 0x00000000fffff984 */ /* 0x000fe20000000800 */
[----:B------:R-:W-:Y:S01]  /*9930*/  @!PT LDS RZ, [RZ] ;  /* 0x00000000fffff984 */ /* 0x000fe20000000800 */
[----:B------:R-:W-:Y:S01]  /*9940*/  @!PT LDS RZ, [RZ] ;  /* 0x00000000fffff984 */ /* 0x000fe20000000800 */
[----:B------:R-:W-:Y:S01]  /*9950*/  @!PT LDS RZ, [RZ] ;  /* 0x00000000fffff984 */ /* 0x000fe20000000800 */
[----:B------:R5:W-:Y:S06]  /*9960*/  MEMBAR.ALL.CTA ;  /* 0x0000000000007992 */ /* 0x000bec0000008000 */
[----:B-----5:R-:W5:Y:S01]  /*9970*/  FENCE.VIEW.ASYNC.S ;  /* 0x00000000000073c6 */ /* 0x020f620000000000 */
[----:B------:R-:W-:Y:S02]  /*9980*/  VIADD R17, R17, 0x1 ;  /* 0x0000000111117836 */ /* 0x000fe40000000000 */
[----:B0-----:R-:W-:Y:S01]  /*9990*/  @!P4 VIADD R84, R84, 0x228c0 ;  /* 0x000228c05454c836 */ /* 0x001fe20000000000 */
[----:B-----5:R0:W-:Y:S02]  /*99a0*/  BAR.SYNC.DEFER_BLOCKING R66, 0x80 ;  /* 0x000200420000751d */ /* 0x0201e40000010000 */
[----:B------:R-:W-:-:S02]  /*99b0*/  ISETP.NE.AND P1, PT, R17, 0x2, PT ;  /* 0x000000021100780c */ /* 0x000fc40003f25270 */
[----:B------:R-:W-:Y:S02]  /*99c0*/  @!P4 PRMT R84, RZ, 0x654, R84 ;  /* 0x00000654ff54c816 */ /* 0x000fe40000000054 */
[----:B-1-34-:R-:W-:Y:S02]  /*99d0*/  SEL R4, RZ, 0x1, P1 ;  /* 0x00000001ff047807 */ /* 0x01afe40000800000 */
[----:B------:R-:W-:Y:S02]  /*99e0*/  SEL R17, R17, RZ, P1 ;  /* 0x000000ff11117207 */ /* 0x000fe40000800000 */
[----:B------:R-:W-:Y:S01]  /*99f0*/  LOP3.LUT R173, R173, R4, RZ, 0x3c, !PT ;  /* 0x00000004adad7212 */ /* 0x000fe200078e3cff */
[----:B------:R0:W-:Y:S01]  /*9a00*/  @!P4 SYNCS.ARRIVE.TRANS64.RED.A1T0 RZ, [R84+URZ], RZ ;  /* 0x000000ff54ffc9a7 */ /* 0x0001e2000810043f */
[----:B------:R-:W-:Y:S05]  /*9a10*/  @P3 BRA `(.L_x_1640) ;  /* 0xffffff8c006c3947 */ /* 0x000fea000383ffff */
[----:B------:R-:W1:Y:S01]  /*9a20*/  S2R R5, SR_TID.X ;  /* 0x0000000000057919 */ /* 0x000e620000002100 */
[----:B------:R-:W-:Y:S02]  /*9a30*/  PLOP3.LUT P0, PT, PT, PT, PT, 0x8, 0x0 ;  /* 0x000000000000781c */ /* 0x000fe40003f0e170 */
[----:B-1----:R-:W-:-:S04]  /*9a40*/  SHF.R.U32.HI R5, RZ, 0x7, R5 ;  /* 0x00000007ff057819 */ /* 0x002fc80000011605 */
[----:B------:R-:W-:-:S13]  /*9a50*/  ISETP.NE.AND P2, PT, R5, 0x1, PT ;  /* 0x000000010500780c */ /* 0x000fda0003f45270 */
[----:B------:R-:W-:Y:S06]  /*9a60*/  @!P2 BAR.ARV 0x9, 0x100 ;  /* 0x024400000000ab1d */ /* 0x000fec0000002000 */
.L_x_1573:
[----:B------:R-:W-:Y:S05]  /*9a70*/  @P0 BRA `(.L_x_1641) ;  /* 0x00000000000c0947 */ /* 0x000fea0003800000 */
[----:B------:R-:W1:Y:S01]  /*9a80*/  FENCE.VIEW.ASYNC.G ;  /* 0x00000000000073c6 */ /* 0x000e620000000100 */
[----:B------:R-:W-:Y:S05]  /*9a90*/  WARPSYNC.ALL ;  /* 0x0000000000007948 */ /* 0x000fea0003800000 */
[----:B-1----:R-:W-:Y:S06]  /*9aa0*/  BAR.ARV 0xc, 0x180 ;  /* 0x0306000000007b1d */ /* 0x002fec0000002000 */
.L_x_1641:
[----:B------:R-:W-:Y:S01]  /*9ab0*/  ULDC.64 UR6, c[0x0][0x998] ;  /* 0x0002660000067ab9 */ /* 0x000fe20000000a00 */
[----:B------:R-:W-:Y:S01]  /*9ac0*/  ULDC.64 UR4, c[0x0][0x990] ;  /* 0x0002640000047ab9 */ /* 0x000fe20000000a00 */
[----:B------:R-:W-:Y:S02]  /*9ad0*/  ISETP.NE.U32.AND P1, PT, RZ, UR6, PT ;  /* 0x00000006ff007c0c */ /* 0x000fe4000bf25070 */
[----:B------:R-:W-:Y:S02]  /*9ae0*/  ISETP.NE.U32.AND P0, PT, RZ, UR4, PT ;  /* 0x00000004ff007c0c */ /* 0x000fe4000bf05070 */
[----:B------:R-:W-:Y:S02]  /*9af0*/  ISETP.NE.AND.EX P1, PT, RZ, UR7, PT, P1 ;  /* 0x00000007ff007c0c */ /* 0x000fe4000bf25310 */
[----:B------:R-:W-:-:S11]  /*9b00*/  ISETP.NE.AND.EX P0, PT, RZ, UR5, PT, P0 ;  /* 0x00000005ff007c0c */ /* 0x000fd6000bf05300 */
[----:B------:R-:W1:Y:S01]  /*9b10*/  @P1 LDC.64 R8, c[0x0][0x9b8] ;  /* 0x00026e00ff081b82 */ /* 0x000e620000000a00 */
[--C-:B------:R-:W-:Y:S02]  /*9b20*/  @P1 SHF.R.S32.HI R5, RZ, 0x1f, R23.reuse ;  /* 0x0000001fff051819 */ /* 0x100fe40000011417 */
[----:B------:R-:W-:Y:S02]  /*9b30*/  @P0 SHF.R.S32.HI R3, RZ, 0x1f, R23 ;  /* 0x0000001fff030819 */ /* 0x000fe40000011417 */
[----:B------:R-:W-:-:S03]  /*9b40*/  @P1 SHF.R.S32.HI R15, RZ, 0x1f, R22 ;  /* 0x0000001fff0f1819 */ /* 0x000fc60000011416 */
[----:B------:R-:W3:Y:S08]  /*9b50*/  @P0 LDC.64 R6, c[0x0][0x9a8] ;  /* 0x00026a00ff060b82 */ /* 0x000ef00000000a00 */
[----:B------:R-:W4:Y:S08]  /*9b60*/  @P1 LDC.64 R10, c[0x0][0x9c0] ;  /* 0x00027000ff0a1b82 */ /* 0x000f300000000a00 */
[----:B------:R-:W0:Y:S01]  /*9b70*/  @P0 LDC.64 R12, c[0x0][0x9b0] ;  /* 0x00026c00ff0c0b82 */ /* 0x000e220000000a00 */
[----:B-1----:R-:W-:-:S02]  /*9b80*/  @P1 IMAD R2, R5, R8, RZ ;  /* 0x0000000805021224 */ /* 0x002fc400078e02ff */
[----:B------:R-:W-:-:S04]  /*9b90*/  @P1 IMAD.WIDE.U32 R4, R23, R8, RZ ;  /* 0x0000000817041225 */ /* 0x000fc800078e00ff */
[----:B------:R-:W-:Y:S02]  /*9ba0*/  @P1 IMAD R9, R23, R9, R2 ;  /* 0x0000000917091224 */ /* 0x000fe400078e0202 */
[-C--:B---3--:R-:W-:Y:S02]  /*9bb0*/  @P0 IMAD R0, R3, R6.reuse, RZ ;  /* 0x0000000603000224 */ /* 0x088fe400078e02ff */
[----:B------:R-:W-:Y:S01]  /*9bc0*/  @P1 IMAD.IADD R5, R5, 0x1, R9 ;  /* 0x0000000105051824 */ /* 0x000fe200078e0209 */
[----:B------:R-:W-:Y:S01]  /*9bd0*/  @P0 SHF.R.S32.HI R9, RZ, 0x1f, R22 ;  /* 0x0000001fff090819 */ /* 0x000fe20000011416 */
[C---:B------:R-:W-:Y:S02]  /*9be0*/  @P0 IMAD R7, R23.reuse, R7, R0 ;  /* 0x0000000717070224 */ /* 0x040fe400078e0200 */
[----:B------:R-:W-:-:S04]  /*9bf0*/  @P0 IMAD.WIDE.U32 R2, R23, R6, RZ ;  /* 0x0000000617020225 */ /* 0x000fc800078e00ff */
[----:B----4-:R-:W-:Y:S02]  /*9c00*/  @P1 IMAD R6, R15, R10, RZ ;  /* 0x0000000a0f061224 */ /* 0x010fe400078e02ff */
[----:B------:R-:W-:Y:S02]  /*9c10*/  @P0 IMAD.IADD R3, R3, 0x1, R7 ;  /* 0x0000000103030824 */ /* 0x000fe400078e0207 */
[C---:B------:R-:W-:Y:S02]  /*9c20*/  @P1 IMAD R11, R22.reuse, R11, R6 ;  /* 0x0000000b160b1224 */ /* 0x040fe400078e0206 */
[----:B0-----:R-:W-:Y:S02]  /*9c30*/  @P0 IMAD R0, R9, R12, RZ ;  /* 0x0000000c09000224 */ /* 0x001fe400078e02ff */
[----:B------:R-:W-:-:S04]  /*9c40*/  @P1 IMAD.WIDE.U32 R6, R22, R10, R4 ;  /* 0x0000000a16061225 */ /* 0x000fc800078e0004 */
[----:B------:R-:W-:Y:S01]  /*9c50*/  @P0 IMAD R9, R22, R13, R0 ;  /* 0x0000000d16090224 */ /* 0x000fe200078e0200 */
[----:B------:R-:W-:Y:S01]  /*9c60*/  @P1 LEA R8, P3, R6, UR6, 0x2 ;  /* 0x0000000606081c11 */ /* 0x000fe2000f8610ff */
[----:B------:R-:W-:-:S04]  /*9c70*/  @P0 IMAD.WIDE.U32 R2, R22, R12, R2 ;  /* 0x0000000c16020225 */ /* 0x000fc800078e0002 */
[----:B------:R-:W-:Y:S01]  /*9c80*/  @P1 IMAD.IADD R5, R7, 0x1, R11 ;  /* 0x0000000107051824 */ /* 0x000fe200078e020b */
[----:B------:R-:W-:Y:S01]  /*9c90*/  @P0 LEA R4, P2, R2, UR4, 0x2 ;  /* 0x0000000402040c11 */ /* 0x000fe2000f8410ff */
[----:B------:R-:W-:Y:S01]  /*9ca0*/  @P0 IMAD.IADD R3, R3, 0x1, R9 ;  /* 0x0000000103030824 */ /* 0x000fe200078e0209 */
[----:B------:R-:W0:Y:S01]  /*9cb0*/  LDC.64 R10, c[0x0][0x9e0] ;  /* 0x00027800ff0a7b82 */ /* 0x000e220000000a00 */
[----:B------:R-:W-:Y:S01]  /*9cc0*/  IMAD.MOV.U32 R0, RZ, RZ, 0x3f800000 ;  /* 0x3f800000ff007424 */ /* 0x000fe200078e00ff */
[----:B------:R-:W-:Y:S01]  /*9cd0*/  @P1 LEA.HI.X R9, R6, UR7, R5, 0x2, P3 ;  /* 0x0000000706091c11 */ /* 0x000fe200098f1405 */
[----:B------:R-:W-:Y:S01]  /*9ce0*/  ULDC UR4, c[0x0][0x988] ;  /* 0x0002620000047ab9 */ /* 0x000fe20000000800 */
[----:B------:R-:W-:Y:S01]  /*9cf0*/  @P0 LEA.HI.X R5, R2, UR5, R3, 0x2, P2 ;  /* 0x0000000502050c11 */ /* 0x000fe200090f1403 */
[----:B------:R-:W-:Y:S02]  /*9d00*/  IMAD.MOV.U32 R3, RZ, RZ, 0x3f800000 ;  /* 0x3f800000ff037424 */ /* 0x000fe400078e00ff */
[----:B------:R-:W3:Y:S01]  /*9d10*/  @P1 LDG.E R0, desc[UR38][R8.64] ;  /* 0x0000002608001981 */ /* 0x000ee2000c1e1900 */
[----:B------:R-:W1:Y:S03]  /*9d20*/  LDC R2, c[0x0][0x448] ;  /* 0x00011200ff027b82 */ /* 0x000e660000000800 */
[----:B------:R4:W3:Y:S01]  /*9d30*/  @P0 LDG.E R3, desc[UR38][R4.64] ;  /* 0x0000002604030981 */ /* 0x0008e2000c1e1900 */
[----:B0-----:R-:W-:-:S02]  /*9d40*/  ISETP.GE.AND P2, PT, R11, 0x1, PT ;  /* 0x000000010b00780c */ /* 0x001fc40003f46270 */
[----:B-1----:R-:W-:Y:S01]  /*9d50*/  ISETP.NE.AND P1, PT, R2, 0x1, PT ;  /* 0x000000010200780c */ /* 0x002fe20003f25270 */
[----:B------:R-:W-:-:S12]  /*9d60*/  VIADD R2, R178, 0x7f ;  /* 0x0000007fb2027836 */ /* 0x000fd80000000000 */
[----:B------:R-:W0:Y:S08]  /*9d70*/  @P1 LDC R7, c[0x0][0x44c] ;  /* 0x00011300ff071b82 */ /* 0x000e300000000800 */
[----:B------:R-:W1:Y:S01]  /*9d80*/  @P1 LDC R6, c[0x0][0x450] ;  /* 0x00011400ff061b82 */ /* 0x000e620000000800 */
[----:B0-----:R-:W-:-:S05]  /*9d90*/  @P1 IMAD.HI.U32 R7, R2, R7, RZ ;  /* 0x0000000702071227 */ /* 0x001fca00078e00ff */
[----:B-1----:R-:W-:Y:S02]  /*9da0*/  @P1 SHF.R.U32.HI R2, RZ, R6, R7 ;  /* 0x00000006ff021219 */ /* 0x002fe40000011607 */
[----:B------:R-:W-:-:S05]  /*9db0*/  IADD3 R7, R171, 0x1, -R170 ;  /* 0x00000001ab077810 */ /* 0x000fca0007ffe8aa */
[----:B----4-:R-:W-:Y:S02]  /*9dc0*/  IMAD.IADD R5, R7, 0x1, R2 ;  /* 0x0000000107057824 */ /* 0x010fe400078e0202 */
[----:B---3--:R-:W-:Y:S02]  /*9dd0*/  FMUL.FTZ R0, R3, R0 ;  /* 0x0000000003007220 */ /* 0x008fe40000410000 */
[----:B------:R-:W-:Y:S02]  /*9de0*/  IMAD.IADD R3, R5, 0x1, R10 ;  /* 0x0000000105037824 */ /* 0x000fe400078e020a */
[----:B------:R-:W-:Y:S01]  /*9df0*/  FMUL.FTZ R2, R0, UR4 ;  /* 0x0000000400027c20 */ /* 0x000fe20008410000 */
        /* <DEDUP_REMOVED lines=12> */
.L_x_1644:
[----:B------:R-:W-:-:S13]  /*9ec0*/  ISETP.NE.AND P0, PT, R11, 0x1, PT ;  /* 0x000000010b00780c */ /* 0x000fda0003f05270 */
[----:B------:R-:W0:Y:S02]  /*9ed0*/  @P0 LDC.64 R4, c[0x0][0x9e8] ;  /* 0x00027a00ff040b82 */ /* 0x000e240000000a00 */
[----:B0-----:R-:W-:-:S05]  /*9ee0*/  @P0 IMAD.HI.U32 R4, R0, R4, RZ ;  /* 0x0000000400040227 */ /* 0x001fca00078e00ff */
[----:B------:R-:W-:-:S07]  /*9ef0*/  @P0 SHF.R.U32.HI R0, RZ, R5, R4 ;  /* 0x00000005ff000219 */ /* 0x000fce0000011604 */
.L_x_1645:
[----:B------:R-:W-:Y:S05]  /*9f00*/  BSYNC B0 ;  /* 0x0000000000007941 */ /* 0x000fea0003800000 */
.L_x_1643:
[----:B------:R-:W-:-:S05]  /*9f10*/  IMAD R0, R0, R11, R11 ;  /* 0x0000000b00007224 */ /* 0x000fca00078e020b */
[----:B------:R-:W-:-:S07]  /*9f20*/  VIMNMX R3, R3, R0, PT ;  /* 0x0000000003037248 */ /* 0x000fce0003fe0100 */
.L_x_1642:
[----:B------:R-:W0:Y:S01]  /*9f30*/  @P1 LDC R5, c[0x0][0x44c] ;  /* 0x00011300ff051b82 */ /* 0x000e220000000800 */
[----:B------:R-:W-:Y:S01]  /*9f40*/  VIADD R3, R3, 0x7f ;  /* 0x0000007f03037836 */ /* 0x000fe20000000000 */
[----:B------:R-:W-:-:S04]  /*9f50*/  ULDC UR4, c[0x0][0x9dc] ;  /* 0x0002770000047ab9 */ /* 0x000fc80000000800 */
[----:B------:R-:W-:Y:S02]  /*9f60*/  SHF.R.S32.HI R0, RZ, 0x1f, R3 ;  /* 0x0000001fff007819 */ /* 0x000fe40000011403 */
[----:B------:R-:W1:Y:S02]  /*9f70*/  @P1 LDC R7, c[0x0][0x450] ;  /* 0x00011400ff071b82 */ /* 0x000e640000000800 */
[----:B------:R-:W-:-:S04]  /*9f80*/  LEA.HI R0, R0, R3, RZ, 0x7 ;  /* 0x0000000300007211 */ /* 0x000fc800078f38ff */
[----:B------:R-:W-:-:S04]  /*9f90*/  SHF.R.S32.HI R0, RZ, 0x7, R0 ;  /* 0x00000007ff007819 */ /* 0x000fc80000011400 */
[----:B------:R-:W-:Y:S01]  /*9fa0*/  VIMNMX R89, R25, R0, PT ;  /* 0x0000000019597248 */ /* 0x000fe20003fe0100 */
        /* <DEDUP_REMOVED lines=16> */
.L_x_1648:
[----:B------:R-:W-:-:S13]  /*a0b0*/  ISETP.NE.AND P0, PT, R11, 0x1, PT ;  /* 0x000000010b00780c */ /* 0x000fda0003f05270 */
[----:B------:R-:W0:Y:S02]  /*a0c0*/  @P0 LDC.64 R4, c[0x0][0x9e8] ;  /* 0x00027a00ff040b82 */ /* 0x000e240000000a00 */
[----:B0-----:R-:W-:-:S05]  /*a0d0*/  @P0 IMAD.HI.U32 R4, R3, R4, RZ ;  /* 0x0000000403040227 */ /* 0x001fca00078e00ff */
[----:B------:R-:W-:-:S07]  /*a0e0*/  @P0 SHF.R.U32.HI R3, RZ, R5, R4 ;  /* 0x00000005ff030219 */ /* 0x000fce0000011604 */
.L_x_1649:
[----:B------:R-:W-:Y:S05]  /*a0f0*/  BSYNC B0 ;  /* 0x0000000000007941 */ /* 0x000fea0003800000 */
.L_x_1647:
[----:B------:R-:W-:-:S05]  /*a100*/  IMAD R3, R3, R11, RZ ;  /* 0x0000000b03037224 */ /* 0x000fca00078e02ff */
[----:B------:R-:W-:-:S07]  /*a110*/  VIMNMX R0, R0, R3, !PT ;  /* 0x0000000300007248 */ /* 0x000fce0007fe0100 */
.L_x_1646:
[----:B------:R-:W-:Y:S01]  /*a120*/  SHF.R.S32.HI R3, RZ, 0x1f, R0 ;  /* 0x0000001fff037819 */ /* 0x000fe20000011400 */
[----:B------:R-:W-:Y:S01]  /*a130*/  IMAD.MOV.U32 R56, RZ, RZ, RZ ;  /* 0x000000ffff387224 */ /* 0x000fe200078e00ff */
[----:B------:R-:W-:Y:S01]  /*a140*/  PLOP3.LUT P0, PT, PT, PT, PT, 0x80, 0x0 ;  /* 0x000000000000781c */ /* 0x000fe20003f0f070 */
[----:B------:R-:W-:Y:S01]  /*a150*/  IMAD.MOV.U32 R54, RZ, RZ, RZ ;  /* 0x000000ffff367224 */ /* 0x000fe200078e00ff */
[----:B------:R-:W-:Y:S02]  /*a160*/  LEA.HI R3, R3, R0, RZ, 0x7 ;  /* 0x0000000003037211 */ /* 0x000fe400078f38ff */
[----:B------:R-:W-:Y:S02]  /*a170*/  CS2R R150, SRZ ;  /* 0x0000000000967805 */ /* 0x000fe4000001ff00 */
        /* <DEDUP_REMOVED lines=17> */
[----:B--2---:R-:W-:Y:S01]  /*a290*/  CS2R R28, SRZ ;  /* 0x00000000001c7805 */ /* 0x004fe2000001ff00 */
[----:B------:R-:W-:Y:S01]  /*a2a0*/  IMAD.MOV.U32 R25, RZ, RZ, RZ ;  /* 0x000000ffff197224 */ /* 0x000fe200078e00ff */
        /* <DEDUP_REMOVED lines=11> */
[----:B------:R-:W-:Y:S01]  /*a360*/  CS2R R40, SRZ ;  /* 0x0000000000287805 */ /* 0x000fe2000001ff00 */
[----:B------:R-:W-:Y:S01]  /*a370*/  IMAD.MOV.U32 R95, RZ, RZ, RZ ;  /* 0x000000ffff5f7224 */ /* 0x000fe200078e00ff */
[----:B------:R-:W-:Y:S01]  /*a380*/  CS2R R92, SRZ ;  /* 0x00000000005c7805 */ /* 0x000fe2000001ff00 */
[----:B------:R-:W-:Y:S02]  /*a390*/  IMAD.MOV.U32 R42, RZ, RZ, RZ ;  /* 0x000000ffff2a7224 */ /* 0x000fe400078e00ff */
[----:B------:R-:W-:-:S02]  /*a3a0*/  IMAD.MOV.U32 R44, RZ, RZ, RZ ;  /* 0x000000ffff2c7224 */ /* 0x000fc400078e00ff */
[----:B------:R-:W-:Y:S02]  /*a3b0*/  IMAD.MOV.U32 R51, RZ, RZ, RZ ;  /* 0x000000ffff337224 */ /* 0x000fe400078e00ff */
[----:B------:R-:W-:Y:S01]  /*a3c0*/  IMAD.MOV.U32 R90, RZ, RZ, RZ ;  /* 0x000000ffff5a7224 */ /* 0x000fe200078e00ff */
[----:B------:R-:W-:Y:S06]  /*a3d0*/  @!P1 BRA `(.L_x_1650) ;  /* 0x00000130004c9947 */ /* 0x000fec0003800000 */
[----:B------:R-:W-:-:S03]  /*a3e0*/  UMOV UR4, 0xffffffff ;  /* 0xffffffff00047882 */ /* 0x000fc60000000000 */
[----:B------:R-:W-:Y:S05]  /*a3f0*/  BRA.DIV UR4, `(.L_x_1651) ;  /* 0x000001d604607947 */ /* 0x000fea000b800000 */
[----:B------:R0:W1:Y:S02]  /*a400*/  SHFL.IDX PT, R184, R218, RZ, 0x1f ;  /* 0x00001fffdab87589 */ /* 0x00006400000e0000 */
.L_x_1964:
[----:B-1----:R-:W-:Y:S01]  /*a410*/  LEA.HI R0, R184, R184, RZ, 0x1 ;  /* 0x000000b8b8007211 */ /* 0x002fe200078f08ff */
[----:B------:R-:W-:-:S03]  /*a420*/  ULOP3.LUT UP0, URZ, UR42, 0x3ff, URZ, 0xc0, !UPT ;  /* 0x000003ff2a3f7892 */ /* 0x000fc6000f80c03f */
[----:B------:R-:W-:-:S03]  /*a430*/  LOP3.LUT R3, R0, 0x3e, RZ, 0xc0, !PT ;  /* 0x0000003e00037812 */ /* 0x000fc600078ec0ff */
[----:B------:R-:W-:Y:S02]  /*a440*/  PLOP3.LUT P0, PT, PT, PT, UP0, 0x80, 0x0 ;  /* 0x000000000000781c */ /* 0x000fe40003f0f008 */
[----:B------:R-:W-:-:S05]  /*a450*/  IMAD.IADD R3, R184, 0x1, -R3 ;  /* 0x00000001b8037824 */ /* 0x000fca00078e0a03 */
        /* <DEDUP_REMOVED lines=8> */
[----:B------:R1:W2:Y:S01]  /*a4e0*/  LDC.64 R14, c[0x4][R0] ;  /* 0x01000000000e7b82 */ /* 0x0002a20000000a00 */
        /* <DEDUP_REMOVED lines=8> */
[----:B-1----:R-:W-:-:S07]  /*a570*/  IMAD.MOV.U32 R13, RZ, RZ, RZ ;  /* 0x000000ffff0d7224 */ /* 0x002fce00078e00ff */
[----:B------:R-:W-:-:S07]  /*a580*/  LEPC R20, `(.L_x_1652) ;  /* 0x000000001014794e */ /* 0x000fce0000000000 */
[----:B0-2--5:R-:W-:Y:S05]  /*a590*/  CALL.ABS.NOINC R14 ;  /* 0x000000000e007343 */ /* 0x025fea0003c00000 */
.L_x_1652:
        /* <DEDUP_REMOVED lines=8> */
[----:B------:R1:W2:Y:S03]  /*a620*/  SYNCS.PHASECHK.TRANS64.TRYWAIT P0, [R16+URZ+0x22800], R3 ;  /* 0x02280003100075a7 */ /* 0x0002a6000800017f */
[----:B--2---:R-:W-:Y:S05]  /*a630*/  @!P0 NANOSLEEP.SYNCS 0x989680 ;  /* 0x009896800000895d */ /* 0x004fea0003900000 */
[----:B------:R-:W2:Y:S01]  /*a640*/  @!P0 SYNCS.PHASECHK.TRANS64 P0, [R16+URZ+0x22800], R3 ;  /* 0x02280003100085a7 */ /* 0x000ea2000800007f */
[----:B------:R-:W-:Y:S04]  /*a650*/  BSSY B0, `(.L_x_1654) ;  /* 0x0000006000007945 */ /* 0x000fe80003800000 */
[----:B--2---:R-:W-:Y:S05]  /*a660*/  @P0 BRA `(.L_x_1655) ;  /* 0x0000000000100947 */ /* 0x004fea0003800000 */
.L_x_1656:
[----:B--2---:R2:W3:Y:S02]  /*a670*/  SYNCS.PHASECHK.TRANS64.TRYWAIT P0, [R16+URZ+0x22800], R3 ;  /* 0x02280003100075a7 */ /* 0x0044e4000800017f */
[----:B---3--:R-:W-:Y:S05]  /*a680*/  @!P0 NANOSLEEP.SYNCS 0x989680 ;  /* 0x009896800000895d */ /* 0x008fea0003900000 */
[----:B------:R-:W3:Y:S02]  /*a690*/  @!P0 SYNCS.PHASECHK.TRANS64 P0, [R16+URZ+0x22800], R3 ;  /* 0x02280003100085a7 */ /* 0x000ee4000800007f */
[----:B---3--:R-:W-:Y:S05]  /*a6a0*/  @!P0 BRA `(.L_x_1656) ;  /* 0xfffffffc00f08947 */ /* 0x008fea000383ffff */
.L_x_1655:
[----:B------:R-:W-:Y:S05]  /*a6b0*/  BSYNC B0 ;  /* 0x0000000000007941 */ /* 0x000fea0003800000 */
.L_x_1654:
[----:B------:R-:W-:Y:S05]  /*a6c0*/  BRA `(.L_x_1657) ;  /* 0x0000006c009c7947 */ /* 0x000fea0003800000 */
.L_x_1653:
[----:B------:R-:W-:Y:S01]  /*a6d0*/  ULOP3.LUT UP0, URZ, UR42, 0x1bf, URZ, 0xc0, !UPT ;  /* 0x000001bf2a3f7892 */ /* 0x000fe2000f80c03f */
[----:B-----5:R-:W-:Y:S01]  /*a6e0*/  SHF.R.S32.HI R0, RZ, 0x1f, R24 ;  /* 0x0000001fff007819 */ /* 0x020fe20000011418 */
[----:B------:R-:W-:Y:S01]  /*a6f0*/  ULDC.64 UR4, c[0x0][0x3f8] ;  /* 0x0000fe0000047ab9 */ /* 0x000fe20000000a00 */
[----:B------:R-:W-:Y:S01]  /*a700*/  ULDC.64 UR6, c[0x0][0x408] ;  /* 0x0001020000067ab9 */ /* 0x000fe20000000a00 */
[----:B------:R-:W-:Y:S02]  /*a710*/  IMAD.WIDE.U32 R26, R24, UR4, RZ ;  /* 0x00000004181a7c25 */ /* 0x000fe4000f8e00ff */
[----:B------:R-:W-:Y:S02]  /*a720*/  PLOP3.LUT P0, PT, PT, PT, UP0, 0x80, 0x0 ;  /* 0x000000000000781c */ /* 0x000fe40003f0f008 */
[C---:B------:R-:W-:Y:S02]  /*a730*/  IMAD R3, R0.reuse, UR4, RZ ;  /* 0x0000000400037c24 */ /* 0x040fe4000f8e02ff */
[----:B------:R-:W-:-:S02]  /*a740*/  IMAD R5, R0, UR6, RZ ;  /* 0x0000000600057c24 */ /* 0x000fc4000f8e02ff */
[C---:B------:R-:W-:Y:S02]  /*a750*/  IMAD R3, R24.reuse, UR5, R3 ;  /* 0x0000000518037c24 */ /* 0x040fe4000f8e0203 */
[C---:B------:R-:W-:Y:S02]  /*a760*/  IMAD R5, R24.reuse, UR7, R5 ;  /* 0x0000000718057c24 */ /* 0x040fe4000f8e0205 */
[----:B------:R-:W-:-:S04]  /*a770*/  IMAD.WIDE.U32 R24, R24, UR6, RZ ;  /* 0x0000000618187c25 */ /* 0x000fc8000f8e00ff */
[----:B------:R-:W-:Y:S02]  /*a780*/  IMAD.IADD R29, R3, 0x1, R27 ;  /* 0x00000001031d7824 */ /* 0x000fe400078e021b */
[----:B------:R-:W-:Y:S01]  /*a790*/  IMAD.IADD R31, R5, 0x1, R25 ;  /* 0x00000001051f7824 */ /* 0x000fe200078e0219 */
        /* <DEDUP_REMOVED lines=16> */
[----:B0-2---:R-:W-:Y:S05]  /*a8a0*/  CALL.ABS.NOINC R14 ;  /* 0x000000000e007343 */ /* 0x005fea0003c00000 */
.L_x_1658:
[----:B------:R-:W-:Y:S01]  /*a8b0*/  ULDC.U8 UR4, c[0x0][0x410] ;  /* 0x0001040000047ab9 */ /* 0x000fe20000000000 */
[----:B------:R-:W-:Y:S01]  /*a8c0*/  BSSY B0, `(.L_x_1659) ;  /* 0x00006bf000007945 */ /* 0x000fe20003800000 */
[----:B------:R-:W-:Y:S01]  /*a8d0*/  ISETP.NE.AND P0, PT, RZ, UR4, PT ;  /* 0x00000004ff007c0c */ /* 0x000fe2000bf05270 */
[----:B------:R-:W-:-:S12]  /*a8e0*/  IMAD.IADD R10, R176, 0x1, R178 ;  /* 0x00000001b00a7824 */ /* 0x000fd800078e02b2 */
[----:B------:R-:W-:Y:S05]  /*a8f0*/  @!P0 BRA `(.L_x_1660) ;  /* 0x0000003400788947 */ /* 0x000fea0003800000 */
[----:B------:R-:W1:Y:S01]  /*a900*/  LDC R45, c[0x0][0x448] ;  /* 0x00011200ff2d7b82 */ /* 0x000e620000000800 */
[----:B------:R-:W-:Y:S01]  /*a910*/  ULDC.64 UR4, c[0x0][0x3f8] ;  /* 0x0000fe0000047ab9 */ /* 0x000fe20000000a00 */
[----:B------:R-:W-:Y:S01]  /*a920*/  IMAD.MOV.U32 R4, RZ, RZ, R26 ;  /* 0x000000ffff047224 */ /* 0x000fe200078e001a */
[----:B------:R-:W-:Y:S01]  /*a930*/  ULDC.64 UR6, c[0x0][0x408] ;  /* 0x0001020000067ab9 */ /* 0x000fe20000000a00 */
[----:B------:R-:W-:Y:S01]  /*a940*/  IMAD.MOV.U32 R6, RZ, RZ, R24 ;  /* 0x000000ffff067224 */ /* 0x000fe200078e0018 */
[----:B------:R-:W-:Y:S01]  /*a950*/  ULDC.64 UR8, c[0x0][0x400] ;  /* 0x0001000000087ab9 */ /* 0x000fe20000000a00 */
[----:B------:R-:W-:Y:S01]  /*a960*/  IMAD.MOV.U32 R7, RZ, RZ, R31 ;  /* 0x000000ffff077224 */ /* 0x000fe200078e001f */
[----:B-1----:R-:W-:-:S13]  /*a970*/  ISETP.NE.AND P0, PT, R45, 0x1, PT ;  /* 0x000000012d00780c */ /* 0x002fda0003f05270 */
[----:B------:R-:W1:Y:S08]  /*a980*/  @P0 LDC R3, c[0x0][0x44c] ;  /* 0x00011300ff030b82 */ /* 0x000e700000000800 */
[----:B------:R-:W2:Y:S01]  /*a990*/  @P0 LDC R5, c[0x0][0x450] ;  /* 0x00011400ff050b82 */ /* 0x000ea20000000800 */
[----:B-1----:R-:W-:-:S04]  /*a9a0*/  @P0 IMAD.HI.U32 R0, R10, R3, RZ ;  /* 0x000000030a000227 */ /* 0x002fc800078e00ff */
[----:B------:R-:W-:Y:S01]  /*a9b0*/  IMAD.MOV.U32 R3, RZ, RZ, R10 ;  /* 0x000000ffff037224 */ /* 0x000fe200078e000a */
[----:B--2---:R-:W-:Y:S01]  /*a9c0*/  @P0 SHF.R.U32.HI R3, RZ, R5, R0 ;  /* 0x00000005ff030219 */ /* 0x004fe20000011600 */
[----:B------:R-:W-:-:S03]  /*a9d0*/  IMAD.MOV.U32 R5, RZ, RZ, R29 ;  /* 0x000000ffff057224 */ /* 0x000fc600078e001d */
[----:B------:R-:W-:Y:S01]  /*a9e0*/  SHF.R.S32.HI R0, RZ, 0x1f, R3 ;  /* 0x0000001fff007819 */ /* 0x000fe20000011403 */
[----:B------:R-:W-:-:S04]  /*a9f0*/  IMAD.WIDE.U32 R4, R3, UR4, R4 ;  /* 0x0000000403047c25 */ /* 0x000fc8000f8e0004 */
[----:B------:R-:W-:Y:S02]  /*aa00*/  IMAD R8, R0, UR4, RZ ;  /* 0x0000000400087c24 */ /* 0x000fe4000f8e02ff */
[----:B------:R-:W-:-:S04]  /*aa10*/  IMAD.WIDE.U32 R6, R3, UR6, R6 ;  /* 0x0000000603067c25 */ /* 0x000fc8000f8e0006 */
[C---:B------:R-:W-:Y:S01]  /*aa20*/  IMAD R13, R3.reuse, UR5, R8 ;  /* 0x00000005030d7c24 */ /* 0x040fe2000f8e0208 */
[----:B------:R-:W-:Y:S01]  /*aa30*/  ULDC.64 UR4, c[0x0][0x3e8] ;  /* 0x0000fa0000047ab9 */ /* 0x000fe20000000a00 */
[----:B------:R-:W-:Y:S01]  /*aa40*/  IMAD R8, R0, UR6, RZ ;  /* 0x0000000600087c24 */ /* 0x000fe2000f8e02ff */
[----:B------:R-:W-:Y:S01]  /*aa50*/  IADD3 R0, P0, R4, UR4, RZ ;  /* 0x0000000404007c10 */ /* 0x000fe2000ff1e0ff */
[----:B------:R-:W-:Y:S01]  /*aa60*/  UMOV UR4, 0xffffffff ;  /* 0xffffffff00047882 */ /* 0x000fe20000000000 */
[----:B------:R-:W-:Y:S01]  /*aa70*/  IADD3 R4, P1, R6, UR8, RZ ;  /* 0x0000000806047c10 */ /* 0x000fe2000ff3e0ff */
[----:B------:R-:W-:Y:S01]  /*aa80*/  IMAD R3, R3, UR7, R8 ;  /* 0x0000000703037c24 */ /* 0x000fe2000f8e0208 */
[----:B------:R-:W-:-:S04]  /*aa90*/  IADD3.X R13, R5, UR5, R13, P0, !PT ;  /* 0x00000005050d7c10 */ /* 0x000fc800087fe40d */
[----:B------:R-:W-:Y:S01]  /*aaa0*/  IADD3.X R5, R7, UR9, R3, P1, !PT ;  /* 0x0000000907057c10 */ /* 0x000fe20008ffe403 */
[----:B------:R-:W-:Y:S06]  /*aab0*/  BRA.DIV UR4, `(.L_x_1661) ;  /* 0x000001ce04dc7947 */ /* 0x000fec000b800000 */
[----:B------:R1:W2:Y:S04]  /*aac0*/  SHFL.IDX PT, R3, R13, RZ, 0x1e1f ;  /* 0x001e1fff0d037589 */ /* 0x0002a800000e0000 */
[----:B------:R-:W3:Y:S04]  /*aad0*/  SHFL.IDX PT, R0, R0, RZ, 0x1e1f ;  /* 0x001e1fff00007589 */ /* 0x000ee800000e0000 */
[----:B------:R-:W4:Y:S04]  /*aae0*/  SHFL.IDX PT, R5, R5, RZ, 0x1e1f ;  /* 0x001e1fff05057589 */ /* 0x000f2800000e0000 */
[----:B------:R1:W0:Y:S02]  /*aaf0*/  SHFL.IDX PT, R14, R4, RZ, 0x1e1f ;  /* 0x001e1fff040e7589 */ /* 0x00022400000e0000 */
.L_x_1970:
[----:B------:R-:W-:Y:S01]  /*ab00*/  IMAD R45, R170, R45, RZ ;  /* 0x0000002daa2d7224 */ /* 0x000fe200078e02ff */
[----:B------:R-:W-:Y:S01]  /*ab10*/  BSSY B1, `(.L_x_1662) ;  /* 0x0000047000017945 */ /* 0x000fe20003800000 */
[----:B------:R-:W-:Y:S02]  /*ab20*/  CS2R R8, SRZ ;  /* 0x0000000000087805 */ /* 0x000fe4000001ff00 */
[----:B-1----:R-:W-:Y:S02]  /*ab30*/  CS2R R12, SRZ ;  /* 0x00000000000c7805 */ /* 0x002fe4000001ff00 */
        /* <DEDUP_REMOVED lines=12> */
[----:B------:R-:W-:Y:S01]  /*ac00*/  ULDC UR4, c[0x0][0x3f4] ;  /* 0x0000fd0000047ab9 */ /* 0x000fe20000000800 */
[----:B------:R-:W-:Y:S02]  /*ac10*/  CS2R R38, SRZ ;  /* 0x0000000000267805 */ /* 0x000fe4000001ff00 */
[----:B------:R-:W-:Y:S02]  /*ac20*/  ISETP.GE.AND P5, PT, R174, UR4, PT ;  /* 0x00000004ae007c0c */ /* 0x000fe4000bfa6270 */
[----:B------:R-:W-:Y:S02]  /*ac30*/  CS2R R36, SRZ ;  /* 0x0000000000247805 */ /* 0x000fe4000001ff00 */
[----:B------:R-:W-:Y:S02]  /*ac40*/  ISETP.GE.AND P2, PT, R190, UR4, PT ;  /* 0x00000004be007c0c */ /* 0x000fe4000bf46270 */
[----:B------:R-:W-:Y:S02]  /*ac50*/  CS2R R32, SRZ ;  /* 0x0000000000207805 */ /* 0x000fe4000001ff00 */
[----:B------:R-:W-:-:S05]  /*ac60*/  ISETP.GE.AND P3, PT, R189, UR4, PT ;  /* 0x00000004bd007c0c */ /* 0x000fca000bf66270 */
[----:B------:R-:W-:Y:S02]  /*ac70*/  @!P5 SHF.R.S32.HI R4, RZ, 0x1f, R174 ;  /* 0x0000001fff04d819 */ /* 0x000fe400000114ae */
[C---:B---3--:R-:W-:Y:S02]  /*ac80*/  @!P5 IADD3 R6, P0, R174.reuse, R0, RZ ;  /* 0x00000000ae06d210 */ /* 0x048fe40007f1e0ff */
[----:B0-----:R-:W-:Y:S02]  /*ac90*/  @!P5 IADD3 R8, P1, R174, R14, RZ ;  /* 0x0000000eae08d210 */ /* 0x001fe40007f3e0ff */
[----:B------:R-:W-:Y:S01]  /*aca0*/  @!P2 IADD3 R10, P4, R190, R0, RZ ;  /* 0x00000000be0aa210 */ /* 0x000fe20007f9e0ff */
[--C-:B--2---:R-:W-:Y:S02]  /*acb0*/  @!P5 IMAD.X R7, R3, 0x1, R4.reuse, P0 ;  /* 0x000000010307d824 */ /* 0x104fe400000e0604 */
[----:B----4-:R-:W-:Y:S01]  /*acc0*/  @!P5 IMAD.X R9, R5, 0x1, R4, P1 ;  /* 0x000000010509d824 */ /* 0x010fe200008e0604 */
[----:B------:R-:W-:Y:S01]  /*acd0*/  ISETP.GE.AND P1, PT, R192, UR4, PT ;  /* 0x00000004c0007c0c */ /* 0x000fe2000bf26270 */
[----:B------:R-:W-:Y:S01]  /*ace0*/  @!P2 IMAD.X R11, R3, 0x1, R214, P4 ;  /* 0x00000001030ba824 */ /* 0x000fe200020e06d6 */
[----:B------:R0:W5:Y:S01]  /*acf0*/  @!P5 LD.E.64 R38, desc[UR38][R6.64] ;  /* 0x000000260626d980 */ /* 0x000162000c101b00 */
[----:B------:R-:W-:-:S02]  /*ad00*/  @!P2 IADD3 R12, P0, R190, R14, RZ ;  /* 0x0000000ebe0ca210 */ /* 0x000fc40007f1e0ff */
[C---:B------:R-:W-:Y:S01]  /*ad10*/  @!P3 IADD3 R20, P4, R189.reuse, R0, RZ ;  /* 0x00000000bd14b210 */ /* 0x040fe20007f9e0ff */
[----:B------:R-:W5:Y:S01]  /*ad20*/  @!P5 LD.E.64 R36, desc[UR38][R8.64] ;  /* 0x000000260824d980 */ /* 0x000f62000c101b00 */
[----:B------:R-:W-:Y:S02]  /*ad30*/  @!P3 IADD3 R40, P5, R189, R14, RZ ;  /* 0x0000000ebd28b210 */ /* 0x000fe40007fbe0ff */
[----:B------:R-:W-:Y:S02]  /*ad40*/  CS2R R34, SRZ ;  /* 0x0000000000227805 */ /* 0x000fe4000001ff00 */
[----:B------:R-:W-:Y:S01]  /*ad50*/  CS2R R28, SRZ ;  /* 0x00000000001c7805 */ /* 0x000fe2000001ff00 */
[----:B------:R-:W-:Y:S01]  /*ad60*/  @!P2 IMAD.X R13, R5, 0x1, R214, P0 ;  /* 0x00000001050da824 */ /* 0x000fe200000e06d6 */
[----:B------:R-:W-:Y:S01]  /*ad70*/  CS2R R30, SRZ ;  /* 0x00000000001e7805 */ /* 0x000fe2000001ff00 */
[--C-:B------:R-:W-:Y:S01]  /*ad80*/  @!P3 IMAD.X R21, R3, 0x1, R213.reuse, P4 ;  /* 0x000000010315b824 */ /* 0x100fe200020e06d5 */
[----:B------:R-:W5:Y:S01]  /*ad90*/  @!P2 LD.E.64 R32, desc[UR38][R10.64] ;  /* 0x000000260a20a980 */ /* 0x000f62000c101b00 */
[----:B------:R-:W-:Y:S01]  /*ada0*/  @!P3 IMAD.X R41, R5, 0x1, R213, P5 ;  /* 0x000000010529b824 */ /* 0x000fe200028e06d5 */
[----:B------:R-:W-:-:S02]  /*adb0*/  ISETP.GE.AND P0, PT, R191, UR4, PT ;  /* 0x00000004bf007c0c */ /* 0x000fc4000bf06270 */
[----:B------:R1:W5:Y:S01]  /*adc0*/  @!P2 LD.E.64 R34, desc[UR38][R12.64] ;  /* 0x000000260c22a980 */ /* 0x000362000c101b00 */
[----:B------:R-:W-:Y:S02]  /*add0*/  ISETP.GE.AND P2, PT, R193, UR4, PT ;  /* 0x00000004c1007c0c */ /* 0x000fe4000bf46270 */
[C---:B------:R-:W-:Y:S01]  /*ade0*/  @!P1 IADD3 R42, P4, R192.reuse, R14, RZ ;  /* 0x0000000ec02a9210 */ /* 0x040fe20007f9e0ff */
[----:B------:R2:W5:Y:S04]  /*adf0*/  @!P3 LD.E.64 R28, desc[UR38][R20.64] ;  /* 0x00000026141cb980 */ /* 0x000568000c101b00 */
[----:B------:R3:W5:Y:S01]  /*ae00*/  @!P3 LD.E.64 R30, desc[UR38][R40.64] ;  /* 0x00000026281eb980 */ /* 0x000762000c101b00 */
[----:B0-----:R-:W-:Y:S02]  /*ae10*/  @!P1 IADD3 R6, P3, R192, R0, RZ ;  /* 0x00000000c0069210 */ /* 0x001fe40007f7e0ff */
[----:B------:R-:W-:-:S02]  /*ae20*/  CS2R R24, SRZ ;  /* 0x0000000000187805 */ /* 0x000fc4000001ff00 */
[----:B------:R-:W-:Y:S01]  /*ae30*/  CS2R R26, SRZ ;  /* 0x00000000001a7805 */ /* 0x000fe2000001ff00 */
[--C-:B------:R-:W-:Y:S01]  /*ae40*/  @!P1 IMAD.X R43, R5, 0x1, R212.reuse, P4 ;  /* 0x00000001052b9824 */ /* 0x100fe200020e06d4 */
[-C--:B------:R-:W-:Y:S01]  /*ae50*/  @!P0 IADD3 R46, P5, R191, R0.reuse, RZ ;  /* 0x00000000bf2e8210 */ /* 0x080fe20007fbe0ff */
[----:B------:R-:W-:Y:S01]  /*ae60*/  @!P1 IMAD.X R7, R3, 0x1, R212, P3 ;  /* 0x0000000103079824 */ /* 0x000fe200018e06d4 */
[----:B------:R-:W-:Y:S02]  /*ae70*/  @!P2 IADD3 R48, P3, R193, R0, RZ ;  /* 0x00000000c130a210 */ /* 0x000fe40007f7e0ff */
[----:B-1----:R-:W-:Y:S01]  /*ae80*/  CS2R R12, SRZ ;  /* 0x00000000000c7805 */ /* 0x002fe2000001ff00 */
[----:B------:R1:W5:Y:S01]  /*ae90*/  @!P1 LD.E.64 R26, desc[UR38][R42.64] ;  /* 0x000000262a1a9980 */ /* 0x000362000c101b00 */
[----:B--2---:R-:W-:Y:S02]  /*aea0*/  CS2R R20, SRZ ;  /* 0x0000000000147805 */ /* 0x004fe4000001ff00 */
[----:B------:R-:W-:-:S02]  /*aeb0*/  CS2R R8, SRZ ;  /* 0x0000000000087805 */ /* 0x000fc4000001ff00 */
[----:B------:R-:W-:Y:S01]  /*aec0*/  CS2R R10, SRZ ;  /* 0x00000000000a7805 */ /* 0x000fe2000001ff00 */
[----:B------:R1:W5:Y:S01]  /*aed0*/  @!P1 LD.E.64 R24, desc[UR38][R6.64] ;  /* 0x0000002606189980 */ /* 0x000362000c101b00 */
[-C--:B---3--:R-:W-:Y:S01]  /*aee0*/  @!P0 IADD3 R40, P1, R191, R14.reuse, RZ ;  /* 0x0000000ebf288210 */ /* 0x088fe20007f3e0ff */
[--C-:B------:R-:W-:Y:S01]  /*aef0*/  @!P0 IMAD.X R47, R3, 0x1, R211.reuse, P5 ;  /* 0x00000001032f8824 */ /* 0x100fe200028e06d3 */
[----:B------:R-:W-:Y:S01]  /*af00*/  @!P2 IADD3 R14, P4, R193, R14, RZ ;  /* 0x0000000ec10ea210 */ /* 0x000fe20007f9e0ff */
[--C-:B------:R-:W-:Y:S02]  /*af10*/  @!P2 IMAD.X R49, R3, 0x1, R210.reuse, P3 ;  /* 0x000000010331a824 */ /* 0x100fe400018e06d2 */
[C---:B------:R-:W-:Y:S01]  /*af20*/  @!P0 IMAD.X R41, R5.reuse, 0x1, R211, P1 ;  /* 0x0000000105298824 */ /* 0x040fe200008e06d3 */
[----:B------:R1:W5:Y:S01]  /*af30*/  @!P0 LD.E.64 R12, desc[UR38][R46.64] ;  /* 0x000000262e0c8980 */ /* 0x000362000c101b00 */
[----:B------:R-:W-:-:S03]  /*af40*/  @!P2 IMAD.X R15, R5, 0x1, R210, P4 ;  /* 0x00000001050fa824 */ /* 0x000fc600020e06d2 */
[----:B------:R1:W5:Y:S04]  /*af50*/  @!P0 LD.E.64 R20, desc[UR38][R40.64] ;  /* 0x0000002628148980 */ /* 0x000368000c101b00 */
[----:B------:R1:W5:Y:S04]  /*af60*/  @!P2 LD.E.64 R8, desc[UR38][R48.64] ;  /* 0x000000263008a980 */ /* 0x000368000c101b00 */
[----:B------:R1:W5:Y:S02]  /*af70*/  @!P2 LD.E.64 R10, desc[UR38][R14.64] ;  /* 0x000000260e0aa980 */ /* 0x000364000c101b00 */
.L_x_1663:
[----:B------:R-:W-:Y:S05]  /*af80*/  BSYNC B1 ;  /* 0x0000000000017941 */ /* 0x000fea0003800000 */
.L_x_1662:
[----:B------:R-:W-:Y:S01]  /*af90*/  ULEA.HI UR4, UR37, UR37, URZ, 0x1 ;  /* 0x0000002525047291 */ /* 0x000fe2000f8f083f */
[----:B--2---:R-:W-:Y:S01]  /*afa0*/  VIADDMNMX R3, R45, -R178, 0x80, PT ;  /* 0x000000802d037446 */ /* 0x004fe200038009b2 */
[----:B------:R-:W-:Y:S02]  /*afb0*/  BSSY B1, `(.L_x_1664) ;  /* 0x0000008000017945 */ /* 0x000fe40003800000 */
[----:B------:R-:W-:Y:S01]  /*afc0*/  ULOP3.LUT UR4, UR4, 0xfffffffe, URZ, 0xc0, !UPT ;  /* 0xfffffffe04047892 */ /* 0x000fe2000f8ec03f */
[----:B------:R-:W-:-:S03]  /*afd0*/  ISETP.GE.AND P1, PT, R176, R3, PT ;  /* 0x00000003b000720c */ /* 0x000fc60003f26270 */
[----:B------:R-:W-:-:S06]  /*afe0*/  UIADD3 UR4, UR37, -UR4, URZ ;  /* 0x8000000425047290 */ /* 0x000fcc000fffe03f */
[----:B----4-:R-:W-:-:S05]  /*aff0*/  IMAD.U32 R5, RZ, RZ, UR4 ;  /* 0x00000004ff057e24 */ /* 0x010fca000f8e00ff */
[----:B------:R-:W-:-:S04]  /*b000*/  SHF.L.U32 R5, R5, 0x1f, RZ ;  /* 0x0000001f05057819 */ /* 0x000fc800000006ff */
[----:B------:R-:W2:Y:S02]  /*b010*/  SYNCS.PHASECHK.TRANS64.TRYWAIT P0, [R16+URZ+0x22800], R5 ;  /* 0x02280005100075a7 */ /* 0x000ea4000800017f */
[----:B--2---:R-:W-:Y:S05]  /*b020*/  @!P0 BRA `(.L_x_1665) ;  /* 0x000001c800ec8947 */ /* 0x004fea0003800000 */
.L_x_1971:
[----:B------:R-:W-:Y:S05]  /*b030*/  BSYNC B1 ;  /* 0x0000000000017941 */ /* 0x000fea0003800000 */
.L_x_1664:
[----:B------:R-:W-:Y:S05]  /*b040*/  @P1 BRA `(.L_x_1666) ;  /* 0x0000006400181947 */ /* 0x000fea0003800000 */
[----:B---3--:R-:W3:Y:S01]  /*b050*/  LDC R0, c[0x0][0x3f4] ;  /* 0x0000fd00ff007b82 */ /* 0x008ee20000000800 */
[----:B------:R-:W-:Y:S01]  /*b060*/  BSSY B1, `(.L_x_1667) ;  /* 0x000007f000017945 */ /* 0x000fe20003800000 */
[-C--:B---3--:R-:W-:Y:S02]  /*b070*/  ISETP.GE.AND P0, PT, R174, R0.reuse, PT ;  /* 0x00000000ae00720c */ /* 0x088fe40003f06270 */
[-C--:B------:R-:W-:Y:S02]  /*b080*/  ISETP.GE.AND P1, PT, R190, R0.reuse, PT ;  /* 0x00000000be00720c */ /* 0x080fe40003f26270 */
[-C--:B------:R-:W-:Y:S02]  /*b090*/  ISETP.GE.AND P2, PT, R189, R0.reuse, PT ;  /* 0x00000000bd00720c */ /* 0x080fe40003f46270 */
[-C--:B------:R-:W-:Y:S02]  /*b0a0*/  ISETP.GE.AND P3, PT, R192, R0.reuse, PT ;  /* 0x00000000c000720c */ /* 0x080fe40003f66270 */
[----:B------:R-:W-:-:S02]  /*b0b0*/  ISETP.GE.AND P4, PT, R191, R0, PT ;  /* 0x00000000bf00720c */ /* 0x000fc40003f86270 */
[----:B------:R-:W-:Y:S01]  /*b0c0*/  ISETP.GE.AND P5, PT, R193, R0, PT ;  /* 0x00000000c100720c */ /* 0x000fe20003fa6270 */
[----:B------:R-:W-:Y:S02]  /*b0d0*/  IMAD.IADD R0, R16, 0x1, R199 ;  /* 0x0000000110007824 */ /* 0x000fe400078e02c7 */
[----:B------:R-:W-:Y:S10]  /*b0e0*/  @P0 BRA `(.L_x_1668) ;  /* 0x0000000400d80947 */ /* 0x000ff40003800000 */
[----:B-12---:R-:W1:Y:S01]  /*b0f0*/  LDS.128 R4, [R0+0x10400] ;  /* 0x0104000000047984 */ /* 0x006e620000000c00 */
[----:B0----5:R-:W-:Y:S02]  /*b100*/  SHF.R.U32.HI R14, RZ, 0x8, R38 ;  /* 0x00000008ff0e7819 */ /* 0x021fe40000011626 */
        /* <DEDUP_REMOVED lines=24> */
[----:B-1----:R-:W-:-:S02]  /*b290*/  F2FP.F16.E4M3.UNPACK_B R3, R6.H1 ;  /* 0x00000006ff03723e */ /* 0x002fc400030006ff */
[----:B------:R-:W-:Y:S02]  /*b2a0*/  F2FP.F16.E4M3.UNPACK_B R42, R45 ;  /* 0x0000002dff2a723e */ /* 0x000fe400020006ff */
[----:B------:R-:W-:Y:S01]  /*b2b0*/  F2FP.F16.E4M3.UNPACK_B R39, R41 ;  /* 0x00000029ff27723e */ /* 0x000fe200020006ff */
[----:B------:R-:W-:Y:S01]  /*b2c0*/  HADD2.F32 R14, -RZ, R3.H1_H1 ;  /* 0x30000003ff0e7230 */ /* 0x000fe20000004100 */
[--C-:B------:R-:W-:Y:S01]  /*b2d0*/  LOP3.LUT R43, R43, 0xff0000, R36.reuse, 0xf8, !PT ;  /* 0x00ff00002b2b7812 */ /* 0x100fe200078ef824 */
[--C-:B------:R-:W-:Y:S01]  /*b2e0*/  HADD2.F32 R46, -RZ, R42.reuse.H1_H1 ;  /* 0x3000002aff2e7230 */ /* 0x100fe20000004100 */
[----:B------:R-:W-:Y:S01]  /*b2f0*/  F2FP.F16.E4M3.UNPACK_B R6, R6 ;  /* 0x00000006ff06723e */ /* 0x000fe200020006ff */
[----:B------:R-:W-:Y:S01]  /*b300*/  HADD2.F32 R40, -RZ, R39.H1_H1 ;  /* 0x30000027ff287230 */ /* 0x000fe20000004100 */
[----:B------:R-:W-:Y:S01]  /*b310*/  LOP3.LUT R43, R43, 0xff000000, R36, 0xf8, !PT ;  /* 0xff0000002b2b7812 */ /* 0x000fe200078ef824 */
[----:B------:R-:W-:Y:S01]  /*b320*/  HADD2.F32 R42, -RZ, R42.H0_H0 ;  /* 0x2000002aff2a7230 */ /* 0x000fe20000004100 */
[----:B------:R-:W-:Y:S01]  /*b330*/  LOP3.LUT R38, R15, 0xff000000, R38, 0xf8, !PT ;  /* 0xff0000000f267812 */ /* 0x000fe200078ef826 */
[C---:B------:R-:W-:Y:S01]  /*b340*/  FMUL.FTZ R48, R14.reuse, R46 ;  /* 0x0000002e0e307220 */ /* 0x040fe20000410000 */
[-C--:B------:R-:W-:Y:S01]  /*b350*/  F2FP.F16.E4M3.UNPACK_B R36, R7.reuse ;  /* 0x00000007ff24723e */ /* 0x080fe200020006ff */
[----:B------:R-:W-:Y:S01]  /*b360*/  FMUL.FTZ R47, R14, R40 ;  /* 0x000000280e2f7220 */ /* 0x000fe20000410000 */
[----:B------:R-:W-:Y:S01]  /*b370*/  F2FP.F16.E4M3.UNPACK_B R37, R7.H1 ;  /* 0x00000007ff25723e */ /* 0x000fe200030006ff */
[----:B------:R-:W-:Y:S01]  /*b380*/  HADD2.F32 R15, -RZ, R3.H0_H0 ;  /* 0x20000003ff0f7230 */ /* 0x000fe20000004100 */
[-C--:B------:R-:W-:Y:S01]  /*b390*/  F2FP.F16.E4M3.UNPACK_B R7, R5.reuse ;  /* 0x00000005ff07723e */ /* 0x080fe200020006ff */
[----:B------:R-:W-:Y:S01]  /*b3a0*/  HADD2.F32 R39, -RZ, R39.H0_H0 ;  /* 0x20000027ff277230 */ /* 0x000fe20000004100 */
[----:B------:R-:W-:Y:S01]  /*b3b0*/  F2FP.F16.E4M3.UNPACK_B R14, R5.H1 ;  /* 0x00000005ff0e723e */ /* 0x000fe200030006ff */
[----:B------:R-:W-:-:S02]  /*b3c0*/  HADD2.F32 R5, -RZ, R6.H1_H1 ;  /* 0x30000006ff057230 */ /* 0x000fc40000004100 */
[C---:B------:R-:W-:Y:S01]  /*b3d0*/  FFMA.FTZ R48, R15.reuse, R40, -R48 ;  /* 0x000000280f307223 */ /* 0x040fe20000010830 */
        /* <DEDUP_REMOVED lines=71> */
.L_x_1668:
[----:B------:R-:W-:Y:S05]  /*b850*/  BSYNC B1 ;  /* 0x0000000000017941 */ /* 0x000fea0003800000 */
.L_x_1667:
[----:B------:R-:W-:Y:S04]  /*b860*/  BSSY B1, `(.L_x_1669) ;  /* 0x000007c000017945 */ /* 0x000fe80003800000 */
[----:B------:R-:W-:Y:S05]  /*b870*/  @P1 BRA `(.L_x_1670) ;  /* 0x0000000400e81947 */ /* 0x000fea0003800000 */
[----:B-123--:R-:W1:Y:S01]  /*b880*/  LDS.128 R4, [R206] ;  /* 0x00000000ce047984 */ /* 0x00ee620000000c00 */
        /* <DEDUP_REMOVED lines=13> */
[----:B0-----:R-:W-:Y:S02]  /*b960*/  LOP3.LUT R14, R32, 0xff, RZ, 0xc0, !PT ;  /* 0x000000ff200e7812 */ /* 0x001fe400078ec0ff */
        /* <DEDUP_REMOVED lines=17> */
[-C--:B-1----:R-:W-:Y:S02]  /*ba80*/  F2FP.F16.E4M3.UNPACK_B R3, R6.reuse.H1 ;  /* 0x00000006ff03723e */ /* 0x082fe400030006ff */
        /* <DEDUP_REMOVED lines=89> */
.L_x_1670:
[----:B------:R-:W-:Y:S05]  /*c020*/  BSYNC B1 ;  /* 0x0000000000017941 */ /* 0x000fea0003800000 */
.L_x_1669:
[----:B------:R-:W-:Y:S04]  /*c030*/  BSSY B1, `(.L_x_1671) ;  /* 0x0000078000017945 */ /* 0x000fe80003800000 */
[----:B------:R-:W-:Y:S05]  /*c040*/  @P2 BRA `(.L_x_1672) ;  /* 0x0000000400d82947 */ /* 0x000fea0003800000 */
[----:B-1234-:R-:W1:Y:S01]  /*c050*/  LDS.128 R4, [R0+0x12400] ;  /* 0x0124000000047984 */ /* 0x01ee620000000c00 */
        /* <DEDUP_REMOVED lines=117> */
.L_x_1672:
[----:B------:R-:W-:Y:S05]  /*c7b0*/  BSYNC B1 ;  /* 0x0000000000017941 */ /* 0x000fea0003800000 */
.L_x_1671:
[----:B------:R-:W-:Y:S04]  /*c7c0*/  BSSY B1, `(.L_x_1673) ;  /* 0x000007c000017945 */ /* 0x000fe80003800000 */
[----:B------:R-:W-:Y:S05]  /*c7d0*/  @P3 BRA `(.L_x_1674) ;  /* 0x0000000400e83947 */ /* 0x000fea0003800000 */
[----:B01234-:R-:W0:Y:S01]  /*c7e0*/  LDS.128 R4, [R206+0x2000] ;  /* 0x00200000ce047984 */ /* 0x01fe220000000c00 */
        /* <DEDUP_REMOVED lines=13> */
[----:B------:R-:W-:Y:S02]  /*c8c0*/  LOP3.LUT R14, R24, 0xff, RZ, 0xc0, !PT ;  /* 0x000000ff180e7812 */ /* 0x000fe400078ec0ff */
        /* <DEDUP_REMOVED lines=107> */
.L_x_1674:
[----:B------:R-:W-:Y:S05]  /*cf80*/  BSYNC B1 ;  /* 0x0000000000017941 */ /* 0x000fea0003800000 */
.L_x_1673:
[----:B------:R-:W-:Y:S04]  /*cf90*/  BSSY B1, `(.L_x_1675) ;  /* 0x0000078000017945 */ /* 0x000fe80003800000 */
[----:B------:R-:W-:Y:S05]  /*cfa0*/  @P4 BRA `(.L_x_1676) ;  /* 0x0000000400d84947 */ /* 0x000fea0003800000 */
[----:B01234-:R-:W0:Y:S01]  /*cfb0*/  LDS.128 R4, [R0+0x14400] ;  /* 0x0144000000047984 */ /* 0x01fe220000000c00 */
[----:B-----5:R-:W-:Y:S02]  /*cfc0*/  SHF.R.U32.HI R14, RZ, 0x8, R12 ;  /* 0x00000008ff0e7819 */ /* 0x020fe4000001160c */
        /* <DEDUP_REMOVED lines=116> */
.L_x_1676:
[----:B------:R-:W-:Y:S05]  /*d710*/  BSYNC B1 ;  /* 0x0000000000017941 */ /* 0x000fea0003800000 */
.L_x_1675:
[----:B------:R-:W-:Y:S05]  /*d720*/  @P5 BRA `(.L_x_1666) ;  /* 0x0000003c00605947 */ /* 0x000fea0003800000 */
[----:B01234-:R-:W0:Y:S01]  /*d730*/  LDS.128 R4, [R206+0x4000] ;  /* 0x00400000ce047984 */ /* 0x01fe220000000c00 */
[----:B-----5:R-:W-:Y:S02]  /*d740*/  SHF.R.U32.HI R12, RZ, 0x8, R9 ;  /* 0x00000008ff0c7819 */ /* 0x020fe40000011609 */
[----:B------:R-:W-:Y:S02]  /*d750*/  SHF.R.U32.HI R20, RZ, 0x8, R11 ;  /* 0x00000008ff147819 */ /* 0x000fe4000001160b */
[----:B------:R-:W-:Y:S02]  /*d760*/  LOP3.LUT R13, R9, 0xff, RZ, 0xc0, !PT ;  /* 0x000000ff090d7812 */ /* 0x000fe400078ec0ff */
[----:B------:R-:W-:Y:S02]  /*d770*/  LOP3.LUT R21, R11, 0xff, RZ, 0xc0, !PT ;  /* 0x000000ff0b157812 */ /* 0x000fe400078ec0ff */
[----:B------:R-:W-:Y:S02]  /*d780*/  LOP3.LUT R12, R12, 0xff, RZ, 0xc0, !PT ;  /* 0x000000ff0c0c7812 */ /* 0x000fe400078ec0ff */
[----:B------:R-:W-:-:S02]  /*d790*/  LOP3.LUT R20, R20, 0xff, RZ, 0xc0, !PT ;  /* 0x000000ff14147812 */ /* 0x000fc400078ec0ff */
[----:B------:R-:W-:Y:S02]  /*d7a0*/  SHF.R.U32.HI R0, RZ, 0x8, R8 ;  /* 0x00000008ff007819 */ /* 0x000fe40000011608 */
[----:B------:R-:W-:Y:S02]  /*d7b0*/  SHF.R.U32.HI R14, RZ, 0x8, R10 ;  /* 0x00000008ff0e7819 */ /* 0x000fe4000001160a */
        /* <DEDUP_REMOVED lines=114> */
.L_x_1660:
[----:B------:R-:W1:Y:S01]  /*dee0*/  LDC R25, c[0x0][0x448] ;  /* 0x00011200ff197b82 */ /* 0x000e620000000800 */
[----:B------:R-:W-:Y:S01]  /*def0*/  IMAD.MOV.U32 R9, RZ, RZ, R10 ;  /* 0x000000ffff097224 */ /* 0x000fe200078e000a */
[----:B------:R-:W-:Y:S01]  /*df00*/  ULDC.64 UR4, c[0x0][0x3f8] ;  /* 0x0000fe0000047ab9 */ /* 0x000fe20000000a00 */
[----:B------:R-:W-:Y:S01]  /*df10*/  IMAD.MOV.U32 R6, RZ, RZ, R24 ;  /* 0x000000ffff067224 */ /* 0x000fe200078e0018 */
[----:B------:R-:W-:Y:S01]  /*df20*/  ULDC.64 UR6, c[0x0][0x408] ;  /* 0x0001020000067ab9 */ /* 0x000fe20000000a00 */
[----:B------:R-:W-:Y:S01]  /*df30*/  IMAD.MOV.U32 R7, RZ, RZ, R31 ;  /* 0x000000ffff077224 */ /* 0x000fe200078e001f */
[----:B------:R-:W-:Y:S01]  /*df40*/  ULDC.64 UR8, c[0x0][0x400] ;  /* 0x0001000000087ab9 */ /* 0x000fe20000000a00 */
[----:B------:R-:W-:Y:S02]  /*df50*/  IMAD.MOV.U32 R4, RZ, RZ, R26 ;  /* 0x000000ffff047224 */ /* 0x000fe400078e001a */
[----:B------:R-:W-:Y:S01]  /*df60*/  IMAD.MOV.U32 R5, RZ, RZ, R29 ;  /* 0x000000ffff057224 */ /* 0x000fe200078e001d */
[----:B-1----:R-:W-:-:S13]  /*df70*/  ISETP.NE.AND P0, PT, R25, 0x1, PT ;  /* 0x000000011900780c */ /* 0x002fda0003f05270 */
[----:B------:R-:W1:Y:S08]  /*df80*/  @P0 LDC R3, c[0x0][0x44c] ;  /* 0x00011300ff030b82 */ /* 0x000e700000000800 */
[----:B------:R-:W2:Y:S01]  /*df90*/  @P0 LDC R0, c[0x0][0x450] ;  /* 0x00011400ff000b82 */ /* 0x000ea20000000800 */
[----:B-1----:R-:W-:-:S05]  /*dfa0*/  @P0 IMAD.HI.U32 R3, R10, R3, RZ ;  /* 0x000000030a030227 */ /* 0x002fca00078e00ff */
[----:B--2---:R-:W-:-:S04]  /*dfb0*/  @P0 SHF.R.U32.HI R9, RZ, R0, R3 ;  /* 0x00000000ff090219 */ /* 0x004fc80000011603 */
[----:B------:R-:W-:Y:S01]  /*dfc0*/  SHF.R.S32.HI R0, RZ, 0x1f, R9 ;  /* 0x0000001fff007819 */ /* 0x000fe20000011409 */
[----:B------:R-:W-:-:S04]  /*dfd0*/  IMAD.WIDE.U32 R6, R9, UR6, R6 ;  /* 0x0000000609067c25 */ /* 0x000fc8000f8e0006 */
[----:B------:R-:W-:Y:S01]  /*dfe0*/  IMAD R8, R0, UR4, RZ ;  /* 0x0000000400087c24 */ /* 0x000fe2000f8e02ff */
[----:B------:R-:W-:Y:S01]  /*dff0*/  IADD3 R21, P1, R6, UR8, RZ ;  /* 0x0000000806157c10 */ /* 0x000fe2000ff3e0ff */
[----:B------:R-:W-:-:S04]  /*e000*/  IMAD.WIDE.U32 R4, R9, UR4, R4 ;  /* 0x0000000409047c25 */ /* 0x000fc8000f8e0004 */
[----:B------:R-:W-:Y:S02]  /*e010*/  IMAD R0, R0, UR6, RZ ;  /* 0x0000000600007c24 */ /* 0x000fe4000f8e02ff */
[C---:B------:R-:W-:Y:S01]  /*e020*/  IMAD R13, R9.reuse, UR5, R8 ;  /* 0x00000005090d7c24 */ /* 0x040fe2000f8e0208 */
[----:B------:R-:W-:Y:S01]  /*e030*/  ULDC.64 UR4, c[0x0][0x3e8] ;  /* 0x0000fa0000047ab9 */ /* 0x000fe20000000a00 */
[----:B------:R-:W-:Y:S01]  /*e040*/  IMAD R6, R9, UR7, R0 ;  /* 0x0000000709067c24 */ /* 0x000fe2000f8e0200 */
[----:B------:R-:W-:Y:S01]  /*e050*/  IADD3 R3, P0, R4, UR4, RZ ;  /* 0x0000000404037c10 */ /* 0x000fe2000ff1e0ff */
[----:B------:R-:W-:-:S03]  /*e060*/  UMOV UR4, 0xffffffff ;  /* 0xffffffff00047882 */ /* 0x000fc60000000000 */
[----:B------:R-:W-:Y:S02]  /*e070*/  IADD3.X R13, R5, UR5, R13, P0, !PT ;  /* 0x00000005050d7c10 */ /* 0x000fe400087fe40d */
[----:B------:R-:W-:Y:S01]  /*e080*/  IADD3.X R20, R7, UR9, R6, P1, !PT ;  /* 0x0000000907147c10 */ /* 0x000fe20008ffe406 */
[----:B------:R-:W-:Y:S06]  /*e090*/  BRA.DIV UR4, `(.L_x_1677) ;  /* 0x0000019a04e47947 */ /* 0x000fec000b800000 */
[----:B------:R1:W2:Y:S04]  /*e0a0*/  SHFL.IDX PT, R0, R13, RZ, 0x1e1f ;  /* 0x001e1fff0d007589 */ /* 0x0002a800000e0000 */
[----:B------:R-:W3:Y:S04]  /*e0b0*/  SHFL.IDX PT, R3, R3, RZ, 0x1e1f ;  /* 0x001e1fff03037589 */ /* 0x000ee800000e0000 */
[----:B------:R-:W4:Y:S04]  /*e0c0*/  SHFL.IDX PT, R20, R20, RZ, 0x1e1f ;  /* 0x001e1fff14147589 */ /* 0x000f2800000e0000 */
[----:B-1----:R-:W0:Y:S02]  /*e0d0*/  SHFL.IDX PT, R21, R21, RZ, 0x1e1f ;  /* 0x001e1fff15157589 */ /* 0x002e2400000e0000 */
.L_x_1977:
[----:B------:R-:W-:Y:S01]  /*e0e0*/  IMAD R45, R170, R25, RZ ;  /* 0x00000019aa2d7224 */ /* 0x000fe200078e02ff */
        /* <DEDUP_REMOVED lines=17> */
[C---:B------:R-:W-:Y:S01]  /*e200*/  VIADD R5, R18.reuse, 0x40 ;  /* 0x0000004012057836 */ /* 0x040fe20000000000 */
[----:B------:R-:W-:Y:S02]  /*e210*/  ISETP.GE.AND P2, PT, R18, UR4, PT ;  /* 0x0000000412007c0c */ /* 0x000fe4000bf46270 */
[----:B------:R-:W-:Y:S02]  /*e220*/  CS2R R24, SRZ ;  /* 0x0000000000187805 */ /* 0x000fe4000001ff00 */
[----:B------:R-:W-:Y:S02]  /*e230*/  ISETP.GE.AND P1, PT, R4, UR4, PT ;  /* 0x0000000404007c0c */ /* 0x000fe4000bf26270 */
[----:B------:R-:W-:Y:S02]  /*e240*/  CS2R R26, SRZ ;  /* 0x00000000001a7805 */ /* 0x000fe4000001ff00 */
[----:B------:R-:W-:-:S02]  /*e250*/  ISETP.GE.AND P0, PT, R5, UR4, PT ;  /* 0x0000000405007c0c */ /* 0x000fc4000bf06270 */
[----:B------:R-:W-:Y:S02]  /*e260*/  CS2R R6, SRZ ;  /* 0x0000000000067805 */ /* 0x000fe4000001ff00 */
[----:B------:R-:W-:Y:S02]  /*e270*/  CS2R R28, SRZ ;  /* 0x00000000001c7805 */ /* 0x000fe4000001ff00 */
[----:B------:R-:W-:Y:S02]  /*e280*/  CS2R R30, SRZ ;  /* 0x00000000001e7805 */ /* 0x000fe4000001ff00 */
[----:B------:R-:W-:Y:S02]  /*e290*/  @!P2 SHF.R.S32.HI R5, RZ, 0x1f, R18 ;  /* 0x0000001fff05a819 */ /* 0x000fe40000011412 */
[C---:B---3--:R-:W-:Y:S01]  /*e2a0*/  @!P2 IADD3 R36, P3, R18.reuse, R3, RZ ;  /* 0x000000031224a210 */ /* 0x048fe20007f7e0ff */
[----:B------:R-:W-:Y:S01]  /*e2b0*/  @!P1 IMAD.SHL.U32 R42, R179, 0x10, RZ ;  /* 0x00000010b32a9824 */ /* 0x000fe200078e00ff */
[----:B0-----:R-:W-:Y:S01]  /*e2c0*/  @!P2 IADD3 R38, P4, R18, R21, RZ ;  /* 0x000000151226a210 */ /* 0x001fe20007f9e0ff */
[----:B------:R-:W-:-:S02]  /*e2d0*/  @!P0 IMAD.SHL.U32 R48, R180, 0x10, RZ ;  /* 0x00000010b4308824 */ /* 0x000fc400078e00ff */
[--C-:B--2---:R-:W-:Y:S01]  /*e2e0*/  @!P2 IMAD.X R37, R0, 0x1, R5.reuse, P3 ;  /* 0x000000010025a824 */ /* 0x104fe200018e0605 */
[----:B------:R-:W-:Y:S01]  /*e2f0*/  @!P1 IADD3 R40, P5, R42, R3, RZ ;  /* 0x000000032a289210 */ /* 0x000fe20007fbe0ff */
[----:B----4-:R-:W-:Y:S01]  /*e300*/  @!P2 IMAD.X R39, R20, 0x1, R5, P4 ;  /* 0x000000011427a824 */ /* 0x010fe200020e0605 */
[----:B------:R-:W-:Y:S02]  /*e310*/  @!P1 SHF.R.S32.HI R5, RZ, 0x1f, R42 ;  /* 0x0000001fff059819 */ /* 0x000fe4000001142a */
[----:B------:R-:W-:Y:S02]  /*e320*/  @!P1 IADD3 R42, P4, R42, R21, RZ ;  /* 0x000000152a2a9210 */ /* 0x000fe40007f9e0ff */
[----:B------:R-:W-:Y:S02]  /*e330*/  CS2R R8, SRZ ;  /* 0x0000000000087805 */ /* 0x000fe4000001ff00 */
[----:B------:R-:W-:Y:S01]  /*e340*/  @!P0 IADD3 R46, P3, R48, R3, RZ ;  /* 0x00000003302e8210 */ /* 0x000fe20007f7e0ff */
[--C-:B------:R-:W-:Y:S01]  /*e350*/  @!P1 IMAD.X R41, R0, 0x1, R5.reuse, P5 ;  /* 0x0000000100299824 */ /* 0x100fe200028e0605 */
[----:B------:R-:W-:Y:S01]  /*e360*/  @!P0 SHF.R.S32.HI R3, RZ, 0x1f, R48 ;  /* 0x0000001fff038819 */ /* 0x000fe20000011430 */
[----:B------:R-:W-:Y:S01]  /*e370*/  @!P1 IMAD.X R43, R20, 0x1, R5, P4 ;  /* 0x00000001142b9824 */ /* 0x000fe200020e0605 */
[----:B------:R-:W-:-:S02]  /*e380*/  @!P0 IADD3 R48, P5, R48, R21, RZ ;  /* 0x0000001530308210 */ /* 0x000fc40007fbe0ff */
[----:B------:R-:W-:Y:S02]  /*e390*/  CS2R R4, SRZ ;  /* 0x0000000000047805 */ /* 0x000fe4000001ff00 */
[----:B------:R-:W-:Y:S02]  /*e3a0*/  CS2R R10, SRZ ;  /* 0x00000000000a7805 */ /* 0x000fe4000001ff00 */
[----:B------:R-:W-:Y:S02]  /*e3b0*/  CS2R R32, SRZ ;  /* 0x0000000000207805 */ /* 0x000fe4000001ff00 */
[----:B------:R-:W-:Y:S02]  /*e3c0*/  CS2R R34, SRZ ;  /* 0x0000000000227805 */ /* 0x000fe4000001ff00 */
[----:B------:R-:W-:Y:S02]  /*e3d0*/  CS2R R12, SRZ ;  /* 0x00000000000c7805 */ /* 0x000fe4000001ff00 */
[----:B------:R-:W-:Y:S01]  /*e3e0*/  CS2R R14, SRZ ;  /* 0x00000000000e7805 */ /* 0x000fe2000001ff00 */
[--C-:B------:R-:W-:Y:S01]  /*e3f0*/  @!P0 IMAD.X R47, R0, 0x1, R3.reuse, P3 ;  /* 0x00000001002f8824 */ /* 0x100fe200018e0603 */
[----:B------:R1:W5:Y:S01]  /*e400*/  @!P2 LD.E.128 R24, desc[UR38][R36.64] ;  /* 0x000000262418a980 */ /* 0x000362000c101d00 */
[----:B------:R-:W-:-:S03]  /*e410*/  @!P0 IMAD.X R49, R20, 0x1, R3, P5 ;  /* 0x0000000114318824 */ /* 0x000fc600028e0603 */
[----:B------:R1:W5:Y:S04]  /*e420*/  @!P2 LD.E.128 R4, desc[UR38][R38.64] ;  /* 0x000000262604a980 */ /* 0x000368000c101d00 */
[----:B------:R1:W5:Y:S04]  /*e430*/  @!P1 LD.E.128 R28, desc[UR38][R40.64] ;  /* 0x00000026281c9980 */ /* 0x000368000c101d00 */
[----:B------:R1:W5:Y:S04]  /*e440*/  @!P1 LD.E.128 R8, desc[UR38][R42.64] ;  /* 0x000000262a089980 */ /* 0x000368000c101d00 */
[----:B------:R1:W5:Y:S04]  /*e450*/  @!P0 LD.E.128 R32, desc[UR38][R46.64] ;  /* 0x000000262e208980 */ /* 0x000368000c101d00 */
[----:B------:R1:W5:Y:S02]  /*e460*/  @!P0 LD.E.128 R12, desc[UR38][R48.64] ;  /* 0x00000026300c8980 */ /* 0x000364000c101d00 */
.L_x_1679:
[----:B------:R-:W-:Y:S05]  /*e470*/  BSYNC B1 ;  /* 0x0000000000017941 */ /* 0x000fea0003800000 */
.L_x_1678:
[----:B------:R-:W-:Y:S01]  /*e480*/  ULEA.HI UR4, UR37, UR37, URZ, 0x1 ;  /* 0x0000002525047291 */ /* 0x000fe2000f8f083f */
[----:B---3--:R-:W-:Y:S01]  /*e490*/  VIADDMNMX R3, R45, -R178, 0x80, PT ;  /* 0x000000802d037446 */ /* 0x008fe200038009b2 */
[----:B------:R-:W-:Y:S02]  /*e4a0*/  BSSY B1, `(.L_x_1680) ;  /* 0x0000008000017945 */ /* 0x000fe40003800000 */
[----:B------:R-:W-:Y:S01]  /*e4b0*/  ULOP3.LUT UR4, UR4, 0xfffffffe, URZ, 0xc0, !UPT ;  /* 0xfffffffe04047892 */ /* 0x000fe2000f8ec03f */
[----:B------:R-:W-:-:S03]  /*e4c0*/  ISETP.GE.AND P1, PT, R176, R3, PT ;  /* 0x00000003b000720c */ /* 0x000fc60003f26270 */
[----:B------:R-:W-:-:S06]  /*e4d0*/  UIADD3 UR4, UR37, -UR4, URZ ;  /* 0x8000000425047290 */ /* 0x000fcc000fffe03f */
[----:B0-----:R-:W-:-:S05]  /*e4e0*/  IMAD.U32 R21, RZ, RZ, UR4 ;  /* 0x00000004ff157e24 */ /* 0x001fca000f8e00ff */
[----:B------:R-:W-:-:S04]  /*e4f0*/  SHF.L.U32 R21, R21, 0x1f, RZ ;  /* 0x0000001f15157819 */ /* 0x000fc800000006ff */
[----:B------:R-:W0:Y:S02]  /*e500*/  SYNCS.PHASECHK.TRANS64.TRYWAIT P0, [R16+URZ+0x22800], R21 ;  /* 0x02280015100075a7 */ /* 0x000e24000800017f */
[----:B0-----:R-:W-:Y:S05]  /*e510*/  @!P0 BRA `(.L_x_1681) ;  /* 0x0000019800348947 */ /* 0x001fea0003800000 */
.L_x_1978:
[----:B------:R-:W-:Y:S05]  /*e520*/  BSYNC B1 ;  /* 0x0000000000017941 */ /* 0x000fea0003800000 */
.L_x_1680:
[----:B------:R-:W-:Y:S05]  /*e530*/  @P1 BRA `(.L_x_1666) ;  /* 0x0000002c00dc1947 */ /* 0x000fea0003800000 */
[----:B------:R-:W3:Y:S01]  /*e540*/  LDC R3, c[0x0][0x3f4] ;  /* 0x0000fd00ff037b82 */ /* 0x000ee20000000800 */
[C---:B--2---:R-:W-:Y:S01]  /*e550*/  VIADD R0, R18.reuse, 0x20 ;  /* 0x0000002012007836 */ /* 0x044fe20000000000 */
[----:B------:R-:W-:Y:S01]  /*e560*/  BSSY B1, `(.L_x_1682) ;  /* 0x00000fc000017945 */ /* 0x000fe20003800000 */
[C---:B----4-:R-:W-:Y:S01]  /*e570*/  VIADD R20, R18.reuse, 0x40 ;  /* 0x0000004012147836 */ /* 0x050fe20000000000 */
[-C--:B---3--:R-:W-:Y:S02]  /*e580*/  ISETP.GE.AND P0, PT, R18, R3.reuse, PT ;  /* 0x000000031200720c */ /* 0x088fe40003f06270 */
[-C--:B------:R-:W-:Y:S02]  /*e590*/  ISETP.GE.AND P1, PT, R0, R3.reuse, PT ;  /* 0x000000030000720c */ /* 0x080fe40003f26270 */
[----:B------:R-:W-:-:S09]  /*e5a0*/  ISETP.GE.AND P2, PT, R20, R3, PT ;  /* 0x000000031400720c */ /* 0x000fd20003f46270 */
[----:B------:R-:W-:Y:S05]  /*e5b0*/  @P0 BRA `(.L_x_1683) ;  /* 0x0000000c00d80947 */ /* 0x000fea0003800000 */
[----:B-----5:R-:W-:Y:S02]  /*e5c0*/  SHF.R.U32.HI R0, RZ, 0x8, R24 ;  /* 0x00000008ff007819 */ /* 0x020fe40000011618 */
[----:B------:R-:W-:Y:S02]  /*e5d0*/  LOP3.LUT R20, R24, 0xff, RZ, 0xc0, !PT ;  /* 0x000000ff18147812 */ /* 0x000fe400078ec0ff */
[----:B0-----:R-:W-:Y:S02]  /*e5e0*/  LOP3.LUT R21, R0, 0xff, RZ, 0xc0, !PT ;  /* 0x000000ff00157812 */ /* 0x001fe400078ec0ff */
[----:B------:R-:W-:Y:S02]  /*e5f0*/  LEA.HI R0, R3, R208, RZ, 0x1c ;  /* 0x000000d003007211 */ /* 0x000fe400078fe0ff */
[----:B------:R-:W-:Y:S02]  /*e600*/  PRMT R45, R21, 0x7604, R20 ;  /* 0x00007604152d7816 */ /* 0x000fe40000000014 */
[----:B------:R-:W-:-:S02]  /*e610*/  SHF.R.S32.HI R21, RZ, 0x1f, R0 ;  /* 0x0000001fff157819 */ /* 0x000fc40000011400 */
[----:B-1----:R-:W-:Y:S02]  /*e620*/  SHF.R.U32.HI R37, RZ, 0x8, R25 ;  /* 0x00000008ff257819 */ /* 0x002fe40000011619 */
[----:B------:R-:W-:Y:S01]  /*e630*/  LEA.HI R20, R21, R0, RZ, 0x2 ;  /* 0x0000000015147211 */ /* 0x000fe200078f10ff */
[----:B------:R-:W-:Y:S01]  /*e640*/  IMAD.SHL.U32 R0, R0, 0x10, RZ ;  /* 0x0000001000007824 */ /* 0x000fe200078e00ff */
[----:B------:R-:W-:Y:S02]  /*e650*/  SHF.R.U32.HI R39, RZ, 0x8, R26 ;  /* 0x00000008ff277819 */ /* 0x000fe4000001161a */
[----:B------:R-:W-:Y:S01]  /*e660*/  LOP3.LUT R36, R25, 0xff, RZ, 0xc0, !PT ;  /* 0x000000ff19247812 */ /* 0x000fe200078ec0ff */
[----:B------:R-:W-:Y:S01]  /*e670*/  IMAD.SHL.U32 R20, R20, 0x800, RZ ;  /* 0x0000080014147824 */ /* 0x000fe200078e00ff */
[----:B------:R-:W-:Y:S02]  /*e680*/  LOP3.LUT R21, R181, 0x30, R0, 0xf8, !PT ;  /* 0x00000030b5157812 */ /* 0x000fe400078ef800 */
[----:B------:R-:W-:-:S02]  /*e690*/  LOP3.LUT R38, R26, 0xff, RZ, 0xc0, !PT ;  /* 0x000000ff1a267812 */ /* 0x000fc400078ec0ff */
[----:B------:R-:W-:Y:S02]  /*e6a0*/  LOP3.LUT R21, R21, R182, RZ, 0x3c, !PT ;  /* 0x000000b615157212 */ /* 0x000fe400078e3cff */
[----:B------:R-:W-:Y:S02]  /*e6b0*/  LOP3.LUT R20, R20, 0xffffe000, RZ, 0xc0, !PT ;  /* 0xffffe00014147812 */ /* 0x000fe400078ec0ff */
[----:B------:R-:W-:Y:S02]  /*e6c0*/  LOP3.LUT R37, R37, 0xff, RZ, 0xc0, !PT ;  /* 0x000000ff25257812 */ /* 0x000fe400078ec0ff */
[----:B------:R-:W-:Y:S02]  /*e6d0*/  LOP3.LUT R39, R39, 0xff, RZ, 0xc0, !PT ;  /* 0x000000ff27277812 */ /* 0x000fe400078ec0ff */
[----:B------:R-:W-:Y:S02]  /*e6e0*/  IADD3 R21, R21, R183, R20 ;  /* 0x000000b715157210 */ /* 0x000fe40007ffe014 */
[----:B------:R-:W-:-:S02]  /*e6f0*/  PRMT R46, R37, 0x7604, R36 ;  /* 0x00007604252e7816 */ /* 0x000fc40000000024 */
[----:B------:R-:W-:Y:S01]  /*e700*/  PRMT R47, R39, 0x7604, R38 ;  /* 0x00007604272f7816 */ /* 0x000fe20000000026 */
[----:B------:R-:W-:Y:S01]  /*e710*/  IMAD.IADD R0, R16, 0x1, R21 ;  /* 0x0000000110007824 */ /* 0x000fe200078e0215 */
[----:B------:R-:W-:Y:S02]  /*e720*/  SHF.R.U32.HI R37, RZ, 0x8, R27 ;  /* 0x00000008ff257819 */ /* 0x000fe4000001161b */
[----:B------:R-:W-:Y:S02]  /*e730*/  SHF.R.U32.HI R39, RZ, 0x8, R4 ;  /* 0x00000008ff277819 */ /* 0x000fe40000011604 */
[----:B------:R-:W-:Y:S02]  /*e740*/  SHF.R.U32.HI R40, RZ, 0x8, R5 ;  /* 0x00000008ff287819 */ /* 0x000fe40000011605 */
[----:B------:R-:W-:Y:S02]  /*e750*/  LOP3.LUT R36, R27, 0xff, RZ, 0xc0, !PT ;  /* 0x000000ff1b247812 */ /* 0x000fe400078ec0ff */
[----:B------:R-:W-:-:S02]  /*e760*/  LOP3.LUT R38, R4, 0xff, RZ, 0xc0, !PT ;  /* 0x000000ff04267812 */ /* 0x000fc400078ec0ff */
[----:B------:R-:W-:Y:S02]  /*e770*/  LOP3.LUT R37, R37, 0xff, RZ, 0xc0, !PT ;  /* 0x000000ff25257812 */ /* 0x000fe400078ec0ff */
[----:B------:R-:W-:Y:S02]  /*e780*/  LOP3.LUT R39, R39, 0xff, RZ, 0xc0, !PT ;  /* 0x000000ff27277812 */ /* 0x000fe400078ec0ff */
[----:B------:R-:W-:Y:S02]  /*e790*/  LOP3.LUT R21, R40, 0xff, RZ, 0xc0, !PT ;  /* 0x000000ff28157812 */ /* 0x000fe400078ec0ff */
[----:B------:R-:W0:Y:S01]  /*e7a0*/  LDS.128 R40, [R0+0x10400] ;  /* 0x0104000000287984 */ /* 0x000e220000000c00 */
[----:B------:R-:W-:Y:S02]  /*e7b0*/  PRMT R48, R37, 0x7604, R36 ;  /* 0x0000760425307816 */ /* 0x000fe40000000024 */
[----:B------:R-:W-:Y:S02]  /*e7c0*/  PRMT R53, R39, 0x7604, R38 ;  /* 0x0000760427357816 */ /* 0x000fe40000000026 */
[----:B------:R-:W1:Y:S01]  /*e7d0*/  LDS.128 R36, [R217+0x10400] ;  /* 0x01040000d9247984 */ /* 0x000e620000000c00 */
[----:B------:R-:W-:-:S02]  /*e7e0*/  SHF.R.U32.HI R52, RZ, 0x8, R7 ;  /* 0x00000008ff347819 */ /* 0x000fc40000011607 */
[----:B------:R-:W-:Y:S02]  /*e7f0*/  SHF.R.U32.HI R50, RZ, 0x8, R6 ;  /* 0x00000008ff327819 */ /* 0x000fe40000011606 */
        /* <DEDUP_REMOVED lines=16> */
[----:B------:R-:W-:Y:S01]  /*e900*/  LOP3.LUT R21, R46, 0xff0000, R21, 0xf8, !PT ;  /* 0x00ff00002e157812 */ /* 0x000fe200078ef815 */
[----:B------:R-:W-:Y:S01]  /*e910*/  IMAD.U32 R59, R59, 0x10000, RZ ;  /* 0x000100003b3b7824 */ /* 0x000fe200078e00ff */
        /* <DEDUP_REMOVED lines=10> */
[----:B------:R-:W-:Y:S02]  /*e9c0*/  F2FP.F16.E4M3.UNPACK_B R27, R55 ;  /* 0x00000037ff1b723e */ /* 0x000fe400020006ff */
[----:B0-----:R-:W-:Y:S02]  /*e9d0*/  F2FP.F16.E4M3.UNPACK_B R24, R41 ;  /* 0x00000029ff18723e */ /* 0x001fe400020006ff */
[----:B------:R-:W-:Y:S01]  /*e9e0*/  F2FP.F16.E4M3.UNPACK_B R26, R52 ;  /* 0x00000034ff1a723e */ /* 0x000fe200020006ff */
[----:B------:R-:W-:Y:S01]  /*e9f0*/  HADD2.F32 R58, -RZ, R27.H0_H0 ;  /* 0x2000001bff3a7230 */ /* 0x000fe20000004100 */
[----:B------:R-:W-:Y:S01]  /*ea00*/  LOP3.LUT R56, R21, 0xff000000, R4, 0xf8, !PT ;  /* 0xff00000015387812 */ /* 0x000fe200078ef804 */
[----:B------:R-:W-:Y:S01]  /*ea10*/  HADD2.F32 R5, -RZ, R24.H0_H0 ;  /* 0x20000018ff057230 */ /* 0x000fe20000004100 */
[----:B-1----:R-:W-:Y:S01]  /*ea20*/  F2FP.F16.E4M3.UNPACK_B R21, R37 ;  /* 0x00000025ff15723e */ /* 0x002fe200020006ff */
[----:B------:R-:W-:Y:S01]  /*ea30*/  HADD2.F32 R54, -RZ, R26.H0_H0 ;  /* 0x2000001aff367230 */ /* 0x000fe20000004100 */
[----:B------:R-:W-:Y:S01]  /*ea40*/  LOP3.LUT R57, R57, 0xff0000, R6, 0xf8, !PT ;  /* 0x00ff000039397812 */ /* 0x000fe200078ef806 */
[----:B------:R-:W-:Y:S01]  /*ea50*/  HADD2.F32 R24, -RZ, R24.H1_H1 ;  /* 0x30000018ff187230 */ /* 0x000fe20000004100 */
[----:B------:R-:W-:Y:S01]  /*ea60*/  F2FP.F16.E4M3.UNPACK_B R47, R41.H1 ;  /* 0x00000029ff2f723e */ /* 0x000fe200030006ff */
[--C-:B------:R-:W-:Y:S01]  /*ea70*/  HADD2.F32 R25, -RZ, R21.reuse.H0_H0 ;  /* 0x20000015ff197230 */ /* 0x100fe20000004100 */
[-C--:B------:R-:W-:Y:S01]  /*ea80*/  F2FP.F16.E4M3.UNPACK_B R49, R43.reuse ;  /* 0x0000002bff31723e */ /* 0x080fe200020006ff */
[----:B------:R-:W-:Y:S01]  /*ea90*/  HADD2.F32 R21, -RZ, R21.H1_H1 ;  /* 0x30000015ff157230 */ /* 0x000fe20000004100 */
[----:B------:R-:W-:-:S02]  /*eaa0*/  F2FP.F16.E4M3.UNPACK_B R50, R43.H1 ;  /* 0x0000002bff32723e */ /* 0x000fc400030006ff */
[-C--:B------:R-:W-:Y:S02]  /*eab0*/  F2FP.F16.E4M3.UNPACK_B R41, R40.reuse ;  /* 0x00000028ff29723e */ /* 0x080fe400020006ff */
[----:B------:R-:W-:Y:S01]  /*eac0*/  F2FP.F16.E4M3.UNPACK_B R43, R40.H1 ;  /* 0x00000028ff2b723e */ /* 0x000fe200030006ff */
[----:B------:R-:W-:Y:S01]  /*ead0*/  FMUL.FTZ R40, R5, R58 ;  /* 0x0000003a05287220 */ /* 0x000fe20000410000 */
[----:B------:R-:W-:Y:S01]  /*eae0*/  LOP3.LUT R6, R57, 0xff000000, R6, 0xf8, !PT ;  /* 0xff00000039067812 */ /* 0x000fe200078ef806 */
[-C--:B------:R-:W-:Y:S01]  /*eaf0*/  FMUL.FTZ R57, R5, R54.reuse ;  /* 0x0000003605397220 */ /* 0x080fe20000410000 */
[----:B------:R-:W-:Y:S01]  /*eb00*/  F2FP.F16.E4M3.UNPACK_B R55, R55.H1 ;  /* 0x00000037ff37723e */ /* 0x000fe200030006ff */
[C---:B------:R-:W-:Y:S01]  /*eb10*/  FFMA.FTZ R5, R25.reuse, R54, -R40 ;  /* 0x0000003619057223 */ /* 0x040fe20000010828 */
[----:B------:R-:W-:Y:S01]  /*eb20*/  F2FP.F16.E4M3.UNPACK_B R52, R52.H1 ;  /* 0x00000034ff34723e */ /* 0x000fe200030006ff */
[----:B------:R-:W-:Y:S01]  /*eb30*/  FFMA.FTZ R25, R25, R58, R57 ;  /* 0x0000003a19197223 */ /* 0x000fe20000010039 */
[----:B------:R-:W-:Y:S01]  /*eb40*/  LOP3.LUT R59, R59, 0xff000000, R7, 0xf8, !PT ;  /* 0xff0000003b3b7812 */ /* 0x000fe200078ef807 */
[----:B------:R-:W-:Y:S01]  /*eb50*/  HADD2.F32 R40, -RZ, R26.H1_H1 ;  /* 0x3000001aff287230 */ /* 0x000fe20000004100 */
[----:B------:R-:W-:Y:S01]  /*eb60*/  F2FP.F16.E4M3.UNPACK_B R45, R37.H1 ;  /* 0x00000025ff2d723e */ /* 0x000fe200030006ff */
[----:B------:R-:W-:Y:S01]  /*eb70*/  HADD2.F32 R54, -RZ, R27.H1_H1 ;  /* 0x3000001bff367230 */ /* 0x000fe20000004100 */
[-C--:B------:R-:W-:Y:S01]  /*eb80*/  F2FP.F16.E4M3.UNPACK_B R7, R42.reuse ;  /* 0x0000002aff07723e */ /* 0x080fe200020006ff */
[----:B------:R-:W-:Y:S01]  /*eb90*/  HADD2.F32 R57, -RZ, R55.H0_H0 ;  /* 0x20000037ff397230 */ /* 0x000fe20000004100 */
[----:B------:R-:W-:Y:S01]  /*eba0*/  F2FP.F16.E4M3.UNPACK_B R48, R42.H1 ;  /* 0x0000002aff30723e */ /* 0x000fe200030006ff */
[----:B------:R-:W-:-:S02]  /*ebb0*/  HADD2.F32 R26, -RZ, R47.H0_H0 ;  /* 0x2000002fff1a7230 */ /* 0x000fc40000004100 */
[C---:B------:R-:W-:Y:S01]  /*ebc0*/  FMUL.FTZ R58, R24.reuse, R54 ;  /* 0x00000036183a7220 */ /* 0x040fe20000410000 */
[----:B------:R-:W-:Y:S02]  /*ebd0*/  HADD2.F32 R42, -RZ, R52.H0_H0 ;  /* 0x20000034ff2a7230 */ /* 0x000fe40000004100 */
[-C--:B------:R-:W-:Y:S01]  /*ebe0*/  FMUL.FTZ R61, R24, R40.reuse ;  /* 0x00000028183d7220 */ /* 0x080fe20000410000 */
[----:B------:R-:W-:Y:S02]  /*ebf0*/  HADD2.F32 R27, -RZ, R45.H0_H0 ;  /* 0x2000002dff1b7230 */ /* 0x000fe40000004100 */
[C---:B------:R-:W-:Y:S01]  /*ec00*/  FMUL.FTZ R60, R26.reuse, R57 ;  /* 0x000000391a3c7220 */ /* 0x040fe20000410000 */
[C---:B------:R-:W-:Y:S01]  /*ec10*/  FFMA.FTZ R24, R21.reuse, R40, -R58 ;  /* 0x0000002815187223 */ /* 0x040fe2000001083a */
[----:B------:R-:W-:Y:S01]  /*ec20*/  FMUL.FTZ R62, R26, R42 ;  /* 0x0000002a1a3e7220 */ /* 0x000fe20000410000 */
[----:B------:R-:W-:Y:S01]  /*ec30*/  FFMA.FTZ R26, R21, R54, R61 ;  /* 0x00000036151a7223 */ /* 0x000fe2000001003d */
[C---:B------:R-:W-:Y:S01]  /*ec40*/  FFMA.FTZ R21, R27.reuse, R42, -R60 ;  /* 0x0000002a1b157223 */ /* 0x040fe2000001083c */
[----:B------:R-:W-:Y:S01]  /*ec50*/  F2FP.F16.E4M3.UNPACK_B R54, R53 ;  /* 0x00000035ff36723e */ /* 0x000fe200020006ff */
[----:B------:R-:W-:Y:S01]  /*ec60*/  FFMA.FTZ R27, R27, R57, R62 ;  /* 0x000000391b1b7223 */ /* 0x000fe2000001003e */
[----:B------:R-:W-:Y:S01]  /*ec70*/  F2FP.F16.E4M3.UNPACK_B R57, R59 ;  /* 0x0000003bff39723e */ /* 0x000fe200020006ff */
[----:B------:R-:W-:Y:S01]  /*ec80*/  HADD2.F32 R58, -RZ, R55.H1_H1 ;  /* 0x30000037ff3a7230 */ /* 0x000fe20000004100 */
[----:B------:R-:W-:Y:S01]  /*ec90*/  F2FP.F16.E4M3.UNPACK_B R46, R39 ;  /* 0x00000027ff2e723e */ /* 0x000fe200020006ff */
[----:B------:R-:W-:Y:S01]  /*eca0*/  HADD2.F32 R47, -RZ, R47.H1_H1 ;  /* 0x3000002fff2f7230 */ /* 0x000fe20000004100 */
[----:B------:R-:W-:Y:S01]  /*ecb0*/  F2FP.F16.E4M3.UNPACK_B R59, R59.H1 ;  /* 0x0000003bff3b723e */ /* 0x000fe200030006ff */
[----:B------:R-:W-:Y:S01]  /*ecc0*/  HADD2.F32 R61, -RZ, R57.H0_H0 ;  /* 0x20000039ff3d7230 */ /* 0x000fe20000004100 */
[----:B------:R-:W-:Y:S01]  /*ecd0*/  F2FP.F16.E4M3.UNPACK_B R53, R53.H1 ;  /* 0x00000035ff35723e */ /* 0x000fe200030006ff */
[----:B------:R-:W-:-:S02]  /*ece0*/  HADD2.F32 R42, -RZ, R49.H0_H0 ;  /* 0x20000031ff2a7230 */ /* 0x000fc40000004100 */
[C---:B------:R-:W-:Y:S01]  /*ecf0*/  FMUL.FTZ R60, R47.reuse, R58 ;  /* 0x0000003a2f3c7220 */ /* 0x040fe20000410000 */
[----:B------:R-:W-:Y:S01]  /*ed00*/  HADD2.F32 R52, -RZ, R52.H1_H1 ;  /* 0x30000034ff347230 */ /* 0x000fe20000004100 */
[----:B------:R-:W-:Y:S01]  /*ed10*/  F2FP.F16.E4M3.UNPACK_B R39, R39.H1 ;  /* 0x00000027ff27723e */ /* 0x000fe200030006ff */
[----:B------:R-:W-:Y:S02]  /*ed20*/  HADD2.F32 R55, -RZ, R54.H0_H0 ;  /* 0x20000036ff377230 */ /* 0x000fe40000004100 */
[C---:B------:R-:W-:Y:S01]  /*ed30*/  FMUL.FTZ R63, R42.reuse, R61 ;  /* 0x0000003d2a3f7220 */ /* 0x040fe20000410000 */
[----:B------:R-:W-:Y:S02]  /*ed40*/  HADD2.F32 R45, -RZ, R45.H1_H1 ;  /* 0x3000002dff2d7230 */ /* 0x000fe40000004100 */
[----:B------:R-:W-:Y:S01]  /*ed50*/  FMUL.FTZ R47, R47, R52 ;  /* 0x000000342f2f7220 */ /* 0x000fe20000410000 */
[----:B------:R-:W-:Y:S02]  /*ed60*/  HADD2.F32 R40, -RZ, R46.H0_H0 ;  /* 0x2000002eff287230 */ /* 0x000fe40000004100 */
[----:B------:R-:W-:Y:S01]  /*ed70*/  FMUL.FTZ R42, R42, R55 ;  /* 0x000000372a2a7220 */ /* 0x000fe20000410000 */
[----:B------:R-:W-:-:S02]  /*ed80*/  HADD2.F32 R54, -RZ, R54.H1_H1 ;  /* 0x30000036ff367230 */ /* 0x000fc40000004100 */
[C---:B------:R-:W-:Y:S01]  /*ed90*/  FFMA.FTZ R58, R45.reuse, R58, R47 ;  /* 0x0000003a2d3a7223 */ /* 0x040fe2000001002f */
[----:B------:R-:W-:Y:S02]  /*eda0*/  HADD2.F32 R57, -RZ, R57.H1_H1 ;  /* 0x30000039ff397230 */ /* 0x000fe40000004100 */
[C---:B------:R-:W-:Y:S01]  /*edb0*/  FFMA.FTZ R61, R40.reuse, R61, R42 ;  /* 0x0000003d283d7223 */ /* 0x040fe2000001002a */
[----:B------:R-:W-:Y:S02]  /*edc0*/  HADD2.F32 R49, -RZ, R49.H1_H1 ;  /* 0x30000031ff317230 */ /* 0x000fe40000004100 */
[----:B------:R-:W-:Y:S01]  /*edd0*/  FFMA.FTZ R60, R45, R52, -R60 ;  /* 0x000000342d3c7223 */ /* 0x000fe2000001083c */
[----:B------:R-:W-:Y:S02]  /*ede0*/  HADD2.F32 R47, -RZ, R59.H0_H0 ;  /* 0x2000003bff2f7230 */ /* 0x000fe40000004100 */
[----:B------:R-:W-:Y:S01]  /*edf0*/  FFMA.FTZ R63, R40, R55, -R63 ;  /* 0x00000037283f7223 */ /* 0x000fe2000001083f */
        /* <DEDUP_REMOVED lines=8> */
[----:B------:R-:W-:Y:S01]  /*ee80*/  F2FP.F16.E4M3.UNPACK_B R37, R36 ;  /* 0x00000024ff25723e */ /* 0x000fe200020006ff */
[----:B------:R-:W-:Y:S01]  /*ee90*/  FFMA.FTZ R64, R46, R57, R52 ;  /* 0x000000392e407223 */ /* 0x000fe20000010034 */
[----:B------:R-:W-:-:S02]  /*eea0*/  HADD2.F32 R53, -RZ, R53.H1_H1 ;  /* 0x30000035ff357230 */ /* 0x000fc40000004100 */
[C---:B------:R-:W-:Y:S01]  /*eeb0*/  FFMA.FTZ R65, R40.reuse, R47, R42 ;  /* 0x0000002f28417223 */ /* 0x040fe2000001002a */
[----:B------:R-:W-:Y:S01]  /*eec0*/  FFMA.FTZ R57, R40, R45, -R49 ;  /* 0x0000002d28397223 */ /* 0x000fe20000010831 */
[----:B------:R-:W-:Y:S01]  /*eed0*/  F2FP.F16.E4M3.UNPACK_B R47, R56.H1 ;  /* 0x00000038ff2f723e */ /* 0x000fe200030006ff */
[----:B------:R-:W-:Y:S01]  /*eee0*/  HADD2.F32 R59, -RZ, R59.H1_H1 ;  /* 0x3000003bff3b7230 */ /* 0x000fe20000004100 */
[----:B------:R-:W-:Y:S01]  /*eef0*/  F2FP.F16.E4M3.UNPACK_B R45, R51.H1 ;  /* 0x00000033ff2d723e */ /* 0x000fe200030006ff */
[----:B------:R-:W-:Y:S01]  /*ef00*/  HADD2.F32 R50, -RZ, R50.H1_H1 ;  /* 0x30000032ff327230 */ /* 0x000fe20000004100 */
[----:B------:R-:W-:Y:S01]  /*ef10*/  F2FP.F16.E4M3.UNPACK_B R36, R36.H1 ;  /* 0x00000024ff24723e */ /* 0x000fe200030006ff */
[----:B------:R-:W-:Y:S01]  /*ef20*/  FFMA.FTZ R62, R46, R54, -R55 ;  /* 0x000000362e3e7223 */ /* 0x000fe20000010837 */
[----:B------:R-:W-:Y:S01]  /*ef30*/  HADD2.F32 R49, -RZ, R47.H0_H0 ;  /* 0x2000002fff317230 */ /* 0x000fe20000004100 */
[----:B------:R-:W-:Y:S01]  /*ef40*/  F2FP.F16.E4M3.UNPACK_B R56, R56 ;  /* 0x00000038ff38723e */ /* 0x000fe200020006ff */
        /* <DEDUP_REMOVED lines=9> */
[C---:B------:R-:W-:Y:S01]  /*efe0*/  FFMA.FTZ R66, R40.reuse, R53, -R55 ;  /* 0x0000003528427223 */ /* 0x040fe20000010837 */
[----:B------:R-:W-:Y:S02]  /*eff0*/  HADD2.F32 R43, -RZ, R43.H1_H1 ;  /* 0x3000002bff2b7230 */ /* 0x000fe40000004100 */
        /* <DEDUP_REMOVED lines=9> */
[----:B------:R-:W-:Y:S01]  /*f090*/  F2FP.F16.E4M3.UNPACK_B R4, R38 ;  /* 0x00000026ff04723e */ /* 0x000fe200020006ff */
[----:B------:R-:W-:-:S02]  /*f0a0*/  HADD2.F32 R39, -RZ, R41.H0_H0 ;  /* 0x20000029ff277230 */ /* 0x000fc40000004100 */
[C---:B------:R-:W-:Y:S01]  /*f0b0*/  FFMA.FTZ R53, R36.reuse, R45, -R53 ;  /* 0x0000002d24357223 */ /* 0x040fe20000010835 */
[----:B------:R-:W-:Y:S01]  /*f0c0*/  FFMA.FTZ R52, R36, R47, R40 ;  /* 0x0000002f24347223 */ /* 0x000fe20000010028 */
[----:B------:R-:W-:Y:S01]  /*f0d0*/  HADD2.F32 R40, -RZ, R51.H0_H0 ;  /* 0x20000033ff287230 */ /* 0x000fe20000004100 */
[----:B------:R-:W-:Y:S01]  /*f0e0*/  F2FP.F16.E4M3.UNPACK_B R38, R38.H1 ;  /* 0x00000026ff26723e */ /* 0x000fe200030006ff */
        /* <DEDUP_REMOVED lines=34> */
[----:B------:R-:W-:Y:S01]  /*f310*/  F2FP.SATFINITE.E4M3.F32.PACK_AB_MERGE_C R27, R58, R27, RZ ;  /* 0x0000001b3a1b723e */ /* 0x000fe200048070ff */
[----:B------:R-:W-:Y:S01]  /*f320*/  FFMA.FTZ R48, R38, R41, -R37 ;  /* 0x0000002926307223 */ /* 0x000fe20000010825 */
[----:B------:R-:W-:-:S02]  /*f330*/  HADD2.F32 R37, -RZ, R20.H0_H0 ;  /* 0x20000014ff257230 */ /* 0x000fc40000004100 */
[----:B------:R-:W-:Y:S01]  /*f340*/  FFMA.FTZ R55, R38, R43, R54 ;  /* 0x0000002b26377223 */ /* 0x000fe20000010036 */
[--C-:B------:R-:W-:Y:S01]  /*f350*/  HADD2.F32 R20, -RZ, R7.reuse.H0_H0 ;  /* 0x20000007ff147230 */ /* 0x100fe20000004100 */
[----:B------:R-:W-:Y:S01]  /*f360*/  F2FP.SATFINITE.E4M3.F32.PACK_AB_MERGE_C R65, R68, R65, RZ ;  /* 0x000000414441723e */ /* 0x000fe200048070ff */
        /* <DEDUP_REMOVED lines=16> */
[----:B------:R-:W-:Y:S02]  /*f470*/  F2FP.SATFINITE.E4M3.F32.PACK_AB_MERGE_C R40, R55, R40, RZ ;  /* 0x000000283728723e */ /* 0x000fe400048070ff */
[----:B------:R-:W-:Y:S02]  /*f480*/  F2FP.SATFINITE.E4M3.F32.PACK_AB_MERGE_C R5, R24, R5, R21 ;  /* 0x000000051805723e */ /* 0x000fe40004807015 */
[----:B------:R-:W-:Y:S02]  /*f490*/  F2FP.SATFINITE.E4M3.F32.PACK_AB_MERGE_C R7, R62, R63, R7 ;  /* 0x0000003f3e07723e */ /* 0x000fe40004807007 */
        /* <DEDUP_REMOVED lines=8> */
.L_x_1683:
[----:B------:R-:W-:Y:S05]  /*f520*/  BSYNC B1 ;  /* 0x0000000000017941 */ /* 0x000fea0003800000 */
.L_x_1682:
[----:B------:R-:W-:Y:S04]  /*f530*/  BSSY B1, `(.L_x_1684) ;  /* 0x0000100000017945 */ /* 0x000fe80003800000 */
[----:B------:R-:W-:Y:S05]  /*f540*/  @P1 BRA `(.L_x_1685) ;  /* 0x0000000c00f81947 */ /* 0x000fea0003800000 */
[----:B--2--5:R-:W-:Y:S02]  /*f550*/  SHF.R.U32.HI R0, RZ, 0x8, R28 ;  /* 0x00000008ff007819 */ /* 0x024fe4000001161c */
[----:B------:R-:W-:Y:S02]  /*f560*/  LOP3.LUT R5, R28, 0xff, RZ, 0xc0, !PT ;  /* 0x000000ff1c057812 */ /* 0x000fe400078ec0ff */
[----:B------:R-:W-:Y:S02]  /*f570*/  LOP3.LUT R4, R0, 0xff, RZ, 0xc0, !PT ;  /* 0x000000ff00047812 */ /* 0x000fe400078ec0ff */
[----:B------:R-:W-:Y:S02]  /*f580*/  LEA.HI R0, R3, R179, RZ, 0x1c ;  /* 0x000000b303007211 */ /* 0x000fe400078fe0ff */
[----:B-1----:R-:W-:Y:S02]  /*f590*/  PRMT R37, R4, 0x7604, R5 ;  /* 0x0000760404257816 */ /* 0x002fe40000000005 */
[----:B------:R-:W-:-:S02]  /*f5a0*/  SHF.R.S32.HI R5, RZ, 0x1f, R0 ;  /* 0x0000001fff057819 */ /* 0x000fc40000011400 */
[----:B------:R-:W-:Y:S02]  /*f5b0*/  SHF.R.U32.HI R24, RZ, 0x8, R31 ;  /* 0x00000008ff187819 */ /* 0x000fe4000001161f */
[----:B------:R-:W-:Y:S01]  /*f5c0*/  LEA.HI R4, R5, R0, RZ, 0x2 ;  /* 0x0000000005047211 */ /* 0x000fe200078f10ff */
[----:B------:R-:W-:Y:S01]  /*f5d0*/  IMAD.SHL.U32 R0, R0, 0x10, RZ ;  /* 0x0000001000007824 */ /* 0x000fe200078e00ff */
[----:B0-----:R-:W-:Y:S02]  /*f5e0*/  LOP3.LUT R21, R31, 0xff, RZ, 0xc0, !PT ;  /* 0x000000ff1f157812 */ /* 0x001fe400078ec0ff */
[----:B------:R-:W-:Y:S01]  /*f5f0*/  SHF.R.U32.HI R20, RZ, 0x8, R8 ;  /* 0x00000008ff147819 */ /* 0x000fe20000011608 */
[----:B------:R-:W-:Y:S01]  /*f600*/  IMAD.SHL.U32 R4, R4, 0x800, RZ ;  /* 0x0000080004047824 */ /* 0x000fe200078e00ff */
[----:B------:R-:W-:Y:S02]  /*f610*/  LOP3.LUT R5, R181, 0x30, R0, 0xf8, !PT ;  /* 0x00000030b5057812 */ /* 0x000fe400078ef800 */
[----:B------:R-:W-:-:S02]  /*f620*/  LOP3.LUT R0, R24, 0xff, RZ, 0xc0, !PT ;  /* 0x000000ff18007812 */ /* 0x000fc400078ec0ff */
[----:B------:R-:W-:Y:S02]  /*f630*/  SHF.R.U32.HI R6, RZ, 0x8, R29 ;  /* 0x00000008ff067819 */ /* 0x000fe4000001161d */
[----:B------:R-:W-:Y:S02]  /*f640*/  LOP3.LUT R25, R8, 0xff, RZ, 0xc0, !PT ;  /* 0x000000ff08197812 */ /* 0x000fe400078ec0ff */
[----:B------:R-:W-:Y:S02]  /*f650*/  LOP3.LUT R20, R20, 0xff, RZ, 0xc0, !PT ;  /* 0x000000ff14147812 */ /* 0x000fe400078ec0ff */
[----:B------:R-:W-:Y:S02]  /*f660*/  PRMT R41, R0, 0x7604, R21 ;  /* 0x0000760400297816 */ /* 0x000fe40000000015 */
[----:B------:R-:W-:Y:S02]  /*f670*/  LOP3.LUT R5, R5, R182, RZ, 0x3c, !PT ;  /* 0x000000b605057212 */ /* 0x000fe400078e3cff */
[----:B------:R-:W-:-:S02]  /*f680*/  LOP3.LUT R4, R4, 0xffffe000, RZ, 0xc0, !PT ;  /* 0xffffe00004047812 */ /* 0x000fc400078ec0ff */
[----:B------:R-:W-:Y:S02]  /*f690*/  SHF.R.U32.HI R0, RZ, 0x8, R9 ;  /* 0x00000008ff007819 */ /* 0x000fe40000011609 */
[----:B------:R-:W-:Y:S02]  /*f6a0*/  LOP3.LUT R7, R29, 0xff, RZ, 0xc0, !PT ;  /* 0x000000ff1d077812 */ /* 0x000fe400078ec0ff */
[----:B------:R-:W-:Y:S02]  /*f6b0*/  LOP3.LUT R6, R6, 0xff, RZ, 0xc0, !PT ;  /* 0x000000ff06067812 */ /* 0x000fe400078ec0ff */
[----:B------:R-:W-:Y:S02]  /*f6c0*/  PRMT R45, R20, 0x7604, R25 ;  /* 0x00007604142d7816 */ /* 0x000fe40000000019 */
[----:B------:R-:W-:Y:S02]  /*f6d0*/  IADD3 R21, R5, R183, R4 ;  /* 0x000000b705157210 */ /* 0x000fe40007ffe004 */
[----:B------:R-:W-:-:S02]  /*f6e0*/  LOP3.LUT R25, R9, 0xff, RZ, 0xc0, !PT ;  /* 0x000000ff09197812 */ /* 0x000fc400078ec0ff */
[----:B------:R-:W-:Y:S02]  /*f6f0*/  SHF.R.U32.HI R24, RZ, 0x8, R11 ;  /* 0x00000008ff187819 */ /* 0x000fe4000001160b */
[----:B------:R-:W-:Y:S02]  /*f700*/  LOP3.LUT R0, R0, 0xff, RZ, 0xc0, !PT ;  /* 0x000000ff00007812 */ /* 0x000fe400078ec0ff */
[----:B------:R-:W-:Y:S02]  /*f710*/  SHF.R.U32.HI R20, RZ, 0x8, R10 ;  /* 0x00000008ff147819 */ /* 0x000fe4000001160a */
[----:B------:R-:W-:Y:S02]  /*f720*/  PRMT R36, R6, 0x7604, R7 ;  /* 0x0000760406247816 */ /* 0x000fe40000000007 */
[----:B------:R-:W-:Y:S02]  /*f730*/  SHF.R.U32.HI R6, RZ, 0x8, R30 ;  /* 0x00000008ff067819 */ /* 0x000fe4000001161e */
[----:B------:R-:W-:-:S02]  /*f740*/  LOP3.LUT R27, R10, 0xff, RZ, 0xc0, !PT ;  /* 0x000000ff0a1b7812 */ /* 0x000fc400078ec0ff */
[----:B------:R-:W-:Y:S02]  /*f750*/  LOP3.LUT R24, R24, 0xff, RZ, 0xc0, !PT ;  /* 0x000000ff18187812 */ /* 0x000fe400078ec0ff */
[----:B------:R-:W-:Y:S01]  /*f760*/  PRMT R49, R0, 0x7604, R25 ;  /* 0x0000760400317816 */ /* 0x000fe20000000019 */
[----:B------:R-:W-:Y:S01]  /*f770*/  IMAD.IADD R0, R16, 0x1, R21 ;  /* 0x0000000110007824 */ /* 0x000fe200078e0215 */
[----:B------:R-:W-:Y:S02]  /*f780*/  LOP3.LUT R20, R20, 0xff, RZ, 0xc0, !PT ;  /* 0x000000ff14147812 */ /* 0x000fe400078ec0ff */
[----:B------:R-:W-:Y:S02]  /*f790*/  LOP3.LUT R43, R11, 0xff, RZ, 0xc0, !PT ;  /* 0x000000ff0b2b7812 */ /* 0x000fe400078ec0ff */
[----:B------:R-:W-:Y:S02]  /*f7a0*/  LOP3.LUT R7, R30, 0xff, RZ, 0xc0, !PT ;  /* 0x000000ff1e077812 */ /* 0x000fe400078ec0ff */
[----:B------:R-:W-:-:S02]  /*f7b0*/  LOP3.LUT R6, R6, 0xff, RZ, 0xc0, !PT ;  /* 0x000000ff06067812 */ /* 0x000fc400078ec0ff */
[----:B------:R-:W-:Y:S02]  /*f7c0*/  PRMT R51, R20, 0x7604, R27 ;  /* 0x0000760414337816 */ /* 0x000fe4000000001b */
[----:B------:R-:W-:Y:S02]  /*f7d0*/  PRMT R53, R24, 0x7604, R43 ;  /* 0x0000760418357816 */ /* 0x000fe4000000002b */
[----:B------:R-:W0:Y:S01]  /*f7e0*/  LDS.128 R24, [R0+0x10400] ;  /* 0x0104000000187984 */ /* 0x000e220000000c00 */
[----:B------:R-:W-:Y:S02]  /*f7f0*/  PRMT R39, R6, 0x7604, R7 ;  /* 0x0000760406277816 */ /* 0x000fe40000000007 */
[----:B------:R-:W-:Y:S01]  /*f800*/  SHF.R.U32.HI R21, RZ, 0x10, R29 ;  /* 0x00000010ff157819 */ /* 0x000fe2000001161d */
[----:B------:R-:W1:Y:S01]  /*f810*/  LDS.128 R4, [R216+0x10400] ;  /* 0x01040000d8047984 */ /* 0x000e620000000c00 */
[----:B------:R-:W-:Y:S02]  /*f820*/  SHF.R.U32.HI R20, RZ, 0x10, R28 ;  /* 0x00000010ff147819 */ /* 0x000fe4000001161c */
[----:B------:R-:W-:-:S02]  /*f830*/  LOP3.LUT R21, R21, 0xff, RZ, 0xc0, !PT ;  /* 0x000000ff15157812 */ /* 0x000fc400078ec0ff */
[----:B------:R-:W-:Y:S02]  /*f840*/  SHF.R.U32.HI R38, RZ, 0x10, R30 ;  /* 0x00000010ff267819 */ /* 0x000fe4000001161e */
[----:B------:R-:W-:Y:S02]  /*f850*/  PRMT R21, R21, 0x7054, R36 ;  /* 0x0000705415157816 */ /* 0x000fe40000000024 */
[----:B------:R-:W-:Y:S02]  /*f860*/  SHF.R.U32.HI R36, RZ, 0x10, R9 ;  /* 0x00000010ff247819 */ /* 0x000fe40000011609 */
[----:B------:R-:W-:Y:S02]  /*f870*/  LOP3.LUT R20, R20, 0xff, RZ, 0xc0, !PT ;  /* 0x000000ff14147812 */ /* 0x000fe400078ec0ff */
[----:B------:R-:W-:Y:S02]  /*f880*/  LOP3.LUT R38, R38, 0xff, RZ, 0xc0, !PT ;  /* 0x000000ff26267812 */ /* 0x000fe400078ec0ff */
[----:B------:R-:W-:-:S02]  /*f890*/  LOP3.LUT R36, R36, 0xff, RZ, 0xc0, !PT ;  /* 0x000000ff24247812 */ /* 0x000fc400078ec0ff */
[----:B------:R-:W-:Y:S02]  /*f8a0*/  PRMT R37, R20, 0x7054, R37 ;  /* 0x0000705414257816 */ /* 0x000fe40000000025 */
[----:B------:R-:W-:Y:S02]  /*f8b0*/  SHF.R.U32.HI R40, RZ, 0x10, R31 ;  /* 0x00000010ff287819 */ /* 0x000fe4000001161f */
[----:B------:R-:W-:Y:S02]  /*f8c0*/  PRMT R39, R38, 0x7054, R39 ;  /* 0x0000705426277816 */ /* 0x000fe40000000027 */
[----:B------:R-:W-:Y:S02]  /*f8d0*/  SHF.R.U32.HI R20, RZ, 0x10, R8 ;  /* 0x00000010ff147819 */ /* 0x000fe40000011608 */
[----:B------:R-:W-:Y:S02]  /*f8e0*/  SHF.R.U32.HI R38, RZ, 0x10, R10 ;  /* 0x00000010ff267819 */ /* 0x000fe4000001160a */
[----:B------:R-:W-:-:S02]  /*f8f0*/  PRMT R49, R36, 0x7054, R49 ;  /* 0x0000705424317816 */ /* 0x000fc40000000031 */
[----:B------:R-:W-:Y:S02]  /*f900*/  LOP3.LUT R40, R40, 0xff, RZ, 0xc0, !PT ;  /* 0x000000ff28287812 */ /* 0x000fe400078ec0ff */
[----:B------:R-:W-:Y:S02]  /*f910*/  LOP3.LUT R20, R20, 0xff, RZ, 0xc0, !PT ;  /* 0x000000ff14147812 */ /* 0x000fe400078ec0ff */
[----:B------:R-:W-:Y:S02]  /*f920*/  LOP3.LUT R38, R38, 0xff, RZ, 0xc0, !PT ;  /* 0x000000ff26267812 */ /* 0x000fe400078ec0ff */
[----:B------:R-:W-:Y:S02]  /*f930*/  LOP3.LUT R49, R49, 0xff000000, R9, 0xf8, !PT ;  /* 0xff00000031317812 */ /* 0x000fe400078ef809 */
[----:B------:R-:W-:Y:S02]  /*f940*/  PRMT R43, R40, 0x7054, R41 ;  /* 0x00007054282b7816 */ /* 0x000fe40000000029 */
[----:B------:R-:W-:-:S02]  /*f950*/  PRMT R47, R20, 0x7054, R45 ;  /* 0x00007054142f7816 */ /* 0x000fc4000000002d */
        /* <DEDUP_REMOVED lines=10> */
[-C--:B-1----:R-:W-:Y:S02]  /*fa00*/  F2FP.F16.E4M3.UNPACK_B R10, R5.reuse ;  /* 0x00000005ff0a723e */ /* 0x082fe400020006ff */
[----:B------:R-:W-:Y:S01]  /*fa10*/  F2FP.F16.E4M3.UNPACK_B R21, R5.H1 ;  /* 0x00000005ff15723e */ /* 0x000fe200030006ff */
[----:B------:R-:W-:Y:S01]  /*fa20*/  HADD2.F32 R5, -RZ, R36.H0_H0 ;  /* 0x20000024ff057230 */ /* 0x000fe20000004100 */
[----:B------:R-:W-:Y:S01]  /*fa30*/  LOP3.LUT R40, R40, 0xff, RZ, 0xc0, !PT ;  /* 0x000000ff28287812 */ /* 0x000fe200078ec0ff */
[----:B------:R-:W-:Y:S01]  /*fa40*/  HADD2.F32 R46, -RZ, R42.H0_H0 ;  /* 0x2000002aff2e7230 */ /* 0x000fe20000004100 */
[----:B------:R-:W-:Y:S01]  /*fa50*/  LOP3.LUT R20, R39, 0xff000000, R30, 0xf8, !PT ;  /* 0xff00000027147812 */ /* 0x000fe200078ef81e */
[----:B------:R-:W-:Y:S01]  /*fa60*/  HADD2.F32 R9, -RZ, R10.H0_H0 ;  /* 0x2000000aff097230 */ /* 0x000fe20000004100 */
[----:B------:R-:W-:Y:S01]  /*fa70*/  LOP3.LUT R45, R43, 0xff000000, R31, 0xf8, !PT ;  /* 0xff0000002b2d7812 */ /* 0x000fe200078ef81f */
[----:B------:R-:W-:Y:S01]  /*fa80*/  HADD2.F32 R36, -RZ, R36.H1_H1 ;  /* 0x30000024ff247230 */ /* 0x000fe20000004100 */
[-C--:B------:R-:W-:Y:S01]  /*fa90*/  F2FP.F16.E4M3.UNPACK_B R38, R27.reuse ;  /* 0x0000001bff26723e */ /* 0x080fe200020006ff */
[----:B------:R-:W-:Y:S01]  /*faa0*/  HADD2.F32 R43, -RZ, R42.H1_H1 ;  /* 0x3000002aff2b7230 */ /* 0x000fe20000004100 */
[----:B------:R-:W-:-:S02]  /*fab0*/  F2FP.F16.E4M3.UNPACK_B R39, R27.H1 ;  /* 0x0000001bff27723e */ /* 0x000fc400030006ff */
[----:B------:R-:W-:Y:S01]  /*fac0*/  PRMT R53, R40, 0x7054, R53 ;  /* 0x0000705428357816 */ /* 0x000fe20000000035 */
[C---:B------:R-:W-:Y:S01]  /*fad0*/  FMUL.FTZ R55, R36.reuse, R51 ;  /* 0x0000003324377220 */ /* 0x040fe20000410000 */
[-C--:B------:R-:W-:Y:S01]  /*fae0*/  F2FP.F16.E4M3.UNPACK_B R27, R24.reuse ;  /* 0x00000018ff1b723e */ /* 0x080fe200020006ff */
[----:B------:R-:W-:Y:S01]  /*faf0*/  FMUL.FTZ R36, R36, R43 ;  /* 0x0000002b24247220 */ /* 0x000fe20000410000 */
[----:B------:R-:W-:Y:S01]  /*fb00*/  F2FP.F16.E4M3.UNPACK_B R31, R24.H1 ;  /* 0x00000018ff1f723e */ /* 0x000fe200030006ff */
[----:B------:R-:W-:Y:S01]  /*fb10*/  FMUL.FTZ R24, R5, R50 ;  /* 0x0000003205187220 */ /* 0x000fe20000410000 */
[----:B------:R-:W-:Y:S02]  /*fb20*/  LOP3.LUT R40, R37, 0xff000000, R28, 0xf8, !PT ;  /* 0xff00000025287812 */ /* 0x000fe400078ef81c */
[----:B------:R-:W-:Y:S01]  /*fb30*/  F2FP.F16.E4M3.UNPACK_B R37, R25.H1 ;  /* 0x00000019ff25723e */ /* 0x000fe200030006ff */
[-C--:B------:R-:W-:Y:S01]  /*fb40*/  FMUL.FTZ R25, R5, R46.reuse ;  /* 0x0000002e05197220 */ /* 0x080fe20000410000 */
[----:B------:R-:W-:Y:S01]  /*fb50*/  F2FP.F16.E4M3.UNPACK_B R49, R49.H1 ;  /* 0x00000031ff31723e */ /* 0x000fe200030006ff */
[----:B------:R-:W-:Y:S01]  /*fb60*/  FFMA.FTZ R5, R9, R46, -R24 ;  /* 0x0000002e09057223 */ /* 0x000fe20000010818 */
[----:B------:R-:W-:Y:S01]  /*fb70*/  F2FP.F16.E4M3.UNPACK_B R41, R41.H1 ;  /* 0x00000029ff29723e */ /* 0x000fe200030006ff */
[----:B------:R-:W-:-:S02]  /*fb80*/  HADD2.F32 R24, -RZ, R10.H1_H1 ;  /* 0x3000000aff187230 */ /* 0x000fc40000004100 */
[----:B------:R-:W-:Y:S01]  /*fb90*/  FFMA.FTZ R9, R9, R50, R25 ;  /* 0x0000003209097223 */ /* 0x000fe20000010019 */
[----:B------:R-:W-:Y:S01]  /*fba0*/  HADD2.F32 R46, -RZ, R49.H0_H0 ;  /* 0x20000031ff2e7230 */ /* 0x000fe20000004100 */
[----:B------:R-:W-:Y:S01]  /*fbb0*/  LOP3.LUT R53, R53, 0xff000000, R11, 0xf8, !PT ;  /* 0xff00000035357812 */ /* 0x000fe200078ef80b */
[----:B------:R-:W-:Y:S01]  /*fbc0*/  HADD2.F32 R10, -RZ, R37.H0_H0 ;  /* 0x20000025ff0a7230 */ /* 0x000fe20000004100 */
[-C--:B------:R-:W-:Y:S01]  /*fbd0*/  F2FP.F16.E4M3.UNPACK_B R29, R7.reuse ;  /* 0x00000007ff1d723e */ /* 0x080fe200020006ff */
[----:B------:R-:W-:Y:S01]  /*fbe0*/  HADD2.F32 R42, -RZ, R41.H0_H0 ;  /* 0x20000029ff2a7230 */ /* 0x000fe20000004100 */
[----:B------:R-:W-:Y:S01]  /*fbf0*/  F2FP.F16.E4M3.UNPACK_B R30, R7.H1 ;  /* 0x00000007ff1e723e */ /* 0x000fe200030006ff */
[----:B------:R-:W-:Y:S02]  /*fc00*/  HADD2.F32 R25, -RZ, R21.H0_H0 ;  /* 0x20000015ff197230 */ /* 0x000fe40000004100 */
[----:B------:R-:W-:Y:S01]  /*fc10*/  FMUL.FTZ R48, R10, R46 ;  /* 0x0000002e0a307220 */ /* 0x000fe20000410000 */
[----:B------:R-:W-:-:S02]  /*fc20*/  HADD2.F32 R37, -RZ, R37.H1_H1 ;  /* 0x30000025ff257230 */ /* 0x000fc40000004100 */
        /* <DEDUP_REMOVED lines=37> */
[-C--:B------:R-:W-:Y:S01]  /*fe80*/  F2FP.F16.E4M3.UNPACK_B R37, R47.reuse.H1 ;  /* 0x0000002fff25723e */ /* 0x080fe200030006ff */
[----:B------:R-:W-:Y:S01]  /*fe90*/  FMUL.FTZ R25, R25, R36 ;  /* 0x0000002419197220 */ /* 0x000fe20000410000 */
[----:B------:R-:W-:Y:S01]  /*fea0*/  F2FP.F16.E4M3.UNPACK_B R29, R40.H1 ;  /* 0x00000028ff1d723e */ /* 0x000fe200030006ff */
[C---:B------:R-:W-:Y:S01]  /*feb0*/  FFMA.FTZ R59, R21.reuse, R36, -R38 ;  /* 0x00000024153b7223 */ /* 0x040fe20000010826 */
[----:B------:R-:W-:Y:S01]  /*fec0*/  F2FP.F16.E4M3.UNPACK_B R11, R4.H1 ;  /* 0x00000004ff0b723e */ /* 0x000fe200030006ff */
[----:B------:R-:W-:Y:S01]  /*fed0*/  FFMA.FTZ R60, R21, R42, R25 ;  /* 0x0000002a153c7223 */ /* 0x000fe20000010019 */
[----:B------:R-:W-:Y:S01]  /*fee0*/  HADD2.F32 R53, -RZ, R53.H1_H1 ;  /* 0x30000035ff357230 */ /* 0x000fe20000004100 */
[----:B------:R-:W-:Y:S01]  /*fef0*/  F2FP.F16.E4M3.UNPACK_B R47, R47 ;  /* 0x0000002fff2f723e */ /* 0x000fe200020006ff */
[----:B------:R-:W-:Y:S01]  /*ff00*/  HADD2.F32 R39, -RZ, R39.H1_H1 ;  /* 0x30000027ff277230 */ /* 0x000fe20000004100 */
[----:B------:R-:W-:Y:S01]  /*ff10*/  F2FP.F16.E4M3.UNPACK_B R7, R4 ;  /* 0x00000004ff07723e */ /* 0x000fe200020006ff */
[----:B------:R-:W-:Y:S01]  /*ff20*/  HADD2.F32 R38, -RZ, R37.H0_H0 ;  /* 0x20000025ff267230 */ /* 0x000fe20000004100 */
[----:B------:R-:W-:Y:S01]  /*ff30*/  F2FP.F16.E4M3.UNPACK_B R40, R40 ;  /* 0x00000028ff28723e */ /* 0x000fe200020006ff */
[----:B------:R-:W-:-:S02]  /*ff40*/  HADD2.F32 R25, -RZ, R31.H0_H0 ;  /* 0x2000001fff197230 */ /* 0x000fc40000004100 */
[----:B------:R-:W-:Y:S01]  /*ff50*/  FMUL.FTZ R41, R39, R53 ;  /* 0x0000003527297220 */ /* 0x000fe20000410000 */
[----:B------:R-:W-:Y:S01]  /*ff60*/  HADD2.F32 R36, -RZ, R29.H0_H0 ;  /* 0x2000001dff247230 */ /* 0x000fe20000004100 */
[----:B------:R-:W-:Y:S01]  /*ff70*/  F2FP.F16.E4M3.UNPACK_B R4, R6 ;  /* 0x00000006ff04723e */ /* 0x000fe200020006ff */
[----:B------:R-:W-:Y:S02]  /*ff80*/  HADD2.F32 R45, -RZ, R45.H1_H1 ;  /* 0x3000002dff2d7230 */ /* 0x000fe40000004100 */
[C---:B------:R-:W-:Y:S01]  /*ff90*/  FMUL.FTZ R42, R25.reuse, R38 ;  /* 0x00000026192a7220 */ /* 0x040fe20000410000 */
[----:B------:R-:W-:Y:S02]  /*ffa0*/  HADD2.F32 R30, -RZ, R30.H1_H1 ;  /* 0x3000001eff1e7230 */ /* 0x000fe40000004100 */
[----:B------:R-:W-:Y:S01]  /*ffb0*/  FMUL.FTZ R25, R25, R36 ;  /* 0x0000002419197220 */ /* 0x000fe20000410000 */
[----:B------:R-:W-:Y:S02]  /*ffc0*/  HADD2.F32 R21, -RZ, R11.H0_H0 ;  /* 0x2000000bff157230 */ /* 0x000fe40000004100 */
[----:B------:R-:W-:Y:S01]  /*ffd0*/  FMUL.FTZ R46, R39, R45 ;  /* 0x0000002d272e7220 */ /* 0x000fe20000410000 */
[----:B------:R-:W-:-:S02]  /*ffe0*/  HADD2.F32 R31, -RZ, R31.H1_H1 ;  /* 0x3000001fff1f7230 */ /* 0x000fc40000004100 */
[C---:B------:R-:W-:Y:S01]  /*fff0*/  FFMA.FTZ R62, R30.reuse, R45, -R41 ;  /* 0x0000002d1e3e7223 */ /* 0x040fe20000010829 */
[----:B------:R-:W-:Y:S02]  /*10000*/  HADD2.F32 R11, -RZ, R11.H1_H1 ;  /* 0x3000000bff0b7230 */ /* 0x000fe40000004100 */
[C---:B------:R-:W-:Y:S01]  /*10010*/  FFMA.FTZ R41, R21.reuse, R38, R25 ;  /* 0x0000002615297223 */ /* 0x040fe20000010019 */
[----:B------:R-:W-:Y:S01]  /*10020*/  FFMA.FTZ R53, R30, R53, R46 ;  /* 0x000000351e357223 */ /* 0x000fe2000001002e */
[----:B------:R-:W-:Y:S02]  /*10030*/  HADD2.F32 R38, -RZ, R37.H1_H1 ;  /* 0x30000025ff267230 */ /* 0x000fe40000004100 */
[----:B------:R-:W-:Y:S01]  /*10040*/  FFMA.FTZ R39, R21, R36, -R42 ;  /* 0x0000002415277223 */ /* 0x000fe2000001082a */
[----:B------:R-:W-:Y:S01]  /*10050*/  HADD2.F32 R30, -RZ, R29.H1_H1 ;  /* 0x3000001dff1e7230 */ /* 0x000fe20000004100 */
[----:B------:R-:W-:Y:S01]  /*10060*/  F2FP.F16.E4M3.UNPACK_B R28, R6.H1 ;  /* 0x00000006ff1c723e */ /* 0x000fe200030006ff */
[----:B------:R-:W-:-:S02]  /*10070*/  HADD2.F32 R36, -RZ, R47.H0_H0 ;  /* 0x2000002fff247230 */ /* 0x000fc40000004100 */
[C---:B------:R-:W-:Y:S01]  /*10080*/  FMUL.FTZ R42, R31.reuse, R38 ;  /* 0x000000261f2a7220 */ /* 0x040fe20000410000 */
[--C-:B------:R-:W-:Y:S02]  /*10090*/  HADD2.F32 R21, -RZ, R27.reuse.H0_H0 ;  /* 0x2000001bff157230 */ /* 0x100fe40000004100 */
[-C--:B------:R-:W-:Y:S01]  /*100a0*/  FMUL.FTZ R31, R31, R30.reuse ;  /* 0x0000001e1f1f7220 */ /* 0x080fe20000410000 */
[----:B------:R-:W-:Y:S02]  /*100b0*/  HADD2.F32 R27, -RZ, R27.H1_H1 ;  /* 0x3000001bff1b7230 */ /* 0x000fe40000004100 */
[C---:B------:R-:W-:Y:S01]  /*100c0*/  FFMA.FTZ R48, R11.reuse, R30, -R42 ;  /* 0x0000001e0b307223 */ /* 0x040fe2000001082a */
[----:B------:R-:W-:Y:S02]  /*100d0*/  HADD2.F32 R30, -RZ, R40.H0_H0 ;  /* 0x20000028ff1e7230 */ /* 0x000fe40000004100 */
[----:B------:R-:W-:Y:S01]  /*100e0*/  FFMA.FTZ R50, R11, R38, R31 ;  /* 0x000000260b327223 */ /* 0x000fe2000001001f */
[----:B------:R-:W-:-:S02]  /*100f0*/  HADD2.F32 R11, -RZ, R7.H0_H0 ;  /* 0x20000007ff0b7230 */ /* 0x000fc40000004100 */
[C---:B------:R-:W-:Y:S01]  /*10100*/  FMUL.FTZ R42, R21.reuse, R36 ;  /* 0x00000024152a7220 */ /* 0x040fe20000410000 */
[----:B------:R-:W-:Y:S01]  /*10110*/  HADD2.F32 R38, -RZ, R47.H1_H1 ;  /* 0x3000002fff267230 */ /* 0x000fe20000004100 */
[----:B------:R-:W-:Y:S01]  /*10120*/  F2FP.F16.E4M3.UNPACK_B R6, R26 ;  /* 0x0000001aff06723e */ /* 0x000fe200020006ff */
[----:B------:R-:W-:Y:S02]  /*10130*/  HADD2.F32 R40, -RZ, R40.H1_H1 ;  /* 0x30000028ff287230 */ /* 0x000fe40000004100 */
        /* <DEDUP_REMOVED lines=63> */
.L_x_1685:
[----:B------:R-:W-:Y:S05]  /*10530*/  BSYNC B1 ;  /* 0x0000000000017941 */ /* 0x000fea0003800000 */
.L_x_1684:
[----:B------:R-:W-:Y:S05]  /*10540*/  @P2 BRA `(.L_x_1666) ;  /* 0x0000000c00d82947 */ /* 0x000fea0003800000 */
[----:B--23-5:R-:W-:Y:S02]  /*10550*/  SHF.R.U32.HI R4, RZ, 0x8, R32 ;  /* 0x00000008ff047819 */ /* 0x02cfe40000011620 */
        /* <DEDUP_REMOVED lines=20> */
[----:B------:R-:W-:Y:S02]  /*106a0*/  LOP3.LUT R7, R12, 0xff, RZ, 0xc0, !PT ;  /* 0x000000ff0c077812 */ /* 0x000fe400078ec0ff */
[----:B------:R-:W-:Y:S02]  /*106b0*/  LOP3.LUT R8, R8, 0xff, RZ, 0xc0, !PT ;  /* 0x000000ff08087812 */ /* 0x000fe400078ec0ff */
[----:B------:R-:W-:Y:S02]  /*106c0*/  IADD3 R3, R3, R183, R0 ;  /* 0x000000b703037210 */ /* 0x000fe40007ffe000 */
[----:B------:R-:W-:Y:S02]  /*106d0*/  PRMT R29, R8, 0x7604, R7 ;  /* 0x00007604081d7816 */ /* 0x000fe40000000007 */
[----:B------:R-:W-:Y:S01]  /*106e0*/  SHF.R.U32.HI R6, RZ, 0x8, R35 ;  /* 0x00000008ff067819 */ /* 0x000fe20000011623 */
[----:B------:R-:W-:Y:S01]  /*106f0*/  IMAD.IADD R0, R16, 0x1, R3 ;  /* 0x0000000110007824 */ /* 0x000fe200078e0203 */
[----:B------:R-:W-:-:S02]  /*10700*/  SHF.R.U32.HI R8, RZ, 0x8, R13 ;  /* 0x00000008ff087819 */ /* 0x000fc4000001160d */
[----:B------:R-:W-:Y:S02]  /*10710*/  LOP3.LUT R5, R35, 0xff, RZ, 0xc0, !PT ;  /* 0x000000ff23057812 */ /* 0x000fe400078ec0ff */
[----:B------:R-:W-:Y:S02]  /*10720*/  LOP3.LUT R6, R6, 0xff, RZ, 0xc0, !PT ;  /* 0x000000ff06067812 */ /* 0x000fe400078ec0ff */
[----:B------:R-:W-:Y:S02]  /*10730*/  LOP3.LUT R3, R8, 0xff, RZ, 0xc0, !PT ;  /* 0x000000ff08037812 */ /* 0x000fe400078ec0ff */
[----:B------:R-:W0:Y:S01]  /*10740*/  LDS.128 R8, [R0+0x10400] ;  /* 0x0104000000087984 */ /* 0x000e220000000c00 */
[----:B------:R-:W-:Y:S02]  /*10750*/  PRMT R24, R6, 0x7604, R5 ;  /* 0x0000760406187816 */ /* 0x000fe40000000005 */
[----:B------:R-:W-:Y:S01]  /*10760*/  SHF.R.U32.HI R31, RZ, 0x8, R15 ;  /* 0x00000008ff1f7819 */ /* 0x000fe2000001160f */
[----:B------:R-:W2:Y:S01]  /*10770*/  LDS.128 R4, [R215+0x10400] ;  /* 0x01040000d7047984 */ /* 0x000ea20000000c00 */
[----:B------:R-:W-:-:S02]  /*10780*/  LOP3.LUT R30, R15, 0xff, RZ, 0xc0, !PT ;  /* 0x000000ff0f1e7812 */ /* 0x000fc400078ec0ff */
[----:B------:R-:W-:Y:S02]  /*10790*/  LOP3.LUT R31, R31, 0xff, RZ, 0xc0, !PT ;  /* 0x000000ff1f1f7812 */ /* 0x000fe400078ec0ff */
[----:B------:R-:W-:Y:S02]  /*107a0*/  LOP3.LUT R26, R13, 0xff, RZ, 0xc0, !PT ;  /* 0x000000ff0d1a7812 */ /* 0x000fe400078ec0ff */
[----:B------:R-:W-:Y:S02]  /*107b0*/  SHF.R.U32.HI R28, RZ, 0x8, R14 ;  /* 0x00000008ff1c7819 */ /* 0x000fe4000001160e */
[----:B------:R-:W-:Y:S02]  /*107c0*/  PRMT R30, R31, 0x7604, R30 ;  /* 0x000076041f1e7816 */ /* 0x000fe4000000001e */
[----:B------:R-:W-:Y:S02]  /*107d0*/  PRMT R26, R3, 0x7604, R26 ;  /* 0x00007604031a7816 */ /* 0x000fe4000000001a */
[----:B------:R-:W-:-:S02]  /*107e0*/  SHF.R.U32.HI R31, RZ, 0x10, R13 ;  /* 0x00000010ff1f7819 */ /* 0x000fc4000001160d */
[----:B------:R-:W-:Y:S02]  /*107f0*/  LOP3.LUT R27, R14, 0xff, RZ, 0xc0, !PT ;  /* 0x000000ff0e1b7812 */ /* 0x000fe400078ec0ff */
[----:B------:R-:W-:Y:S01]  /*10800*/  LOP3.LUT R28, R28, 0xff, RZ, 0xc0, !PT ;  /* 0x000000ff1c1c7812 */ /* 0x000fe200078ec0ff */
[----:B------:R-:W-:Y:S01]  /*10810*/  IMAD.U32 R31, R31, 0x10000, RZ ;  /* 0x000100001f1f7824 */ /* 0x000fe200078e00ff */
[----:B------:R-:W-:Y:S02]  /*10820*/  SHF.R.U32.HI R3, RZ, 0x10, R33 ;  /* 0x00000010ff037819 */ /* 0x000fe40000011621 */
[----:B-1----:R-:W-:Y:S02]  /*10830*/  SHF.R.U32.HI R39, RZ, 0x10, R15 ;  /* 0x00000010ff277819 */ /* 0x002fe4000001160f */
[----:B------:R-:W-:Y:S01]  /*10840*/  PRMT R37, R28, 0x7604, R27 ;  /* 0x000076041c257816 */ /* 0x000fe2000000001b */
[----:B------:R-:W-:Y:S01]  /*10850*/  IMAD.U32 R3, R3, 0x10000, RZ ;  /* 0x0001000003037824 */ /* 0x000fe200078e00ff */
[----:B------:R-:W-:Y:S01]  /*10860*/  SHF.R.U32.HI R27, RZ, 0x10, R35 ;  /* 0x00000010ff1b7819 */ /* 0x000fe20000011623 */
[----:B------:R-:W-:Y:S01]  /*10870*/  IMAD.U32 R39, R39, 0x10000, RZ ;  /* 0x0001000027277824 */ /* 0x000fe200078e00ff */
[----:B------:R-:W-:-:S02]  /*10880*/  LOP3.LUT R21, R21, 0xff0000, R32, 0xf8, !PT ;  /* 0x00ff000015157812 */ /* 0x000fc400078ef820 */
[----:B------:R-:W-:Y:S01]  /*10890*/  LOP3.LUT R31, R26, 0xff0000, R31, 0xf8, !PT ;  /* 0x00ff00001a1f7812 */ /* 0x000fe200078ef81f */
[----:B------:R-:W-:Y:S01]  /*108a0*/  IMAD.U32 R27, R27, 0x10000, RZ ;  /* 0x000100001b1b7824 */ /* 0x000fe200078e00ff */
        /* <DEDUP_REMOVED lines=11> */
[----:B0-----:R-:W-:Y:S02]  /*10960*/  F2FP.F16.E4M3.UNPACK_B R24, R9 ;  /* 0x00000009ff18723e */ /* 0x001fe400020006ff */
[----:B------:R-:W-:Y:S01]  /*10970*/  LOP3.LUT R20, R25, 0xff000000, R34, 0xf8, !PT ;  /* 0xff00000019147812 */ /* 0x000fe200078ef822 */
[--C-:B------:R-:W-:Y:S01]  /*10980*/  HADD2.F32 R38, -RZ, R37.reuse.H0_H0 ;  /* 0x20000025ff267230 */ /* 0x100fe20000004100 */
[----:B------:R-:W-:Y:S01]  /*10990*/  F2FP.F16.E4M3.UNPACK_B R31, R32 ;  /* 0x00000020ff1f723e */ /* 0x000fe200020006ff */
[----:B------:R-:W-:Y:S01]  /*109a0*/  HADD2.F32 R37, -RZ, R37.H1_H1 ;  /* 0x30000025ff257230 */ /* 0x000fe20000004100 */
[----:B------:R-:W-:Y:S02]  /*109b0*/  LOP3.LUT R34, R27, 0xff000000, R35, 0xf8, !PT ;  /* 0xff0000001b227812 */ /* 0x000fe400078ef823 */
[----:B------:R-:W-:Y:S01]  /*109c0*/  LOP3.LUT R35, R29, 0xff000000, R12, 0xf8, !PT ;  /* 0xff0000001d237812 */ /* 0x000fe200078ef80c */
[--C-:B------:R-:W-:Y:S01]  /*109d0*/  HADD2.F32 R33, -RZ, R31.reuse.H0_H0 ;  /* 0x2000001fff217230 */ /* 0x100fe20000004100 */
[-C--:B--2---:R-:W-:Y:S01]  /*109e0*/  F2FP.F16.E4M3.UNPACK_B R12, R5.reuse ;  /* 0x00000005ff0c723e */ /* 0x084fe200020006ff */
[----:B------:R-:W-:Y:S01]  /*109f0*/  HADD2.F32 R31, -RZ, R31.H1_H1 ;  /* 0x3000001fff1f7230 */ /* 0x000fe20000004100 */
[----:B------:R-:W-:Y:S01]  /*10a00*/  F2FP.F16.E4M3.UNPACK_B R13, R5.H1 ;  /* 0x00000005ff0d723e */ /* 0x000fe200030006ff */
[--C-:B------:R-:W-:Y:S01]  /*10a10*/  HADD2.F32 R5, -RZ, R24.reuse.H0_H0 ;  /* 0x20000018ff057230 */ /* 0x100fe20000004100 */
[-C--:B------:R-:W-:Y:S01]  /*10a20*/  F2FP.F16.E4M3.UNPACK_B R3, R6.reuse ;  /* 0x00000006ff03723e */ /* 0x080fe200020006ff */
[----:B------:R-:W-:Y:S01]  /*10a30*/  HADD2.F32 R24, -RZ, R24.H1_H1 ;  /* 0x30000018ff187230 */ /* 0x000fe20000004100 */
[----:B------:R-:W-:Y:S01]  /*10a40*/  F2FP.F16.E4M3.UNPACK_B R14, R6.H1 ;  /* 0x00000006ff0e723e */ /* 0x000fe200030006ff */
[--C-:B------:R-:W-:Y:S01]  /*10a50*/  HADD2.F32 R6, -RZ, R12.reuse.H0_H0 ;  /* 0x2000000cff067230 */ /* 0x100fe20000004100 */
        /* <DEDUP_REMOVED lines=8> */
[-C--:B------:R-:W-:Y:S01]  /*10ae0*/  F2FP.F16.E4M3.UNPACK_B R26, R10.reuse ;  /* 0x0000000aff1a723e */ /* 0x080fe200020006ff */
[----:B------:R-:W-:Y:S01]  /*10af0*/  HADD2.F32 R12, -RZ, R12.H1_H1 ;  /* 0x3000000cff0c7230 */ /* 0x000fe20000004100 */
[----:B------:R-:W-:Y:S01]  /*10b00*/  F2FP.F16.E4M3.UNPACK_B R27, R10.H1 ;  /* 0x0000000aff1b723e */ /* 0x000fe200030006ff */
[----:B------:R-:W-:-:S02]  /*10b10*/  HADD2.F32 R39, -RZ, R36.H0_H0 ;  /* 0x20000024ff277230 */ /* 0x000fc40000004100 */
[C---:B------:R-:W-:Y:S01]  /*10b20*/  FMUL.FTZ R43, R24.reuse, R37 ;  /* 0x00000025182b7220 */ /* 0x040fe20000410000 */
[----:B------:R-:W-:Y:S02]  /*10b30*/  HADD2.F32 R10, -RZ, R25.H0_H0 ;  /* 0x20000019ff0a7230 */ /* 0x000fe40000004100 */
[----:B------:R-:W-:Y:S01]  /*10b40*/  FMUL.FTZ R24, R24, R31 ;  /* 0x0000001f18187220 */ /* 0x000fe20000410000 */
[----:B------:R-:W-:Y:S01]  /*10b50*/  HADD2.F32 R33, -RZ, R32.H0_H0 ;  /* 0x20000020ff217230 */ /* 0x000fe20000004100 */
[----:B------:R-:W-:Y:S01]  /*10b60*/  F2FP.F16.E4M3.UNPACK_B R28, R11 ;  /* 0x0000000bff1c723e */ /* 0x000fe200020006ff */
[----:B------:R-:W-:Y:S02]  /*10b70*/  HADD2.F32 R6, -RZ, R13.H0_H0 ;  /* 0x2000000dff067230 */ /* 0x000fe40000004100 */
[----:B------:R-:W-:Y:S01]  /*10b80*/  FMUL.FTZ R45, R10, R39 ;  /* 0x000000270a2d7220 */ /* 0x000fe20000410000 */
[----:B------:R-:W-:Y:S01]  /*10b90*/  FFMA.FTZ R42, R12, R37, R24 ;  /* 0x000000250c2a7223 */ /* 0x000fe20000010018 */
[----:B------:R-:W-:Y:S01]  /*10ba0*/  FMUL.FTZ R10, R10, R33 ;  /* 0x000000210a0a7220 */ /* 0x000fe20000410000 */
[----:B------:R-:W-:Y:S01]  /*10bb0*/  FFMA.FTZ R38, R12, R31, -R43 ;  /* 0x0000001f0c267223 */ /* 0x000fe2000001082b */
[----:B------:R-:W-:Y:S01]  /*10bc0*/  F2FP.F16.E4M3.UNPACK_B R24, R41 ;  /* 0x00000029ff18723e */ /* 0x000fe200020006ff */
[C---:B------:R-:W-:Y:S01]  /*10bd0*/  FFMA.FTZ R45, R6.reuse, R33, -R45 ;  /* 0x00000021062d7223 */ /* 0x040fe2000001082d */
[-C--:B------:R-:W-:Y:S01]  /*10be0*/  F2FP.F16.E4M3.UNPACK_B R12, R34.reuse ;  /* 0x00000022ff0c723e */ /* 0x080fe200020006ff */
[----:B------:R-:W-:Y:S01]  /*10bf0*/  FFMA.FTZ R39, R6, R39, R10 ;  /* 0x0000002706277223 */ /* 0x000fe2000001000a */
[----:B------:R-:W-:Y:S01]  /*10c00*/  F2FP.F16.E4M3.UNPACK_B R15, R7 ;  /* 0x00000007ff0f723e */ /* 0x000fe200020006ff */
[----:B------:R-:W-:Y:S01]  /*10c10*/  HADD2.F32 R36, -RZ, R36.H1_H1 ;  /* 0x30000024ff247230 */ /* 0x000fe20000004100 */
[----:B------:R-:W-:Y:S01]  /*10c20*/  F2FP.F16.E4M3.UNPACK_B R29, R11.H1 ;  /* 0x0000000bff1d723e */ /* 0x000fe200030006ff */
        /* <DEDUP_REMOVED lines=8> */
[--C-:B------:R-:W-:Y:S02]  /*10cb0*/  HADD2.F32 R31, -RZ, R12.reuse.H0_H0 ;  /* 0x2000000cff1f7230 */ /* 0x100fe40000004100 */
        /* <DEDUP_REMOVED lines=11> */
[----:B------:R-:W-:Y:S01]  /*10d70*/  FFMA.FTZ R37, R6, R31, -R37 ;  /* 0x0000001f06257223 */ /* 0x000fe20000010825 */
[----:B------:R-:W-:Y:S01]  /*10d80*/  HADD2.F32 R15, -RZ, R15.H1_H1 ;  /* 0x3000000fff0f7230 */ /* 0x000fe20000004100 */
[----:B------:R-:W-:Y:S01]  /*10d90*/  F2FP.F16.E4M3.UNPACK_B R11, R8 ;  /* 0x00000008ff0b723e */ /* 0x000fe200020006ff */
[----:B------:R-:W-:-:S02]  /*10da0*/  HADD2.F32 R25, -RZ, R41.H0_H0 ;  /* 0x20000029ff197230 */ /* 0x000fc40000004100 */
[C---:B------:R-:W-:Y:S01]  /*10db0*/  FMUL.FTZ R32, R28.reuse, R24 ;  /* 0x000000181c207220 */ /* 0x040fe20000410000 */
[----:B------:R-:W-:Y:S02]  /*10dc0*/  HADD2.F32 R10, -RZ, R29.H0_H0 ;  /* 0x2000001dff0a7230 */ /* 0x000fe40000004100 */
[-C--:B------:R-:W-:Y:S01]  /*10dd0*/  FMUL.FTZ R31, R28, R12.reuse ;  /* 0x0000000c1c1f7220 */ /* 0x080fe20000410000 */
[--C-:B------:R-:W-:Y:S02]  /*10de0*/  HADD2.F32 R13, -RZ, R34.reuse.H0_H0 ;  /* 0x20000022ff0d7230 */ /* 0x100fe40000004100 */
[C---:B------:R-:W-:Y:S01]  /*10df0*/  FFMA.FTZ R48, R15.reuse, R12, -R32 ;  /* 0x0000000c0f307223 */ /* 0x040fe20000010820 */
[----:B------:R-:W-:Y:S02]  /*10e00*/  HADD2.F32 R6, -RZ, R21.H0_H0 ;  /* 0x20000015ff067230 */ /* 0x000fe40000004100 */
[C---:B------:R-:W-:Y:S01]  /*10e10*/  FMUL.FTZ R33, R10.reuse, R25 ;  /* 0x000000190a217220 */ /* 0x040fe20000410000 */
[----:B------:R-:W-:Y:S01]  /*10e20*/  FFMA.FTZ R50, R15, R24, R31 ;  /* 0x000000180f327223 */ /* 0x000fe2000001001f */
[----:B------:R-:W-:Y:S01]  /*10e30*/  F2FP.F16.E4M3.UNPACK_B R8, R8.H1 ;  /* 0x00000008ff08723e */ /* 0x000fe200030006ff */
[----:B------:R-:W-:Y:S01]  /*10e40*/  FMUL.FTZ R10, R10, R13 ;  /* 0x0000000d0a0a7220 */ /* 0x000fe20000410000 */
[----:B------:R-:W-:Y:S01]  /*10e50*/  F2FP.F16.E4M3.UNPACK_B R15, R35.H1 ;  /* 0x00000023ff0f723e */ /* 0x000fe200030006ff */
[----:B------:R-:W-:Y:S01]  /*10e60*/  HADD2.F32 R34, -RZ, R34.H1_H1 ;  /* 0x30000022ff227230 */ /* 0x000fe20000004100 */
[----:B------:R-:W-:Y:S01]  /*10e70*/  F2FP.F16.E4M3.UNPACK_B R7, R4 ;  /* 0x00000004ff07723e */ /* 0x000fe200020006ff */
[----:B------:R-:W-:Y:S01]  /*10e80*/  HADD2.F32 R24, -RZ, R41.H1_H1 ;  /* 0x30000029ff187230 */ /* 0x000fe20000004100 */
[----:B------:R-:W-:Y:S01]  /*10e90*/  F2FP.F16.E4M3.UNPACK_B R12, R30.H1 ;  /* 0x0000001eff0c723e */ /* 0x000fe200030006ff */
[----:B------:R-:W-:Y:S01]  /*10ea0*/  HADD2.F32 R29, -RZ, R29.H1_H1 ;  /* 0x3000001dff1d7230 */ /* 0x000fe20000004100 */
[----:B------:R-:W-:Y:S01]  /*10eb0*/  F2FP.F16.E4M3.UNPACK_B R4, R4.H1 ;  /* 0x00000004ff04723e */ /* 0x000fe200030006ff */
[----:B------:R-:W-:Y:S01]  /*10ec0*/  FFMA.FTZ R49, R6, R25, R10 ;  /* 0x0000001906317223 */ /* 0x000fe2000001000a */
[----:B------:R-:W-:-:S02]  /*10ed0*/  HADD2.F32 R25, -RZ, R15.H0_H0 ;  /* 0x2000000fff197230 */ /* 0x000fc40000004100 */
[----:B------:R-:W-:Y:S01]  /*10ee0*/  FFMA.FTZ R47, R6, R13, -R33 ;  /* 0x0000000d062f7223 */ /* 0x000fe20000010821 */
[----:B------:R-:W-:Y:S02]  /*10ef0*/  HADD2.F32 R10, -RZ, R8.H0_H0 ;  /* 0x20000008ff0a7230 */ /* 0x000fe40000004100 */
[C---:B------:R-:W-:Y:S01]  /*10f00*/  FMUL.FTZ R28, R29.reuse, R24 ;  /* 0x000000181d1c7220 */ /* 0x040fe20000410000 */
[----:B------:R-:W-:Y:S02]  /*10f10*/  HADD2.F32 R21, -RZ, R21.H1_H1 ;  /* 0x30000015ff157230 */ /* 0x000fe40000004100 */
[----:B------:R-:W-:Y:S01]  /*10f20*/  FMUL.FTZ R31, R29, R34 ;  /* 0x000000221d1f7220 */ /* 0x000fe20000410000 */
[----:B------:R-:W-:Y:S02]  /*10f30*/  HADD2.F32 R13, -RZ, R12.H0_H0 ;  /* 0x2000000cff0d7230 */ /* 0x000fe40000004100 */
[----:B------:R-:W-:Y:S01]  /*10f40*/  FMUL.FTZ R29, R10, R25 ;  /* 0x000000190a1d7220 */ /* 0x000fe20000410000 */
[----:B------:R-:W-:-:S02]  /*10f50*/  HADD2.F32 R6, -RZ, R4.H0_H0 ;  /* 0x20000004ff067230 */ /* 0x000fc40000004100 */
[C---:B------:R-:W-:Y:S01]  /*10f60*/  FFMA.FTZ R52, R21.reuse, R34, -R28 ;  /* 0x0000002215347223 */ /* 0x040fe2000001081c */
[----:B------:R-:W-:Y:S01]  /*10f70*/  FFMA.FTZ R54, R21, R24, R31 ;  /* 0x0000001815367223 */ /* 0x000fe2000001001f */
[-C--:B------:R-:W-:Y:S01]  /*10f80*/  FMUL.FTZ R10, R10, R13.reuse ;  /* 0x0000000d0a0a7220 */ /* 0x080fe20000410000 */
[----:B------:R-:W-:Y:S02]  /*10f90*/  HADD2.F32 R21, -RZ, R15.H1_H1 ;  /* 0x3000000fff157230 */ /* 0x000fe40000004100 */
[C---:B------:R-:W-:Y:S01]  /*10fa0*/  FFMA.FTZ R29, R6.reuse, R13, -R29 ;  /* 0x0000000d061d7223 */ /* 0x040fe2000001081d */
[----:B------:R-:W-:Y:S02]  /*10fb0*/  HADD2.F32 R8, -RZ, R8.H1_H1 ;  /* 0x30000008ff087230 */ /* 0x000fe40000004100 */
[----:B------:R-:W-:Y:S01]  /*10fc0*/  FFMA.FTZ R24, R6, R25, R10 ;  /* 0x0000001906187223 */ /* 0x000fe2000001000a */
[----:B------:R-:W-:Y:S01]  /*10fd0*/  HADD2.F32 R13, -RZ, R12.H1_H1 ;  /* 0x3000000cff0d7230 */ /* 0x000fe20000004100 */
[----:B------:R-:W-:Y:S01]  /*10fe0*/  F2FP.F16.E4M3.UNPACK_B R35, R35 ;  /* 0x00000023ff23723e */ /* 0x000fe200020006ff */
[----:B------:R-:W-:Y:S01]  /*10ff0*/  HADD2.F32 R4, -RZ, R4.H1_H1 ;  /* 0x30000004ff047230 */ /* 0x000fe20000004100 */
[----:B------:R-:W-:Y:S01]  /*11000*/  F2FP.F16.E4M3.UNPACK_B R30, R30 ;  /* 0x0000001eff1e723e */ /* 0x000fe200020006ff */
[C---:B------:R-:W-:Y:S01]  /*11010*/  FMUL.FTZ R25, R8.reuse, R21 ;  /* 0x0000001508197220 */ /* 0x040fe20000410000 */
[-C--:B------:R-:W-:Y:S01]  /*11020*/  FMUL.FTZ R8, R8, R13.reuse ;  /* 0x0000000d08087220 */ /* 0x080fe20000410000 */
[----:B------:R-:W-:Y:S01]  /*11030*/  HADD2.F32 R15, -RZ, R35.H0_H0 ;  /* 0x20000023ff0f7230 */ /* 0x000fe20000004100 */
[----:B------:R-:W-:Y:S01]  /*11040*/  F2FP.F16.E4M3.UNPACK_B R10, R40.H1 ;  /* 0x00000028ff0a723e */ /* 0x000fe200030006ff */
[----:B------:R-:W-:Y:S01]  /*11050*/  FFMA.FTZ R28, R4, R13, -R25 ;  /* 0x0000000d041c7223 */ /* 0x000fe20000010819 */
[----:B------:R-:W-:-:S02]  /*11060*/  HADD2.F32 R6, -RZ, R11.H0_H0 ;  /* 0x2000000bff067230 */ /* 0x000fc40000004100 */
[----:B------:R-:W-:Y:S01]  /*11070*/  FFMA.FTZ R31, R4, R21, R8 ;  /* 0x00000015041f7223 */ /* 0x000fe20000010008 */
[--C-:B------:R-:W-:Y:S01]  /*11080*/  HADD2.F32 R13, -RZ, R30.reuse.H0_H0 ;  /* 0x2000001eff0d7230 */ /* 0x100fe20000004100 */
[----:B------:R-:W-:Y:S01]  /*11090*/  F2FP.F16.E4M3.UNPACK_B R40, R40 ;  /* 0x00000028ff28723e */ /* 0x000fe200020006ff */
[----:B------:R-:W-:Y:S02]  /*110a0*/  HADD2.F32 R8, -RZ, R35.H1_H1 ;  /* 0x30000023ff087230 */ /* 0x000fe40000004100 */
[C---:B------:R-:W-:Y:S01]  /*110b0*/  FMUL.FTZ R21, R6.reuse, R15 ;  /* 0x0000000f06157220 */ /* 0x040fe20000410000 */
[----:B------:R-:W-:Y:S02]  /*110c0*/  HADD2.F32 R11, -RZ, R11.H1_H1 ;  /* 0x3000000bff0b7230 */ /* 0x000fe40000004100 */
[----:B------:R-:W-:Y:S01]  /*110d0*/  FMUL.FTZ R25, R6, R13 ;  /* 0x0000000d06197220 */ /* 0x000fe20000410000 */
[----:B------:R-:W-:Y:S01]  /*110e0*/  HADD2.F32 R4, -RZ, R7.H0_H0 ;  /* 0x20000007ff047230 */ /* 0x000fe20000004100 */
[----:B------:R-:W-:Y:S01]  /*110f0*/  F2FP.SATFINITE.E4M3.F32.PACK_AB_MERGE_C R45, R46, R45, RZ ;  /* 0x0000002d2e2d723e */ /* 0x000fe200048070ff */
[----:B------:R-:W-:-:S02]  /*11100*/  HADD2.F32 R30, -RZ, R30.H1_H1 ;  /* 0x3000001eff1e7230 */ /* 0x000fc40000004100 */
[C---:B------:R-:W-:Y:S01]  /*11110*/  FMUL.FTZ R6, R11.reuse, R8 ;  /* 0x000000080b067220 */ /* 0x040fe20000410000 */
[----:B------:R-:W-:Y:S02]  /*11120*/  HADD2.F32 R7, -RZ, R7.H1_H1 ;  /* 0x30000007ff077230 */ /* 0x000fe40000004100 */
[C---:B------:R-:W-:Y:S01]  /*11130*/  FFMA.FTZ R21, R4.reuse, R13, -R21 ;  /* 0x0000000d04157223 */ /* 0x040fe20000010815 */
        /* <DEDUP_REMOVED lines=9> */
[----:B------:R-:W-:Y:S01]  /*111d0*/  F2FP.SATFINITE.E4M3.F32.PACK_AB_MERGE_C R36, R36, R39, RZ ;  /* 0x000000272424723e */ /* 0x000fe200048070ff */
[----:B------:R-:W-:Y:S02]  /*111e0*/  HADD2.F32 R8, -RZ, R4.H1_H1 ;  /* 0x30000004ff087230 */ /* 0x000fe40000004100 */
[C---:B------:R-:W-:Y:S01]  /*111f0*/  FMUL.FTZ R13, R6.reuse, R11 ;  /* 0x0000000b060d7220 */ /* 0x040fe20000410000 */
[----:B------:R-:W-:Y:S02]  /*11200*/  HADD2.F32 R4, -RZ, R14.H0_H0 ;  /* 0x2000000eff047230 */ /* 0x000fe40000004100 */
[----:B------:R-:W-:Y:S01]  /*11210*/  FMUL.FTZ R15, R6, R7 ;  /* 0x00000007060f7220 */ /* 0x000fe20000410000 */
[----:B------:R-:W-:Y:S01]  /*11220*/  HADD2.F32 R10, -RZ, R10.H1_H1 ;  /* 0x3000000aff0a7230 */ /* 0x000fe20000004100 */
[----:B------:R-:W-:Y:S01]  /*11230*/  F2FP.SATFINITE.E4M3.F32.PACK_AB_MERGE_C R5, R38, R5, R45 ;  /* 0x000000052605723e */ /* 0x000fe2000480702d */
[----:B------:R-:W-:-:S02]  /*11240*/  HADD2.F32 R27, -RZ, R27.H1_H1 ;  /* 0x3000001bff1b7230 */ /* 0x000fc40000004100 */
[----:B------:R-:W-:Y:S01]  /*11250*/  FFMA.FTZ R32, R4, R7, -R13 ;  /* 0x0000000704207223 */ /* 0x000fe2000001080d */
[----:B------:R-:W-:Y:S01]  /*11260*/  HADD2.F32 R14, -RZ, R14.H1_H1 ;  /* 0x3000000eff0e7230 */ /* 0x000fe20000004100 */
[----:B------:R-:W-:Y:S01]  /*11270*/  F2FP.SATFINITE.E4M3.F32.PACK_AB_MERGE_C R9, R42, R9, R36 ;  /* 0x000000092a09723e */ /* 0x000fe20004807024 */
[----:B------:R-:W-:Y:S02]  /*11280*/  HADD2.F32 R6, -RZ, R26.H0_H0 ;  /* 0x2000001aff067230 */ /* 0x000fe40000004100 */
[C---:B------:R-:W-:Y:S01]  /*11290*/  FMUL.FTZ R7, R27.reuse, R10 ;  /* 0x0000000a1b077220 */ /* 0x040fe20000410000 */
[-C--:B------:R-:W-:Y:S01]  /*112a0*/  FMUL.FTZ R13, R27, R8.reuse ;  /* 0x000000081b0d7220 */ /* 0x080fe20000410000 */
[----:B------:R-:W-:Y:S01]  /*112b0*/  FFMA.FTZ R27, R4, R11, R15 ;  /* 0x0000000b041b7223 */ /* 0x000fe2000001000f */
[----:B------:R-:W-:Y:S02]  /*112c0*/  HADD2.F32 R11, -RZ, R40.H0_H0 ;  /* 0x20000028ff0b7230 */ /* 0x000fe40000004100 */
[----:B------:R-:W-:Y:S01]  /*112d0*/  FFMA.FTZ R33, R14, R8, -R7 ;  /* 0x000000080e217223 */ /* 0x000fe20000010807 */
[----:B------:R-:W-:-:S02]  /*112e0*/  HADD2.F32 R7, -RZ, R20.H0_H0 ;  /* 0x20000014ff077230 */ /* 0x000fc40000004100 */
[----:B------:R-:W-:Y:S01]  /*112f0*/  FFMA.FTZ R34, R14, R10, R13 ;  /* 0x0000000a0e227223 */ /* 0x000fe2000001000d */
[----:B------:R-:W-:Y:S02]  /*11300*/  HADD2.F32 R40, -RZ, R40.H1_H1 ;  /* 0x30000028ff287230 */ /* 0x000fe40000004100 */
[C---:B------:R-:W-:Y:S01]  /*11310*/  FMUL.FTZ R13, R6.reuse, R11 ;  /* 0x0000000b060d7220 */ /* 0x040fe20000410000 */
[----:B------:R-:W-:Y:S02]  /*11320*/  HADD2.F32 R26, -RZ, R26.H1_H1 ;  /* 0x3000001aff1a7230 */ /* 0x000fe40000004100 */
[----:B------:R-:W-:Y:S01]  /*11330*/  FMUL.FTZ R8, R6, R7 ;  /* 0x0000000706087220 */ /* 0x000fe20000410000 */
[----:B------:R-:W-:Y:S01]  /*11340*/  HADD2.F32 R20, -RZ, R20.H1_H1 ;  /* 0x30000014ff147230 */ /* 0x000fe20000004100 */
[----:B------:R-:W-:Y:S01]  /*11350*/  F2FP.SATFINITE.E4M3.F32.PACK_AB_MERGE_C R32, R33, R32, RZ ;  /* 0x000000202120723e */ /* 0x000fe200048070ff */
[--C-:B------:R-:W-:Y:S02]  /*11360*/  HADD2.F32 R4, -RZ, R3.reuse.H0_H0 ;  /* 0x20000003ff047230 */ /* 0x100fe40000004100 */
[----:B------:R-:W-:Y:S01]  /*11370*/  FMUL.FTZ R14, R26, R40 ;  /* 0x000000281a0e7220 */ /* 0x000fe20000410000 */
[----:B------:R-:W-:-:S02]  /*11380*/  HADD2.F32 R3, -RZ, R3.H1_H1 ;  /* 0x30000003ff037230 */ /* 0x000fc40000004100 */
[-C--:B------:R-:W-:Y:S01]  /*11390*/  FMUL.FTZ R15, R26, R20.reuse ;  /* 0x000000141a0f7220 */ /* 0x080fe20000410000 */
[----:B------:R-:W-:Y:S01]  /*113a0*/  F2FP.SATFINITE.E4M3.F32.PACK_AB_MERGE_C R27, R34, R27, RZ ;  /* 0x0000001b221b723e */ /* 0x000fe200048070ff */
        /* <DEDUP_REMOVED lines=16> */
.L_x_1666:
[----:B------:R-:W-:Y:S05]  /*114b0*/  BSYNC B0 ;  /* 0x0000000000007941 */ /* 0x000fea0003800000 */
.L_x_1659:
        /* <DEDUP_REMOVED lines=8> */
.L_x_1657:
[----:B0-23--:R-:W-:-:S05]  /*11540*/  IMAD.U32 R0, RZ, RZ, UR41 ;  /* 0x00000029ff007e24 */ /* 0x00dfca000f8e00ff */
[----:B------:R-:W-:-:S13]  /*11550*/  ISETP.NE.AND P0, PT, R0, 0x3, PT ;  /* 0x000000030000780c */ /* 0x000fda0003f05270 */
[----:B------:R-:W-:Y:S05]  /*11560*/  @!P0 BRA `(.L_x_1686) ;  /* 0x0000000000048947 */ /* 0x000fea0003800000 */
[----:B------:R-:W-:Y:S01]  /*11570*/  BPT.TRAP 0x1 ;  /* 0x000000040000795c */ /* 0x000fe20000300000 */
.L_x_1686:
[----:B-----5:R-:W-:Y:S01]  /*11580*/  IMAD R11, R168, 0x8, R16 ;  /* 0x00000008a80b7824 */ /* 0x020fe200078e0210 */
[----:B------:R-:W-:-:S04]  /*11590*/  SHF.L.U32 R0, R169, 0x1f, RZ ;  /* 0x0000001fa9007819 */ /* 0x000fc800000006ff */
[----:B------:R0:W2:Y:S01]  /*115a0*/  SYNCS.PHASECHK.TRANS64.TRYWAIT P1, [R11+URZ+0x22830], R0 ;  /* 0x022830000b0075a7 */ /* 0x0000a2000802017f */
[----:B------:R-:W-:Y:S05]  /*115b0*/  @!P0 BRA `(.L_x_1687) ;  /* 0x0000000000048947 */ /* 0x000fea0003800000 */
[----:B------:R-:W-:Y:S01]  /*115c0*/  BPT.TRAP 0x1 ;  /* 0x000000040000795c */ /* 0x000fe20000300000 */
.L_x_1687:
[----:B--2---:R-:W-:Y:S05]  /*115d0*/  @P1 BRA `(.L_x_1688) ;  /* 0x0000000000081947 */ /* 0x004fea0003800000 */
[----:B------:R-:W2:Y:S02]  /*115e0*/  SYNCS.PHASECHK.TRANS64.TRYWAIT P1, [R11+URZ+0x22830], R0 ;  /* 0x022830000b0075a7 */ /* 0x000ea4000802017f */
[----:B--2---:R-:W-:Y:S05]  /*115f0*/  @!P1 BRA `(.L_x_1689) ;  /* 0x0000016800109947 */ /* 0x004fea0003800000 */
.L_x_1688:
[----:B------:R-:W-:Y:S05]  /*11600*/  WARPSYNC.ALL ;  /* 0x0000000000007948 */ /* 0x000fea0003800000 */
[----:B0-2---:R-:W-:Y:S01]  /*11610*/  VIADD R0, R16, 0x16400 ;  /* 0x0001640010007836 */ /* 0x005fe20000000000 */
[----:B------:R-:W-:Y:S01]  /*11620*/  R2UR UR28, R44 ;  /* 0x000000002c1c72ca */ /* 0x000fe200000e0000 */
[----:B----4-:R-:W-:Y:S01]  /*11630*/  IMAD.MOV.U32 R5, RZ, RZ, -0x7fffffe0 ;  /* 0x80000020ff057424 */ /* 0x010fe200078e00ff */
[----:B------:R-:W-:Y:S01]  /*11640*/  WARPGROUP.ARRIVE ;  /* 0x00000000000079c5 */ /* 0x000fe20000000000 */
[----:B------:R-:W-:Y:S01]  /*11650*/  UMOV UR29, 0x80000020 ;  /* 0x80000020001d7882 */ /* 0x000fe20000000000 */
[----:B------:R-:W-:Y:S01]  /*11660*/  SHF.R.U32.HI R0, RZ, 0x4, R0 ;  /* 0x00000004ff007819 */ /* 0x000fe20000011600 */
[----:B------:R-:W-:Y:S01]  /*11670*/  IMAD.MOV.U32 R9, RZ, RZ, -0x7fffffe0 ;  /* 0x80000020ff097424 */ /* 0x000fe200078e00ff */
[----:B------:R-:W-:Y:S01]  /*11680*/  R2UR UR31, R5 ;  /* 0x00000000051f72ca */ /* 0x000fe200000e0000 */
[----:B------:R-:W-:Y:S01]  /*11690*/  UMOV UR9, 0x80000020 ;  /* 0x8000002000097882 */ /* 0x000fe20000000000 */
[----:B------:R-:W-:Y:S01]  /*116a0*/  LOP3.LUT R0, R0, 0x3fff, RZ, 0xc0, !PT ;  /* 0x00003fff00007812 */ /* 0x000fe200078ec0ff */
[----:B------:R-:W-:Y:S01]  /*116b0*/  UMOV UR13, 0x80000020 ;  /* 0x80000020000d7882 */ /* 0x000fe20000000000 */
[----:B------:R-:W-:Y:S01]  /*116c0*/  R2UR UR11, R9 ;  /* 0x00000000090b72ca */ /* 0x000fe200000e0000 */
[----:B------:R-:W-:Y:S01]  /*116d0*/  IMAD.MOV.U32 R9, RZ, RZ, -0x7fffffe0 ;  /* 0x80000020ff097424 */ /* 0x000fe200078e00ff */
[----:B------:R-:W-:Y:S01]  /*116e0*/  LOP3.LUT R7, R0, 0x10000, RZ, 0xfc, !PT ;  /* 0x0001000000077812 */ /* 0x000fe200078efcff */
[----:B------:R-:W-:Y:S01]  /*116f0*/  ULOP3.LUT UR28, UR28, 0x10000, URZ, 0xfc, !UPT ;  /* 0x000100001c1c7892 */ /* 0x000fe2000f8efc3f */
[----:B------:R-:W-:Y:S01]  /*11700*/  IMAD.MOV.U32 R5, RZ, RZ, -0x7fffffe0 ;  /* 0x80000020ff057424 */ /* 0x000fe200078e00ff */
[----:B------:R-:W-:Y:S01]  /*11710*/  UMOV UR17, 0x80000020 ;  /* 0x8000002000117882 */ /* 0x000fe20000000000 */
[----:B------:R-:W-:Y:S01]  /*11720*/  R2UR UR15, R9 ;  /* 0x00000000090f72ca */ /* 0x000fe200000e0000 */
[----:B------:R-:W-:Y:S01]  /*11730*/  IMAD R4, R168, 0x600, R7 ;  /* 0x00000600a8047824 */ /* 0x000fe200078e0207 */
[----:B------:R-:W-:Y:S01]  /*11740*/  UIADD3 UR8, UR28, 0x2, URZ ;  /* 0x000000021c087890 */ /* 0x000fe2000fffe03f */
[----:B------:R-:W-:Y:S01]  /*11750*/  IMAD.MOV.U32 R9, RZ, RZ, -0x7fffffe0 ;  /* 0x80000020ff097424 */ /* 0x000fe200078e00ff */
[----:B------:R-:W-:Y:S01]  /*11760*/  UIADD3 UR12, UR28, 0x200, URZ ;  /* 0x000002001c0c7890 */ /* 0x000fe2000fffe03f */
[C---:B------:R-:W-:Y:S01]  /*11770*/  VIADD R8, R4.reuse, 0x2 ;  /* 0x0000000204087836 */ /* 0x040fe20000000000 */
[----:B------:R-:W-:Y:S01]  /*11780*/  R2UR UR30, R4 ;  /* 0x00000000041e72ca */ /* 0x000fe200000e0000 */
[----:B------:R-:W-:Y:S01]  /*11790*/  UIADD3 UR16, UR28, 0x202, URZ ;  /* 0x000002021c107890 */ /* 0x000fe2000fffe03f */
[----:B------:R-:W-:Y:S01]  /*117a0*/  R2UR UR19, R9 ;  /* 0x00000000091372ca */ /* 0x000fe200000e0000 */
[----:B------:R-:W-:Y:S01]  /*117b0*/  IMAD.MOV.U32 R9, RZ, RZ, -0x7fffffe0 ;  /* 0x80000020ff097424 */ /* 0x000fe200078e00ff */
[----:B------:R-:W-:Y:S01]  /*117c0*/  R2UR UR10, R8 ;  /* 0x00000000080a72ca */ /* 0x000fe200000e0000 */
[----:B------:R-:W-:Y:S01]  /*117d0*/  VIADD R8, R4, 0x200 ;  /* 0x0000020004087836 */ /* 0x000fe20000000000 */
[----:B------:R-:W-:Y:S01]  /*117e0*/  UIADD3 UR20, UR28, 0x400, URZ ;  /* 0x000004001c147890 */ /* 0x000fe2000fffe03f */
[----:B------:R-:W-:Y:S01]  /*117f0*/  R2UR UR27, R5 ;  /* 0x00000000051b72ca */ /* 0x000fe200000e0000 */
[----:B------:R-:W-:Y:S01]  /*11800*/  UMOV UR21, 0x80000020 ;  /* 0x8000002000157882 */ /* 0x000fe20000000000 */
[----:B------:R-:W-:Y:S01]  /*11810*/  R2UR UR23, R9 ;  /* 0x00000000091772ca */ /* 0x000fe200000e0000 */
[----:B------:R-:W-:Y:S01]  /*11820*/  UIADD3 UR24, UR28, 0x402, URZ ;  /* 0x000004021c187890 */ /* 0x000fe2000fffe03f */
[----:B------:R-:W-:Y:S01]  /*11830*/  R2UR UR14, R8 ;  /* 0x00000000080e72ca */ /* 0x000fe200000e0000 */
[----:B------:R-:W-:Y:S01]  /*11840*/  VIADD R8, R4, 0x202 ;  /* 0x0000020204087836 */ /* 0x000fe20000000000 */
[----:B------:R-:W-:Y:S01]  /*11850*/  QGMMA.64x128x32.F32.E4M3.E4M3 R24, gdesc[UR28], RZ, !UPT, gsb0 ;  /* 0x01e000001c1879f3 */ /* 0x000fe2000c0008ff */
[----:B------:R-:W-:-:S03]  /*11860*/  UMOV UR25, 0x80000020 ;  /* 0x8000002000197882 */ /* 0x000fc60000000000 */
[----:B------:R-:W-:Y:S01]  /*11870*/  R2UR UR18, R8 ;  /* 0x00000000081272ca */ /* 0x000fe200000e0000 */
[C---:B------:R-:W-:Y:S02]  /*11880*/  VIADD R8, R4.reuse, 0x400 ;  /* 0x0000040004087836 */ /* 0x040fe40000000000 */
[----:B------:R-:W-:-:S03]  /*11890*/  VIADD R4, R4, 0x402 ;  /* 0x0000040204047836 */ /* 0x000fc60000000000 */
[----:B------:R-:W-:Y:S02]  /*118a0*/  R2UR UR22, R8 ;  /* 0x00000000081672ca */ /* 0x000fe400000e0000 */
[----:B------:R-:W-:Y:S01]  /*118b0*/  R2UR UR26, R4 ;  /* 0x00000000041a72ca */ /* 0x000fe200000e0000 */
        /* <DEDUP_REMOVED lines=18> */
.L_x_1690:
[----:B------:R-:W0:Y:S01]  /*119e0*/  LDC R0, c[0x0][0x448] ;  /* 0x00011200ff007b82 */ /* 0x000e220000000800 */
[----:B------:R-:W-:Y:S01]  /*119f0*/  ULDC UR34, c[0x0][0x9dc] ;  /* 0x0002770000227ab9 */ /* 0x000fe20000000800 */
[----:B------:R-:W-:Y:S01]  /*11a00*/  LEA R12, R89, 0xffffff80, 0x7 ;  /* 0xffffff80590c7811 */ /* 0x000fe200078e38ff */
[----:B------:R-:W-:-:S05]  /*11a10*/  ULOP3.LUT UR4, URZ, UR34, URZ, 0x33, !UPT ;  /* 0x000000223f047292 */ /* 0x000fca000f8e333f */
[----:B------:R-:W2:Y:S01]  /*11a20*/  LDC.64 R8, c[0x0][0x9e0] ;  /* 0x00027800ff087b82 */ /* 0x000ea20000000a00 */
[----:B0-----:R-:W-:Y:S01]  /*11a30*/  ISETP.NE.AND P1, PT, R0, 0x1, PT ;  /* 0x000000010000780c */ /* 0x001fe20003f25270 */
[----:B------:R-:W-:-:S04]  /*11a40*/  IMAD.IADD R0, R194, 0x1, R178 ;  /* 0x00000001c2007824 */ /* 0x000fc800078e02b2 */
[----:B------:R-:W-:Y:S01]  /*11a50*/  IMAD.MOV.U32 R4, RZ, RZ, R0 ;  /* 0x000000ffff047224 */ /* 0x000fe200078e0000 */
[----:B--2---:R-:W-:-:S07]  /*11a60*/  ISETP.GE.AND P2, PT, R9, 0x1, PT ;  /* 0x000000010900780c */ /* 0x004fce0003f46270 */
[----:B-1----:R-:W0:Y:S08]  /*11a70*/  @P1 LDC R3, c[0x0][0x44c] ;  /* 0x00011300ff031b82 */ /* 0x002e300000000800 */
[----:B------:R-:W1:Y:S01]  /*11a80*/  @P1 LDC R6, c[0x0][0x450] ;  /* 0x00011400ff061b82 */ /* 0x000e620000000800 */
[----:B0-----:R-:W-:-:S04]  /*11a90*/  @P1 IMAD.HI.U32 R3, R0, R3, RZ ;  /* 0x0000000300031227 */ /* 0x001fc800078e00ff */
[----:B------:R-:W-:Y:S01]  /*11aa0*/  VIADD R0, R11, 0x22840 ;  /* 0x000228400b007836 */ /* 0x000fe20000000000 */
[----:B-1----:R-:W-:Y:S01]  /*11ab0*/  @P1 SHF.R.U32.HI R4, RZ, R6, R3 ;  /* 0x00000006ff041219 */ /* 0x002fe20000011603 */
[----:B------:R-:W-:Y:S02]  /*11ac0*/  IMAD.MOV.U32 R6, RZ, RZ, -0x80 ;  /* 0xffffff80ff067424 */ /* 0x000fe400078e00ff */
[----:B------:R-:W-:Y:S02]  /*11ad0*/  IMAD.U32 R3, RZ, RZ, UR40 ;  /* 0x00000028ff037e24 */ /* 0x000fe4000f8e00ff */
[----:B------:R-:W0:Y:S01]  /*11ae0*/  SHFL.IDX PT, R11, R4, RZ, 0x1c1f ;  /* 0x001c1fff040b7589 */ /* 0x000e2200000e0000 */
[----:B------:R-:W-:Y:S02]  /*11af0*/  IMAD R10, R89, R6, 0x80 ;  /* 0x00000080590a7424 */ /* 0x000fe400078e0206 */
[----:B------:R-:W-:Y:S02]  /*11b00*/  PRMT R0, R3, 0x654, R0 ;  /* 0x0000065403007816 */ /* 0x000fe40000000000 */
[----:B------:R-:W-:-:S02]  /*11b10*/  VIADD R3, R10, 0x1 ;  /* 0x000000010a037836 */ /* 0x000fc40000000000 */
[----:B------:R1:W-:Y:S02]  /*11b20*/  SYNCS.ARRIVE.TRANS64.RED.A1T0 RZ, [R0+URZ], RZ ;  /* 0x000000ff00ff79a7 */ /* 0x0003e4000810043f */
[----:B-1----:R-:W-:Y:S02]  /*11b30*/  IMAD R0, R172, -0x2, R3 ;  /* 0xfffffffeac007824 */ /* 0x002fe400078e0203 */
[----:B------:R-:W-:-:S03]  /*11b40*/  IMAD.IADD R3, R171, 0x1, R10 ;  /* 0x00000001ab037824 */ /* 0x000fc600078e020a */
[----:B------:R-:W-:Y:S01]  /*11b50*/  IADD3 R5, -R170, R0, R171 ;  /* 0x00000000aa057210 */ /* 0x000fe20007ffe1ab */
[----:B------:R-:W-:-:S04]  /*11b60*/  IMAD R14, R172, -0x2, R3 ;  /* 0xfffffffeac0e7824 */ /* 0x000fc800078e0203 */
[C---:B------:R-:W-:Y:S02]  /*11b70*/  IMAD.IADD R101, R5.reuse, 0x1, R8 ;  /* 0x0000000105657824 */ /* 0x040fe400078e0208 */
[----:B------:R-:W-:-:S03]  /*11b80*/  VIADD R20, R5, UR4 ;  /* 0x0000000405147c36 */ /* 0x000fc60008000000 */
[----:B0-----:R-:W-:Y:S01]  /*11b90*/  VIADDMNMX R0, R11, R101, R14, PT ;  /* 0x000000650b007246 */ /* 0x001fe2000380010e */
[----:B------:R-:W-:Y:S01]  /*11ba0*/  IMAD.IADD R5, R20, 0x1, R11 ;  /* 0x0000000114057824 */ /* 0x000fe200078e020b */
[----:B------:R-:W-:Y:S06]  /*11bb0*/  @!P2 BRA `(.L_x_1691) ;  /* 0x000000000050a947 */ /* 0x000fec0003800000 */
[----:B------:R-:W-:Y:S01]  /*11bc0*/  IADD3 R3, -R170, R171, R11 ;  /* 0x000000abaa037210 */ /* 0x000fe20007ffe10b */
[----:B------:R-:W-:Y:S03]  /*11bd0*/  BSSY B0, `(.L_x_1692) ;  /* 0x000000e000007945 */ /* 0x000fe60003800000 */
        /* <DEDUP_REMOVED lines=9> */
.L_x_1693:
[----:B------:R-:W-:-:S13]  /*11c70*/  ISETP.NE.AND P3, PT, R9, 0x1, PT ;  /* 0x000000010900780c */ /* 0x000fda0003f65270 */
[----:B------:R-:W0:Y:S02]  /*11c80*/  @P3 LDC.64 R90, c[0x0][0x9e8] ;  /* 0x00027a00ff5a3b82 */ /* 0x000e240000000a00 */
[----:B0-----:R-:W-:-:S05]  /*11c90*/  @P3 IMAD.HI.U32 R6, R3, R90, RZ ;  /* 0x0000005a03063227 */ /* 0x001fca00078e00ff */
[----:B------:R-:W-:-:S07]  /*11ca0*/  @P3 SHF.R.U32.HI R3, RZ, R91, R6 ;  /* 0x0000005bff033219 */ /* 0x000fce0000011606 */
.L_x_1694:
[----:B------:R-:W-:Y:S05]  /*11cb0*/  BSYNC B0 ;  /* 0x0000000000007941 */ /* 0x000fea0003800000 */
.L_x_1692:
[----:B------:R-:W-:-:S04]  /*11cc0*/  IMAD R3, R3, R9, -R12 ;  /* 0x0000000903037224 */ /* 0x000fc800078e0a0c */
[----:B------:R-:W-:-:S05]  /*11cd0*/  IMAD R6, R172, -0x2, R3 ;  /* 0xfffffffeac067824 */ /* 0x000fca00078e0203 */
[----:B------:R-:W-:Y:S02]  /*11ce0*/  VIMNMX R5, R5, R6, !PT ;  /* 0x0000000605057248 */ /* 0x000fe40007fe0100 */
[----:B------:R-:W-:-:S07]  /*11cf0*/  VIADDMNMX R0, R6, R9, R0, PT ;  /* 0x0000000906007246 */ /* 0x000fce0003800100 */
.L_x_1691:
[C---:B------:R-:W-:Y:S02]  /*11d00*/  ISETP.GE.AND P3, PT, R10.reuse, 0x2, PT ;  /* 0x000000020a00780c */ /* 0x040fe40003f66270 */
[----:B------:R-:W-:Y:S02]  /*11d10*/  ISETP.GE.AND P5, PT, R10, 0x9, PT ;  /* 0x000000090a00780c */ /* 0x000fe40003fa6270 */
[----:B------:R-:W-:Y:S02]  /*11d20*/  ISETP.GT.AND P4, PT, R5, 0x1, !P3 ;  /* 0x000000010500780c */ /* 0x000fe40005f84270 */
[----:B------:R-:W-:Y:S02]  /*11d30*/  P2R R90, PR, RZ, 0x20 ;  /* 0x00000020ff5a7803 */ /* 0x000fe40000000000 */
[----:B------:R-:W-:-:S04]  /*11d40*/  ISETP.LT.OR P4, PT, R0, 0x2, P4 ;  /* 0x000000020000780c */ /* 0x000fc80002781670 */
[----:B------:R-:W-:Y:S02]  /*11d50*/  FSEL R131, R25, -INF , !P4 ;  /* 0xff80000019837808 */ /* 0x000fe40006000000 */
[----:B------:R-:W-:Y:S02]  /*11d60*/  ISETP.GT.AND P4, PT, R5, 0x8, !P5 ;  /* 0x000000080500780c */ /* 0x000fe40006f84270 */
[----:B------:R-:W-:Y:S02]  /*11d70*/  ISETP.GE.AND P5, PT, R10, 0xa, PT ;  /* 0x0000000a0a00780c */ /* 0x000fe40003fa6270 */
[----:B------:R-:W-:Y:S02]  /*11d80*/  ISETP.LT.OR P4, PT, R0, 0x9, P4 ;  /* 0x000000090000780c */ /* 0x000fe40002781670 */
[----:B------:R-:W-:Y:S02]  /*11d90*/  P2R R92, PR, RZ, 0x20 ;  /* 0x00000020ff5c7803 */ /* 0x000fe40000000000 */
[----:B------:R-:W-:-:S02]  /*11da0*/  FSEL R129, R28, -INF , !P4 ;  /* 0xff8000001c817808 */ /* 0x000fc40006000000 */
[----:B------:R-:W-:Y:S02]  /*11db0*/  ISETP.GT.AND P4, PT, R5, 0x9, !P5 ;  /* 0x000000090500780c */ /* 0x000fe40006f84270 */
[----:B------:R-:W-:Y:S02]  /*11dc0*/  ISETP.GE.AND P5, PT, R10, 0x11, PT ;  /* 0x000000110a00780c */ /* 0x000fe40003fa6270 */
[----:B------:R-:W-:Y:S02]  /*11dd0*/  ISETP.LT.OR P4, PT, R0, 0xa, P4 ;  /* 0x0000000a0000780c */ /* 0x000fe40002781670 */
[----:B------:R-:W-:Y:S02]  /*11de0*/  P2R R94, PR, RZ, 0x20 ;  /* 0x00000020ff5e7803 */ /* 0x000fe40000000000 */
[----:B------:R-:W-:Y:S02]  /*11df0*/  FSEL R127, R29, -INF , !P4 ;  /* 0xff8000001d7f7808 */ /* 0x000fe40006000000 */
[----:B------:R-:W-:-:S02]  /*11e00*/  ISETP.GT.AND P4, PT, R5, 0x10, !P5 ;  /* 0x000000100500780c */ /* 0x000fc40006f84270 */
[----:B------:R-:W-:Y:S02]  /*11e10*/  ISETP.GE.AND P5, PT, R10, 0x12, PT ;  /* 0x000000120a00780c */ /* 0x000fe40003fa6270 */
[----:B------:R-:W-:Y:S02]  /*11e20*/  ISETP.LT.OR P4, PT, R0, 0x11, P4 ;  /* 0x000000110000780c */ /* 0x000fe40002781670 */
[----:B------:R-:W-:Y:S02]  /*11e30*/  P2R R96, PR, RZ, 0x20 ;  /* 0x00000020ff607803 */ /* 0x000fe40000000000 */
[----:B------:R-:W-:Y:S02]  /*11e40*/  FSEL R121, R32, -INF , !P4 ;  /* 0xff80000020797808 */ /* 0x000fe40006000000 */
[----:B------:R-:W-:Y:S02]  /*11e50*/  ISETP.GT.AND P4, PT, R5, 0x11, !P5 ;  /* 0x000000110500780c */ /* 0x000fe40006f84270 */
[----:B------:R-:W-:-:S02]  /*11e60*/  ISETP.GE.AND P5, PT, R10, 0x19, PT ;  /* 0x000000190a00780c */ /* 0x000fc40003fa6270 */
[----:B------:R-:W-:Y:S02]  /*11e70*/  ISETP.LT.OR P4, PT, R0, 0x12, P4 ;  /* 0x000000120000780c */ /* 0x000fe40002781670 */
[----:B------:R-:W-:Y:S02]  /*11e80*/  P2R R98, PR, RZ, 0x20 ;  /* 0x00000020ff627803 */ /* 0x000fe40000000000 */
[----:B------:R-:W-:Y:S02]  /*11e90*/  FSEL R111, R33, -INF , !P4 ;  /* 0xff800000216f7808 */ /* 0x000fe40006000000 */
[----:B------:R-:W-:Y:S02]  /*11ea0*/  ISETP.GT.AND P4, PT, R5, 0x18, !P5 ;  /* 0x000000180500780c */ /* 0x000fe40006f84270 */
[----:B------:R-:W-:Y:S02]  /*11eb0*/  ISETP.GE.AND P5, PT, R10, 0x1a, PT ;  /* 0x0000001a0a00780c */ /* 0x000fe40003fa6270 */
[----:B------:R-:W-:-:S04]  /*11ec0*/  ISETP.LT.OR P4, PT, R0, 0x19, P4 ;  /* 0x000000190000780c */ /* 0x000fc80002781670 */
[----:B------:R-:W-:Y:S02]  /*11ed0*/  FSEL R99, R36, -INF , !P4 ;  /* 0xff80000024637808 */ /* 0x000fe40006000000 */
[----:B------:R-:W-:Y:S02]  /*11ee0*/  ISETP.GT.AND P4, PT, R5, 0x19, !P5 ;  /* 0x000000190500780c */ /* 0x000fe40006f84270 */
[----:B------:R-:W-:Y:S02]  /*11ef0*/  P2R R36, PR, RZ, 0x20 ;  /* 0x00000020ff247803 */ /* 0x000fe40000000000 */
[----:B------:R-:W-:Y:S02]  /*11f00*/  ISETP.LT.OR P4, PT, R0, 0x1a, P4 ;  /* 0x0000001a0000780c */ /* 0x000fe40002781670 */
[----:B------:R-:W-:Y:S02]  /*11f10*/  ISETP.GE.AND P5, PT, R10, 0x21, PT ;  /* 0x000000210a00780c */ /* 0x000fe40003fa6270 */
[----:B------:R-:W-:-:S02]  /*11f20*/  FSEL R97, R37, -INF , !P4 ;  /* 0xff80000025617808 */ /* 0x000fc40006000000 */
[C---:B------:R-:W-:Y:S02]  /*11f30*/  ISETP.GT.AND P4, PT, R5.reuse, 0x20, !P5 ;  /* 0x000000200500780c */ /* 0x040fe40006f84270 */
        /* <DEDUP_REMOVED lines=118> */
[----:B------:R-:W-:Y:S02]  /*126a0*/  ISETP.GT.AND P6, PT, R5, 0x79, !P6 ;  /* 0x000000790500780c */ /* 0x000fe400077c4270 */
[----:B------:R-:W0:Y:S02]  /*126b0*/  SHFL.IDX PT, R5, R4, 0x1, 0x1c1f ;  /* 0x003c1f0004057f89 */ /* 0x000e2400000e0000 */
[----:B------:R-:W-:-:S04]  /*126c0*/  ISETP.LT.OR P6, PT, R0, 0x7a, P6 ;  /* 0x0000007a0000780c */ /* 0x000fc800037c1670 */
[----:B------:R-:W-:Y:S02]  /*126d0*/  FSEL R85, R85, -INF , !P6 ;  /* 0xff80000055557808 */ /* 0x000fe40007000000 */
        /* <DEDUP_REMOVED lines=14> */
.L_x_1697:
[----:B------:R-:W-:-:S13]  /*127c0*/  ISETP.NE.AND P6, PT, R9, 0x1, PT ;  /* 0x000000010900780c */ /* 0x000fda0003fc5270 */
[----:B------:R-:W0:Y:S02]  /*127d0*/  @P6 LDC.64 R4, c[0x0][0x9e8] ;  /* 0x00027a00ff046b82 */ /* 0x000e240000000a00 */
[----:B0-----:R-:W-:-:S05]  /*127e0*/  @P6 IMAD.HI.U32 R4, R0, R4, RZ ;  /* 0x0000000400046227 */ /* 0x001fca00078e00ff */
[----:B------:R-:W-:-:S07]  /*127f0*/  @P6 SHF.R.U32.HI R0, RZ, R5, R4 ;  /* 0x00000005ff006219 */ /* 0x000fce0000011604 */
.L_x_1698:
[----:B------:R-:W-:Y:S05]  /*12800*/  BSYNC B0 ;  /* 0x0000000000007941 */ /* 0x000fea0003800000 */
.L_x_1696:
[----:B------:R-:W-:-:S04]  /*12810*/  IMAD R5, R0, R9, -R12 ;  /* 0x0000000900057224 */ /* 0x000fc800078e0a0c */
[----:B------:R-:W-:-:S05]  /*12820*/  IMAD R5, R172, -0x2, R5 ;  /* 0xfffffffeac057824 */ /* 0x000fca00078e0205 */
[----:B------:R-:W-:Y:S02]  /*12830*/  VIMNMX R10, R10, R5, !PT ;  /* 0x000000050a0a7248 */ /* 0x000fe40007fe0100 */
[----:B------:R-:W-:-:S07]  /*12840*/  VIADDMNMX R6, R5, R9, R6, PT ;  /* 0x0000000905067246 */ /* 0x000fce0003800106 */
.L_x_1695:
[----:B------:R-:W-:Y:S02]  /*12850*/  ISETP.GT.AND P3, PT, R10, 0x1, !P3 ;  /* 0x000000010a00780c */ /* 0x000fe40005f64270 */
[----:B------:R-:W-:Y:S02]  /*12860*/  ISETP.NE.AND P6, PT, R98, RZ, PT ;  /* 0x000000ff6200720c */ /* 0x000fe40003fc5270 */
        /* <DEDUP_REMOVED lines=31> */
[----:B------:R-:W-:Y:S02]  /*12a60*/  ISETP.GT.AND P3, PT, R10, 0x18, !P6 ;  /* 0x000000180a00780c */ /* 0x000fe40007764270 */
[----:B------:R-:W-:Y:S02]  /*12a70*/  ISETP.NE.AND P6, PT, R56, RZ, PT ;  /* 0x000000ff3800720c */ /* 0x000fe40003fc5270 */
        /* <DEDUP_REMOVED lines=43> */
[----:B------:R-:W-:Y:S01]  /*12d30*/  ISETP.GT.AND P4, PT, R10, 0x71, !P4 ;  /* 0x000000710a00780c */ /* 0x000fe20006784270 */
[----:B------:R-:W0:Y:S01]  /*12d40*/  SHFL.BFLY PT, R5, R4, 0x2, 0x1f ;  /* 0x0c401f0004057f89 */ /* 0x000e2200000e0000 */
[----:B------:R-:W-:Y:S02]  /*12d50*/  FSEL R115, R50, -INF , !P3 ;  /* 0xff80000032737808 */ /* 0x000fe40005800000 */
[----:B------:R-:W-:Y:S02]  /*12d60*/  ISETP.NE.AND P3, PT, R48, RZ, PT ;  /* 0x000000ff3000720c */ /* 0x000fe40003f65270 */
[C---:B------:R-:W-:Y:S02]  /*12d70*/  ISETP.GT.AND P5, PT, R10.reuse, 0x78, !P5 ;  /* 0x000000780a00780c */ /* 0x040fe40006fa4270 */
[----:B------:R-:W-:Y:S02]  /*12d80*/  ISETP.GT.AND P3, PT, R10, 0x31, !P3 ;  /* 0x000000310a00780c */ /* 0x000fe40005f64270 */
[----:B------:R-:W-:-:S02]  /*12d90*/  ISETP.LT.OR P4, PT, R6, 0x72, P4 ;  /* 0x000000720600780c */ /* 0x000fc40002781670 */
[C---:B------:R-:W-:Y:S02]  /*12da0*/  ISETP.LT.OR P3, PT, R6.reuse, 0x32, P3 ;  /* 0x000000320600780c */ /* 0x040fe40001f61670 */
[----:B------:R-:W-:Y:S02]  /*12db0*/  ISETP.LT.OR P5, PT, R6, 0x79, P5 ;  /* 0x000000790600780c */ /* 0x000fe40002fa1670 */
[----:B------:R-:W-:Y:S02]  /*12dc0*/  FSEL R113, R51, -INF , !P3 ;  /* 0xff80000033717808 */ /* 0x000fe40005800000 */
[----:B------:R-:W-:Y:S02]  /*12dd0*/  ISETP.NE.AND P3, PT, R106, RZ, PT ;  /* 0x000000ff6a00720c */ /* 0x000fe40003f65270 */
[----:B------:R-:W-:Y:S02]  /*12de0*/  FSEL R83, R83, -INF , !P4 ;  /* 0xff80000053537808 */ /* 0x000fe40006000000 */
[----:B------:R-:W-:-:S02]  /*12df0*/  ISETP.GT.AND P3, PT, R10, 0x38, !P3 ;  /* 0x000000380a00780c */ /* 0x000fc40005f64270 */
[----:B0-----:R-:W-:Y:S02]  /*12e00*/  FMNMX.FTZ R5, R4, R5, !PT ;  /* 0x0000000504057209 */ /* 0x001fe40007810000 */
[----:B------:R-:W-:-:S03]  /*12e10*/  ISETP.LT.OR P3, PT, R6, 0x39, P3 ;  /* 0x000000390600780c */ /* 0x000fc60001f61670 */
[----:B------:R-:W0:Y:S01]  /*12e20*/  SHFL.BFLY PT, R0, R5, 0x1, 0x1f ;  /* 0x0c201f0005007f89 */ /* 0x000e2200000e0000 */
[----:B------:R-:W-:Y:S02]  /*12e30*/  FSEL R51, R54, -INF , !P3 ;  /* 0xff80000036337808 */ /* 0x000fe40005800000 */
[----:B------:R-:W-:-:S04]  /*12e40*/  ISETP.NE.AND P3, PT, R52, RZ, PT ;  /* 0x000000ff3400720c */ /* 0x000fc80003f65270 */
[----:B------:R-:W-:-:S04]  /*12e50*/  ISETP.GT.AND P3, PT, R10, 0x39, !P3 ;  /* 0x000000390a00780c */ /* 0x000fc80005f64270 */
[----:B------:R-:W-:-:S04]  /*12e60*/  ISETP.LT.OR P3, PT, R6, 0x3a, P3 ;  /* 0x0000003a0600780c */ /* 0x000fc80001f61670 */
[----:B------:R-:W-:Y:S02]  /*12e70*/  FSEL R55, R55, -INF , !P3 ;  /* 0xff80000037377808 */ /* 0x000fe40005800000 */
[----:B------:R-:W-:-:S04]  /*12e80*/  ISETP.NE.AND P3, PT, R108, RZ, PT ;  /* 0x000000ff6c00720c */ /* 0x000fc80003f65270 */
[----:B------:R-:W-:Y:S02]  /*12e90*/  ISETP.GT.AND P3, PT, R10, 0x40, !P3 ;  /* 0x000000400a00780c */ /* 0x000fe40005f64270 */
[----:B0-----:R-:W-:Y:S02]  /*12ea0*/  FMNMX.FTZ R0, R5, R0, !PT ;  /* 0x0000000005007209 */ /* 0x001fe40007810000 */
[----:B------:R-:W-:-:S03]  /*12eb0*/  ISETP.LT.OR P3, PT, R6, 0x41, P3 ;  /* 0x000000410600780c */ /* 0x000fc60001f61670 */
[----:B------:R-:W-:Y:S01]  /*12ec0*/  FFMA.FTZ R139, R2, R0, -8 ;  /* 0xc1000000028b7423 */ /* 0x000fe20000010000 */
[----:B------:R-:W-:Y:S02]  /*12ed0*/  FSEL R119, R58, -INF , !P3 ;  /* 0xff8000003a777808 */ /* 0x000fe40005800000 */
[----:B------:R-:W-:Y:S02]  /*12ee0*/  ISETP.GT.AND P3, PT, R10, 0x41, !P6 ;  /* 0x000000410a00780c */ /* 0x000fe40007764270 */
[----:B------:R-:W-:Y:S02]  /*12ef0*/  ISETP.NE.AND P6, PT, R117, RZ, PT ;  /* 0x000000ff7500720c */ /* 0x000fe40003fc5270 */
        /* <DEDUP_REMOVED lines=46> */
[----:B------:R-:W-:-:S04]  /*131e0*/  FSETP.NEU.FTZ.AND P3, PT, R0, -INF , PT ;  /* 0xff8000000000780b */ /* 0x000fc80003f7d000 */
[----:B------:R-:W-:Y:S02]  /*131f0*/  FSEL R139, R139, RZ, P3 ;  /* 0x000000ff8b8b7208 */ /* 0x000fe40001800000 */
[----:B------:R-:W-:Y:S02]  /*13200*/  ISETP.GT.AND P3, PT, R10, RZ, !P6 ;  /* 0x000000ff0a00720c */ /* 0x000fe40007764270 */
[----:B------:R-:W-:Y:S01]  /*13210*/  ISETP.NE.AND P6, PT, R28, RZ, PT ;  /* 0x000000ff1c00720c */ /* 0x000fe20003fc5270 */
[----:B------:R-:W-:-:S01]  /*13220*/  FFMA.FTZ R24, R2, R24, -R139 ;  /* 0x0000001802187223 */ /* 0x000fc2000001088b */
[----:B------:R-:W-:Y:S01]  /*13230*/  ISETP.LT.OR P3, PT, R6, 0x1, P3 ;  /* 0x000000010600780c */ /* 0x000fe20001f61670 */
[----:B------:R-:W-:-:S01]  /*13240*/  FFMA.FTZ R5, R2, R33, -R139 ;  /* 0x0000002102057223 */ /* 0x000fc2000001088b */
[--C-:B------:R-:W-:Y:S01]  /*13250*/  FFMA.FTZ R33, R2, R45, -R139.reuse ;  /* 0x0000002d02217223 */ /* 0x100fe2000001088b */
[----:B------:R0:W-:Y:S01]  /*13260*/  MUFU.EX2 R4, R24 ;  /* 0x0000001800047308 */ /* 0x0001e20000000800 */
[----:B------:R-:W-:Y:S01]  /*13270*/  FSEL R26, R26, -INF , !P3 ;  /* 0xff8000001a1a7808 */ /* 0x000fe20005800000 */
[--C-:B------:R-:W-:Y:S01]  /*13280*/  FFMA.FTZ R131, R2, R131, -R139.reuse ;  /* 0x0000008302837223 */ /* 0x100fe2000001088b */
[----:B------:R-:W-:Y:S01]  /*13290*/  ISETP.GT.AND P3, PT, R10, 0x79, !P6 ;  /* 0x000000790a00780c */ /* 0x000fe20007764270 */
[--C-:B------:R-:W-:Y:S01]  /*132a0*/  FFMA.FTZ R12, R2, R129, -R139.reuse ;  /* 0x00000081020c7223 */ /* 0x100fe2000001088b */
[----:B------:R-:W-:Y:S01]  /*132b0*/  FMNMX.FTZ R14, R26, R103, !PT ;  /* 0x000000671a0e7209 */ /* 0x000fe20007810000 */
[--C-:B------:R-:W-:Y:S01]  /*132c0*/  FFMA.FTZ R127, R2, R127, -R139.reuse ;  /* 0x0000007f027f7223 */ /* 0x100fe2000001088b */
[----:B------:R-:W-:Y:S01]  /*132d0*/  ISETP.LT.OR P3, PT, R6, 0x7a, P3 ;  /* 0x0000007a0600780c */ /* 0x000fe20001f61670 */
[----:B------:R-:W-:Y:S01]  /*132e0*/  MUFU.EX2 R131, R131 ;  /* 0x0000008300837308 */ /* 0x000fe20000000800 */
[----:B------:R-:W-:Y:S01]  /*132f0*/  FMNMX.FTZ R20, R101, R14, !PT ;  /* 0x0000000e65147209 */ /* 0x000fe20007810000 */
[--C-:B------:R-:W-:Y:S01]  /*13300*/  FFMA.FTZ R121, R2, R121, -R139.reuse ;  /* 0x0000007902797223 */ /* 0x100fe2000001088b */
[----:B------:R-:W-:Y:S01]  /*13310*/  FSEL R45, R86, -INF , !P5 ;  /* 0xff800000562d7808 */ /* 0x000fe20006800000 */
[C-C-:B------:R-:W-:Y:S01]  /*13320*/  FFMA.FTZ R111, R2.reuse, R111, -R139.reuse ;  /* 0x0000006f026f7223 */ /* 0x140fe2000001088b */
[----:B------:R-:W-:Y:S01]  /*13330*/  FMNMX.FTZ R20, R31, R20, !PT ;  /* 0x000000141f147209 */ /* 0x000fe20007810000 */
[C-C-:B------:R-:W-:Y:S01]  /*13340*/  FFMA.FTZ R36, R2.reuse, R37, -R139.reuse ;  /* 0x0000002502247223 */ /* 0x140fe2000001088b */
[----:B------:R-:W-:Y:S01]  /*13350*/  FSEL R87, R87, -INF , !P3 ;  /* 0xff80000057577808 */ /* 0x000fe20005800000 */
[----:B------:R-:W-:Y:S01]  /*13360*/  MUFU.EX2 R12, R12 ;  /* 0x0000000c000c7308 */ /* 0x000fe20000000800 */
[----:B------:R-:W-:Y:S01]  /*13370*/  FMNMX.FTZ R20, R105, R20, !PT ;  /* 0x0000001469147209 */ /* 0x000fe20007810000 */
[C-C-:B------:R-:W-:Y:S01]  /*13380*/  FFMA.FTZ R37, R2.reuse, R49, -R139.reuse ;  /* 0x0000003102257223 */ /* 0x140fe2000001088b */
[----:B------:R-:W-:-:S01]  /*13390*/  FFMA.FTZ R49, R2, R57, -R139 ;  /* 0x0000003902317223 */ /* 0x000fc2000001088b */
[C-C-:B------:R-:W-:Y:S01]  /*133a0*/  FFMA.FTZ R99, R2.reuse, R99, -R139.reuse ;  /* 0x0000006302637223 */ /* 0x140fe2000001088b */
[----:B------:R-:W-:Y:S01]  /*133b0*/  FMNMX.FTZ R20, R35, R20, !PT ;  /* 0x0000001423147209 */ /* 0x000fe20007810000 */
[C-C-:B------:R-:W-:Y:S01]  /*133c0*/  FFMA.FTZ R97, R2.reuse, R97, -R139.reuse ;  /* 0x0000006102617223 */ /* 0x140fe2000001088b */
[----:B------:R-:W-:-:S01]  /*133d0*/  FFMA.FTZ R95, R2, R95, -R139 ;  /* 0x0000005f025f7223 */ /* 0x000fc2000001088b */
[----:B------:R-:W1:Y:S01]  /*133e0*/  MUFU.EX2 R127, R127 ;  /* 0x0000007f007f7308 */ /* 0x000e620000000800 */
[----:B0-----:R-:W-:Y:S01]  /*133f0*/  FMNMX.FTZ R24, R27, R20, !PT ;  /* 0x000000141b187209 */ /* 0x001fe20007810000 */
[C-C-:B------:R-:W-:Y:S01]  /*13400*/  FFMA.FTZ R91, R2.reuse, R91, -R139.reuse ;  /* 0x0000005b025b7223 */ /* 0x140fe2000001088b */
[----:B------:R-:W-:-:S01]  /*13410*/  FFMA.FTZ R6, R2, R29, -R139 ;  /* 0x0000001d02067223 */ /* 0x000fc2000001088b */
[C-C-:B------:R-:W-:Y:S01]  /*13420*/  FFMA.FTZ R29, R2.reuse, R61, -R139.reuse ;  /* 0x0000003d021d7223 */ /* 0x140fe2000001088b */
[----:B------:R-:W-:Y:S01]  /*13430*/  FMNMX.FTZ R24, R39, R24, !PT ;  /* 0x0000001827187209 */ /* 0x000fe20007810000 */
[C-C-:B------:R-:W-:Y:S01]  /*13440*/  FFMA.FTZ R93, R2.reuse, R93, -R139.reuse ;  /* 0x0000005d025d7223 */ /* 0x140fe2000001088b */
[----:B------:R-:W-:-:S01]  /*13450*/  FFMA.FTZ R25, R2, R25, -R139 ;  /* 0x0000001902197223 */ /* 0x000fc2000001088b */
        /* <DEDUP_REMOVED lines=11> */
[----:B-1----:R-:W-:Y:S01]  /*13510*/  F2FP.SATFINITE.E4M3.F32.PACK_AB_MERGE_C R164, R127, R12, RZ ;  /* 0x0000000c7fa4723e */ /* 0x002fe200048070ff */
[----:B------:R-:W-:Y:S01]  /*13520*/  FFMA.FTZ R42, R2, R81, -R139 ;  /* 0x00000051022a7223 */ /* 0x000fe2000001088b */
[----:B------:R-:W-:-:S02]  /*13530*/  FMNMX.FTZ R28, R47, R28, !PT ;  /* 0x0000001c2f1c7209 */ /* 0x000fc40007810000 */
[----:B------:R-:W-:Y:S01]  /*13540*/  F2FP.SATFINITE.E4M3.F32.PACK_AB_MERGE_C R164, R131, R4, R164 ;  /* 0x0000000483a4723e */ /* 0x000fe200048070a4 */
[----:B------:R-:W-:Y:S01]  /*13550*/  MUFU.EX2 R20, R99 ;  /* 0x0000006300147308 */ /* 0x000fe20000000800 */
[----:B------:R-:W-:-:S04]  /*13560*/  FMNMX.FTZ R28, R115, R28, !PT ;  /* 0x0000001c731c7209 */ /* 0x000fc80007810000 */
[----:B------:R-:W-:-:S03]  /*13570*/  FMNMX.FTZ R28, R113, R28, !PT ;  /* 0x0000001c711c7209 */ /* 0x000fc60007810000 */
[----:B------:R-:W0:Y:S01]  /*13580*/  MUFU.EX2 R97, R97 ;  /* 0x0000006100617308 */ /* 0x000e220000000800 */
[----:B------:R-:W-:-:S04]  /*13590*/  FMNMX.FTZ R30, R51, R28, !PT ;  /* 0x0000001c331e7209 */ /* 0x000fc80007810000 */
[----:B------:R-:W-:-:S03]  /*135a0*/  FMNMX.FTZ R30, R55, R30, !PT ;  /* 0x0000001e371e7209 */ /* 0x000fc60007810000 */
[----:B------:R1:W-:Y:S01]  /*135b0*/  MUFU.EX2 R28, R5 ;  /* 0x00000005001c7308 */ /* 0x0003e20000000800 */
[----:B------:R-:W-:-:S04]  /*135c0*/  FMNMX.FTZ R30, R119, R30, !PT ;  /* 0x0000001e771e7209 */ /* 0x000fc80007810000 */
[----:B------:R-:W-:-:S03]  /*135d0*/  FMNMX.FTZ R30, R117, R30, !PT ;  /* 0x0000001e751e7209 */ /* 0x000fc60007810000 */
[----:B------:R-:W-:Y:S01]  /*135e0*/  MUFU.EX2 R24, R95 ;  /* 0x0000005f00187308 */ /* 0x000fe20000000800 */
[----:B------:R-:W-:Y:S01]  /*135f0*/  FMNMX.FTZ R32, R59, R30, !PT ;  /* 0x0000001e3b207209 */ /* 0x000fe20007810000 */
[C-C-:B-1----:R-:W-:Y:S01]  /*13600*/  FFMA.FTZ R5, R2.reuse, R41, -R139.reuse ;  /* 0x0000002902057223 */ /* 0x142fe2000001088b */
[----:B------:R-:W-:-:S01]  /*13610*/  FFMA.FTZ R41, R2, R53, -R139 ;  /* 0x0000003502297223 */ /* 0x000fc2000001088b */
[----:B0-----:R-:W-:Y:S02]  /*13620*/  F2FP.SATFINITE.E4M3.F32.PACK_AB_MERGE_C R166, R97, R20, RZ ;  /* 0x0000001461a6723e */ /* 0x001fe400048070ff */
[----:B------:R-:W-:Y:S02]  /*13630*/  FMNMX.FTZ R32, R63, R32, !PT ;  /* 0x000000203f207209 */ /* 0x000fe40007810000 */
[----:B------:R-:W-:Y:S01]  /*13640*/  MUFU.EX2 R91, R91 ;  /* 0x0000005b005b7308 */ /* 0x000fe20000000800 */
[----:B------:R-:W-:Y:S02]  /*13650*/  F2FP.SATFINITE.E4M3.F32.PACK_AB_MERGE_C R166, R111, R14, R166 ;  /* 0x0000000e6fa6723e */ /* 0x000fe400048070a6 */
        /* <DEDUP_REMOVED lines=8> */
[----:B------:R0:W-:Y:S03]  /*136e0*/  MUFU.EX2 R30, R36 ;  /* 0x00000024001e7308 */ /* 0x0001e60000000800 */
[----:B------:R-:W-:-:S04]  /*136f0*/  FMNMX.FTZ R34, R135, R34, !PT ;  /* 0x0000002287227209 */ /* 0x000fc80007810000 */
[----:B------:R-:W-:Y:S01]  /*13700*/  FMNMX.FTZ R34, R79, R34, !PT ;  /* 0x000000224f227209 */ /* 0x000fe20007810000 */
[----:B------:R-:W-:Y:S01]  /*13710*/  MUFU.EX2 R37, R37 ;  /* 0x0000002500257308 */ /* 0x000fe20000000800 */
[----:B0-----:R-:W-:-:S02]  /*13720*/  FFMA.FTZ R36, R2, R69, -R139 ;  /* 0x0000004502247223 */ /* 0x001fc4000001088b */
[----:B------:R-:W-:-:S04]  /*13730*/  FMNMX.FTZ R34, R137, R34, !PT ;  /* 0x0000002289227209 */ /* 0x000fc80007810000 */
[----:B------:R-:W-:Y:S01]  /*13740*/  FMNMX.FTZ R34, R83, R34, !PT ;  /* 0x0000002253227209 */ /* 0x000fe20007810000 */
[----:B------:R-:W-:Y:S03]  /*13750*/  MUFU.EX2 R41, R41 ;  /* 0x0000002900297308 */ /* 0x000fe60000000800 */
[----:B------:R-:W-:-:S04]  /*13760*/  FMNMX.FTZ R34, R45, R34, !PT ;  /* 0x000000222d227209 */ /* 0x000fc80007810000 */
[----:B------:R-:W-:Y:S01]  /*13770*/  FMNMX.FTZ R5, R87, R34, !PT ;  /* 0x0000002257057209 */ /* 0x000fe20007810000 */
[----:B------:R-:W-:Y:S01]  /*13780*/  MUFU.EX2 R6, R6 ;  /* 0x0000000600067308 */ /* 0x000fe20000000800 */
[----:B------:R-:W-:-:S03]  /*13790*/  FFMA.FTZ R34, R2, R65, -R139 ;  /* 0x0000004102227223 */ /* 0x000fc6000001088b */
[----:B------:R-:W0:Y:S04]  /*137a0*/  SHFL.BFLY PT, R38, R5, 0x2, 0x1f ;  /* 0x0c401f0005267f89 */ /* 0x000e2800000e0000 */
[----:B------:R-:W-:Y:S08]  /*137b0*/  MUFU.EX2 R29, R29 ;  /* 0x0000001d001d7308 */ /* 0x000ff00000000800 */
[----:B------:R-:W-:Y:S08]  /*137c0*/  MUFU.EX2 R10, R93 ;  /* 0x0000005d000a7308 */ /* 0x000ff00000000800 */
[----:B------:R-:W-:Y:S01]  /*137d0*/  MUFU.EX2 R49, R49 ;  /* 0x0000003100317308 */ /* 0x000fe20000000800 */
[----:B0-----:R-:W-:Y:S01]  /*137e0*/  FMNMX.FTZ R44, R5, R38, !PT ;  /* 0x00000026052c7209 */ /* 0x001fe20007810000 */
[----:B------:R-:W-:-:S06]  /*137f0*/  FFMA.FTZ R38, R2, R73, -R139 ;  /* 0x0000004902267223 */ /* 0x000fcc000001088b */
[----:B------:R-:W-:Y:S01]  /*13800*/  MUFU.EX2 R25, R25 ;  /* 0x0000001900197308 */ /* 0x000fe20000000800 */
[----:B------:R-:W0:Y:S07]  /*13810*/  SHFL.BFLY PT, R5, R44, 0x1, 0x1f ;  /* 0x0c201f002c057f89 */ /* 0x000e2e00000e0000 */
        /* <DEDUP_REMOVED lines=8> */
[----:B------:R-:W-:-:S05]  /*138a0*/  FSEL R48, R48, RZ, P3 ;  /* 0x000000ff30307208 */ /* 0x000fca0001800000 */
[C-C-:B------:R-:W-:Y:S01]  /*138b0*/  FFMA.FTZ R26, R2.reuse, R26, -R48.reuse ;  /* 0x0000001a021a7223 */ /* 0x140fe20000010830 */
[----:B------:R-:W-:-:S01]  /*138c0*/  FFMA.FTZ R53, R2, R103, -R48 ;  /* 0x0000006702357223 */ /* 0x000fc20000010830 */
[C-C-:B------:R-:W-:Y:S01]  /*138d0*/  FFMA.FTZ R54, R2.reuse, R101, -R48.reuse ;  /* 0x0000006502367223 */ /* 0x140fe20000010830 */
[----:B------:R-:W-:-:S01]  /*138e0*/  FFMA.FTZ R57, R2, R31, -R48 ;  /* 0x0000001f02397223 */ /* 0x000fc20000010830 */
[----:B------:R-:W-:Y:S01]  /*138f0*/  FFMA.FTZ R50, R2, R43, -R48 ;  /* 0x0000002b02327223 */ /* 0x000fe20000010830 */
[----:B------:R-:W-:-:S01]  /*13900*/  FADD.FTZ R43, R4, R131 ;  /* 0x00000083042b7221 */ /* 0x000fc20000010000 */
[----:B------:R-:W-:Y:S01]  /*13910*/  MUFU.EX2 R26, R26 ;  /* 0x0000001a001a7308 */ /* 0x000fe20000000800 */
[----:B------:R-:W-:-:S01]  /*13920*/  FFMA.FTZ R31, R2, R105, -R48 ;  /* 0x00000069021f7223 */ /* 0x000fc20000010830 */
[----:B------:R-:W-:Y:S01]  /*13930*/  FFMA.FTZ R46, R2, R35, -R48 ;  /* 0x00000023022e7223 */ /* 0x000fe20000010830 */
[----:B------:R-:W-:-:S01]  /*13940*/  FADD.FTZ R64, R12, R43 ;  /* 0x0000002b0c407221 */ /* 0x000fc20000010000 */
[C-C-:B------:R-:W-:Y:S01]  /*13950*/  FFMA.FTZ R47, R2.reuse, R47, -R48.reuse ;  /* 0x0000002f022f7223 */ /* 0x140fe20000010830 */
[----:B------:R-:W-:-:S01]  /*13960*/  FFMA.FTZ R35, R2, R27, -R48 ;  /* 0x0000001b02237223 */ /* 0x000fc20000010830 */
[----:B------:R-:W-:Y:S01]  /*13970*/  FFMA.FTZ R39, R2, R39, -R48 ;  /* 0x0000002702277223 */ /* 0x000fe20000010830 */
[----:B------:R-:W-:-:S01]  /*13980*/  FADD.FTZ R43, R127, R64 ;  /* 0x000000407f2b7221 */ /* 0x000fc20000010000 */
[----:B------:R-:W0:Y:S01]  /*13990*/  MUFU.EX2 R53, R53 ;  /* 0x0000003500357308 */ /* 0x000e220000000800 */
[----:B------:R-:W-:-:S01]  /*139a0*/  FFMA.FTZ R27, R2, R109, -R48 ;  /* 0x0000006d021b7223 */ /* 0x000fc20000010830 */
[----:B------:R-:W-:Y:S01]  /*139b0*/  FFMA.FTZ R107, R2, R107, -R48 ;  /* 0x0000006b026b7223 */ /* 0x000fe20000010830 */
[----:B------:R-:W-:-:S01]  /*139c0*/  FADD.FTZ R66, R14, R43 ;  /* 0x0000002b0e427221 */ /* 0x000fc20000010000 */
        /* <DEDUP_REMOVED lines=20> */
[----:B------:R-:W0:Y:S08]  /*13b10*/  MUFU.EX2 R31, R31 ;  /* 0x0000001f001f7308 */ /* 0x000e300000000800 */
[----:B------:R-:W3:Y:S08]  /*13b20*/  MUFU.EX2 R46, R46 ;  /* 0x0000002e002e7308 */ /* 0x000ef00000000800 */
[----:B------:R4:W-:Y:S08]  /*13b30*/  MUFU.EX2 R60, R47 ;  /* 0x0000002f003c7308 */ /* 0x0009f00000000800 */
[----:B------:R5:W3:Y:S01]  /*13b40*/  MUFU.EX2 R58, R35 ;  /* 0x00000023003a7308 */ /* 0x000ae20000000800 */
[----:B----4-:R-:W-:-:S01]  /*13b50*/  FADD.FTZ R47, R111, R66 ;  /* 0x000000426f2f7221 */ /* 0x010fc20000010000 */
[----:B-1----:R-:W-:Y:S01]  /*13b60*/  FADD.FTZ R66, R54, R43 ;  /* 0x0000002b36427221 */ /* 0x002fe20000010000 */
[----:B--2---:R-:W-:-:S02]  /*13b70*/  F2FP.SATFINITE.E4M3.F32.PACK_AB_MERGE_C R54, R57, R54, RZ ;  /* 0x000000363936723e */ /* 0x004fc400048070ff */
[----:B------:R-:W-:Y:S01]  /*13b80*/  FADD.FTZ R68, R20, R47 ;  /* 0x0000002f14447221 */ /* 0x000fe20000010000 */
[----:B------:R-:W-:-:S01]  /*13b90*/  FADD.FTZ R66, R57, R66 ;  /* 0x0000004239427221 */ /* 0x000fc20000010000 */
[----:B------:R-:W-:Y:S01]  /*13ba0*/  F2FP.SATFINITE.E4M3.F32.PACK_AB_MERGE_C R165, R53, R26, R54 ;  /* 0x0000001a35a5723e */ /* 0x000fe20004807036 */
[----:B------:R1:W2:Y:S01]  /*13bb0*/  MUFU.EX2 R61, R39 ;  /* 0x00000027003d7308 */ /* 0x0002a20000000800 */
[----:B------:R-:W-:-:S01]  /*13bc0*/  FADD.FTZ R47, R97, R68 ;  /* 0x00000044612f7221 */ /* 0x000fc20000010000 */
[----:B0-----:R-:W-:Y:S01]  /*13bd0*/  FADD.FTZ R43, R31, R66 ;  /* 0x000000421f2b7221 */ /* 0x001fe20000010000 */
[----:B-----5:R-:W-:-:S02]  /*13be0*/  FFMA.FTZ R35, R2, R115, -R48 ;  /* 0x0000007302237223 */ /* 0x020fc40000010830 */
[----:B------:R-:W-:Y:S01]  /*13bf0*/  FADD.FTZ R20, R24, R47 ;  /* 0x0000002f18147221 */ /* 0x000fe20000010000 */
[----:B---3--:R-:W-:-:S02]  /*13c00*/  FADD.FTZ R43, R46, R43 ;  /* 0x0000002b2e2b7221 */ /* 0x008fc40000010000 */
[----:B------:R-:W0:Y:S01]  /*13c10*/  MUFU.EX2 R27, R27 ;  /* 0x0000001b001b7308 */ /* 0x000e220000000800 */
[----:B------:R-:W-:-:S01]  /*13c20*/  FADD.FTZ R47, R91, R20 ;  /* 0x000000145b2f7221 */ /* 0x000fc20000010000 */
[----:B------:R-:W-:Y:S01]  /*13c30*/  FADD.FTZ R4, R58, R43 ;  /* 0x0000002b3a047221 */ /* 0x000fe20000010000 */
[----:B-1----:R-:W-:-:S01]  /*13c40*/  FFMA.FTZ R39, R2, R119, -R48 ;  /* 0x0000007702277223 */ /* 0x002fc20000010830 */
[----:B------:R-:W-:Y:S01]  /*13c50*/  FFMA.FTZ R48, R2, R87, -R48 ;  /* 0x0000005702307223 */ /* 0x000fe20000010830 */
[----:B------:R-:W-:-:S01]  /*13c60*/  FADD.FTZ R14, R28, R47 ;  /* 0x0000002f1c0e7221 */ /* 0x000fc20000010000 */
[----:B------:R-:W-:-:S02]  /*13c70*/  F2FP.SATFINITE.E4M3.F32.PACK_AB_MERGE_C R28, R33, R28, RZ ;  /* 0x0000001c211c723e */ /* 0x000fc400048070ff */
[----:B------:R-:W1:Y:S01]  /*13c80*/  MUFU.EX2 R50, R50 ;  /* 0x0000003200327308 */ /* 0x000e620000000800 */
[----:B--2---:R-:W-:-:S01]  /*13c90*/  FADD.FTZ R4, R61, R4 ;  /* 0x000000043d047221 */ /* 0x004fc20000010000 */
[----:B------:R-:W-:Y:S01]  /*13ca0*/  FADD.FTZ R43, R33, R14 ;  /* 0x0000000e212b7221 */ /* 0x000fe20000010000 */
[----:B------:R-:W-:Y:S02]  /*13cb0*/  F2FP.SATFINITE.E4M3.F32.PACK_AB_MERGE_C R160, R91, R24, R28 ;  /* 0x000000185ba0723e */ /* 0x000fe4000480701c */
[----:B------:R-:W-:Y:S01]  /*13cc0*/  F2FP.SATFINITE.E4M3.F32.PACK_AB_MERGE_C R24, R41, R32, RZ ;  /* 0x000000202918723e */ /* 0x000fe200048070ff */
[----:B------:R-:W-:-:S01]  /*13cd0*/  FADD.FTZ R20, R30, R43 ;  /* 0x0000002b1e147221 */ /* 0x000fc20000010000 */
[----:B------:R-:W-:Y:S01]  /*13ce0*/  F2FP.SATFINITE.E4M3.F32.PACK_AB_MERGE_C R58, R61, R58, RZ ;  /* 0x0000003a3d3a723e */ /* 0x000fe200048070ff */
[----:B------:R-:W2:Y:S01]  /*13cf0*/  MUFU.EX2 R107, R107 ;  /* 0x0000006b006b7308 */ /* 0x000ea20000000800 */
[----:B0-----:R-:W-:-:S01]  /*13d00*/  FADD.FTZ R33, R27, R4 ;  /* 0x000000041b217221 */ /* 0x001fc20000010000 */
[----:B------:R-:W-:Y:S01]  /*13d10*/  FADD.FTZ R43, R37, R20 ;  /* 0x00000014252b7221 */ /* 0x000fe20000010000 */
[----:B------:R-:W-:-:S02]  /*13d20*/  F2FP.SATFINITE.E4M3.F32.PACK_AB_MERGE_C R20, R29, R6, RZ ;  /* 0x000000061d14723e */ /* 0x000fc400048070ff */
[----:B------:R-:W-:Y:S01]  /*13d30*/  F2FP.SATFINITE.E4M3.F32.PACK_AB_MERGE_C R162, R37, R30, R24 ;  /* 0x0000001e25a2723e */ /* 0x000fe20004807018 */
[----:B------:R-:W-:-:S01]  /*13d40*/  FADD.FTZ R32, R32, R43 ;  /* 0x0000002b20207221 */ /* 0x000fc20000010000 */
[----:B------:R-:W-:Y:S01]  /*13d50*/  F2FP.SATFINITE.E4M3.F32.PACK_AB_MERGE_C R156, R49, R10, R20 ;  /* 0x0000000a319c723e */ /* 0x000fe20004807014 */
[----:B------:R-:W0:Y:S01]  /*13d60*/  MUFU.EX2 R35, R35 ;  /* 0x0000002300237308 */ /* 0x000e220000000800 */
[----:B-1----:R-:W-:-:S01]  /*13d70*/  FADD.FTZ R14, R50, R33 ;  /* 0x00000021320e7221 */ /* 0x002fc20000010000 */
[----:B------:R-:W-:Y:S01]  /*13d80*/  FADD.FTZ R41, R41, R32 ;  /* 0x0000002029297221 */ /* 0x000fe20000010000 */
[----:B------:R-:W-:Y:S02]  /*13d90*/  F2FP.SATFINITE.E4M3.F32.PACK_AB_MERGE_C R24, R36, R25, RZ ;  /* 0x000000192418723e */ /* 0x000fe400048070ff */
[----:B------:R-:W-:Y:S01]  /*13da0*/  F2FP.SATFINITE.E4M3.F32.PACK_AB_MERGE_C R167, R46, R31, R58 ;  /* 0x0000001f2ea7723e */ /* 0x000fe2000480703a */
[----:B------:R-:W-:-:S01]  /*13db0*/  FADD.FTZ R20, R10, R41 ;  /* 0x000000290a147221 */ /* 0x000fc20000010000 */
[----:B------:R-:W-:Y:S01]  /*13dc0*/  F2FP.SATFINITE.E4M3.F32.PACK_AB_MERGE_C R158, R34, R11, R24 ;  /* 0x0000000b229e723e */ /* 0x000fe20004807018 */
[----:B------:R-:W1:Y:S01]  /*13dd0*/  MUFU.EX2 R52, R52 ;  /* 0x0000003400347308 */ /* 0x000e620000000800 */
[----:B--2---:R-:W-:-:S01]  /*13de0*/  FADD.FTZ R33, R107, R14 ;  /* 0x0000000e6b217221 */ /* 0x004fc20000010000 */
[----:B------:R-:W-:-:S03]  /*13df0*/  FADD.FTZ R49, R49, R20 ;  /* 0x0000001431317221 */ /* 0x000fc60000010000 */
[----:B------:R-:W-:Y:S01]  /*13e00*/  FADD.FTZ R14, R60, R33 ;  /* 0x000000213c0e7221 */ /* 0x000fe20000010000 */
[----:B------:R-:W-:-:S01]  /*13e10*/  FADD.FTZ R20, R6, R49 ;  /* 0x0000003106147221 */ /* 0x000fc20000010000 */
[----:B------:R-:W-:Y:S01]  /*13e20*/  F2FP.SATFINITE.E4M3.F32.PACK_AB_MERGE_C R60, R60, R107, RZ ;  /* 0x0000006b3c3c723e */ /* 0x000fe200048070ff */
[----:B------:R-:W2:Y:S01]  /*13e30*/  MUFU.EX2 R51, R51 ;  /* 0x0000003300337308 */ /* 0x000ea20000000800 */
[----:B0-----:R-:W-:-:S01]  /*13e40*/  FADD.FTZ R33, R35, R14 ;  /* 0x0000000e23217221 */ /* 0x001fc20000010000 */
[----:B------:R-:W-:Y:S01]  /*13e50*/  FADD.FTZ R20, R29, R20 ;  /* 0x000000141d147221 */ /* 0x000fe20000010000 */
[----:B------:R-:W-:-:S03]  /*13e60*/  F2FP.SATFINITE.E4M3.F32.PACK_AB_MERGE_C R161, R50, R27, R60 ;  /* 0x0000001b32a1723e */ /* 0x000fc6000480703c */
[----:B------:R-:W-:Y:S02]  /*13e70*/  FADD.FTZ R11, R11, R20 ;  /* 0x000000140b0b7221 */ /* 0x000fe40000010000 */
[----:B------:R-:W0:Y:S01]  /*13e80*/  MUFU.EX2 R62, R55 ;  /* 0x00000037003e7308 */ /* 0x000e220000000800 */
[----:B-1----:R-:W-:-:S01]  /*13e90*/  FADD.FTZ R14, R52, R33 ;  /* 0x00000021340e7221 */ /* 0x002fc20000010000 */
[----:B------:R-:W-:-:S04]  /*13ea0*/  FADD.FTZ R34, R34, R11 ;  /* 0x0000000b22227221 */ /* 0x000fc80000010000 */
[----:B------:R-:W-:Y:S02]  /*13eb0*/  FADD.FTZ R25, R25, R34 ;  /* 0x0000002219197221 */ /* 0x000fe40000010000 */
[----:B------:R-:W1:Y:S01]  /*13ec0*/  MUFU.EX2 R39, R39 ;  /* 0x0000002700277308 */ /* 0x000e620000000800 */
[----:B--2---:R-:W-:-:S01]  /*13ed0*/  FADD.FTZ R33, R51, R14 ;  /* 0x0000000e33217221 */ /* 0x004fc20000010000 */
[----:B------:R-:W-:Y:S02]  /*13ee0*/  FADD.FTZ R36, R36, R25 ;  /* 0x0000001924247221 */ /* 0x000fe40000010000 */
[----:B------:R-:W2:Y:S04]  /*13ef0*/  @P1 LDC R25, c[0x0][0x44c] ;  /* 0x00011300ff191b82 */ /* 0x000ea80000000800 */
[----:B------:R-:W3:Y:S01]  /*13f00*/  MUFU.EX2 R56, R56 ;  /* 0x0000003800387308 */ /* 0x000ee20000000800 */
[----:B0-----:R-:W-:-:S01]  /*13f10*/  FADD.FTZ R14, R62, R33 ;  /* 0x000000213e0e7221 */ /* 0x001fc20000010000 */
[----:B------:R-:W-:-:S04]  /*13f20*/  F2FP.SATFINITE.E4M3.F32.PACK_AB_MERGE_C R51, R62, R51, RZ ;  /* 0x000000333e33723e */ /* 0x000fc800048070ff */
[----:B------:R-:W-:Y:S02]  /*13f30*/  F2FP.SATFINITE.E4M3.F32.PACK_AB_MERGE_C R163, R52, R35, R51 ;  /* 0x0000002334a3723e */ /* 0x000fe40004807033 */
[----:B------:R-:W0:Y:S01]  /*13f40*/  MUFU.EX2 R59, R59 ;  /* 0x0000003b003b7308 */ /* 0x000e220000000800 */
[----:B-1----:R-:W-:-:S07]  /*13f50*/  FADD.FTZ R33, R39, R14 ;  /* 0x0000000e27217221 */ /* 0x002fce0000010000 */
[----:B------:R-:W1:Y:S01]  /*13f60*/  MUFU.EX2 R64, R63 ;  /* 0x0000003f00407308 */ /* 0x000e620000000800 */
[----:B---3--:R-:W-:-:S01]  /*13f70*/  FADD.FTZ R14, R56, R33 ;  /* 0x00000021380e7221 */ /* 0x008fc20000010000 */
[----:B--2---:R-:W-:-:S06]  /*13f80*/  @P1 IMAD.HI.U32 R25, R178, R25, RZ ;  /* 0x00000019b2191227 */ /* 0x004fcc00078e00ff */
[----:B------:R-:W2:Y:S01]  /*13f90*/  MUFU.EX2 R123, R123 ;  /* 0x0000007b007b7308 */ /* 0x000ea20000000800 */
[----:B0-----:R-:W-:-:S07]  /*13fa0*/  FADD.FTZ R29, R59, R14 ;  /* 0x0000000e3b1d7221 */ /* 0x001fce0000010000 */
[----:B------:R-:W0:Y:S01]  /*13fb0*/  MUFU.EX2 R12, R67 ;  /* 0x00000043000c7308 */ /* 0x000e220000000800 */
[----:B-1----:R-:W-:-:S01]  /*13fc0*/  FADD.FTZ R14, R64, R29 ;  /* 0x0000001d400e7221 */ /* 0x002fc20000010000 */
[----:B------:R-:W-:-:S04]  /*13fd0*/  F2FP.SATFINITE.E4M3.F32.PACK_AB_MERGE_C R59, R64, R59, RZ ;  /* 0x0000003b403b723e */ /* 0x000fc800048070ff */
[----:B------:R-:W-:Y:S02]  /*13fe0*/  F2FP.SATFINITE.E4M3.F32.PACK_AB_MERGE_C R157, R56, R39, R59 ;  /* 0x00000027389d723e */ /* 0x000fe4000480703b */
[----:B------:R-:W1:Y:S01]  /*13ff0*/  MUFU.EX2 R125, R125 ;  /* 0x0000007d007d7308 */ /* 0x000e620000000800 */
[----:B--2---:R-:W-:-:S07]  /*14000*/  FADD.FTZ R11, R123, R14 ;  /* 0x0000000e7b0b7221 */ /* 0x004fce0000010000 */
[----:B------:R-:W2:Y:S01]  /*14010*/  MUFU.EX2 R40, R40 ;  /* 0x0000002800287308 */ /* 0x000ea20000000800 */
[----:B0-----:R-:W-:-:S07]  /*14020*/  FADD.FTZ R20, R12, R11 ;  /* 0x0000000b0c147221 */ /* 0x001fce0000010000 */
[----:B------:R-:W-:Y:S01]  /*14030*/  MUFU.EX2 R21, R21 ;  /* 0x0000001500157308 */ /* 0x000fe20000000800 */
[----:B-1----:R-:W-:-:S07]  /*14040*/  FADD.FTZ R11, R125, R20 ;  /* 0x000000147d0b7221 */ /* 0x002fce0000010000 */
[----:B------:R-:W0:Y:S01]  /*14050*/  MUFU.EX2 R38, R38 ;  /* 0x0000002600267308 */ /* 0x000e220000000800 */
[----:B--2---:R-:W-:-:S07]  /*14060*/  F2FP.SATFINITE.E4M3.F32.PACK_AB_MERGE_C R20, R40, R15, RZ ;  /* 0x0000000f2814723e */ /* 0x004fce00048070ff */
[----:B------:R-:W1:Y:S08]  /*14070*/  MUFU.EX2 R4, R71 ;  /* 0x0000004700047308 */ /* 0x000e700000000800 */
[----:B------:R-:W2:Y:S01]  /*14080*/  MUFU.EX2 R133, R133 ;  /* 0x0000008500857308 */ /* 0x000ea20000000800 */
[C---:B0-----:R-:W-:Y:S01]  /*14090*/  F2FP.SATFINITE.E4M3.F32.PACK_AB_MERGE_C R152, R38.reuse, R21, R20 ;  /* 0x000000152698723e */ /* 0x041fe20004807014 */
[----:B------:R-:W-:Y:S01]  /*140a0*/  FADD.FTZ R21, R21, R36 ;  /* 0x0000002415157221 */ /* 0x000fe20000010000 */
[----:B------:R-:W0:Y:S03]  /*140b0*/  @P1 LDC R20, c[0x0][0x450] ;  /* 0x00011400ff141b82 */ /* 0x000e260000000800 */
[----:B------:R-:W-:-:S02]  /*140c0*/  FADD.FTZ R38, R38, R21 ;  /* 0x0000001526267221 */ /* 0x000fc40000010000 */
[----:B------:R-:W3:Y:S01]  /*140d0*/  MUFU.EX2 R10, R75 ;  /* 0x0000004b000a7308 */ /* 0x000ee20000000800 */
[C---:B-1----:R-:W-:Y:S01]  /*140e0*/  F2FP.SATFINITE.E4M3.F32.PACK_AB_MERGE_C R125, R4.reuse, R125, RZ ;  /* 0x0000007d047d723e */ /* 0x042fe200048070ff */
[----:B------:R-:W-:Y:S01]  /*140f0*/  FADD.FTZ R4, R4, R11 ;  /* 0x0000000b04047221 */ /* 0x000fe20000010000 */
[----:B------:R-:W-:-:S02]  /*14100*/  FADD.FTZ R15, R15, R38 ;  /* 0x000000260f0f7221 */ /* 0x000fc40000010000 */
[----:B------:R-:W-:Y:S02]  /*14110*/  F2FP.SATFINITE.E4M3.F32.PACK_AB_MERGE_C R159, R12, R123, R125 ;  /* 0x0000007b0c9f723e */ /* 0x000fe4000480707d */
[----:B------:R-:W-:-:S01]  /*14120*/  FADD.FTZ R40, R40, R15 ;  /* 0x0000000f28287221 */ /* 0x000fc20000010000 */
[----:B------:R-:W1:Y:S01]  /*14130*/  MUFU.EX2 R135, R135 ;  /* 0x0000008700877308 */ /* 0x000e620000000800 */
[----:B--2---:R-:W-:-:S01]  /*14140*/  FADD.FTZ R11, R133, R4 ;  /* 0x00000004850b7221 */ /* 0x004fc20000010000 */
[----:B------:R-:W-:-:S06]  /*14150*/  IMAD.MOV.U32 R15, RZ, RZ, R178 ;  /* 0x000000ffff0f7224 */ /* 0x000fcc00078e00b2 */
[----:B------:R-:W-:Y:S01]  /*14160*/  MUFU.EX2 R3, R3 ;  /* 0x0000000300037308 */ /* 0x000fe20000000800 */
[----:B---3--:R-:W-:-:S01]  /*14170*/  FADD.FTZ R4, R10, R11 ;  /* 0x0000000b0a047221 */ /* 0x008fc20000010000 */
[----:B0-----:R-:W-:-:S06]  /*14180*/  @P1 SHF.R.U32.HI R15, RZ, R20, R25 ;  /* 0x00000014ff0f1219 */ /* 0x001fcc0000011619 */
        /* <DEDUP_REMOVED lines=16> */
[----:B------:R-:W-:-:S06]  /*14290*/  FADD.FTZ R3, R3, R42 ;  /* 0x0000002a03037221 */ /* 0x000fcc0000010000 */
[----:B------:R-:W0:Y:S01]  /*142a0*/  MUFU.EX2 R48, R48 ;  /* 0x0000003000307308 */ /* 0x000e220000000800 */
[----:B--2---:R-:W-:-:S01]  /*142b0*/  FADD.FTZ R4, R14, R11 ;  /* 0x0000000b0e047221 */ /* 0x004fc20000010000 */
[----:B------:R-:W-:-:S04]  /*142c0*/  IMAD.IADD R11, R88, 0x1, R15 ;  /* 0x00000001580b7824 */ /* 0x000fc800078e020f */
[----:B------:R-:W-:Y:S01]  /*142d0*/  IMAD.IADD R8, R11, 0x1, R8 ;  /* 0x000000010b087824 */ /* 0x000fe200078e0208 */
[----:B0-----:R-:W-:Y:S01]  /*142e0*/  F2FP.SATFINITE.E4M3.F32.PACK_AB_MERGE_C R6, R48, R45, RZ ;  /* 0x0000002d3006723e */ /* 0x001fe200048070ff */
[----:B------:R-:W-:Y:S01]  /*142f0*/  FADD.FTZ R45, R45, R4 ;  /* 0x000000042d2d7221 */ /* 0x000fe20000010000 */
[----:B------:R-:W-:-:S02]  /*14300*/  FADD.FTZ R4, R44, R3 ;  /* 0x000000032c047221 */ /* 0x000fc40000010000 */
[----:B------:R-:W-:Y:S01]  /*14310*/  F2FP.SATFINITE.E4M3.F32.PACK_AB_MERGE_C R155, R14, R137, R6 ;  /* 0x000000890e9b723e */ /* 0x000fe20004807006 */
[----:B------:R-:W-:-:S01]  /*14320*/  FADD.FTZ R3, R48, R45 ;  /* 0x0000002d30037221 */ /* 0x000fc20000010000 */
[----:B------:R-:W-:Y:S01]  /*14330*/  VIADD R6, R89, 0xfffffffe ;  /* 0xfffffffe59067836 */ /* 0x000fe20000000000 */
        /* <DEDUP_REMOVED lines=12> */
.L_x_1701:
[----:B------:R-:W-:-:S13]  /*14400*/  ISETP.NE.AND P3, PT, R9, 0x1, PT ;  /* 0x000000010900780c */ /* 0x000fda0003f65270 */
[----:B------:R-:W0:Y:S02]  /*14410*/  @P3 LDC.64 R12, c[0x0][0x9e8] ;  /* 0x00027a00ff0c3b82 */ /* 0x000e240000000a00 */
[----:B0-----:R-:W-:-:S05]  /*14420*/  @P3 IMAD.HI.U32 R12, R10, R12, RZ ;  /* 0x0000000c0a0c3227 */ /* 0x001fca00078e00ff */
[----:B------:R-:W-:-:S07]  /*14430*/  @P3 SHF.R.U32.HI R10, RZ, R13, R12 ;  /* 0x0000000dff0a3219 */ /* 0x000fce000001160c */
.L_x_1702:
[----:B------:R-:W-:Y:S05]  /*14440*/  BSYNC B0 ;  /* 0x0000000000007941 */ /* 0x000fea0003800000 */
.L_x_1700:
[----:B------:R-:W-:-:S05]  /*14450*/  IMAD R9, R10, R9, R9 ;  /* 0x000000090a097224 */ /* 0x000fca00078e0209 */
[----:B------:R-:W-:-:S07]  /*14460*/  VIMNMX R8, R8, R9, PT ;  /* 0x0000000908087248 */ /* 0x000fce0003fe0100 */
.L_x_1699:
[----:B------:R-:W-:Y:S01]  /*14470*/  SHF.R.S32.HI R9, RZ, 0x1f, R8 ;  /* 0x0000001fff097819 */ /* 0x000fe20000011408 */
[----:B------:R-:W-:Y:S01]  /*14480*/  ULDC UR4, c[0x0][0x9e4] ;  /* 0x0002790000047ab9 */ /* 0x000fe20000000800 */
[----:B------:R-:W-:Y:S01]  /*14490*/  ULDC UR5, c[0x0][0x9e4] ;  /* 0x0002790000057ab9 */ /* 0x000fe20000000800 */
[----:B------:R-:W-:Y:S01]  /*144a0*/  ULDC UR6, c[0x0][0x9dc] ;  /* 0x0002770000067ab9 */ /* 0x000fe20000000800 */
[----:B------:R-:W-:Y:S01]  /*144b0*/  LEA.HI R9, R9, R8, RZ, 0x7 ;  /* 0x0000000809097211 */ /* 0x000fe200078f38ff */
[----:B------:R-:W-:Y:S01]  /*144c0*/  ULDC UR32, c[0x0][0x9dc] ;  /* 0x0002770000207ab9 */ /* 0x000fe20000000800 */
[----:B------:R-:W-:Y:S01]  /*144d0*/  ULDC UR33, c[0x0][0x9e0] ;  /* 0x0002780000217ab9 */ /* 0x000fe20000000800 */
[----:B------:R-:W-:Y:S01]  /*144e0*/  ULDC UR7, c[0x0][0x9e0] ;  /* 0x0002780000077ab9 */ /* 0x000fe20000000800 */
[----:B------:R-:W-:Y:S02]  /*144f0*/  SHF.R.S32.HI R9, RZ, 0x7, R9 ;  /* 0x00000007ff097819 */ /* 0x000fe40000011409 */
[----:B------:R-:W-:-:S02]  /*14500*/  CS2R R150, SRZ ;  /* 0x0000000000967805 */ /* 0x000fc4000001ff00 */
[----:B------:R-:W-:Y:S02]  /*14510*/  CS2R R148, SRZ ;  /* 0x0000000000947805 */ /* 0x000fe4000001ff00 */
[----:B------:R-:W-:Y:S02]  /*14520*/  CS2R R146, SRZ ;  /* 0x0000000000927805 */ /* 0x000fe4000001ff00 */
[----:B------:R-:W-:Y:S02]  /*14530*/  VIMNMX R12, R198, R9, !PT ;  /* 0x00000009c60c7248 */ /* 0x000fe40007fe0100 */
[----:B------:R-:W-:Y:S02]  /*14540*/  CS2R R144, SRZ ;  /* 0x0000000000907805 */ /* 0x000fe4000001ff00 */
[----:B------:R-:W-:Y:S02]  /*14550*/  CS2R R142, SRZ ;  /* 0x00000000008e7805 */ /* 0x000fe4000001ff00 */
[----:B------:R-:W-:-:S02]  /*14560*/  CS2R R140, SRZ ;  /* 0x00000000008c7805 */ /* 0x000fc4000001ff00 */
[----:B------:R-:W-:Y:S02]  /*14570*/  ISETP.GE.AND P3, PT, R6, R12, PT ;  /* 0x0000000c0600720c */ /* 0x000fe40003f66270 */
        /* <DEDUP_REMOVED lines=26> */
[----:B------:R-:W-:Y:S06]  /*14720*/  @!P3 BRA `(.L_x_1703) ;  /* 0x000000300014b947 */ /* 0x000fec0003800000 */
[----:B------:R-:W-:-:S07]  /*14730*/  IMAD.MOV.U32 R151, RZ, RZ, RZ ;  /* 0x000000ffff977224 */ /* 0x000fce00078e00ff */
.L_x_1723:
[----:B------:R-:W-:Y:S01]  /*14740*/  ISETP.NE.AND P3, PT, R184, RZ, PT ;  /* 0x000000ffb800720c */ /* 0x000fe20003f65270 */
[----:B------:R-:W-:Y:S01]  /*14750*/  VIADD R13, R168, 0x1 ;  /* 0x00000001a80d7836 */ /* 0x000fe20000000000 */
[----:B------:R-:W-:Y:S05]  /*14760*/  YIELD ;  /* 0x0000000000007946 */ /* 0x000fea0003800000 */
[----:B------:R-:W-:-:S04]  /*14770*/  ISETP.NE.AND P4, PT, R13, 0x2, PT ;  /* 0x000000020d00780c */ /* 0x000fc80003f85270 */
[----:B------:R-:W-:Y:S02]  /*14780*/  SEL R14, RZ, 0x1, P4 ;  /* 0x00000001ff0e7807 */ /* 0x000fe40002000000 */
[----:B------:R-:W-:Y:S02]  /*14790*/  SEL R13, R13, RZ, P4 ;  /* 0x000000ff0d0d7207 */ /* 0x000fe40002000000 */
[----:B------:R-:W-:Y:S01]  /*147a0*/  LOP3.LUT R14, R169, R14, RZ, 0x3c, !PT ;  /* 0x0000000ea90e7212 */ /* 0x000fe200078e3cff */
[----:B------:R-:W-:Y:S06]  /*147b0*/  @P3 BRA `(.L_x_1704) ;  /* 0x0000000000303947 */ /* 0x000fec0003800000 */
[----:B------:R-:W-:Y:S05]  /*147c0*/  @!P0 BRA `(.L_x_1705) ;  /* 0x0000000000048947 */ /* 0x000fea0003800000 */
[----:B------:R-:W-:Y:S01]  /*147d0*/  BPT.TRAP 0x1 ;  /* 0x000000040000795c */ /* 0x000fe20000300000 */
.L_x_1705:
[----:B------:R-:W-:Y:S01]  /*147e0*/  IMAD R9, R13, 0x8, R16 ;  /* 0x000000080d097824 */ /* 0x000fe200078e0210 */
[----:B------:R-:W-:-:S04]  /*147f0*/  SHF.L.U32 R8, R14, 0x1f, RZ ;  /* 0x0000001f0e087819 */ /* 0x000fc800000006ff */
[----:B------:R0:W1:Y:S01]  /*14800*/  SYNCS.PHASECHK.TRANS64.TRYWAIT P4, [R9+URZ+0x22830], R8 ;  /* 0x02283008090075a7 */ /* 0x000062000808017f */
[----:B------:R-:W-:Y:S05]  /*14810*/  @!P0 BRA `(.L_x_1706) ;  /* 0x0000000000048947 */ /* 0x000fea0003800000 */
[----:B------:R-:W-:Y:S01]  /*14820*/  BPT.TRAP 0x1 ;  /* 0x000000040000795c */ /* 0x000fe20000300000 */
.L_x_1706:
[----:B------:R-:W-:Y:S04]  /*14830*/  BSSY B0, `(.L_x_1704) ;  /* 0x0000004000007945 */ /* 0x000fe80003800000 */
[----:B-1----:R-:W-:Y:S05]  /*14840*/  @P4 BRA `(.L_x_1707) ;  /* 0x0000000000084947 */ /* 0x002fea0003800000 */
[----:B------:R-:W1:Y:S02]  /*14850*/  SYNCS.PHASECHK.TRANS64.TRYWAIT P4, [R9+URZ+0x22830], R8 ;  /* 0x02283008090075a7 */ /* 0x000e64000808017f */
[----:B-1----:R-:W-:Y:S05]  /*14860*/  @!P4 BRA `(.L_x_1708) ;  /* 0x000001340088c947 */ /* 0x002fea0003800000 */
.L_x_1707:
[----:B------:R-:W-:Y:S05]  /*14870*/  BSYNC B0 ;  /* 0x0000000000007941 */ /* 0x000fea0003800000 */
.L_x_1704:
[----:B------:R-:W2:Y:S01]  /*14880*/  S2R R10, SR_TID.X ;  /* 0x00000000000a7919 */ /* 0x000ea20000002100 */
[----:B01----:R-:W-:Y:S01]  /*14890*/  IMAD.MOV.U32 R9, RZ, RZ, -0x7fffffe0 ;  /* 0x80000020ff097424 */ /* 0x003fe200078e00ff */
[----:B------:R-:W-:Y:S05]  /*148a0*/  WARPSYNC.ALL ;  /* 0x0000000000007948 */ /* 0x000fea0003800000 */
[----:B------:R-:W-:Y:S01]  /*148b0*/  R2UR UR31, R9 ;  /* 0x00000000091f72ca */ /* 0x000fe200000e0000 */
[----:B------:R-:W-:Y:S02]  /*148c0*/  IMAD R8, R13, 0x600, R7 ;  /* 0x000006000d087824 */ /* 0x000fe400078e0207 */
[----:B------:R-:W-:-:S03]  /*148d0*/  IMAD.MOV.U32 R11, RZ, RZ, -0x7fffffe0 ;  /* 0x80000020ff0b7424 */ /* 0x000fc600078e00ff */
[----:B------:R-:W-:Y:S02]  /*148e0*/  R2UR UR30, R8 ;  /* 0x00000000081e72ca */ /* 0x000fe400000e0000 */
[----:B------:R-:W-:Y:S01]  /*148f0*/  R2UR UR11, R11 ;  /* 0x000000000b0b72ca */ /* 0x000fe200000e0000 */
[----:B------:R-:W-:-:S05]  /*14900*/  IMAD.MOV.U32 R11, RZ, RZ, -0x7fffffe0 ;  /* 0x80000020ff0b7424 */ /* 0x000fca00078e00ff */
[----:B------:R-:W-:Y:S01]  /*14910*/  R2UR UR15, R11 ;  /* 0x000000000b0f72ca */ /* 0x000fe200000e0000 */
[----:B------:R-:W-:-:S05]  /*14920*/  IMAD.MOV.U32 R11, RZ, RZ, -0x7fffffe0 ;  /* 0x80000020ff0b7424 */ /* 0x000fca00078e00ff */
[----:B------:R-:W-:Y:S01]  /*14930*/  R2UR UR19, R11 ;  /* 0x000000000b1372ca */ /* 0x000fe200000e0000 */
[----:B------:R-:W-:Y:S01]  /*14940*/  IMAD.MOV.U32 R11, RZ, RZ, -0x7fffffe0 ;  /* 0x80000020ff0b7424 */ /* 0x000fe200078e00ff */
[----:B--2---:R-:W-:-:S04]  /*14950*/  SHF.R.U32.HI R10, RZ, 0x7, R10 ;  /* 0x00000007ff0a7819 */ /* 0x004fc8000001160a */
[----:B------:R-:W-:Y:S01]  /*14960*/  R2UR UR23, R11 ;  /* 0x000000000b1772ca */ /* 0x000fe200000e0000 */
[----:B------:R-:W-:Y:S02]  /*14970*/  VIADD R9, R10, 0x8 ;  /* 0x000000080a097836 */ /* 0x000fe40000000000 */
[----:B------:R-:W-:-:S03]  /*14980*/  VIADD R10, R8, 0x2 ;  /* 0x00000002080a7836 */ /* 0x000fc60000000000 */
[----:B------:R0:W-:Y:S02]  /*14990*/  BAR.SYNC.DEFER_BLOCKING R9, 0x100 ;  /* 0x000400090000751d */ /* 0x0001e40000010000 */
[----:B------:R-:W-:Y:S01]  /*149a0*/  R2UR UR10, R10 ;  /* 0x000000000a0a72ca */ /* 0x000fe200000e0000 */
[----:B------:R-:W-:-:S05]  /*149b0*/  VIADD R10, R8, 0x200 ;  /* 0x00000200080a7836 */ /* 0x000fca0000000000 */
[----:B------:R-:W-:Y:S01]  /*149c0*/  R2UR UR14, R10 ;  /* 0x000000000a0e72ca */ /* 0x000fe200000e0000 */
[----:B------:R-:W-:Y:S02]  /*149d0*/  VIADD R10, R8, 0x202 ;  /* 0x00000202080a7836 */ /* 0x000fe40000000000 */
[----:B0-----:R-:W-:-:S03]  /*149e0*/  IMAD.MOV.U32 R9, RZ, RZ, -0x7fffffe0 ;  /* 0x80000020ff097424 */ /* 0x001fc600078e00ff */
[----:B------:R-:W-:Y:S01]  /*149f0*/  R2UR UR18, R10 ;  /* 0x000000000a1272ca */ /* 0x000fe200000e0000 */
[C---:B------:R-:W-:Y:S01]  /*14a00*/  VIADD R10, R8.reuse, 0x400 ;  /* 0x00000400080a7836 */ /* 0x040fe20000000000 */
[----:B------:R-:W-:Y:S01]  /*14a10*/  R2UR UR27, R9 ;  /* 0x00000000091b72ca */ /* 0x000fe200000e0000 */
[----:B------:R-:W-:-:S03]  /*14a20*/  VIADD R8, R8, 0x402 ;  /* 0x0000040208087836 */ /* 0x000fc60000000000 */
[----:B------:R-:W-:Y:S02]  /*14a30*/  R2UR UR22, R10 ;  /* 0x000000000a1672ca */ /* 0x000fe400000e0000 */
[----:B------:R-:W-:Y:S01]  /*14a40*/  R2UR UR26, R8 ;  /* 0x00000000081a72ca */ /* 0x000fe200000e0000 */
        /* <DEDUP_REMOVED lines=18> */
[----:B------:R-:W-:Y:S05]  /*14b70*/  @P3 BRA `(.L_x_1709) ;  /* 0x0000000000283947 */ /* 0x000fea0003800000 */
[----:B------:R-:W-:Y:S05]  /*14b80*/  @!P0 BRA `(.L_x_1710) ;  /* 0x0000000000048947 */ /* 0x000fea0003800000 */
[----:B------:R-:W-:Y:S01]  /*14b90*/  BPT.TRAP 0x1 ;  /* 0x000000040000795c */ /* 0x000fe20000300000 */
.L_x_1710:
[----:B------:R-:W-:Y:S01]  /*14ba0*/  SHF.L.U32 R8, R169, 0x1f, RZ ;  /* 0x0000001fa9087819 */ /* 0x000fe200000006ff */
[----:B------:R-:W-:-:S04]  /*14bb0*/  IMAD R9, R168, 0x8, R16 ;  /* 0x00000008a8097824 */ /* 0x000fc800078e0210 */
[----:B------:R0:W1:Y:S01]  /*14bc0*/  SYNCS.PHASECHK.TRANS64.TRYWAIT P3, [R9+URZ+0x22850], R8 ;  /* 0x02285008090075a7 */ /* 0x000062000806017f */
[----:B------:R-:W-:Y:S05]  /*14bd0*/  @!P0 BRA `(.L_x_1711) ;  /* 0x0000000000048947 */ /* 0x000fea0003800000 */
[----:B------:R-:W-:Y:S01]  /*14be0*/  BPT.TRAP 0x1 ;  /* 0x000000040000795c */ /* 0x000fe20000300000 */
.L_x_1711:
[----:B-1----:R-:W-:Y:S05]  /*14bf0*/  @P3 BRA `(.L_x_1709) ;  /* 0x0000000000083947 */ /* 0x002fea0003800000 */
[----:B------:R-:W1:Y:S02]  /*14c00*/  SYNCS.PHASECHK.TRANS64.TRYWAIT P3, [R9+URZ+0x22850], R8 ;  /* 0x02285008090075a7 */ /* 0x000e64000806017f */
[----:B-1----:R-:W-:Y:S05]  /*14c10*/  @!P3 BRA `(.L_x_1712) ;  /* 0x0000013000b0b947 */ /* 0x002fea0003800000 */
.L_x_1709:
[----:B01----:R-:W-:Y:S01]  /*14c20*/  VIADD R8, R16, 0x400 ;  /* 0x0000040010087836 */ /* 0x003fe20000000000 */
[----:B------:R-:W-:Y:S05]  /*14c30*/  WARPSYNC.ALL ;  /* 0x0000000000007948 */ /* 0x000fea0003800000 */
[----:B------:R-:W-:Y:S01]  /*14c40*/  SHF.R.U32.HI R8, RZ, 0x4, R8 ;  /* 0x00000004ff087819 */ /* 0x000fe20000011608 */
[----:B------:R-:W-:Y:S01]  /*14c50*/  WARPGROUP.ARRIVE ;  /* 0x00000000000079c5 */ /* 0x000fe20000000000 */
[----:B------:R-:W-:-:S05]  /*14c60*/  IMAD.MOV.U32 R11, RZ, RZ, 0x40000040 ;  /* 0x40000040ff0b7424 */ /* 0x000fca00078e00ff */
[----:B------:R-:W0:Y:S01]  /*14c70*/  S2R R15, SR_TID.X ;  /* 0x00000000000f7919 */ /* 0x000e220000002100 */
[----:B------:R-:W-:-:S04]  /*14c80*/  LOP3.LUT R8, R8, 0x3fff, RZ, 0xc0, !PT ;  /* 0x00003fff08087812 */ /* 0x000fc800078ec0ff */
[----:B------:R-:W-:-:S05]  /*14c90*/  LOP3.LUT R9, R8, 0x10000, RZ, 0xfc, !PT ;  /* 0x0001000008097812 */ /* 0x000fca00078efcff */
[----:B------:R-:W-:Y:S02]  /*14ca0*/  IMAD R8, R168, 0x400, R9 ;  /* 0x00000400a8087824 */ /* 0x000fe400078e0209 */
[----:B------:R-:W-:Y:S02]  /*14cb0*/  IMAD.MOV.U32 R9, RZ, RZ, 0x40000040 ;  /* 0x40000040ff097424 */ /* 0x000fe400078e00ff */
[C---:B------:R-:W-:Y:S01]  /*14cc0*/  VIADD R10, R8.reuse, 0x2 ;  /* 0x00000002080a7836 */ /* 0x040fe20000000000 */
[----:B------:R-:W-:Y:S02]  /*14cd0*/  R2UR UR10, R8 ;  /* 0x00000000080a72ca */ /* 0x000fe400000e0000 */
[----:B------:R-:W-:Y:S01]  /*14ce0*/  R2UR UR11, R9 ;  /* 0x00000000090b72ca */ /* 0x000fe200000e0000 */
[----:B------:R-:W-:-:S12]  /*14cf0*/  IMAD.MOV.U32 R9, RZ, RZ, 0x40000040 ;  /* 0x40000040ff097424 */ /* 0x000fd800078e00ff */
[----:B------:R-:W-:Y:S01]  /*14d00*/  QGMMA.64x128x32.F32.E4M3.E4M3 R88, R164, gdesc[UR8], R88, gsb0 ;  /* 0x01e00008a4587df3 */ /* 0x000fe20008000858 */
[----:B------:R-:W-:Y:S01]  /*14d10*/  R2UR UR10, R10 ;  /* 0x000000000a0a72ca */ /* 0x000fe200000e0000 */
[C---:B------:R-:W-:Y:S01]  /*14d20*/  VIADD R10, R8.reuse, 0x4 ;  /* 0x00000004080a7836 */ /* 0x040fe20000000000 */
[----:B------:R-:W-:Y:S01]  /*14d30*/  R2UR UR11, R11 ;  /* 0x000000000b0b72ca */ /* 0x000fe200000e0000 */
[----:B------:R-:W-:Y:S01]  /*14d40*/  IMAD.MOV.U32 R11, RZ, RZ, 0x40000040 ;  /* 0x40000040ff0b7424 */ /* 0x000fe200078e00ff */
[----:B0-----:R-:W-:Y:S01]  /*14d50*/  SHF.R.U32.HI R15, RZ, 0x7, R15 ;  /* 0x00000007ff0f7819 */ /* 0x001fe2000001160f */
        /* <DEDUP_REMOVED lines=10> */
[----:B------:R-:W-:Y:S02]  /*14e00*/  R2UR UR11, R9 ;  /* 0x00000000090b72ca */ /* 0x000fe400000e0000 */
[----:B------:R-:W-:Y:S01]  /*14e10*/  IADD3 R8, -R15, 0xb, RZ ;  /* 0x0000000b0f087810 */ /* 0x000fe20007ffe1ff */
[----:B------:R-:W-:Y:S02]  /*14e20*/  WARPGROUP.DEPBAR.LE gsb0, 0x0 ;  /* 0x00008000000079c5 */ /* 0x000fe40000010000 */
[----:B------:R-:W-:-:S08]  /*14e30*/  WARPGROUP.ARRIVE ;  /* 0x00000000000079c5 */ /* 0x000fd00000000000 */
[----:B------:R-:W-:Y:S03]  /*14e40*/  QGMMA.64x128x32.F32.E4M3.E4M3 R88, R152, gdesc[UR8], R88, gsb0 ;  /* 0x01e0000898587df3 */ /* 0x000fe60008000858 */
[----:B------:R-:W-:Y:S02]  /*14e50*/  WARPGROUP.DEPBAR.LE gsb0, 0x0 ;  /* 0x00008000000079c5 */ /* 0x000fe40000010000 */
[----:B------:R0:W-:Y:S06]  /*14e60*/  BAR.ARV R8, 0x100 ;  /* 0x000400080000751d */ /* 0x0001ec0000002000 */
[----:B------:R-:W-:Y:S05]  /*14e70*/  @!P0 BRA `(.L_x_1713) ;  /* 0x0000000000048947 */ /* 0x000fea0003800000 */
[----:B------:R-:W-:Y:S01]  /*14e80*/  BPT.TRAP 0x1 ;  /* 0x000000040000795c */ /* 0x000fe20000300000 */
.L_x_1713:
[----:B------:R-:W1:Y:S01]  /*14e90*/  @P1 LDC R9, c[0x0][0x44c] ;  /* 0x00011300ff091b82 */ /* 0x000e620000000800 */
[----:B------:R-:W-:Y:S01]  /*14ea0*/  IMAD.IADD R152, R194, 0x1, R178 ;  /* 0x00000001c2987824 */ /* 0x000fe200078e02b2 */
[----:B------:R-:W-:Y:S01]  /*14eb0*/  UMOV UR34, UR6 ;  /* 0x0000000600227c82 */ /* 0x000fe20008000000 */
[----:B0-----:R-:W-:Y:S01]  /*14ec0*/  IMAD R8, R13, 0x8, R16 ;  /* 0x000000080d087824 */ /* 0x001fe200078e0210 */
[----:B------:R-:W-:-:S03]  /*14ed0*/  ULOP3.LUT UR10, URZ, UR34, URZ, 0x33, !UPT ;  /* 0x000000223f0a7292 */ /* 0x000fc6000f8e333f */
[----:B------:R-:W-:Y:S01]  /*14ee0*/  VIADD R8, R8, 0x22840 ;  /* 0x0002284008087836 */ /* 0x000fe20000000000 */
[----:B------:R-:W0:Y:S01]  /*14ef0*/  @P1 LDC R10, c[0x0][0x450] ;  /* 0x00011400ff0a1b82 */ /* 0x000e220000000800 */
[----:B-1----:R-:W-:-:S05]  /*14f00*/  @P1 IMAD.HI.U32 R9, R152, R9, RZ ;  /* 0x0000000998091227 */ /* 0x002fca00078e00ff */
[----:B0-----:R-:W-:Y:S01]  /*14f10*/  @P1 SHF.R.U32.HI R152, RZ, R10, R9 ;  /* 0x0000000aff981219 */ /* 0x001fe20000011609 */
[----:B------:R-:W-:Y:S02]  /*14f20*/  IMAD.U32 R9, RZ, RZ, UR40 ;  /* 0x00000028ff097e24 */ /* 0x000fe4000f8e00ff */
[----:B------:R-:W-:Y:S02]  /*14f30*/  IMAD.SHL.U32 R10, R6, 0x80, RZ ;  /* 0x00000080060a7824 */ /* 0x000fe400078e00ff */
[----:B------:R-:W0:Y:S01]  /*14f40*/  SHFL.IDX PT, R153, R152, RZ, 0x1c1f ;  /* 0x001c1fff98997589 */ /* 0x000e2200000e0000 */
[----:B------:R-:W-:Y:S02]  /*14f50*/  PRMT R8, R9, 0x654, R8 ;  /* 0x0000065409087816 */ /* 0x000fe40000000008 */
[----:B------:R-:W-:Y:S02]  /*14f60*/  IADD3 R9, -R10, 0x1, RZ ;  /* 0x000000010a097810 */ /* 0x000fe40007ffe1ff */
[----:B------:R1:W-:Y:S03]  /*14f70*/  SYNCS.ARRIVE.TRANS64.RED.A1T0 RZ, [R8+URZ], RZ ;  /* 0x000000ff08ff79a7 */ /* 0x0003e6000810043f */
[----:B------:R-:W-:-:S05]  /*14f80*/  IMAD R9, R172, -0x2, R9 ;  /* 0xfffffffeac097824 */ /* 0x000fca00078e0209 */
[----:B------:R-:W-:-:S05]  /*14f90*/  IADD3 R9, -R170, R9, R171 ;  /* 0x00000009aa097210 */ /* 0x000fca0007ffe1ab */
[C---:B------:R-:W-:Y:S02]  /*14fa0*/  VIADD R21, R9.reuse, UR33 ;  /* 0x0000002109157c36 */ /* 0x040fe40008000000 */
[----:B------:R-:W-:Y:S02]  /*14fb0*/  VIADD R20, R9, UR10 ;  /* 0x0000000a09147c36 */ /* 0x000fe40008000000 */
[--C-:B0-----:R-:W-:Y:S02]  /*14fc0*/  IMAD.IADD R15, R21, 0x1, R153.reuse ;  /* 0x00000001150f7824 */ /* 0x101fe400078e0299 */
[----:B------:R-:W-:Y:S01]  /*14fd0*/  IMAD.IADD R11, R20, 0x1, R153 ;  /* 0x00000001140b7824 */ /* 0x000fe200078e0299 */
[----:B-1----:R-:W-:Y:S06]  /*14fe0*/  @!P2 BRA `(.L_x_1714) ;  /* 0x000000000058a947 */ /* 0x002fec0003800000 */
        /* <DEDUP_REMOVED lines=12> */
.L_x_1716:
[----:B------:R-:W-:-:S05]  /*150b0*/  IMAD.U32 R154, RZ, RZ, UR4 ;  /* 0x00000004ff9a7e24 */ /* 0x000fca000f8e00ff */
[----:B------:R-:W-:-:S13]  /*150c0*/  ISETP.NE.AND P3, PT, R154, 0x1, PT ;  /* 0x000000019a00780c */ /* 0x000fda0003f65270 */
[----:B------:R-:W0:Y:S02]  /*150d0*/  @P3 LDC.64 R8, c[0x0][0x9e8] ;  /* 0x00027a00ff083b82 */ /* 0x000e240000000a00 */
[----:B0-----:R-:W-:-:S05]  /*150e0*/  @P3 IMAD.HI.U32 R8, R153, R8, RZ ;  /* 0x0000000899083227 */ /* 0x001fca00078e00ff */
[----:B------:R-:W-:-:S07]  /*150f0*/  @P3 SHF.R.U32.HI R153, RZ, R9, R8 ;  /* 0x00000009ff993219 */ /* 0x000fce0000011608 */
.L_x_1717:
[----:B------:R-:W-:Y:S05]  /*15100*/  BSYNC B0 ;  /* 0x0000000000007941 */ /* 0x000fea0003800000 */
.L_x_1715:
[----:B------:R-:W-:-:S04]  /*15110*/  IMAD R153, R153, R154, -R10 ;  /* 0x0000009a99997224 */ /* 0x000fc800078e0a0a */
[----:B------:R-:W-:-:S05]  /*15120*/  IMAD R8, R172, -0x2, R153 ;  /* 0xfffffffeac087824 */ /* 0x000fca00078e0299 */
[----:B------:R-:W-:Y:S02]  /*15130*/  VIADDMNMX R15, R8, R154, R15, PT ;  /* 0x0000009a080f7246 */ /* 0x000fe4000380010f */
[----:B------:R-:W-:-:S07]  /*15140*/  VIMNMX R11, R11, R8, !PT ;  /* 0x000000080b0b7248 */ /* 0x000fce0007fe0100 */
.L_x_1714:
[----:B------:R-:W-:Y:S01]  /*15150*/  ISETP.GT.AND P3, PT, R6, -0x1, PT ;  /* 0xffffffff0600780c */ /* 0x000fe20003f64270 */
[----:B------:R-:W0:Y:S03]  /*15160*/  SHFL.IDX PT, R152, R152, 0x1, 0x1c1f ;  /* 0x003c1f0098987f89 */ /* 0x000e2600000e0000 */
[C---:B------:R-:W-:Y:S02]  /*15170*/  ISETP.GT.AND P5, PT, R11.reuse, RZ, P3 ;  /* 0x000000ff0b00720c */ /* 0x040fe40001fa4270 */
[----:B------:R-:W-:Y:S02]  /*15180*/  ISETP.GT.AND P4, PT, R11, 0x1, P3 ;  /* 0x000000010b00780c */ /* 0x000fe40001f84270 */
[C---:B------:R-:W-:Y:S02]  /*15190*/  ISETP.LT.OR P5, PT, R15.reuse, 0x1, P5 ;  /* 0x000000010f00780c */ /* 0x040fe40002fa1670 */
[----:B------:R-:W-:-:S02]  /*151a0*/  ISETP.LT.OR P4, PT, R15, 0x2, P4 ;  /* 0x000000020f00780c */ /* 0x000fc40002781670 */
[----:B------:R-:W-:Y:S02]  /*151b0*/  FSEL R153, R24, -INF , !P5 ;  /* 0xff80000018997808 */ /* 0x000fe40006800000 */
[----:B------:R-:W-:Y:S02]  /*151c0*/  FSEL R25, R25, -INF , !P4 ;  /* 0xff80000019197808 */ /* 0x000fe40006000000 */
[C---:B------:R-:W-:Y:S02]  /*151d0*/  ISETP.GT.AND P5, PT, R11.reuse, 0x8, P3 ;  /* 0x000000080b00780c */ /* 0x040fe40001fa4270 */
[----:B------:R-:W-:Y:S02]  /*151e0*/  ISETP.GT.AND P4, PT, R11, 0x9, P3 ;  /* 0x000000090b00780c */ /* 0x000fe40001f84270 */
[C---:B------:R-:W-:Y:S02]  /*151f0*/  ISETP.LT.OR P5, PT, R15.reuse, 0x9, P5 ;  /* 0x000000090f00780c */ /* 0x040fe40002fa1670 */
[----:B------:R-:W-:-:S02]  /*15200*/  ISETP.LT.OR P4, PT, R15, 0xa, P4 ;  /* 0x0000000a0f00780c */ /* 0x000fc40002781670 */
[----:B------:R-:W-:Y:S01]  /*15210*/  FSEL R155, R28, -INF , !P5 ;  /* 0xff8000001c9b7808 */ /* 0x000fe20006800000 */
[--C-:B0-----:R-:W-:Y:S01]  /*15220*/  IMAD.IADD R21, R21, 0x1, R152.reuse ;  /* 0x0000000115157824 */ /* 0x101fe200078e0298 */
[----:B------:R-:W-:Y:S01]  /*15230*/  FSEL R29, R29, -INF , !P4 ;  /* 0xff8000001d1d7808 */ /* 0x000fe20006000000 */
[----:B------:R-:W-:Y:S01]  /*15240*/  IMAD.IADD R20, R20, 0x1, R152 ;  /* 0x0000000114147824 */ /* 0x000fe200078e0298 */
[C---:B------:R-:W-:Y:S02]  /*15250*/  ISETP.GT.AND P5, PT, R11.reuse, 0x10, P3 ;  /* 0x000000100b00780c */ /* 0x040fe40001fa4270 */
        /* <DEDUP_REMOVED lines=82> */
[----:B------:R-:W-:Y:S01]  /*15780*/  FSEL R85, R85, -INF , !P4 ;  /* 0xff80000055557808 */ /* 0x000fe20006000000 */
[----:B------:R-:W-:Y:S08]  /*15790*/  @!P2 BRA `(.L_x_1718) ;  /* 0x000000000058a947 */ /* 0x000ff00003800000 */
        /* <DEDUP_REMOVED lines=12> */
.L_x_1720:
[----:B------:R-:W-:-:S05]  /*15860*/  IMAD.U32 R24, RZ, RZ, UR4 ;  /* 0x00000004ff187e24 */ /* 0x000fca000f8e00ff */
[----:B------:R-:W-:-:S13]  /*15870*/  ISETP.NE.AND P4, PT, R24, 0x1, PT ;  /* 0x000000011800780c */ /* 0x000fda0003f85270 */
[----:B------:R-:W0:Y:S02]  /*15880*/  @P4 LDC.64 R8, c[0x0][0x9e8] ;  /* 0x00027a00ff084b82 */ /* 0x000e240000000a00 */
[----:B0-----:R-:W-:-:S05]  /*15890*/  @P4 IMAD.HI.U32 R8, R15, R8, RZ ;  /* 0x000000080f084227 */ /* 0x001fca00078e00ff */
[----:B------:R-:W-:-:S07]  /*158a0*/  @P4 SHF.R.U32.HI R15, RZ, R9, R8 ;  /* 0x00000009ff0f4219 */ /* 0x000fce0000011608 */
.L_x_1721:
[----:B------:R-:W-:Y:S05]  /*158b0*/  BSYNC B0 ;  /* 0x0000000000007941 */ /* 0x000fea0003800000 */
.L_x_1719:
[----:B------:R-:W-:-:S04]  /*158c0*/  IMAD R15, R15, R24, -R10 ;  /* 0x000000180f0f7224 */ /* 0x000fc800078e0a0a */
[----:B------:R-:W-:-:S05]  /*158d0*/  IMAD R15, R172, -0x2, R15 ;  /* 0xfffffffeac0f7824 */ /* 0x000fca00078e020f */
[----:B------:R-:W-:Y:S02]  /*158e0*/  VIADDMNMX R21, R15, R24, R21, PT ;  /* 0x000000180f157246 */ /* 0x000fe40003800115 */
[----:B------:R-:W-:-:S07]  /*158f0*/  VIMNMX R20, R20, R15, !PT ;  /* 0x0000000f14147248 */ /* 0x000fce0007fe0100 */
.L_x_1718:
[----:B------:R-:W-:Y:S02]  /*15900*/  FMNMX.FTZ R8, R153, R0, !PT ;  /* 0x0000000099087209 */ /* 0x000fe40007810000 */
[C---:B------:R-:W-:Y:S02]  /*15910*/  ISETP.GT.AND P5, PT, R20.reuse, 0x8, P3 ;  /* 0x000000081400780c */ /* 0x040fe40001fa4270 */
[----:B------:R-:W-:Y:S02]  /*15920*/  FMNMX.FTZ R8, R25, R8, !PT ;  /* 0x0000000819087209 */ /* 0x000fe40007810000 */
[----:B------:R-:W-:Y:S02]  /*15930*/  ISETP.LT.OR P5, PT, R21, 0x9, P5 ;  /* 0x000000091500780c */ /* 0x000fe40002fa1670 */
[----:B------:R-:W-:Y:S02]  /*15940*/  FMNMX.FTZ R8, R155, R8, !PT ;  /* 0x000000089b087209 */ /* 0x000fe40007810000 */
[----:B------:R-:W-:-:S02]  /*15950*/  ISETP.GT.AND P4, PT, R20, 0x1, P3 ;  /* 0x000000011400780c */ /* 0x000fc40001f84270 */
[----:B------:R-:W-:Y:S02]  /*15960*/  FMNMX.FTZ R8, R29, R8, !PT ;  /* 0x000000081d087209 */ /* 0x000fe40007810000 */
[----:B------:R-:W-:Y:S02]  /*15970*/  FSEL R15, R30, -INF , !P5 ;  /* 0xff8000001e0f7808 */ /* 0x000fe40006800000 */
[----:B------:R-:W-:Y:S02]  /*15980*/  FMNMX.FTZ R8, R157, R8, !PT ;  /* 0x000000089d087209 */ /* 0x000fe40007810000 */
[----:B------:R-:W-:Y:S02]  /*15990*/  ISETP.GT.AND P5, PT, R20, 0x10, P3 ;  /* 0x000000101400780c */ /* 0x000fe40001fa4270 */
[----:B------:R-:W-:Y:S02]  /*159a0*/  FMNMX.FTZ R8, R33, R8, !PT ;  /* 0x0000000821087209 */ /* 0x000fe40007810000 */
[----:B------:R-:W-:-:S02]  /*159b0*/  ISETP.LT.OR P4, PT, R21, 0x2, P4 ;  /* 0x000000021500780c */ /* 0x000fc40002781670 */
[----:B------:R-:W-:Y:S02]  /*159c0*/  FMNMX.FTZ R8, R159, R8, !PT ;  /* 0x000000089f087209 */ /* 0x000fe40007810000 */
[----:B------:R-:W-:Y:S02]  /*159d0*/  ISETP.LT.OR P5, PT, R21, 0x11, P5 ;  /* 0x000000111500780c */ /* 0x000fe40002fa1670 */
[----:B------:R-:W-:Y:S02]  /*159e0*/  FMNMX.FTZ R8, R37, R8, !PT ;  /* 0x0000000825087209 */ /* 0x000fe40007810000 */
[----:B------:R-:W-:Y:S02]  /*159f0*/  FSEL R27, R27, -INF , !P4 ;  /* 0xff8000001b1b7808 */ /* 0x000fe40006000000 */
        /* <DEDUP_REMOVED lines=48> */
[----:B------:R-:W-:Y:S01]  /*15d00*/  ISETP.GT.AND P4, PT, R20, 0x29, P3 ;  /* 0x000000291400780c */ /* 0x000fe20001f84270 */
[----:B------:R-:W0:Y:S01]  /*15d10*/  SHFL.BFLY PT, R9, R8, 0x2, 0x1f ;  /* 0x0c401f0008097f89 */ /* 0x000e2200000e0000 */
[----:B------:R-:W-:-:S02]  /*15d20*/  FSEL R50, R50, -INF , !P5 ;  /* 0xff80000032327808 */ /* 0x000fc40006800000 */
[C---:B------:R-:W-:Y:S02]  /*15d30*/  ISETP.GT.AND P5, PT, R20.reuse, 0x38, P3 ;  /* 0x000000381400780c */ /* 0x040fe40001fa4270 */
[C---:B------:R-:W-:Y:S02]  /*15d40*/  ISETP.LT.OR P4, PT, R21.reuse, 0x2a, P4 ;  /* 0x0000002a1500780c */ /* 0x040fe40002781670 */
[----:B------:R-:W-:Y:S02]  /*15d50*/  ISETP.LT.OR P5, PT, R21, 0x39, P5 ;  /* 0x000000391500780c */ /* 0x000fe40002fa1670 */
[----:B------:R-:W-:Y:S02]  /*15d60*/  FSEL R47, R47, -INF , !P4 ;  /* 0xff8000002f2f7808 */ /* 0x000fe40006000000 */
[----:B------:R-:W-:Y:S02]  /*15d70*/  ISETP.GT.AND P4, PT, R20, 0x31, P3 ;  /* 0x000000311400780c */ /* 0x000fe40001f84270 */
[----:B------:R-:W-:-:S02]  /*15d80*/  FSEL R54, R54, -INF , !P5 ;  /* 0xff80000036367808 */ /* 0x000fc40006800000 */
[C---:B------:R-:W-:Y:S02]  /*15d90*/  ISETP.GT.AND P5, PT, R20.reuse, 0x40, P3 ;  /* 0x000000401400780c */ /* 0x040fe40001fa4270 */
[C---:B------:R-:W-:Y:S02]  /*15da0*/  ISETP.LT.OR P4, PT, R21.reuse, 0x32, P4 ;  /* 0x000000321500780c */ /* 0x040fe40002781670 */
[----:B------:R-:W-:Y:S02]  /*15db0*/  ISETP.LT.OR P5, PT, R21, 0x41, P5 ;  /* 0x000000411500780c */ /* 0x000fe40002fa1670 */
[----:B------:R-:W-:Y:S02]  /*15dc0*/  FSEL R51, R51, -INF , !P4 ;  /* 0xff80000033337808 */ /* 0x000fe40006000000 */
[----:B------:R-:W-:Y:S02]  /*15dd0*/  ISETP.GT.AND P4, PT, R20, 0x39, P3 ;  /* 0x000000391400780c */ /* 0x000fe40001f84270 */
[----:B0-----:R-:W-:-:S02]  /*15de0*/  FMNMX.FTZ R9, R8, R9, !PT ;  /* 0x0000000908097209 */ /* 0x001fc40007810000 */
[----:B------:R-:W-:Y:S02]  /*15df0*/  FSEL R58, R58, -INF , !P5 ;  /* 0xff8000003a3a7808 */ /* 0x000fe40006800000 */
[----:B------:R-:W-:Y:S01]  /*15e00*/  ISETP.GT.AND P5, PT, R20, 0x41, P3 ;  /* 0x000000411400780c */ /* 0x000fe20001fa4270 */
[----:B------:R-:W0:Y:S01]  /*15e10*/  SHFL.BFLY PT, R8, R9, 0x1, 0x1f ;  /* 0x0c201f0009087f89 */ /* 0x000e2200000e0000 */
[C---:B------:R-:W-:Y:S02]  /*15e20*/  ISETP.LT.OR P4, PT, R21.reuse, 0x3a, P4 ;  /* 0x0000003a1500780c */ /* 0x040fe40002781670 */
[----:B------:R-:W-:Y:S02]  /*15e30*/  ISETP.LT.OR P5, PT, R21, 0x42, P5 ;  /* 0x000000421500780c */ /* 0x000fe40002fa1670 */
[----:B------:R-:W-:Y:S02]  /*15e40*/  FSEL R55, R55, -INF , !P4 ;  /* 0xff80000037377808 */ /* 0x000fe40006000000 */
[----:B------:R-:W-:-:S02]  /*15e50*/  FSEL R59, R59, -INF , !P5 ;  /* 0xff8000003b3b7808 */ /* 0x000fc40006800000 */
[----:B------:R-:W-:-:S04]  /*15e60*/  ISETP.GT.AND P5, PT, R20, 0x48, P3 ;  /* 0x000000481400780c */ /* 0x000fc80001fa4270 */
[----:B------:R-:W-:Y:S02]  /*15e70*/  ISETP.LT.OR P5, PT, R21, 0x49, P5 ;  /* 0x000000491500780c */ /* 0x000fe40002fa1670 */
[----:B0-----:R-:W-:-:S04]  /*15e80*/  FMNMX.FTZ R9, R9, R8, !PT ;  /* 0x0000000809097209 */ /* 0x001fc80007810000 */
[----:B------:R-:W-:Y:S01]  /*15e90*/  FSETP.NEU.FTZ.AND P4, PT, R9, -INF , PT ;  /* 0xff8000000900780b */ /* 0x000fe20003f9d000 */
[----:B------:R-:W-:-:S05]  /*15ea0*/  FFMA.FTZ R8, R2, R9, -8 ;  /* 0xc100000002087423 */ /* 0x000fca0000010009 */
[----:B------:R-:W-:-:S05]  /*15eb0*/  FSEL R8, R8, RZ, P4 ;  /* 0x000000ff08087208 */ /* 0x000fca0002000000 */
[--C-:B------:R-:W-:Y:S01]  /*15ec0*/  FFMA.FTZ R10, R2, R25, -R8.reuse ;  /* 0x00000019020a7223 */ /* 0x100fe20000010808 */
[----:B------:R-:W-:Y:S01]  /*15ed0*/  FSEL R25, R62, -INF , !P5 ;  /* 0xff8000003e197808 */ /* 0x000fe20006800000 */
[--C-:B------:R-:W-:Y:S01]  /*15ee0*/  FFMA.FTZ R157, R2, R157, -R8.reuse ;  /* 0x0000009d029d7223 */ /* 0x100fe20000010808 */
[----:B------:R-:W-:Y:S01]  /*15ef0*/  ISETP.GT.AND P5, PT, R20, RZ, P3 ;  /* 0x000000ff1400720c */ /* 0x000fe20001fa4270 */
[C-C-:B------:R-:W-:Y:S01]  /*15f00*/  FFMA.FTZ R24, R2.reuse, R155, -R8.reuse ;  /* 0x0000009b02187223 */ /* 0x140fe20000010808 */
[----:B------:R-:W-:-:S01]  /*15f10*/  FFMA.FTZ R159, R2, R159, -R8 ;  /* 0x0000009f029f7223 */ /* 0x000fc20000010808 */
[C-C-:B------:R-:W-:Y:S01]  /*15f20*/  FFMA.FTZ R161, R2.reuse, R161, -R8.reuse ;  /* 0x000000a102a17223 */ /* 0x140fe20000010808 */
[----:B------:R-:W-:Y:S01]  /*15f30*/  ISETP.LT.OR P5, PT, R21, 0x1, P5 ;  /* 0x000000011500780c */ /* 0x000fe20002fa1670 */
[C-C-:B------:R-:W-:Y:S01]  /*15f40*/  FFMA.FTZ R163, R2.reuse, R163, -R8.reuse ;  /* 0x000000a302a37223 */ /* 0x140fe20000010808 */
[----:B------:R-:W-:-:S01]  /*15f50*/  FFMA.FTZ R165, R2, R165, -R8 ;  /* 0x000000a502a57223 */ /* 0x000fc20000010808 */
[--C-:B------:R-:W-:Y:S01]  /*15f60*/  FFMA.FTZ R153, R2, R153, -R8.reuse ;  /* 0x0000009902997223 */ /* 0x100fe20000010808 */
[----:B------:R-:W-:Y:S01]  /*15f70*/  FSEL R28, R26, -INF , !P5 ;  /* 0xff8000001a1c7808 */ /* 0x000fe20006800000 */
[--C-:B------:R-:W-:Y:S01]  /*15f80*/  FFMA.FTZ R29, R2, R29, -R8.reuse ;  /* 0x0000001d021d7223 */ /* 0x100fe20000010808 */
[----:B------:R-:W-:Y:S01]  /*15f90*/  ISETP.GT.AND P5, PT, R20, 0x49, P3 ;  /* 0x000000491400780c */ /* 0x000fe20001fa4270 */
[----:B------:R0:W-:Y:S01]  /*15fa0*/  MUFU.EX2 R26, R157 ;  /* 0x0000009d001a7308 */ /* 0x0001e20000000800 */
[----:B------:R-:W-:Y:S01]  /*15fb0*/  FMNMX.FTZ R30, R28, R5, !PT ;  /* 0x000000051c1e7209 */ /* 0x000fe20007810000 */
[C-C-:B------:R-:W-:Y:S01]  /*15fc0*/  FFMA.FTZ R33, R2.reuse, R33, -R8.reuse ;  /* 0x0000002102217223 */ /* 0x140fe20000010808 */
        /* <DEDUP_REMOVED lines=9> */
[C-C-:B------:R-:W-:Y:S01]  /*16060*/  FFMA.FTZ R167, R2.reuse, R167, -R8.reuse ;  /* 0x000000a702a77223 */ /* 0x140fe20000010808 */
[----:B0-----:R-:W-:Y:S01]  /*16070*/  FMNMX.FTZ R157, R31, R30, !PT ;  /* 0x0000001e1f9d7209 */ /* 0x001fe20007810000 */
[--C-:B------:R-:W-:Y:S01]  /*16080*/  FFMA.FTZ R53, R2, R53, -R8.reuse ;  /* 0x0000003502357223 */ /* 0x100fe20000010808 */
[----:B------:R-:W-:Y:S01]  /*16090*/  ISETP.LT.OR P5, PT, R21, 0x51, P5 ;  /* 0x000000511500780c */ /* 0x000fe20002fa1670 */
[----:B------:R0:W-:Y:S01]  /*160a0*/  MUFU.EX2 R30, R159 ;  /* 0x0000009f001e7308 */ /* 0x0001e20000000800 */
[----:B------:R-:W-:Y:S01]  /*160b0*/  FMNMX.FTZ R32, R34, R157, !PT ;  /* 0x0000009d22207209 */ /* 0x000fe20007810000 */
[--C-:B------:R-:W-:Y:S01]  /*160c0*/  FFMA.FTZ R169, R2, R169, -R8.reuse ;  /* 0x000000a902a97223 */ /* 0x100fe20000010808 */
[----:B------:R-:W-:Y:S01]  /*160d0*/  FSEL R155, R66, -INF , !P5 ;  /* 0xff800000429b7808 */ /* 0x000fe20006800000 */
[C-C-:B------:R-:W-:Y:S01]  /*160e0*/  FFMA.FTZ R66, R2.reuse, R11, -R8.reuse ;  /* 0x0000000b02427223 */ /* 0x140fe20000010808 */
[----:B------:R-:W-:Y:S01]  /*160f0*/  FMNMX.FTZ R157, R35, R32, !PT ;  /* 0x00000020239d7209 */ /* 0x000fe20007810000 */
[--C-:B------:R-:W-:Y:S01]  /*16100*/  FFMA.FTZ R57, R2, R57, -R8.reuse ;  /* 0x0000003902397223 */ /* 0x100fe20000010808 */
[----:B------:R-:W-:Y:S01]  /*16110*/  ISETP.GT.AND P5, PT, R20, 0x51, P3 ;  /* 0x000000511400780c */ /* 0x000fe20001fa4270 */
[--C-:B------:R-:W-:Y:S01]  /*16120*/  FFMA.FTZ R225, R2, R225, -R8.reuse ;  /* 0x000000e102e17223 */ /* 0x100fe20000010808 */
[----:B------:R-:W-:Y:S01]  /*16130*/  FMNMX.FTZ R32, R38, R157, !PT ;  /* 0x0000009d26207209 */ /* 0x000fe20007810000 */
[C-C-:B------:R-:W-:Y:S01]  /*16140*/  FFMA.FTZ R61, R2.reuse, R61, -R8.reuse ;  /* 0x0000003d023d7223 */ /* 0x140fe20000010808 */
[----:B------:R-:W-:Y:S01]  /*16150*/  ISETP.LT.OR P5, PT, R21, 0x52, P5 ;  /* 0x000000521500780c */ /* 0x000fe20002fa1670 */
[C-C-:B------:R-:W-:Y:S01]  /*16160*/  FFMA.FTZ R227, R2.reuse, R227, -R8.reuse ;  /* 0x000000e302e37223 */ /* 0x140fe20000010808 */
[----:B------:R-:W-:Y:S01]  /*16170*/  FMNMX.FTZ R157, R39, R32, !PT ;  /* 0x00000020279d7209 */ /* 0x000fe20007810000 */
[--C-:B------:R-:W-:Y:S01]  /*16180*/  FFMA.FTZ R65, R2, R65, -R8.reuse ;  /* 0x0000004102417223 */ /* 0x100fe20000010808 */
[----:B------:R-:W-:Y:S01]  /*16190*/  FSEL R67, R67, -INF , !P5 ;  /* 0xff80000043437808 */ /* 0x000fe20006800000 */
[----:B------:R1:W-:Y:S01]  /*161a0*/  MUFU.EX2 R32, R161 ;  /* 0x000000a100207308 */ /* 0x0003e20000000800 */
[----:B------:R-:W-:Y:S01]  /*161b0*/  FMNMX.FTZ R36, R42, R157, !PT ;  /* 0x0000009d2a247209 */ /* 0x000fe20007810000 */
[--C-:B------:R-:W-:Y:S01]  /*161c0*/  FFMA.FTZ R56, R2, R229, -R8.reuse ;  /* 0x000000e502387223 */ /* 0x100fe20000010808 */
[----:B------:R-:W-:Y:S01]  /*161d0*/  ISETP.GT.AND P5, PT, R20, 0x58, P3 ;  /* 0x000000581400780c */ /* 0x000fe20001fa4270 */
[C-C-:B------:R-:W-:Y:S01]  /*161e0*/  FFMA.FTZ R69, R2.reuse, R69, -R8.reuse ;  /* 0x0000004502457223 */ /* 0x140fe20000010808 */
[----:B0-----:R-:W-:Y:S01]  /*161f0*/  FMNMX.FTZ R159, R43, R36, !PT ;  /* 0x000000242b9f7209 */ /* 0x001fe20007810000 */
[C-C-:B------:R-:W-:Y:S01]  /*16200*/  FFMA.FTZ R60, R2.reuse, R72, -R8.reuse ;  /* 0x00000048023c7223 */ /* 0x140fe20000010808 */
[----:B------:R-:W-:Y:S01]  /*16210*/  ISETP.LT.OR P5, PT, R21, 0x59, P5 ;  /* 0x000000591500780c */ /* 0x000fe20002fa1670 */
        /* <DEDUP_REMOVED lines=8> */
[----:B------:R0:W-:Y:S01]  /*162a0*/  MUFU.EX2 R36, R163 ;  /* 0x000000a300247308 */ /* 0x0001e20000000800 */
[----:B------:R-:W-:Y:S01]  /*162b0*/  FMNMX.FTZ R40, R50, R159, !PT ;  /* 0x0000009f32287209 */ /* 0x000fe20007810000 */
[----:B------:R-:W-:Y:S01]  /*162c0*/  FFMA.FTZ R85, R2, R85, -R8 ;  /* 0x0000005502557223 */ /* 0x000fe20000010808 */
[----:B------:R-:W-:-:S02]  /*162d0*/  ISETP.LT.OR P5, PT, R21, 0x5a, P5 ;  /* 0x0000005a1500780c */ /* 0x000fc40002fa1670 */
[----:B-1----:R-:W-:Y:S02]  /*162e0*/  FMNMX.FTZ R161, R51, R40, !PT ;  /* 0x0000002833a17209 */ /* 0x002fe40007810000 */
[----:B------:R-:W-:Y:S01]  /*162f0*/  FSEL R71, R71, -INF , !P5 ;  /* 0xff80000047477808 */ /* 0x000fe20006800000 */
[----:B------:R-:W-:Y:S01]  /*16300*/  MUFU.EX2 R153, R153 ;  /* 0x0000009900997308 */ /* 0x000fe20000000800 */
[----:B------:R-:W-:Y:S02]  /*16310*/  ISETP.GT.AND P5, PT, R20, 0x60, P3 ;  /* 0x000000601400780c */ /* 0x000fe40001fa4270 */
[----:B------:R-:W-:Y:S02]  /*16320*/  FMNMX.FTZ R40, R54, R161, !PT ;  /* 0x000000a136287209 */ /* 0x000fe40007810000 */
[----:B------:R-:W-:Y:S02]  /*16330*/  ISETP.LT.OR P5, PT, R21, 0x61, P5 ;  /* 0x000000611500780c */ /* 0x000fe40002fa1670 */
[----:B------:R-:W-:Y:S01]  /*16340*/  FMNMX.FTZ R161, R55, R40, !PT ;  /* 0x0000002837a17209 */ /* 0x000fe20007810000 */
[----:B------:R-:W-:Y:S01]  /*16350*/  MUFU.EX2 R10, R10 ;  /* 0x0000000a000a7308 */ /* 0x000fe20000000800 */
[----:B------:R-:W-:-:S02]  /*16360*/  FSEL R159, R74, -INF , !P5 ;  /* 0xff8000004a9f7808 */ /* 0x000fc40006800000 */
[----:B------:R-:W-:Y:S02]  /*16370*/  ISETP.GT.AND P5, PT, R20, 0x61, P3 ;  /* 0x000000611400780c */ /* 0x000fe40001fa4270 */
[----:B------:R-:W-:Y:S02]  /*16380*/  FMNMX.FTZ R44, R58, R161, !PT ;  /* 0x000000a13a2c7209 */ /* 0x000fe40007810000 */
[----:B------:R-:W-:Y:S01]  /*16390*/  ISETP.LT.OR P5, PT, R21, 0x62, P5 ;  /* 0x000000621500780c */ /* 0x000fe20002fa1670 */
[----:B------:R-:W-:Y:S01]  /*163a0*/  MUFU.EX2 R40, R165 ;  /* 0x000000a500287308 */ /* 0x000fe20000000800 */
[----:B------:R-:W-:Y:S02]  /*163b0*/  FMNMX.FTZ R44, R59, R44, !PT ;  /* 0x0000002c3b2c7209 */ /* 0x000fe40007810000 */
[----:B------:R-:W-:Y:S02]  /*163c0*/  FSEL R75, R75, -INF , !P5 ;  /* 0xff8000004b4b7808 */ /* 0x000fe40006800000 */
[----:B------:R-:W-:-:S02]  /*163d0*/  ISETP.GT.AND P5, PT, R20, 0x68, P3 ;  /* 0x000000681400780c */ /* 0x000fc40001fa4270 */
[----:B------:R-:W-:Y:S01]  /*163e0*/  FMNMX.FTZ R44, R25, R44, !PT ;  /* 0x0000002c192c7209 */ /* 0x000fe20007810000 */
[----:B------:R-:W-:Y:S01]  /*163f0*/  MUFU.EX2 R24, R24 ;  /* 0x0000001800187308 */ /* 0x000fe20000000800 */
[----:B------:R-:W-:Y:S02]  /*16400*/  ISETP.LT.OR P5, PT, R21, 0x69, P5 ;  /* 0x000000691500780c */ /* 0x000fe40002fa1670 */
[----:B------:R-:W-:Y:S02]  /*16410*/  FMNMX.FTZ R48, R63, R44, !PT ;  /* 0x0000002c3f307209 */ /* 0x000fe40007810000 */
[----:B------:R-:W-:Y:S02]  /*16420*/  FSEL R161, R78, -INF , !P5 ;  /* 0xff8000004ea17808 */ /* 0x000fe40006800000 */
[----:B------:R-:W-:Y:S01]  /*16430*/  FMNMX.FTZ R48, R155, R48, !PT ;  /* 0x000000309b307209 */ /* 0x000fe20007810000 */
[----:B------:R1:W-:Y:S01]  /*16440*/  MUFU.EX2 R44, R167 ;  /* 0x000000a7002c7308 */ /* 0x0003e20000000800 */
[----:B------:R-:W-:-:S02]  /*16450*/  ISETP.GT.AND P5, PT, R20, 0x69, P3 ;  /* 0x000000691400780c */ /* 0x000fc40001fa4270 */
[----:B------:R-:W-:Y:S02]  /*16460*/  FMNMX.FTZ R48, R67, R48, !PT ;  /* 0x0000003043307209 */ /* 0x000fe40007810000 */
[----:B------:R-:W-:Y:S02]  /*16470*/  ISETP.LT.OR P5, PT, R21, 0x6a, P5 ;  /* 0x0000006a1500780c */ /* 0x000fe40002fa1670 */
[----:B------:R-:W-:Y:S01]  /*16480*/  FMNMX.FTZ R48, R157, R48, !PT ;  /* 0x000000309d307209 */ /* 0x000fe20007810000 */
[----:B------:R-:W-:Y:S01]  /*16490*/  MUFU.EX2 R29, R29 ;  /* 0x0000001d001d7308 */ /* 0x000fe20000000800 */
[----:B------:R-:W-:Y:S02]  /*164a0*/  FSEL R79, R79, -INF , !P5 ;  /* 0xff8000004f4f7808 */ /* 0x000fe40006800000 */
[----:B------:R-:W-:Y:S02]  /*164b0*/  ISETP.GT.AND P5, PT, R20, 0x70, P3 ;  /* 0x000000701400780c */ /* 0x000fe40001fa4270 */
[----:B------:R-:W-:-:S02]  /*164c0*/  FMNMX.FTZ R52, R71, R48, !PT ;  /* 0x0000003047347209 */ /* 0x000fc40007810000 */
[----:B------:R-:W-:Y:S01]  /*164d0*/  ISETP.LT.OR P5, PT, R21, 0x71, P5 ;  /* 0x000000711500780c */ /* 0x000fe20002fa1670 */
[----:B------:R-:W-:Y:S01]  /*164e0*/  MUFU.EX2 R33, R33 ;  /* 0x0000002100217308 */ /* 0x000fe20000000800 */
[----:B------:R-:W-:Y:S02]  /*164f0*/  FMNMX.FTZ R52, R159, R52, !PT ;  /* 0x000000349f347209 */ /* 0x000fe40007810000 */
[----:B0-----:R-:W-:Y:S02]  /*16500*/  FSEL R163, R82, -INF , !P5 ;  /* 0xff80000052a37808 */ /* 0x001fe40006800000 */
[----:B------:R-:W-:Y:S02]  /*16510*/  ISETP.GT.AND P5, PT, R20, 0x71, P3 ;  /* 0x000000711400780c */ /* 0x000fe40001fa4270 */
[----:B------:R-:W-:Y:S01]  /*16520*/  FMNMX.FTZ R52, R75, R52, !PT ;  /* 0x000000344b347209 */ /* 0x000fe20007810000 */
[----:B------:R-:W-:Y:S01]  /*16530*/  MUFU.EX2 R37, R37 ;  /* 0x0000002500257308 */ /* 0x000fe20000000800 */
[----:B------:R-:W-:-:S02]  /*16540*/  ISETP.LT.OR P5, PT, R21, 0x72, P5 ;  /* 0x000000721500780c */ /* 0x000fc40002fa1670 */
[----:B------:R-:W-:Y:S02]  /*16550*/  FMNMX.FTZ R52, R161, R52, !PT ;  /* 0x00000034a1347209 */ /* 0x000fe40007810000 */
[----:B------:R-:W-:Y:S02]  /*16560*/  FSEL R83, R83, -INF , !P5 ;  /* 0xff80000053537808 */ /* 0x000fe40006800000 */
[C---:B------:R-:W-:Y:S01]  /*16570*/  ISETP.GT.AND P5, PT, R20.reuse, 0x78, P3 ;  /* 0x000000781400780c */ /* 0x040fe20001fa4270 */
[----:B------:R-:W-:Y:S01]  /*16580*/  MUFU.EX2 R41, R41 ;  /* 0x0000002900297308 */ /* 0x000fe20000000800 */
[----:B------:R-:W-:Y:S02]  /*16590*/  FMNMX.FTZ R52, R79, R52, !PT ;  /* 0x000000344f347209 */ /* 0x000fe40007810000 */
[----:B------:R-:W-:Y:S02]  /*165a0*/  ISETP.GT.AND P3, PT, R20, 0x79, P3 ;  /* 0x000000791400780c */ /* 0x000fe40001f64270 */
[----:B------:R-:W-:-:S02]  /*165b0*/  ISETP.LT.OR P5, PT, R21, 0x79, P5 ;  /* 0x000000791500780c */ /* 0x000fc40002fa1670 */
[----:B------:R-:W-:Y:S01]  /*165c0*/  FMNMX.FTZ R52, R163, R52, !PT ;  /* 0x00000034a3347209 */ /* 0x000fe20007810000 */
[----:B------:R-:W-:Y:S01]  /*165d0*/  MUFU.EX2 R45, R45 ;  /* 0x0000002d002d7308 */ /* 0x000fe20000000800 */
[----:B------:R-:W-:Y:S02]  /*165e0*/  ISETP.LT.OR P3, PT, R21, 0x7a, P3 ;  /* 0x0000007a1500780c */ /* 0x000fe40001f61670 */
[----:B------:R-:W-:Y:S02]  /*165f0*/  FSEL R21, R86, -INF , !P5 ;  /* 0xff80000056157808 */ /* 0x000fe40006800000 */
[----:B------:R-:W-:Y:S02]  /*16600*/  FMNMX.FTZ R52, R83, R52, !PT ;  /* 0x0000003453347209 */ /* 0x000fe40007810000 */
[----:B------:R-:W-:Y:S01]  /*16610*/  FSEL R87, R87, -INF , !P3 ;  /* 0xff80000057577808 */ /* 0x000fe20005800000 */
[----:B------:R-:W-:Y:S01]  /*16620*/  MUFU.EX2 R49, R49 ;  /* 0x0000003100317308 */ /* 0x000fe20000000800 */
[----:B------:R-:W-:-:S02]  /*16630*/  FMNMX.FTZ R52, R21, R52, !PT ;  /* 0x0000003415347209 */ /* 0x000fc40007810000 */
[----:B-1----:R-:W-:Y:S02]  /*16640*/  FSEL R167, R9, RZ, P4 ;  /* 0x000000ff09a77208 */ /* 0x002fe40002000000 */
[----:B------:R-:W-:-:S03]  /*16650*/  FMNMX.FTZ R62, R87, R52, !PT ;  /* 0x00000034573e7209 */ /* 0x000fc60007810000 */
[----:B------:R-:W-:Y:S01]  /*16660*/  FADD.FTZ R167, -R167, R0 ;  /* 0x00000000a7a77221 */ /* 0x000fe20000010100 */
        /* <DEDUP_REMOVED lines=9> */
[----:B------:R-:W-:Y:S08]  /*16700*/  MUFU.EX2 R20, R225 ;  /* 0x000000e100147308 */ /* 0x000ff00000000800 */
[----:B------:R-:W-:Y:S08]  /*16710*/  MUFU.EX2 R61, R61 ;  /* 0x0000003d003d7308 */ /* 0x000ff00000000800 */
[----:B------:R-:W-:Y:S01]  /*16720*/  MUFU.EX2 R52, R227 ;  /* 0x000000e300347308 */ /* 0x000fe20000000800 */
[----:B0-----:R-:W-:-:S07]  /*16730*/  FMNMX.FTZ R11, R165, R68, !PT ;  /* 0x00000044a50b7209 */ /* 0x001fce0007810000 */
[----:B------:R-:W-:Y:S01]  /*16740*/  MUFU.EX2 R65, R65 ;  /* 0x0000004100417308 */ /* 0x000fe20000000800 */
[----:B------:R-:W-:Y:S01]  /*16750*/  FSETP.NEU.FTZ.AND P3, PT, R11, -INF , PT ;  /* 0xff8000000b00780b */ /* 0x000fe20003f7d000 */
[----:B------:R-:W-:-:S03]  /*16760*/  FFMA.FTZ R165, R2, R11, -8 ;  /* 0xc100000002a57423 */ /* 0x000fc6000001000b */
[----:B------:R-:W-:Y:S02]  /*16770*/  FSEL R68, R11, RZ, P3 ;  /* 0x000000ff0b447208 */ /* 0x000fe40001800000 */
[----:B------:R-:W-:Y:S01]  /*16780*/  FSEL R165, R165, RZ, P3 ;  /* 0x000000ffa5a57208 */ /* 0x000fe20001800000 */
[----:B------:R-:W-:Y:S04]  /*16790*/  MUFU.EX2 R56, R56 ;  /* 0x0000003800387308 */ /* 0x000fe80000000800 */
        /* <DEDUP_REMOVED lines=11> */
[----:B------:R-:W-:Y:S01]  /*16850*/  FFMA.FTZ R50, R2, R51, -R165 ;  /* 0x0000003302327223 */ /* 0x000fe200000108a5 */
[----:B------:R-:W-:-:S01]  /*16860*/  FADD.FTZ R51, -R68, R5 ;  /* 0x0000000544337221 */ /* 0x000fc20000010100 */
[C-C-:B------:R-:W-:Y:S01]  /*16870*/  FFMA.FTZ R27, R2.reuse, R27, -R165.reuse ;  /* 0x0000001b021b7223 */ /* 0x140fe200000108a5 */
[----:B------:R-:W-:Y:S01]  /*16880*/  MUFU.EX2 R8, R8 ;  /* 0x0000000800087308 */ /* 0x000fe20000000800 */
[----:B------:R-:W-:-:S01]  /*16890*/  FFMA.FTZ R15, R2, R15, -R165 ;  /* 0x0000000f020f7223 */ /* 0x000fc200000108a5 */
[C---:B------:R-:W-:Y:S01]  /*168a0*/  FMUL.FTZ R51, R2.reuse, R51 ;  /* 0x0000003302337220 */ /* 0x040fe20000410000 */
[----:B------:R-:W-:-:S01]  /*168b0*/  FFMA.FTZ R70, R2, R54, -R165 ;  /* 0x0000003602467223 */ /* 0x000fc200000108a5 */
[C-C-:B------:R-:W-:Y:S01]  /*168c0*/  FFMA.FTZ R54, R2.reuse, R55, -R165.reuse ;  /* 0x0000003702367223 */ /* 0x140fe200000108a5 */
[----:B------:R-:W-:-:S01]  /*168d0*/  FFMA.FTZ R55, R2, R58, -R165 ;  /* 0x0000003a02377223 */ /* 0x000fc200000108a5 */
[----:B------:R-:W-:Y:S01]  /*168e0*/  FFMA.FTZ R58, R2, R59, -R165 ;  /* 0x0000003b023a7223 */ /* 0x000fe200000108a5 */
[----:B-1----:R-:W-:-:S01]  /*168f0*/  FFMA.FTZ R59, R0, R4, R153 ;  /* 0x00000004003b7223 */ /* 0x002fc20000010099 */
[----:B------:R-:W0:Y:S01]  /*16900*/  MUFU.EX2 R51, R51 ;  /* 0x0000003300337308 */ /* 0x000e220000000800 */
[----:B------:R-:W-:-:S01]  /*16910*/  FFMA.FTZ R68, R2, R63, -R165 ;  /* 0x0000003f02447223 */ /* 0x000fc200000108a5 */
[----:B------:R-:W-:Y:S01]  /*16920*/  FFMA.FTZ R25, R2, R25, -R165 ;  /* 0x0000001902197223 */ /* 0x000fe200000108a5 */
[----:B------:R-:W-:-:S01]  /*16930*/  FADD.FTZ R59, R10, R59 ;  /* 0x0000003b0a3b7221 */ /* 0x000fc20000010000 */
[C-C-:B------:R-:W-:Y:S01]  /*16940*/  FFMA.FTZ R21, R2.reuse, R21, -R165.reuse ;  /* 0x0000001502157223 */ /* 0x140fe200000108a5 */
[----:B------:R-:W-:-:S03]  /*16950*/  FFMA.FTZ R87, R2, R87, -R165 ;  /* 0x0000005702577223 */ /* 0x000fc600000108a5 */
[----:B------:R-:W1:Y:S08]  /*16960*/  MUFU.EX2 R27, R27 ;  /* 0x0000001b001b7308 */ /* 0x000e700000000800 */
[----:B------:R-:W2:Y:S01]  /*16970*/  MUFU.EX2 R15, R15 ;  /* 0x0000000f000f7308 */ /* 0x000ea20000000800 */
[----:B0-----:R-:W-:-:S07]  /*16980*/  FFMA.FTZ R4, R51, R3, R8 ;  /* 0x0000000333047223 */ /* 0x001fce0000010008 */
        /* <DEDUP_REMOVED lines=8> */
[----:B------:R1:W-:Y:S01]  /*16a10*/  MUFU.EX2 R5, R70 ;  /* 0x0000004600057308 */ /* 0x0003e20000000800 */
[----:B--2---:R-:W-:-:S07]  /*16a20*/  FADD.FTZ R4, R34, R3 ;  /* 0x0000000322047221 */ /* 0x004fce0000010000 */
[----:B------:R-:W2:Y:S01]  /*16a30*/  MUFU.EX2 R38, R38 ;  /* 0x0000002600267308 */ /* 0x000ea20000000800 */
[----:B-1----:R-:W-:-:S01]  /*16a40*/  FADD.FTZ R70, R24, R59 ;  /* 0x0000003b18467221 */ /* 0x002fc20000010000 */
[----:B0-----:R-:W-:Y:S01]  /*16a50*/  FADD.FTZ R3, R35, R4 ;  /* 0x0000000423037221 */ /* 0x001fe20000010000 */
[----:B------:R-:W-:-:S02]  /*16a60*/  FFMA.FTZ R59, R2, R155, -R165 ;  /* 0x0000009b023b7223 */ /* 0x000fc400000108a5 */
[----:B------:R-:W-:-:S03]  /*16a70*/  FADD.FTZ R63, R29, R70 ;  /* 0x000000461d3f7221 */ /* 0x000fc60000010000 */
[----:B------:R-:W0:Y:S01]  /*16a80*/  MUFU.EX2 R39, R39 ;  /* 0x0000002700277308 */ /* 0x000e220000000800 */
[----:B------:R-:W-:-:S04]  /*16a90*/  FADD.FTZ R70, R26, R63 ;  /* 0x0000003f1a467221 */ /* 0x000fc80000010000 */
[----:B------:R-:W-:Y:S01]  /*16aa0*/  FADD.FTZ R63, R33, R70 ;  /* 0x00000046213f7221 */ /* 0x000fe20000010000 */
[----:B------:R-:W-:-:S02]  /*16ab0*/  FFMA.FTZ R70, R2, R67, -R165 ;  /* 0x0000004302467223 */ /* 0x000fc400000108a5 */
[----:B------:R-:W1:Y:S01]  /*16ac0*/  MUFU.EX2 R42, R42 ;  /* 0x0000002a002a7308 */ /* 0x000e620000000800 */
[----:B------:R-:W-:-:S01]  /*16ad0*/  FADD.FTZ R72, R30, R63 ;  /* 0x0000003f1e487221 */ /* 0x000fc20000010000 */
[----:B--2---:R-:W-:Y:S01]  /*16ae0*/  FADD.FTZ R4, R38, R3 ;  /* 0x0000000326047221 */ /* 0x004fe20000010000 */
[----:B------:R-:W-:-:S02]  /*16af0*/  FFMA.FTZ R63, R2, R157, -R165 ;  /* 0x0000009d023f7223 */ /* 0x000fc400000108a5 */
[----:B------:R-:W-:-:S03]  /*16b00*/  FADD.FTZ R67, R37, R72 ;  /* 0x0000004825437221 */ /* 0x000fc60000010000 */
[----:B------:R-:W2:Y:S01]  /*16b10*/  MUFU.EX2 R43, R43 ;  /* 0x0000002b002b7308 */ /* 0x000ea20000000800 */
[----:B------:R-:W-:-:S01]  /*16b20*/  FADD.FTZ R72, R32, R67 ;  /* 0x0000004320487221 */ /* 0x000fc20000010000 */
[----:B0-----:R-:W-:-:S03]  /*16b30*/  FADD.FTZ R3, R39, R4 ;  /* 0x0000000427037221 */ /* 0x001fc60000010000 */
[----:B------:R-:W-:Y:S01]  /*16b40*/  FADD.FTZ R67, R41, R72 ;  /* 0x0000004829437221 */ /* 0x000fe20000010000 */
[----:B------:R-:W-:-:S02]  /*16b50*/  FFMA.FTZ R72, R2, R71, -R165 ;  /* 0x0000004702487223 */ /* 0x000fc400000108a5 */
[----:B------:R-:W0:Y:S01]  /*16b60*/  MUFU.EX2 R46, R46 ;  /* 0x0000002e002e7308 */ /* 0x000e220000000800 */
[----:B-1----:R-:W-:-:S01]  /*16b70*/  FADD.FTZ R4, R42, R3 ;  /* 0x000000032a047221 */ /* 0x002fc20000010000 */
[----:B------:R-:W-:Y:S01]  /*16b80*/  FADD.FTZ R74, R36, R67 ;  /* 0x00000043244a7221 */ /* 0x000fe20000010000 */
[----:B------:R-:W-:-:S03]  /*16b90*/  FFMA.FTZ R67, R2, R159, -R165 ;  /* 0x0000009f02437223 */ /* 0x000fc600000108a5 */
[----:B------:R-:W-:Y:S02]  /*16ba0*/  FADD.FTZ R71, R45, R74 ;  /* 0x0000004a2d477221 */ /* 0x000fe40000010000 */
[----:B------:R-:W1:Y:S01]  /*16bb0*/  MUFU.EX2 R47, R47 ;  /* 0x0000002f002f7308 */ /* 0x000e620000000800 */
[----:B--2---:R-:W-:-:S01]  /*16bc0*/  FADD.FTZ R3, R43, R4 ;  /* 0x000000042b037221 */ /* 0x004fc20000010000 */
[----:B------:R-:W-:-:S04]  /*16bd0*/  FADD.FTZ R74, R40, R71 ;  /* 0x00000047284a7221 */ /* 0x000fc80000010000 */
[----:B------:R-:W-:Y:S01]  /*16be0*/  FADD.FTZ R71, R49, R74 ;  /* 0x0000004a31477221 */ /* 0x000fe20000010000 */
[----:B------:R-:W-:-:S01]  /*16bf0*/  FFMA.FTZ R74, R2, R75, -R165 ;  /* 0x0000004b024a7223 */ /* 0x000fc200000108a5 */
[----:B------:R-:W2:Y:S01]  /*16c00*/  MUFU.EX2 R50, R50 ;  /* 0x0000003200327308 */ /* 0x000ea20000000800 */
[----:B0-----:R-:W-:-:S01]  /*16c10*/  FADD.FTZ R4, R46, R3 ;  /* 0x000000032e047221 */ /* 0x001fc20000010000 */
[----:B------:R-:W-:Y:S01]  /*16c20*/  FADD.FTZ R76, R44, R71 ;  /* 0x000000472c4c7221 */ /* 0x000fe20000010000 */
[----:B------:R-:W-:-:S03]  /*16c30*/  FFMA.FTZ R71, R2, R161, -R165 ;  /* 0x000000a102477223 */ /* 0x000fc600000108a5 */
[----:B------:R-:W-:Y:S02]  /*16c40*/  FADD.FTZ R75, R53, R76 ;  /* 0x0000004c354b7221 */ /* 0x000fe40000010000 */
[----:B------:R-:W0:Y:S01]  /*16c50*/  MUFU.EX2 R54, R54 ;  /* 0x0000003600367308 */ /* 0x000e220000000800 */
[----:B-1----:R-:W-:-:S01]  /*16c60*/  FADD.FTZ R3, R47, R4 ;  /* 0x000000042f037221 */ /* 0x002fc20000010000 */
[----:B------:R-:W-:-:S04]  /*16c70*/  FADD.FTZ R76, R48, R75 ;  /* 0x0000004b304c7221 */ /* 0x000fc80000010000 */
[----:B------:R-:W-:Y:S01]  /*16c80*/  FADD.FTZ R75, R57, R76 ;  /* 0x0000004c394b7221 */ /* 0x000fe20000010000 */
[----:B------:R-:W-:-:S01]  /*16c90*/  FFMA.FTZ R76, R2, R79, -R165 ;  /* 0x0000004f024c7223 */ /* 0x000fc200000108a5 */
[----:B------:R-:W1:Y:S01]  /*16ca0*/  MUFU.EX2 R55, R55 ;  /* 0x0000003700377308 */ /* 0x000e620000000800 */
[----:B--2---:R-:W-:-:S01]  /*16cb0*/  FADD.FTZ R4, R50, R3 ;  /* 0x0000000332047221 */ /* 0x004fc20000010000 */
[----:B------:R-:W-:Y:S01]  /*16cc0*/  FADD.FTZ R78, R20, R75 ;  /* 0x0000004b144e7221 */ /* 0x000fe20000010000 */
[----:B------:R-:W-:-:S02]  /*16cd0*/  FFMA.FTZ R75, R2, R163, -R165 ;  /* 0x000000a3024b7223 */ /* 0x000fc400000108a5 */
[----:B------:R-:W-:Y:S01]  /*16ce0*/  FADD.FTZ R3, R5, R4 ;  /* 0x0000000405037221 */ /* 0x000fe20000010000 */
[----:B------:R-:W-:-:S02]  /*16cf0*/  FADD.FTZ R79, R61, R78 ;  /* 0x0000004e3d4f7221 */ /* 0x000fc40000010000 */
[----:B------:R-:W2:Y:S01]  /*16d00*/  MUFU.EX2 R58, R58 ;  /* 0x0000003a003a7308 */ /* 0x000ea20000000800 */
[----:B0-----:R-:W-:-:S01]  /*16d10*/  FADD.FTZ R4, R54, R3 ;  /* 0x0000000336047221 */ /* 0x001fc20000010000 */
[----:B------:R-:W-:-:S04]  /*16d20*/  FADD.FTZ R78, R52, R79 ;  /* 0x0000004f344e7221 */ /* 0x000fc80000010000 */
[----:B------:R-:W-:Y:S01]  /*16d30*/  FADD.FTZ R79, R65, R78 ;  /* 0x0000004e414f7221 */ /* 0x000fe20000010000 */
[----:B------:R-:W-:-:S01]  /*16d40*/  FFMA.FTZ R78, R2, R83, -R165 ;  /* 0x00000053024e7223 */ /* 0x000fc200000108a5 */
        /* <DEDUP_REMOVED lines=51> */
.L_x_1722:
[----:B------:R-:W-:Y:S01]  /*17080*/  F2FP.SATFINITE.E4M3.F32.PACK_AB_MERGE_C R5, R54, R5, RZ ;  /* 0x000000053605723e */ /* 0x000fe200048070ff */
[-C--:B------:R-:W-:Y:S01]  /*17090*/  FMUL.FTZ R88, R88, R0.reuse ;  /* 0x0000000058587220 */ /* 0x080fe20000410000 */
[----:B------:R-:W-:Y:S01]  /*170a0*/  F2FP.SATFINITE.E4M3.F32.PACK_AB_MERGE_C R15, R28, R15, RZ ;  /* 0x0000000f1c0f723e */ /* 0x000fe200048070ff */
[----:B------:R-:W-:Y:S01]  /*170b0*/  FMUL.FTZ R89, R89, R0 ;  /* 0x0000000059597220 */ /* 0x000fe20000410000 */
[----:B------:R-:W-:Y:S01]  /*170c0*/  F2FP.SATFINITE.E4M3.F32.PACK_AB_MERGE_C R163, R50, R47, R5 ;  /* 0x0000002f32a3723e */ /* 0x000fe20004807005 */
[----:B------:R-:W-:Y:S01]  /*170d0*/  IMAD R5, R168, 0x8, R16 ;  /* 0x00000008a8057824 */ /* 0x000fe200078e0210 */
[----:B------:R-:W-:Y:S01]  /*170e0*/  ISETP.GT.AND P3, PT, R6, R12, PT ;  /* 0x0000000c0600720c */ /* 0x000fe20003f64270 */
[----:B------:R-:W-:Y:S01]  /*170f0*/  FMUL.FTZ R92, R92, R0 ;  /* 0x000000005c5c7220 */ /* 0x000fe20000410000 */
[----:B------:R-:W-:Y:S01]  /*17100*/  F2FP.SATFINITE.E4M3.F32.PACK_AB_MERGE_C R165, R27, R8, R15 ;  /* 0x000000081ba5723e */ /* 0x000fe2000480700f */
[----:B------:R-:W-:Y:S01]  /*17110*/  IMAD.U32 R8, RZ, RZ, UR40 ;  /* 0x00000028ff087e24 */ /* 0x000fe2000f8e00ff */
[----:B------:R-:W-:Y:S01]  /*17120*/  F2FP.SATFINITE.E4M3.F32.PACK_AB_MERGE_C R24, R29, R24, RZ ;  /* 0x000000181d18723e */ /* 0x000fe200048070ff */
[----:B------:R-:W-:Y:S01]  /*17130*/  VIADD R5, R5, 0x22860 ;  /* 0x0002286005057836 */ /* 0x000fe20000000000 */
[----:B------:R-:W-:Y:S01]  /*17140*/  F2FP.SATFINITE.E4M3.F32.PACK_AB_MERGE_C R30, R37, R30, RZ ;  /* 0x0000001e251e723e */ /* 0x000fe200048070ff */
[-C--:B------:R-:W-:Y:S01]  /*17150*/  FMUL.FTZ R93, R93, R0.reuse ;  /* 0x000000005d5d7220 */ /* 0x080fe20000410000 */
[----:B------:R-:W-:Y:S01]  /*17160*/  F2FP.SATFINITE.E4M3.F32.PACK_AB_MERGE_C R35, R38, R35, RZ ;  /* 0x000000232623723e */ /* 0x000fe200048070ff */
[-C--:B------:R-:W-:Y:S01]  /*17170*/  FMUL.FTZ R96, R96, R0.reuse ;  /* 0x0000000060607220 */ /* 0x080fe20000410000 */
[----:B------:R-:W-:Y:S01]  /*17180*/  PRMT R5, R8, 0x654, R5 ;  /* 0x0000065408057816 */ /* 0x000fe20000000005 */
[----:B------:R-:W-:Y:S01]  /*17190*/  FMUL.FTZ R97, R97, R0 ;  /* 0x0000000061617220 */ /* 0x000fe20000410000 */
[----:B------:R-:W-:Y:S01]  /*171a0*/  F2FP.SATFINITE.E4M3.F32.PACK_AB_MERGE_C R36, R45, R36, RZ ;  /* 0x000000242d24723e */ /* 0x000fe200048070ff */
[----:B------:R-:W-:Y:S01]  /*171b0*/  FMUL.FTZ R100, R100, R0 ;  /* 0x0000000064647220 */ /* 0x000fe20000410000 */
[----:B------:R-:W-:Y:S01]  /*171c0*/  F2FP.SATFINITE.E4M3.F32.PACK_AB_MERGE_C R43, R46, R43, RZ ;  /* 0x0000002b2e2b723e */ /* 0x000fe200048070ff */
[----:B------:R0:W-:Y:S01]  /*171d0*/  SYNCS.ARRIVE.TRANS64.RED.A1T0 RZ, [R5+URZ], RZ ;  /* 0x000000ff05ff79a7 */ /* 0x0001e2000810043f */
        /* <DEDUP_REMOVED lines=81> */
[----:B0-----:R-:W-:Y:S02]  /*176f0*/  IMAD.MOV.U32 R5, RZ, RZ, R11 ;  /* 0x000000ffff057224 */ /* 0x001fe400078e000b */
[----:B------:R-:W-:Y:S02]  /*17700*/  IMAD.MOV.U32 R0, RZ, RZ, R9 ;  /* 0x000000ffff007224 */ /* 0x000fe400078e0009 */
[----:B------:R-:W-:Y:S02]  /*17710*/  IMAD.MOV.U32 R169, RZ, RZ, R14 ;  /* 0x000000ffffa97224 */ /* 0x000fe400078e000e */
[----:B------:R-:W-:Y:S01]  /*17720*/  IMAD.MOV.U32 R168, RZ, RZ, R13 ;  /* 0x000000ffffa87224 */ /* 0x000fe200078e000d */
[----:B------:R-:W-:Y:S06]  /*17730*/  @P3 BRA `(.L_x_1723) ;  /* 0xffffffd000003947 */ /* 0x000fec000383ffff */
[----:B------:R-:W-:Y:S02]  /*17740*/  IMAD.MOV.U32 R5, RZ, RZ, R11 ;  /* 0x000000ffff057224 */ /* 0x000fe400078e000b */
[----:B------:R-:W-:Y:S02]  /*17750*/  IMAD.MOV.U32 R0, RZ, RZ, R9 ;  /* 0x000000ffff007224 */ /* 0x000fe400078e0009 */
[----:B------:R-:W-:Y:S02]  /*17760*/  IMAD.MOV.U32 R168, RZ, RZ, R13 ;  /* 0x000000ffffa87224 */ /* 0x000fe400078e000d */
[----:B------:R-:W-:-:S07]  /*17770*/  IMAD.MOV.U32 R169, RZ, RZ, R14 ;  /* 0x000000ffffa97224 */ /* 0x000fce00078e000e */
.L_x_1703:
[----:B------:R-:W0:Y:S01]  /*17780*/  LDC R8, c[0x0][0x448] ;  /* 0x00011200ff087b82 */ /* 0x000e220000000800 */
[----:B------:R-:W-:-:S07]  /*17790*/  IADD3 R11, R171, 0x1, -R170 ;  /* 0x00000001ab0b7810 */ /* 0x000fce0007ffe8aa */
[----:B------:R-:W1:Y:S01]  /*177a0*/  LDC R13, c[0x0][0x9e4] ;  /* 0x00027900ff0d7b82 */ /* 0x000e620000000800 */
[----:B0-----:R-:W-:Y:S01]  /*177b0*/  ISETP.NE.AND P4, PT, R8, 0x1, PT ;  /* 0x000000010800780c */ /* 0x001fe20003f85270 */
[----:B------:R-:W-:Y:S01]  /*177c0*/  VIADD R8, R178, 0x7f ;  /* 0x0000007fb2087836 */ /* 0x000fe20000000000 */
[----:B-1----:R-:W-:-:S11]  /*177d0*/  ISETP.GE.AND P5, PT, R13, 0x1, PT ;  /* 0x000000010d00780c */ /* 0x002fd60003fa6270 */
[----:B------:R-:W0:Y:S08]  /*177e0*/  @P4 LDC R9, c[0x0][0x44c] ;  /* 0x00011300ff094b82 */ /* 0x000e300000000800 */
[----:B------:R-:W1:Y:S01]  /*177f0*/  @P4 LDC R10, c[0x0][0x450] ;  /* 0x00011400ff0a4b82 */ /* 0x000e620000000800 */
[----:B0-----:R-:W-:-:S05]  /*17800*/  @P4 IMAD.HI.U32 R9, R8, R9, RZ ;  /* 0x0000000908094227 */ /* 0x001fca00078e00ff */
        /* <DEDUP_REMOVED lines=14> */
.L_x_1726:
[----:B------:R-:W-:-:S13]  /*178f0*/  ISETP.NE.AND P1, PT, R13, 0x1, PT ;  /* 0x000000010d00780c */ /* 0x000fda0003f25270 */
[----:B------:R-:W0:Y:S02]  /*17900*/  @P1 LDC.64 R10, c[0x0][0x9e8] ;  /* 0x00027a00ff0a1b82 */ /* 0x000e240000000a00 */
[----:B0-----:R-:W-:-:S05]  /*17910*/  @P1 IMAD.HI.U32 R10, R8, R10, RZ ;  /* 0x0000000a080a1227 */ /* 0x001fca00078e00ff */
[----:B------:R-:W-:-:S07]  /*17920*/  @P1 SHF.R.U32.HI R8, RZ, R11, R10 ;  /* 0x0000000bff081219 */ /* 0x000fce000001160a */
.L_x_1727:
[----:B------:R-:W-:Y:S05]  /*17930*/  BSYNC B0 ;  /* 0x0000000000007941 */ /* 0x000fea0003800000 */
.L_x_1725:
[----:B------:R-:W-:-:S05]  /*17940*/  IMAD R8, R8, R13, RZ ;  /* 0x0000000d08087224 */ /* 0x000fca00078e02ff */
[----:B------:R-:W-:-:S07]  /*17950*/  VIMNMX R9, R9, R8, !PT ;  /* 0x0000000809097248 */ /* 0x000fce0007fe0100 */
.L_x_1724:
[----:B------:R-:W-:-:S05]  /*17960*/  VIADD R9, R9, 0x7f ;  /* 0x0000007f09097836 */ /* 0x000fca0000000000 */
[----:B------:R-:W-:-:S04]  /*17970*/  SHF.R.S32.HI R8, RZ, 0x1f, R9 ;  /* 0x0000001fff087819 */ /* 0x000fc80000011409 */
[----:B------:R-:W-:-:S04]  /*17980*/  LEA.HI R8, R8, R9, RZ, 0x7 ;  /* 0x0000000908087211 */ /* 0x000fc800078f38ff */
[----:B------:R-:W-:-:S04]  /*17990*/  SHF.R.S32.HI R9, RZ, 0x7, R8 ;  /* 0x00000007ff097819 */ /* 0x000fc80000011408 */
[----:B------:R-:W-:-:S04]  /*179a0*/  VIMNMX R14, R198, R9, !PT ;  /* 0x00000009c60e7248 */ /* 0x000fc80007fe0100 */
[----:B------:R-:W-:-:S13]  /*179b0*/  ISETP.GE.AND P1, PT, R6, R14, PT ;  /* 0x0000000e0600720c */ /* 0x000fda0003f26270 */
[----:B------:R-:W-:Y:S05]  /*179c0*/  @!P1 BRA `(.L_x_1728) ;  /* 0x0000002000009947 */ /* 0x000fea0003800000 */
[----:B------:R-:W-:Y:S02]  /*179d0*/  IMAD.MOV.U32 R13, RZ, RZ, R5 ;  /* 0x000000ffff0d7224 */ /* 0x000fe400078e0005 */
[----:B------:R-:W-:Y:S02]  /*179e0*/  IMAD.MOV.U32 R12, RZ, RZ, R0 ;  /* 0x000000ffff0c7224 */ /* 0x000fe400078e0000 */
[----:B------:R-:W-:Y:S02]  /*179f0*/  IMAD.MOV.U32 R20, RZ, RZ, R169 ;  /* 0x000000ffff147224 */ /* 0x000fe400078e00a9 */
[----:B------:R-:W-:-:S07]  /*17a00*/  IMAD.MOV.U32 R15, RZ, RZ, R168 ;  /* 0x000000ffff0f7224 */ /* 0x000fce00078e00a8 */
.L_x_1740:
        /* <DEDUP_REMOVED lines=8> */
.L_x_1730:
        /* <DEDUP_REMOVED lines=8> */
.L_x_1731:
[----:B------:R-:W-:Y:S04]  /*17b10*/  BSSY B0, `(.L_x_1729) ;  /* 0x0000004000007945 */ /* 0x000fe80003800000 */
[----:B-1----:R-:W-:Y:S05]  /*17b20*/  @P2 BRA `(.L_x_1732) ;  /* 0x0000000000082947 */ /* 0x002fea0003800000 */
[----:B------:R-:W1:Y:S02]  /*17b30*/  SYNCS.PHASECHK.TRANS64.TRYWAIT P2, [R5+URZ+0x22830], R0 ;  /* 0x02283000050075a7 */ /* 0x000e64000804017f */
[----:B-1----:R-:W-:Y:S05]  /*17b40*/  @!P2 BRA `(.L_x_1733) ;  /* 0x0000010000f8a947 */ /* 0x002fea0003800000 */
.L_x_1732:
[----:B------:R-:W-:Y:S05]  /*17b50*/  BSYNC B0 ;  /* 0x0000000000007941 */ /* 0x000fea0003800000 */
.L_x_1729:
[----:B01----:R-:W0:Y:S01]  /*17b60*/  S2R R0, SR_TID.X ;  /* 0x0000000000007919 */ /* 0x003e220000002100 */
[----:B------:R-:W-:Y:S01]  /*17b70*/  VIADD R168, R15, 0x1 ;  /* 0x000000010fa87836 */ /* 0x000fe20000000000 */
[----:B------:R-:W-:Y:S05]  /*17b80*/  WARPSYNC.ALL ;  /* 0x0000000000007948 */ /* 0x000fea0003800000 */
[C---:B------:R-:W-:Y:S01]  /*17b90*/  ISETP.NE.AND P2, PT, R168.reuse, 0x2, PT ;  /* 0x00000002a800780c */ /* 0x040fe20003f45270 */
[----:B------:R-:W-:Y:S02]  /*17ba0*/  IMAD.MOV.U32 R9, RZ, RZ, -0x7fffffe0 ;  /* 0x80000020ff097424 */ /* 0x000fe400078e00ff */
[----:B------:R-:W-:Y:S01]  /*17bb0*/  IMAD.MOV.U32 R11, RZ, RZ, -0x7fffffe0 ;  /* 0x80000020ff0b7424 */ /* 0x000fe200078e00ff */
[----:B------:R-:W-:-:S02]  /*17bc0*/  SEL R168, R168, RZ, P2 ;  /* 0x000000ffa8a87207 */ /* 0x000fc40001000000 */
[----:B------:R-:W-:Y:S01]  /*17bd0*/  R2UR UR31, R9 ;  /* 0x00000000091f72ca */ /* 0x000fe200000e0000 */
[----:B------:R-:W-:Y:S01]  /*17be0*/  IMAD.MOV.U32 R9, RZ, RZ, -0x7fffffe0 ;  /* 0x80000020ff097424 */ /* 0x000fe200078e00ff */
[----:B------:R-:W-:Y:S01]  /*17bf0*/  R2UR UR11, R11 ;  /* 0x000000000b0b72ca */ /* 0x000fe200000e0000 */
[----:B------:R-:W-:Y:S02]  /*17c00*/  IMAD R8, R168, 0x600, R7 ;  /* 0x00000600a8087824 */ /* 0x000fe400078e0207 */
[----:B------:R-:W-:Y:S01]  /*17c10*/  IMAD.MOV.U32 R11, RZ, RZ, -0x7fffffe0 ;  /* 0x80000020ff0b7424 */ /* 0x000fe200078e00ff */
[----:B------:R-:W-:Y:S01]  /*17c20*/  R2UR UR27, R9 ;  /* 0x00000000091b72ca */ /* 0x000fe200000e0000 */
[C---:B------:R-:W-:Y:S01]  /*17c30*/  VIADD R10, R8.reuse, 0x2 ;  /* 0x00000002080a7836 */ /* 0x040fe20000000000 */
[----:B------:R-:W-:Y:S02]  /*17c40*/  R2UR UR30, R8 ;  /* 0x00000000081e72ca */ /* 0x000fe400000e0000 */
[----:B------:R-:W-:Y:S01]  /*17c50*/  R2UR UR15, R11 ;  /* 0x000000000b0f72ca */ /* 0x000fe200000e0000 */
[----:B------:R-:W-:Y:S01]  /*17c60*/  IMAD.MOV.U32 R11, RZ, RZ, -0x7fffffe0 ;  /* 0x80000020ff0b7424 */ /* 0x000fe200078e00ff */
[----:B------:R-:W-:Y:S01]  /*17c70*/  R2UR UR10, R10 ;  /* 0x000000000a0a72ca */ /* 0x000fe200000e0000 */
[----:B------:R-:W-:-:S03]  /*17c80*/  VIADD R10, R8, 0x200 ;  /* 0x00000200080a7836 */ /* 0x000fc60000000000 */
[----:B------:R-:W-:Y:S01]  /*17c90*/  R2UR UR19, R11 ;  /* 0x000000000b1372ca */ /* 0x000fe200000e0000 */
[----:B------:R-:W-:Y:S01]  /*17ca0*/  IMAD.MOV.U32 R11, RZ, RZ, -0x7fffffe0 ;  /* 0x80000020ff0b7424 */ /* 0x000fe200078e00ff */
[----:B------:R-:W-:Y:S01]  /*17cb0*/  R2UR UR14, R10 ;  /* 0x000000000a0e72ca */ /* 0x000fe200000e0000 */
[----:B------:R-:W-:Y:S01]  /*17cc0*/  VIADD R10, R8, 0x202 ;  /* 0x00000202080a7836 */ /* 0x000fe20000000000 */
[----:B0-----:R-:W-:Y:S02]  /*17cd0*/  SHF.R.U32.HI R0, RZ, 0x7, R0 ;  /* 0x00000007ff007819 */ /* 0x001fe40000011600 */
[----:B------:R-:W-:Y:S02]  /*17ce0*/  R2UR UR23, R11 ;  /* 0x000000000b1772ca */ /* 0x000fe400000e0000 */
[----:B------:R-:W-:Y:S01]  /*17cf0*/  R2UR UR18, R10 ;  /* 0x000000000a1272ca */ /* 0x000fe200000e0000 */
[----:B------:R-:W-:Y:S02]  /*17d00*/  VIADD R0, R0, 0x8 ;  /* 0x0000000800007836 */ /* 0x000fe40000000000 */
[----:B------:R-:W-:-:S02]  /*17d10*/  VIADD R10, R8, 0x400 ;  /* 0x00000400080a7836 */ /* 0x000fc40000000000 */
[----:B------:R-:W-:Y:S01]  /*17d20*/  VIADD R8, R8, 0x402 ;  /* 0x0000040208087836 */ /* 0x000fe20000000000 */
[----:B------:R0:W-:Y:S02]  /*17d30*/  BAR.SYNC.DEFER_BLOCKING R0, 0x100 ;  /* 0x000400000000751d */ /* 0x0001e40000010000 */
[----:B------:R-:W-:Y:S02]  /*17d40*/  R2UR UR22, R10 ;  /* 0x000000000a1672ca */ /* 0x000fe400000e0000 */
[----:B------:R-:W-:Y:S02]  /*17d50*/  R2UR UR26, R8 ;  /* 0x00000000081a72ca */ /* 0x000fe400000e0000 */
        /* <DEDUP_REMOVED lines=21> */
.L_x_1735:
[----:B------:R-:W-:Y:S01]  /*17eb0*/  SHF.L.U32 R0, R20, 0x1f, RZ ;  /* 0x0000001f14007819 */ /* 0x000fe200000006ff */
[----:B------:R-:W-:-:S04]  /*17ec0*/  IMAD R5, R15, 0x8, R16 ;  /* 0x000000080f057824 */ /* 0x000fc800078e0210 */
[----:B------:R0:W1:Y:S01]  /*17ed0*/  SYNCS.PHASECHK.TRANS64.TRYWAIT P1, [R5+URZ+0x22850], R0 ;  /* 0x02285000050075a7 */ /* 0x000062000802017f */
[----:B------:R-:W-:Y:S05]  /*17ee0*/  @!P0 BRA `(.L_x_1736) ;  /* 0x0000000000048947 */ /* 0x000fea0003800000 */
[----:B------:R-:W-:Y:S01]  /*17ef0*/  BPT.TRAP 0x1 ;  /* 0x000000040000795c */ /* 0x000fe20000300000 */
.L_x_1736:
[----:B-1----:R-:W-:Y:S05]  /*17f00*/  @P1 BRA `(.L_x_1734) ;  /* 0x0000000000081947 */ /* 0x002fea0003800000 */
[----:B------:R-:W1:Y:S02]  /*17f10*/  SYNCS.PHASECHK.TRANS64.TRYWAIT P1, [R5+URZ+0x22850], R0 ;  /* 0x02285000050075a7 */ /* 0x000e64000802017f */
[----:B-1----:R-:W-:Y:S05]  /*17f20*/  @!P1 BRA `(.L_x_1737) ;  /* 0x0000010000149947 */ /* 0x002fea0003800000 */
.L_x_1734:
[----:B01----:R-:W-:Y:S01]  /*17f30*/  VIADD R0, R16, 0x400 ;  /* 0x0000040010007836 */ /* 0x003fe20000000000 */
[----:B------:R-:W-:Y:S05]  /*17f40*/  WARPSYNC.ALL ;  /* 0x0000000000007948 */ /* 0x000fea0003800000 */
[----:B------:R-:W-:Y:S01]  /*17f50*/  SHF.R.U32.HI R0, RZ, 0x4, R0 ;  /* 0x00000004ff007819 */ /* 0x000fe20000011600 */
[----:B------:R-:W-:Y:S01]  /*17f60*/  IMAD.MOV.U32 R9, RZ, RZ, 0x40000040 ;  /* 0x40000040ff097424 */ /* 0x000fe200078e00ff */
[----:B------:R-:W-:Y:S01]  /*17f70*/  WARPGROUP.ARRIVE ;  /* 0x00000000000079c5 */ /* 0x000fe20000000000 */
[----:B------:R-:W-:Y:S01]  /*17f80*/  IMAD.MOV.U32 R11, RZ, RZ, 0x40000040 ;  /* 0x40000040ff0b7424 */ /* 0x000fe200078e00ff */
[----:B------:R-:W-:-:S04]  /*17f90*/  LOP3.LUT R0, R0, 0x3fff, RZ, 0xc0, !PT ;  /* 0x00003fff00007812 */ /* 0x000fc800078ec0ff */
[----:B------:R-:W0:Y:S01]  /*17fa0*/  S2R R20, SR_TID.X ;  /* 0x0000000000147919 */ /* 0x000e220000002100 */
[----:B------:R-:W-:Y:S01]  /*17fb0*/  R2UR UR11, R9 ;  /* 0x00000000090b72ca */ /* 0x000fe200000e0000 */
[----:B------:R-:W-:Y:S01]  /*17fc0*/  IMAD.MOV.U32 R9, RZ, RZ, 0x40000040 ;  /* 0x40000040ff097424 */ /* 0x000fe200078e00ff */
[----:B------:R-:W-:-:S05]  /*17fd0*/  LOP3.LUT R0, R0, 0x10000, RZ, 0xfc, !PT ;  /* 0x0001000000007812 */ /* 0x000fca00078efcff */
[----:B------:R-:W-:-:S04]  /*17fe0*/  IMAD R8, R15, 0x400, R0 ;  /* 0x000004000f087824 */ /* 0x000fc800078e0200 */
[C---:B------:R-:W-:Y:S01]  /*17ff0*/  VIADD R10, R8.reuse, 0x2 ;  /* 0x00000002080a7836 */ /* 0x040fe20000000000 */
[----:B------:R-:W-:-:S13]  /*18000*/  R2UR UR10, R8 ;  /* 0x00000000080a72ca */ /* 0x000fda00000e0000 */
[----:B------:R-:W-:Y:S01]  /*18010*/  QGMMA.64x128x32.F32.E4M3.E4M3 R88, R164, gdesc[UR8], R88, gsb0 ;  /* 0x01e00008a4587df3 */ /* 0x000fe20008000858 */
[----:B------:R-:W-:Y:S01]  /*18020*/  R2UR UR10, R10 ;  /* 0x000000000a0a72ca */ /* 0x000fe200000e0000 */
[C---:B------:R-:W-:Y:S01]  /*18030*/  VIADD R10, R8.reuse, 0x4 ;  /* 0x00000004080a7836 */ /* 0x040fe20000000000 */
[----:B------:R-:W-:Y:S01]  /*18040*/  R2UR UR11, R11 ;  /* 0x000000000b0b72ca */ /* 0x000fe200000e0000 */
[----:B------:R-:W-:Y:S02]  /*18050*/  IMAD.MOV.U32 R11, RZ, RZ, 0x40000040 ;  /* 0x40000040ff0b7424 */ /* 0x000fe400078e00ff */
[----:B------:R-:W-:Y:S01]  /*18060*/  VIADD R8, R8, 0x6 ;  /* 0x0000000608087836 */ /* 0x000fe20000000000 */
[----:B0-----:R-:W-:-:S04]  /*18070*/  SHF.R.U32.HI R20, RZ, 0x7, R20 ;  /* 0x00000007ff147819 */ /* 0x001fc80000011614 */
[----:B------:R-:W-:Y:S01]  /*18080*/  IADD3 R0, -R20, 0xb, RZ ;  /* 0x0000000b14007810 */ /* 0x000fe20007ffe1ff */
[----:B------:R-:W-:Y:S02]  /*18090*/  WARPGROUP.DEPBAR.LE gsb0, 0x0 ;  /* 0x00008000000079c5 */ /* 0x000fe40000010000 */
[----:B------:R-:W-:-:S06]  /*180a0*/  WARPGROUP.ARRIVE ;  /* 0x00000000000079c5 */ /* 0x000fcc0000000000 */
        /* <DEDUP_REMOVED lines=15> */
.L_x_1738:
[----:B0-----:R-:W-:Y:S02]  /*181a0*/  FMNMX.FTZ R0, R24, R12, !PT ;  /* 0x0000000c18007209 */ /* 0x001fe40007810000 */
        /* <DEDUP_REMOVED lines=71> */
[----:B------:R-:W-:-:S04]  /*18620*/  FADD.FTZ R11, -R0, R12 ;  /* 0x0000000c000b7221 */ /* 0x000fc80000010100 */
[----:B------:R-:W-:Y:S01]  /*18630*/  FMUL.FTZ R21, R2, R11 ;  /* 0x0000000b02157220 */ /* 0x000fe20000410000 */
[----:B------:R-:W-:-:S03]  /*18640*/  FADD.FTZ R11, -R5, R13 ;  /* 0x0000000d050b7221 */ /* 0x000fc60000010100 */
[----:B------:R-:W-:Y:S01]  /*18650*/  MUFU.EX2 R9, R21 ;  /* 0x0000001500097308 */ /* 0x000fe20000000800 */
[C---:B------:R-:W-:Y:S01]  /*18660*/  FMUL.FTZ R8, R2.reuse, R11 ;  /* 0x0000000b02087220 */ /* 0x040fe20000410000 */
[----:B------:R-:W-:-:S04]  /*18670*/  FFMA.FTZ R11, R2, R0, -8 ;  /* 0xc1000000020b7423 */ /* 0x000fc80000010000 */
        /* <DEDUP_REMOVED lines=12> */
[C---:B------:R-:W-:Y:S01]  /*18740*/  FFMA.FTZ R77, R2.reuse, R5, -8 ;  /* 0xc1000000024d7423 */ /* 0x040fe20000010005 */
[----:B------:R-:W-:-:S01]  /*18750*/  FFMA.FTZ R57, R2, R65, -R11 ;  /* 0x0000004102397223 */ /* 0x000fc2000001080b */
[C-C-:B------:R-:W-:Y:S01]  /*18760*/  FFMA.FTZ R65, R2.reuse, R73, -R11.reuse ;  /* 0x0000004902417223 */ /* 0x140fe2000001080b */
[----:B------:R-:W-:-:S01]  /*18770*/  FFMA.FTZ R10, R2, R24, -R11 ;  /* 0x00000018020a7223 */ /* 0x000fc2000001080b */
[C---:B------:R-:W-:Y:S01]  /*18780*/  FFMA.FTZ R73, R2.reuse, R81, -R11 ;  /* 0x0000005102497223 */ /* 0x040fe2000001080b */
[----:B------:R-:W-:-:S01]  /*18790*/  FFMA.FTZ R81, R2, R26, -R77 ;  /* 0x0000001a02517223 */ /* 0x000fc2000001084d */
[C---:B------:R-:W-:Y:S01]  /*187a0*/  FFMA.FTZ R26, R2.reuse, R27, -R77 ;  /* 0x0000001b021a7223 */ /* 0x040fe2000001084d */
        /* <DEDUP_REMOVED lines=18> */
[C---:B------:R-:W-:Y:S01]  /*188d0*/  FFMA.FTZ R60, R2.reuse, R72, -R11 ;  /* 0x00000048023c7223 */ /* 0x040fe2000001080b */
[----:B------:R-:W-:-:S01]  /*188e0*/  FFMA.FTZ R35, R2, R38, -R77 ;  /* 0x0000002602237223 */ /* 0x000fc2000001084d */
[C-C-:B------:R-:W-:Y:S01]  /*188f0*/  FFMA.FTZ R64, R2.reuse, R76, -R11.reuse ;  /* 0x0000004c02407223 */ /* 0x140fe2000001080b */
        /* <DEDUP_REMOVED lines=20> */
[----:B--2---:R-:W-:-:S01]  /*18a40*/  FADD.FTZ R85, R13, R4 ;  /* 0x000000040d557221 */ /* 0x004fc20000010000 */
[C-C-:B------:R-:W-:Y:S01]  /*18a50*/  FFMA.FTZ R62, R2.reuse, R63, -R77.reuse ;  /* 0x0000003f023e7223 */ /* 0x140fe2000001084d */
[----:B------:R-:W-:-:S01]  /*18a60*/  FFMA.FTZ R63, R2, R66, -R77 ;  /* 0x00000042023f7223 */ /* 0x000fc2000001084d */
[----:B------:R-:W-:-:S04]  /*18a70*/  IMAD R84, R168, 0x8, R16 ;  /* 0x00000008a8547824 */ /* 0x000fc800078e0210 */
[----:B------:R-:W2:Y:S01]  /*18a80*/  MUFU.EX2 R27, R27 ;  /* 0x0000001b001b7308 */ /* 0x000ea20000000800 */
[----:B0-----:R-:W-:-:S07]  /*18a90*/  FADD.FTZ R4, R26, R3 ;  /* 0x000000031a047221 */ /* 0x001fce0000010000 */
[----:B------:R0:W3:Y:S01]  /*18aa0*/  MUFU.EX2 R21, R152 ;  /* 0x0000009800157308 */ /* 0x0000e20000000800 */
[----:B-1----:R-:W-:-:S07]  /*18ab0*/  FADD.FTZ R76, R12, R85 ;  /* 0x000000550c4c7221 */ /* 0x002fce0000010000 */
[----:B------:R-:W1:Y:S01]  /*18ac0*/  MUFU.EX2 R30, R30 ;  /* 0x0000001e001e7308 */ /* 0x000e620000000800 */
[----:B--2---:R-:W-:-:S01]  /*18ad0*/  FADD.FTZ R3, R27, R4 ;  /* 0x000000041b037221 */ /* 0x004fc20000010000 */
[----:B0-----:R-:W-:-:S06]  /*18ae0*/  IMAD.U32 R152, RZ, RZ, UR40 ;  /* 0x00000028ff987e24 */ /* 0x001fcc000f8e00ff */
[----:B------:R-:W0:Y:S01]  /*18af0*/  MUFU.EX2 R20, R20 ;  /* 0x0000001400147308 */ /* 0x000e220000000800 */
[----:B---3--:R-:W-:-:S07]  /*18b00*/  FADD.FTZ R85, R21, R76 ;  /* 0x0000004c15557221 */ /* 0x008fce0000010000 */
        /* <DEDUP_REMOVED lines=8> */
[C-C-:B------:R-:W-:Y:S01]  /*18b90*/  FFMA.FTZ R66, R2.reuse, R67, -R77.reuse ;  /* 0x0000004302427223 */ /* 0x140fe2000001084d */
[----:B------:R-:W-:-:S05]  /*18ba0*/  FFMA.FTZ R67, R2, R70, -R77 ;  /* 0x0000004602437223 */ /* 0x000fca000001084d */
[----:B------:R-:W1:Y:S01]  /*18bb0*/  MUFU.EX2 R35, R35 ;  /* 0x0000002300237308 */ /* 0x000e620000000800 */
[----:B0-----:R-:W-:-:S07]  /*18bc0*/  FADD.FTZ R4, R34, R3 ;  /* 0x0000000322047221 */ /* 0x001fce0000010000 */
[----:B------:R-:W0:Y:S01]  /*18bd0*/  MUFU.EX2 R29, R29 ;  /* 0x0000001d001d7308 */ /* 0x000e220000000800 */
[----:B--2---:R-:W-:-:S07]  /*18be0*/  FADD.FTZ R76, R24, R85 ;  /* 0x00000055184c7221 */ /* 0x004fce0000010000 */
[----:B------:R-:W2:Y:S01]  /*18bf0*/  MUFU.EX2 R38, R38 ;  /* 0x0000002600267308 */ /* 0x000ea20000000800 */
[----:B-1----:R-:W-:-:S07]  /*18c00*/  FADD.FTZ R3, R35, R4 ;  /* 0x0000000423037221 */ /* 0x002fce0000010000 */
        /* <DEDUP_REMOVED lines=9> */
[----:B--2---:R-:W-:-:S01]  /*18ca0*/  FADD.FTZ R85, R33, R70 ;  /* 0x0000004621557221 */ /* 0x004fc20000010000 */
[C-C-:B------:R-:W-:Y:S01]  /*18cb0*/  FFMA.FTZ R70, R2.reuse, R71, -R77.reuse ;  /* 0x0000004702467223 */ /* 0x140fe2000001084d */
[----:B------:R-:W-:-:S05]  /*18cc0*/  FFMA.FTZ R71, R2, R74, -R77 ;  /* 0x0000004a02477223 */ /* 0x000fca000001084d */
        /* <DEDUP_REMOVED lines=15> */
[----:B0-----:R-:W-:-:S01]  /*18dc0*/  FADD.FTZ R85, R41, R74 ;  /* 0x0000004a29557221 */ /* 0x001fc20000010000 */
[C-C-:B------:R-:W-:Y:S01]  /*18dd0*/  FFMA.FTZ R74, R2.reuse, R75, -R77.reuse ;  /* 0x0000004b024a7223 */ /* 0x140fe2000001084d */
[----:B------:R-:W-:-:S05]  /*18de0*/  FFMA.FTZ R75, R2, R78, -R77 ;  /* 0x0000004e024b7223 */ /* 0x000fca000001084d */
        /* <DEDUP_REMOVED lines=16> */
[----:B------:R-:W-:-:S06]  /*18ef0*/  FFMA.FTZ R76, R2, R79, -R77 ;  /* 0x0000004f024c7223 */ /* 0x000fcc000001084d */
        /* <DEDUP_REMOVED lines=8> */
[----:B------:R-:W-:-:S06]  /*18f80*/  FFMA.FTZ R78, R2, R82, -R77 ;  /* 0x00000052024e7223 */ /* 0x000fcc000001084d */
        /* <DEDUP_REMOVED lines=20> */
[----:B0-----:R-:W-:-:S01]  /*190d0*/  FADD.FTZ R4, R70, R3 ;  /* 0x0000000346047221 */ /* 0x001fc20000010000 */
[----:B------:R-:W-:-:S05]  /*190e0*/  VIADD R3, R84, 0x22840 ;  /* 0x0002284054037836 */ /* 0x000fca0000000000 */
[----:B------:R-:W-:Y:S01]  /*190f0*/  PRMT R3, R152, 0x654, R3 ;  /* 0x0000065498037816 */ /* 0x000fe20000000003 */
[----:B------:R-:W0:Y:S01]  /*19100*/  MUFU.EX2 R65, R65 ;  /* 0x0000004100417308 */ /* 0x000e220000000800 */
[----:B--2---:R-:W-:-:S02]  /*19110*/  FADD.FTZ R82, R60, R83 ;  /* 0x000000533c527221 */ /* 0x004fc40000010000 */
[----:B------:R2:W-:Y:S05]  /*19120*/  SYNCS.ARRIVE.TRANS64.RED.A1T0 RZ, [R3+URZ], RZ ;  /* 0x000000ff03ff79a7 */ /* 0x0005ea000810043f */
[----:B------:R-:W3:Y:S01]  /*19130*/  MUFU.EX2 R74, R74 ;  /* 0x0000004a004a7308 */ /* 0x000ee20000000800 */
[----:B-1----:R-:W-:-:S07]  /*19140*/  FADD.FTZ R83, R71, R4 ;  /* 0x0000000447537221 */ /* 0x002fce0000010000 */
[----:B------:R-:W1:Y:S01]  /*19150*/  MUFU.EX2 R64, R64 ;  /* 0x0000004000407308 */ /* 0x000e620000000800 */
[----:B0-----:R-:W-:-:S07]  /*19160*/  FADD.FTZ R85, R65, R82 ;  /* 0x0000005241557221 */ /* 0x001fce0000010000 */
        /* <DEDUP_REMOVED lines=26> */
.L_x_1739:
[----:B------:R-:W-:Y:S01]  /*19310*/  F2FP.SATFINITE.E4M3.F32.PACK_AB_MERGE_C R12, R21, R12, RZ ;  /* 0x0000000c150c723e */ /* 0x000fe200048070ff */
[-C--:B------:R-:W-:Y:S01]  /*19320*/  FMUL.FTZ R88, R88, R9.reuse ;  /* 0x0000000958587220 */ /* 0x080fe20000410000 */
[----:B------:R-:W-:Y:S01]  /*19330*/  ISETP.GT.AND P1, PT, R6, R14, PT ;  /* 0x0000000e0600720c */ /* 0x000fe20003f24270 */
[----:B------:R-:W-:Y:S01]  /*19340*/  FMUL.FTZ R89, R89, R9 ;  /* 0x0000000959597220 */ /* 0x000fe20000410000 */
[----:B------:R-:W-:Y:S01]  /*19350*/  F2FP.SATFINITE.E4M3.F32.PACK_AB_MERGE_C R164, R13, R10, R12 ;  /* 0x0000000a0da4723e */ /* 0x000fe2000480700c */
[----:B------:R-:W-:Y:S01]  /*19360*/  IMAD R10, R15, 0x8, R16 ;  /* 0x000000080f0a7824 */ /* 0x000fe200078e0210 */
[----:B------:R-:W-:Y:S01]  /*19370*/  F2FP.SATFINITE.E4M3.F32.PACK_AB_MERGE_C R24, R29, R24, RZ ;  /* 0x000000181d18723e */ /* 0x000fe200048070ff */
        /* <DEDUP_REMOVED lines=97> */
[----:B------:R-:W-:Y:S02]  /*19990*/  IMAD.MOV.U32 R12, RZ, RZ, R0 ;  /* 0x000000ffff0c7224 */ /* 0x000fe400078e0000 */
[----:B------:R-:W-:Y:S02]  /*199a0*/  IMAD.MOV.U32 R20, RZ, RZ, R169 ;  /* 0x000000ffff147224 */ /* 0x000fe400078e00a9 */
[----:B------:R-:W-:Y:S01]  /*199b0*/  IMAD.MOV.U32 R15, RZ, RZ, R168 ;  /* 0x000000ffff0f7224 */ /* 0x000fe200078e00a8 */
[----:B0-----:R-:W-:Y:S06]  /*199c0*/  @P1 BRA `(.L_x_1740) ;  /* 0xffffffe000101947 */ /* 0x001fec000383ffff */
.L_x_1728:
[----:B------:R-:W-:-:S13]  /*199d0*/  ISETP.GE.AND P1, PT, R6, R198, PT ;  /* 0x000000c60600720c */ /* 0x000fda0003f26270 */
[----:B------:R-:W-:Y:S05]  /*199e0*/  @!P1 BRA `(.L_x_1741) ;  /* 0x00000030001c9947 */ /* 0x000fea0003800000 */
[----:B------:R-:W-:Y:S02]  /*199f0*/  IMAD.MOV.U32 R12, RZ, RZ, R5 ;  /* 0x000000ffff0c7224 */ /* 0x000fe400078e0005 */
[----:B------:R-:W-:Y:S02]  /*19a00*/  IMAD.MOV.U32 R13, RZ, RZ, R0 ;  /* 0x000000ffff0d7224 */ /* 0x000fe400078e0000 */
[----:B------:R-:W-:Y:S02]  /*19a10*/  IMAD.MOV.U32 R15, RZ, RZ, R169 ;  /* 0x000000ffff0f7224 */ /* 0x000fe400078e00a9 */
[----:B------:R-:W-:-:S07]  /*19a20*/  IMAD.MOV.U32 R14, RZ, RZ, R168 ;  /* 0x000000ffff0e7224 */ /* 0x000fce00078e00a8 */
.L_x_1761:
        /* <DEDUP_REMOVED lines=8> */
.L_x_1743:
        /* <DEDUP_REMOVED lines=8> */
.L_x_1744:
[----:B------:R-:W-:Y:S04]  /*19b30*/  BSSY B0, `(.L_x_1742) ;  /* 0x0000004000007945 */ /* 0x000fe80003800000 */
[----:B-1----:R-:W-:Y:S05]  /*19b40*/  @P2 BRA `(.L_x_1745) ;  /* 0x0000000000082947 */ /* 0x002fea0003800000 */
[----:B------:R-:W1:Y:S02]  /*19b50*/  SYNCS.PHASECHK.TRANS64.TRYWAIT P2, [R5+URZ+0x22830], R0 ;  /* 0x02283000050075a7 */ /* 0x000e64000804017f */
[----:B-1----:R-:W-:Y:S05]  /*19b60*/  @!P2 BRA `(.L_x_1746) ;  /* 0x000000e40018a947 */ /* 0x002fea0003800000 */
.L_x_1745:
[----:B------:R-:W-:Y:S05]  /*19b70*/  BSYNC B0 ;  /* 0x0000000000007941 */ /* 0x000fea0003800000 */
.L_x_1742:
        /* <DEDUP_REMOVED lines=53> */
.L_x_1748:
[----:B------:R-:W-:Y:S01]  /*19ed0*/  SHF.L.U32 R0, R15, 0x1f, RZ ;  /* 0x0000001f0f007819 */ /* 0x000fe200000006ff */
[----:B------:R-:W-:-:S04]  /*19ee0*/  IMAD R5, R14, 0x8, R16 ;  /* 0x000000080e057824 */ /* 0x000fc800078e0210 */
[----:B------:R0:W1:Y:S01]  /*19ef0*/  SYNCS.PHASECHK.TRANS64.TRYWAIT P1, [R5+URZ+0x22850], R0 ;  /* 0x02285000050075a7 */ /* 0x000062000802017f */
[----:B------:R-:W-:Y:S05]  /*19f00*/  @!P0 BRA `(.L_x_1749) ;  /* 0x0000000000048947 */ /* 0x000fea0003800000 */
[----:B------:R-:W-:Y:S01]  /*19f10*/  BPT.TRAP 0x1 ;  /* 0x000000040000795c */ /* 0x000fe20000300000 */
.L_x_1749:
[----:B-1----:R-:W-:Y:S05]  /*19f20*/  @P1 BRA `(.L_x_1747) ;  /* 0x0000000000081947 */ /* 0x002fea0003800000 */
[----:B------:R-:W1:Y:S02]  /*19f30*/  SYNCS.PHASECHK.TRANS64.TRYWAIT P1, [R5+URZ+0x22850], R0 ;  /* 0x02285000050075a7 */ /* 0x000e64000802017f */
[----:B-1----:R-:W-:Y:S05]  /*19f40*/  @!P1 BRA `(.L_x_1750) ;  /* 0x000000e000349947 */ /* 0x002fea0003800000 */
.L_x_1747:
        /* <DEDUP_REMOVED lines=20> */
[----:B------:R-:W-:-:S03]  /*1a090*/  VIADD R8, R8, 0x6 ;  /* 0x0000000608087836 */ /* 0x000fc60000000000 */
        /* <DEDUP_REMOVED lines=18> */
.L_x_1751:
[----:B------:R-:W1:Y:S01]  /*1a1c0*/  @P4 LDC R5, c[0x0][0x44c] ;  /* 0x00011300ff054b82 */ /* 0x000e620000000800 */
[----:B------:R-:W-:Y:S01]  /*1a1d0*/  IMAD.IADD R20, R194, 0x1, R178 ;  /* 0x00000001c2147824 */ /* 0x000fe200078e02b2 */
[----:B------:R-:W-:Y:S01]  /*1a1e0*/  ULOP3.LUT UR10, URZ, UR32, URZ, 0x33, !UPT ;  /* 0x000000203f0a7292 */ /* 0x000fe2000f8e333f */
[----:B0-----:R-:W-:Y:S02]  /*1a1f0*/  IMAD R0, R168, 0x8, R16 ;  /* 0x00000008a8007824 */ /* 0x001fe400078e0210 */
[----:B------:R-:W-:-:S03]  /*1a200*/  IMAD.U32 R10, RZ, RZ, UR40 ;  /* 0x00000028ff0a7e24 */ /* 0x000fc6000f8e00ff */
[----:B------:R-:W0:Y:S01]  /*1a210*/  @P4 LDC R8, c[0x0][0x450] ;  /* 0x00011400ff084b82 */ /* 0x000e220000000800 */
[----:B-1----:R-:W-:-:S05]  /*1a220*/  @P4 IMAD.HI.U32 R5, R20, R5, RZ ;  /* 0x0000000514054227 */ /* 0x002fca00078e00ff */
[----:B0-----:R-:W-:Y:S01]  /*1a230*/  @P4 SHF.R.U32.HI R20, RZ, R8, R5 ;  /* 0x00000008ff144219 */ /* 0x001fe20000011605 */
[----:B------:R-:W-:Y:S02]  /*1a240*/  VIADD R5, R0, 0x22840 ;  /* 0x0002284000057836 */ /* 0x000fe40000000000 */
        /* <DEDUP_REMOVED lines=24> */
.L_x_1754:
[----:B------:R-:W-:-:S05]  /*1a3d0*/  IMAD.U32 R152, RZ, RZ, UR5 ;  /* 0x00000005ff987e24 */ /* 0x000fca000f8e00ff */
[----:B------:R-:W-:-:S13]  /*1a3e0*/  ISETP.NE.AND P1, PT, R152, 0x1, PT ;  /* 0x000000019800780c */ /* 0x000fda0003f25270 */
[----:B------:R-:W0:Y:S02]  /*1a3f0*/  @P1 LDC.64 R8, c[0x0][0x9e8] ;  /* 0x00027a00ff081b82 */ /* 0x000e240000000a00 */
[----:B0-----:R-:W-:-:S05]  /*1a400*/  @P1 IMAD.HI.U32 R8, R21, R8, RZ ;  /* 0x0000000815081227 */ /* 0x001fca00078e00ff */
[----:B------:R-:W-:-:S07]  /*1a410*/  @P1 SHF.R.U32.HI R21, RZ, R9, R8 ;  /* 0x00000009ff151219 */ /* 0x000fce0000011608 */
.L_x_1755:
[----:B------:R-:W-:Y:S05]  /*1a420*/  BSYNC B0 ;  /* 0x0000000000007941 */ /* 0x000fea0003800000 */
.L_x_1753:
[----:B------:R-:W-:-:S04]  /*1a430*/  IMAD R21, R21, R152, -R0 ;  /* 0x0000009815157224 */ /* 0x000fc800078e0a00 */
[----:B------:R-:W-:-:S05]  /*1a440*/  IMAD R21, R172, -0x2, R21 ;  /* 0xfffffffeac157824 */ /* 0x000fca00078e0215 */
[----:B------:R-:W-:Y:S02]  /*1a450*/  VIADDMNMX R10, R21, R152, R10, PT ;  /* 0x00000098150a7246 */ /* 0x000fe4000380010a */
[----:B------:R-:W-:-:S07]  /*1a460*/  VIMNMX R5, R5, R21, !PT ;  /* 0x0000001505057248 */ /* 0x000fce0007fe0100 */
.L_x_1752:
        /* <DEDUP_REMOVED lines=113> */
.L_x_1758:
[----:B------:R-:W-:-:S05]  /*1ab80*/  IMAD.U32 R20, RZ, RZ, UR5 ;  /* 0x00000005ff147e24 */ /* 0x000fca000f8e00ff */
[----:B------:R-:W-:-:S13]  /*1ab90*/  ISETP.NE.AND P2, PT, R20, 0x1, PT ;  /* 0x000000011400780c */ /* 0x000fda0003f45270 */
[----:B------:R-:W0:Y:S02]  /*1aba0*/  @P2 LDC.64 R8, c[0x0][0x9e8] ;  /* 0x00027a00ff082b82 */ /* 0x000e240000000a00 */
[----:B0-----:R-:W-:-:S05]  /*1abb0*/  @P2 IMAD.HI.U32 R8, R10, R8, RZ ;  /* 0x000000080a082227 */ /* 0x001fca00078e00ff */
[----:B------:R-:W-:-:S07]  /*1abc0*/  @P2 SHF.R.U32.HI R10, RZ, R9, R8 ;  /* 0x00000009ff0a2219 */ /* 0x000fce0000011608 */
.L_x_1759:
[----:B------:R-:W-:Y:S05]  /*1abd0*/  BSYNC B0 ;  /* 0x0000000000007941 */ /* 0x000fea0003800000 */
.L_x_1757:
[----:B------:R-:W-:-:S04]  /*1abe0*/  IMAD R9, R10, R20, -R0 ;  /* 0x000000140a097224 */ /* 0x000fc800078e0a00 */
[----:B------:R-:W-:-:S05]  /*1abf0*/  IMAD R0, R172, -0x2, R9 ;  /* 0xfffffffeac007824 */ /* 0x000fca00078e0209 */
[----:B------:R-:W-:Y:S02]  /*1ac00*/  VIADDMNMX R15, R0, R20, R15, PT ;  /* 0x00000014000f7246 */ /* 0x000fe4000380010f */
[----:B------:R-:W-:-:S07]  /*1ac10*/  VIMNMX R11, R11, R0, !PT ;  /* 0x000000000b0b7248 */ /* 0x000fce0007fe0100 */
.L_x_1756:
[----:B------:R-:W-:Y:S02]  /*1ac20*/  FMNMX.FTZ R0, R24, R13, !PT ;  /* 0x0000000d18007209 */ /* 0x000fe40007810000 */
[----:B------:R-:W-:Y:S02]  /*1ac30*/  ISETP.GT.AND P3, PT, R11, 0x8, P1 ;  /* 0x000000080b00780c */ /* 0x000fe40000f64270 */
[----:B------:R-:W-:Y:S02]  /*1ac40*/  FMNMX.FTZ R0, R25, R0, !PT ;  /* 0x0000000019007209 */ /* 0x000fe40007810000 */
[----:B------:R-:W-:Y:S02]  /*1ac50*/  ISETP.LT.OR P3, PT, R15, 0x9, P3 ;  /* 0x000000090f00780c */ /* 0x000fe40001f61670 */
[----:B------:R-:W-:Y:S02]  /*1ac60*/  FMNMX.FTZ R0, R21, R0, !PT ;  /* 0x0000000015007209 */ /* 0x000fe40007810000 */
[----:B------:R-:W-:-:S02]  /*1ac70*/  ISETP.GT.AND P2, PT, R11, 0x1, P1 ;  /* 0x000000010b00780c */ /* 0x000fc40000f44270 */
[----:B------:R-:W-:Y:S02]  /*1ac80*/  FMNMX.FTZ R0, R29, R0, !PT ;  /* 0x000000001d007209 */ /* 0x000fe40007810000 */
[----:B------:R-:W-:Y:S02]  /*1ac90*/  ISETP.LT.OR P2, PT, R15, 0x2, P2 ;  /* 0x000000020f00780c */ /* 0x000fe40001741670 */
[----:B------:R-:W-:Y:S02]  /*1aca0*/  FMNMX.FTZ R0, R153, R0, !PT ;  /* 0x0000000099007209 */ /* 0x000fe40007810000 */
[----:B------:R-:W-:Y:S02]  /*1acb0*/  FSEL R27, R27, -INF , !P2 ;  /* 0xff8000001b1b7808 */ /* 0x000fe40005000000 */
        /* <DEDUP_REMOVED lines=42> */
[----:B------:R-:W-:-:S04]  /*1af60*/  FMNMX.FTZ R0, R76, R9, !PT ;  /* 0x000000094c007209 */ /* 0x000fc80007810000 */
[----:B------:R-:W-:-:S04]  /*1af70*/  FMNMX.FTZ R9, R77, R0, !PT ;  /* 0x000000004d097209 */ /* 0x000fc80007810000 */
        /* <DEDUP_REMOVED lines=8> */
[----:B------:R-:W-:Y:S01]  /*1b000*/  ISETP.GT.AND P3, PT, R11, 0x18, P1 ;  /* 0x000000180b00780c */ /* 0x000fe20000f64270 */
[----:B------:R-:W0:Y:S03]  /*1b010*/  SHFL.BFLY PT, R8, R0, 0x2, 0x1f ;  /* 0x0c401f0000087f89 */ /* 0x000e2600000e0000 */
[----:B------:R-:W-:-:S04]  /*1b020*/  ISETP.LT.OR P3, PT, R15, 0x19, P3 ;  /* 0x000000190f00780c */ /* 0x000fc80001f61670 */
[----:B------:R-:W-:Y:S02]  /*1b030*/  FSEL R38, R38, -INF , !P3 ;  /* 0xff80000026267808 */ /* 0x000fe40005800000 */
[----:B------:R-:W-:-:S04]  /*1b040*/  ISETP.GT.AND P3, PT, R11, 0x20, P1 ;  /* 0x000000200b00780c */ /* 0x000fc80000f64270 */
[----:B------:R-:W-:-:S04]  /*1b050*/  ISETP.LT.OR P3, PT, R15, 0x21, P3 ;  /* 0x000000210f00780c */ /* 0x000fc80001f61670 */
[----:B------:R-:W-:Y:S02]  /*1b060*/  FSEL R42, R42, -INF , !P3 ;  /* 0xff8000002a2a7808 */ /* 0x000fe40005800000 */
[----:B------:R-:W-:-:S04]  /*1b070*/  ISETP.GT.AND P3, PT, R11, 0x28, P1 ;  /* 0x000000280b00780c */ /* 0x000fc80000f64270 */
[----:B------:R-:W-:Y:S02]  /*1b080*/  ISETP.LT.OR P3, PT, R15, 0x29, P3 ;  /* 0x000000290f00780c */ /* 0x000fe40001f61670 */
[----:B0-----:R-:W-:Y:S02]  /*1b090*/  FMNMX.FTZ R0, R0, R8, !PT ;  /* 0x0000000800007209 */ /* 0x001fe40007810000 */
        /* <DEDUP_REMOVED lines=13> */
[----:B------:R-:W-:-:S01]  /*1b170*/  FFMA.FTZ R8, R2, R0, -8 ;  /* 0xc100000002087423 */ /* 0x000fc20000010000 */
[----:B------:R-:W-:Y:S02]  /*1b180*/  FSETP.NEU.FTZ.AND P2, PT, R0, -INF , PT ;  /* 0xff8000000000780b */ /* 0x000fe40003f5d000 */
[----:B------:R-:W-:-:S02]  /*1b190*/  ISETP.LT.OR P3, PT, R15, 0x42, P3 ;  /* 0x000000420f00780c */ /* 0x000fc40001f61670 */
[----:B------:R-:W-:Y:S02]  /*1b1a0*/  FSEL R8, R8, RZ, P2 ;  /* 0x000000ff08087208 */ /* 0x000fe40001000000 */
[----:B------:R-:W-:Y:S02]  /*1b1b0*/  FSEL R59, R59, -INF , !P3 ;  /* 0xff8000003b3b7808 */ /* 0x000fe40005800000 */
[----:B------:R-:W-:Y:S01]  /*1b1c0*/  ISETP.GT.AND P3, PT, R11, 0x48, P1 ;  /* 0x000000480b00780c */ /* 0x000fe20000f64270 */
[----:B------:R-:W-:-:S01]  /*1b1d0*/  FFMA.FTZ R20, R2, R21, -R8 ;  /* 0x0000001502147223 */ /* 0x000fc20000010808 */
[C-C-:B------:R-:W-:Y:S01]  /*1b1e0*/  FFMA.FTZ R10, R2.reuse, R24, -R8.reuse ;  /* 0x00000018020a7223 */ /* 0x140fe20000010808 */
[----:B------:R-:W-:-:S01]  /*1b1f0*/  FFMA.FTZ R24, R2, R153, -R8 ;  /* 0x0000009902187223 */ /* 0x000fc20000010808 */
[----:B------:R-:W-:Y:S01]  /*1b200*/  ISETP.LT.OR P3, PT, R15, 0x49, P3 ;  /* 0x000000490f00780c */ /* 0x000fe20001f61670 */
[----:B------:R-:W-:-:S01]  /*1b210*/  FFMA.FTZ R30, R2, R155, -R8 ;  /* 0x0000009b021e7223 */ /* 0x000fc20000010808 */
[C-C-:B------:R-:W-:Y:S01]  /*1b220*/  FFMA.FTZ R32, R2.reuse, R157, -R8.reuse ;  /* 0x0000009d02207223 */ /* 0x140fe20000010808 */
[----:B------:R-:W-:-:S01]  /*1b230*/  FFMA.FTZ R36, R2, R159, -R8 ;  /* 0x0000009f02247223 */ /* 0x000fc20000010808 */
[----:B------:R-:W-:Y:S01]  /*1b240*/  FSEL R21, R62, -INF , !P3 ;  /* 0xff8000003e157808 */ /* 0x000fe20005800000 */
[----:B------:R-:W-:-:S01]  /*1b250*/  FFMA.FTZ R40, R2, R161, -R8 ;  /* 0x000000a102287223 */ /* 0x000fc20000010808 */
[----:B------:R-:W-:Y:S01]  /*1b260*/  ISETP.GT.AND P3, PT, R11, RZ, P1 ;  /* 0x000000ff0b00720c */ /* 0x000fe20000f64270 */
        /* <DEDUP_REMOVED lines=9> */
[----:B------:R-:W-:Y:S01]  /*1b300*/  ISETP.GT.AND P3, PT, R11, 0x49, P1 ;  /* 0x000000490b00780c */ /* 0x000fe20000f64270 */
[----:B------:R-:W-:-:S01]  /*1b310*/  FFMA.FTZ R73, R2, R77, -R8 ;  /* 0x0000004d02497223 */ /* 0x000fc20000010808 */
[----:B------:R-:W-:Y:S01]  /*1b320*/  FMNMX.FTZ R26, R153, R12, !PT ;  /* 0x0000000c991a7209 */ /* 0x000fe20007810000 */
[----:B------:R-:W-:-:S01]  /*1b330*/  FFMA.FTZ R77, R2, R81, -R8 ;  /* 0x00000051024d7223 */ /* 0x000fc20000010808 */
[----:B------:R-:W-:Y:S01]  /*1b340*/  ISETP.LT.OR P3, PT, R15, 0x4a, P3 ;  /* 0x0000004a0f00780c */ /* 0x000fe20001f61670 */
[----:B------:R-:W-:-:S01]  /*1b350*/  FFMA.FTZ R81, R2, R85, -R8 ;  /* 0x0000005502517223 */ /* 0x000fc20000010808 */
[----:B------:R-:W-:Y:S01]  /*1b360*/  FMNMX.FTZ R26, R27, R26, !PT ;  /* 0x0000001a1b1a7209 */ /* 0x000fe20007810000 */
[----:B------:R-:W-:-:S01]  /*1b370*/  FFMA.FTZ R25, R2, R25, -R8 ;  /* 0x0000001902197223 */ /* 0x000fc20000010808 */
[----:B------:R-:W-:Y:S01]  /*1b380*/  FSEL R63, R63, -INF , !P3 ;  /* 0xff8000003f3f7808 */ /* 0x000fe20005800000 */
[----:B------:R-:W-:-:S01]  /*1b390*/  FFMA.FTZ R29, R2, R29, -R8 ;  /* 0x0000001d021d7223 */ /* 0x000fc20000010808 */
[----:B------:R-:W-:Y:S01]  /*1b3a0*/  FMNMX.FTZ R26, R9, R26, !PT ;  /* 0x0000001a091a7209 */ /* 0x000fe20007810000 */
[----:B------:R-:W-:-:S01]  /*1b3b0*/  FFMA.FTZ R33, R2, R33, -R8 ;  /* 0x0000002102217223 */ /* 0x000fc20000010808 */
[----:B------:R-:W-:Y:S01]  /*1b3c0*/  ISETP.GT.AND P3, PT, R11, 0x50, P1 ;  /* 0x000000500b00780c */ /* 0x000fe20000f64270 */
[----:B------:R-:W-:-:S01]  /*1b3d0*/  FFMA.FTZ R37, R2, R37, -R8 ;  /* 0x0000002502257223 */ /* 0x000fc20000010808 */
[----:B------:R-:W-:Y:S01]  /*1b3e0*/  FMNMX.FTZ R28, R31, R26, !PT ;  /* 0x0000001a1f1c7209 */ /* 0x000fe20007810000 */
[----:B------:R-:W-:-:S01]  /*1b3f0*/  FFMA.FTZ R41, R2, R41, -R8 ;  /* 0x0000002902297223 */ /* 0x000fc20000010808 */
[----:B------:R-:W-:Y:S01]  /*1b400*/  ISETP.LT.OR P3, PT, R15, 0x51, P3 ;  /* 0x000000510f00780c */ /* 0x000fe20001f61670 */
[----:B------:R0:W-:Y:S01]  /*1b410*/  MUFU.EX2 R26, R30 ;  /* 0x0000001e001a7308 */ /* 0x0001e20000000800 */
[----:B------:R-:W-:Y:S01]  /*1b420*/  FMNMX.FTZ R28, R34, R28, !PT ;  /* 0x0000001c221c7209 */ /* 0x000fe20007810000 */
[--C-:B------:R-:W-:Y:S01]  /*1b430*/  FFMA.FTZ R45, R2, R45, -R8.reuse ;  /* 0x0000002d022d7223 */ /* 0x100fe20000010808 */
[----:B------:R-:W-:Y:S01]  /*1b440*/  FSEL R155, R66, -INF , !P3 ;  /* 0xff800000429b7808 */ /* 0x000fe20005800000 */
[C-C-:B------:R-:W-:Y:S01]  /*1b450*/  FFMA.FTZ R49, R2.reuse, R49, -R8.reuse ;  /* 0x0000003102317223 */ /* 0x140fe20000010808 */
[----:B------:R-:W-:Y:S01]  /*1b460*/  FMNMX.FTZ R28, R35, R28, !PT ;  /* 0x0000001c231c7209 */ /* 0x000fe20007810000 */
[C-C-:B------:R-:W-:Y:S01]  /*1b470*/  FFMA.FTZ R53, R2.reuse, R53, -R8.reuse ;  /* 0x0000003502357223 */ /* 0x140fe20000010808 */
        /* <DEDUP_REMOVED lines=10> */
[----:B0-----:R-:W-:Y:S01]  /*1b520*/  FMNMX.FTZ R30, R42, R157, !PT ;  /* 0x0000009d2a1e7209 */ /* 0x001fe20007810000 */
[----:B------:R-:W-:Y:S01]  /*1b530*/  FFMA.FTZ R62, R2, R80, -R8 ;  /* 0x00000050023e7223 */ /* 0x000fe20000010808 */
[----:B------:R-:W-:-:S02]  /*1b540*/  ISETP.GT.AND P3, PT, R11, 0x58, P1 ;  /* 0x000000580b00780c */ /* 0x000fc40000f64270 */
[----:B------:R-:W-:Y:S02]  /*1b550*/  FMNMX.FTZ R30, R43, R30, !PT ;  /* 0x0000001e2b1e7209 */ /* 0x000fe40007810000 */
[----:B------:R-:W-:Y:S01]  /*1b560*/  ISETP.LT.OR P3, PT, R15, 0x59, P3 ;  /* 0x000000590f00780c */ /* 0x000fe20001f61670 */
[----:B------:R-:W-:Y:S01]  /*1b570*/  MUFU.EX2 R10, R10 ;  /* 0x0000000a000a7308 */ /* 0x000fe20000000800 */
[----:B------:R-:W-:Y:S02]  /*1b580*/  FMNMX.FTZ R30, R46, R30, !PT ;  /* 0x0000001e2e1e7209 */ /* 0x000fe40007810000 */
[----:B------:R-:W-:Y:S02]  /*1b590*/  FSEL R157, R70, -INF , !P3 ;  /* 0xff800000469d7808 */ /* 0x000fe40005800000 */
[----:B------:R-:W-:Y:S02]  /*1b5a0*/  FMNMX.FTZ R159, R47, R30, !PT ;  /* 0x0000001e2f9f7209 */ /* 0x000fe40007810000 */
[----:B------:R-:W-:Y:S01]  /*1b5b0*/  ISETP.GT.AND P3, PT, R11, 0x59, P1 ;  /* 0x000000590b00780c */ /* 0x000fe20000f64270 */
[----:B------:R0:W-:Y:S01]  /*1b5c0*/  MUFU.EX2 R30, R36 ;  /* 0x00000024001e7308 */ /* 0x0001e20000000800 */
[----:B-1----:R-:W-:-:S02]  /*1b5d0*/  FMNMX.FTZ R32, R50, R159, !PT ;  /* 0x0000009f32207209 */ /* 0x002fc40007810000 */
[----:B------:R-:W-:Y:S02]  /*1b5e0*/  ISETP.LT.OR P3, PT, R15, 0x5a, P3 ;  /* 0x0000005a0f00780c */ /* 0x000fe40001f61670 */
[----:B------:R-:W-:Y:S02]  /*1b5f0*/  FMNMX.FTZ R32, R51, R32, !PT ;  /* 0x0000002033207209 */ /* 0x000fe40007810000 */
[----:B------:R-:W-:Y:S01]  /*1b600*/  FSEL R71, R71, -INF , !P3 ;  /* 0xff80000047477808 */ /* 0x000fe20005800000 */
[----:B------:R-:W-:Y:S01]  /*1b610*/  MUFU.EX2 R25, R25 ;  /* 0x0000001900197308 */ /* 0x000fe20000000800 */
[----:B------:R-:W-:Y:S02]  /*1b620*/  ISETP.GT.AND P3, PT, R11, 0x60, P1 ;  /* 0x000000600b00780c */ /* 0x000fe40000f64270 */
[----:B------:R-:W-:Y:S02]  /*1b630*/  FMNMX.FTZ R32, R54, R32, !PT ;  /* 0x0000002036207209 */ /* 0x000fe40007810000 */
[----:B------:R-:W-:-:S02]  /*1b640*/  ISETP.LT.OR P3, PT, R15, 0x61, P3 ;  /* 0x000000610f00780c */ /* 0x000fc40001f61670 */
[----:B------:R-:W-:Y:S01]  /*1b650*/  FMNMX.FTZ R161, R55, R32, !PT ;  /* 0x0000002037a17209 */ /* 0x000fe20007810000 */
[----:B------:R-:W-:Y:S01]  /*1b660*/  MUFU.EX2 R20, R20 ;  /* 0x0000001400147308 */ /* 0x000fe20000000800 */
[----:B------:R-:W-:Y:S02]  /*1b670*/  FSEL R159, R74, -INF , !P3 ;  /* 0xff8000004a9f7808 */ /* 0x000fe40005800000 */
[----:B------:R-:W-:Y:S02]  /*1b680*/  ISETP.GT.AND P3, PT, R11, 0x61, P1 ;  /* 0x000000610b00780c */ /* 0x000fe40000f64270 */
[----:B0-----:R-:W-:Y:S02]  /*1b690*/  FMNMX.FTZ R36, R58, R161, !PT ;  /* 0x000000a13a247209 */ /* 0x001fe40007810000 */
[----:B------:R-:W-:Y:S01]  /*1b6a0*/  ISETP.LT.OR P3, PT, R15, 0x62, P3 ;  /* 0x000000620f00780c */ /* 0x000fe20001f61670 */
[----:B------:R0:W-:Y:S01]  /*1b6b0*/  MUFU.EX2 R32, R40 ;  /* 0x0000002800207308 */ /* 0x0001e20000000800 */
[----:B------:R-:W-:-:S02]  /*1b6c0*/  FMNMX.FTZ R36, R59, R36, !PT ;  /* 0x000000243b247209 */ /* 0x000fc40007810000 */
[----:B------:R-:W-:Y:S02]  /*1b6d0*/  FSEL R75, R75, -INF , !P3 ;  /* 0xff8000004b4b7808 */ /* 0x000fe40005800000 */
[----:B------:R-:W-:Y:S02]  /*1b6e0*/  ISETP.GT.AND P3, PT, R11, 0x68, P1 ;  /* 0x000000680b00780c */ /* 0x000fe40000f64270 */
[----:B------:R-:W-:Y:S01]  /*1b6f0*/  FMNMX.FTZ R36, R21, R36, !PT ;  /* 0x0000002415247209 */ /* 0x000fe20007810000 */
[----:B------:R-:W-:Y:S01]  /*1b700*/  MUFU.EX2 R29, R29 ;  /* 0x0000001d001d7308 */ /* 0x000fe20000000800 */
[----:B------:R-:W-:Y:S02]  /*1b710*/  ISETP.LT.OR P3, PT, R15, 0x69, P3 ;  /* 0x000000690f00780c */ /* 0x000fe40001f61670 */
[----:B0-----:R-:W-:Y:S02]  /*1b720*/  FMNMX.FTZ R40, R63, R36, !PT ;  /* 0x000000243f287209 */ /* 0x001fe40007810000 */
[----:B------:R-:W-:-:S02]  /*1b730*/  FSEL R161, R78, -INF , !P3 ;  /* 0xff8000004ea17808 */ /* 0x000fc40005800000 */
[----:B------:R-:W-:Y:S01]  /*1b740*/  FMNMX.FTZ R40, R155, R40, !PT ;  /* 0x000000289b287209 */ /* 0x000fe20007810000 */
[----:B------:R0:W-:Y:S01]  /*1b750*/  MUFU.EX2 R36, R163 ;  /* 0x000000a300247308 */ /* 0x0001e20000000800 */
        /* <DEDUP_REMOVED lines=11> */
[----:B0-----:R-:W-:Y:S02]  /*1b810*/  FSEL R163, R82, -INF , !P3 ;  /* 0xff80000052a37808 */ /* 0x001fe40005800000 */
[----:B------:R-:W-:-:S02]  /*1b820*/  ISETP.GT.AND P3, PT, R11, 0x71, P1 ;  /* 0x000000710b00780c */ /* 0x000fc40000f64270 */
[----:B------:R-:W-:Y:S01]  /*1b830*/  FMNMX.FTZ R44, R75, R44, !PT ;  /* 0x0000002c4b2c7209 */ /* 0x000fe20007810000 */
[----:B------:R-:W-:Y:S01]  /*1b840*/  MUFU.EX2 R33, R33 ;  /* 0x0000002100217308 */ /* 0x000fe20000000800 */
[----:B------:R-:W-:Y:S02]  /*1b850*/  ISETP.LT.OR P3, PT, R15, 0x72, P3 ;  /* 0x000000720f00780c */ /* 0x000fe40001f61670 */
[----:B------:R-:W-:Y:S02]  /*1b860*/  FMNMX.FTZ R44, R161, R44, !PT ;  /* 0x0000002ca12c7209 */ /* 0x000fe40007810000 */
[----:B------:R-:W-:Y:S02]  /*1b870*/  FSEL R83, R83, -INF , !P3 ;  /* 0xff80000053537808 */ /* 0x000fe40005800000 */
[----:B------:R-:W-:Y:S01]  /*1b880*/  ISETP.GT.AND P3, PT, R11, 0x78, P1 ;  /* 0x000000780b00780c */ /* 0x000fe20000f64270 */
[----:B------:R-:W-:Y:S01]  /*1b890*/  MUFU.EX2 R37, R37 ;  /* 0x0000002500257308 */ /* 0x000fe20000000800 */
[----:B------:R-:W-:-:S02]  /*1b8a0*/  FMNMX.FTZ R44, R79, R44, !PT ;  /* 0x0000002c4f2c7209 */ /* 0x000fc40007810000 */
[----:B------:R-:W-:Y:S02]  /*1b8b0*/  ISETP.GT.AND P1, PT, R11, 0x79, P1 ;  /* 0x000000790b00780c */ /* 0x000fe40000f24270 */
[----:B------:R-:W-:Y:S02]  /*1b8c0*/  ISETP.LT.OR P3, PT, R15, 0x79, P3 ;  /* 0x000000790f00780c */ /* 0x000fe40001f61670 */
[----:B------:R-:W-:Y:S01]  /*1b8d0*/  FMNMX.FTZ R44, R163, R44, !PT ;  /* 0x0000002ca32c7209 */ /* 0x000fe20007810000 */
[----:B------:R-:W-:Y:S01]  /*1b8e0*/  MUFU.EX2 R41, R41 ;  /* 0x0000002900297308 */ /* 0x000fe20000000800 */
[----:B------:R-:W-:Y:S02]  /*1b8f0*/  ISETP.LT.OR P1, PT, R15, 0x7a, P1 ;  /* 0x0000007a0f00780c */ /* 0x000fe40000f21670 */
[----:B------:R-:W-:Y:S02]  /*1b900*/  FSEL R15, R86, -INF , !P3 ;  /* 0xff800000560f7808 */ /* 0x000fe40005800000 */
[----:B------:R-:W-:-:S02]  /*1b910*/  FMNMX.FTZ R48, R83, R44, !PT ;  /* 0x0000002c53307209 */ /* 0x000fc40007810000 */
[----:B------:R-:W-:Y:S01]  /*1b920*/  FSEL R87, R87, -INF , !P1 ;  /* 0xff80000057577808 */ /* 0x000fe20004800000 */
[----:B------:R0:W-:Y:S01]  /*1b930*/  MUFU.EX2 R44, R56 ;  /* 0x00000038002c7308 */ /* 0x0001e20000000800 */
[----:B------:R-:W-:Y:S02]  /*1b940*/  FMNMX.FTZ R48, R15, R48, !PT ;  /* 0x000000300f307209 */ /* 0x000fe40007810000 */
[----:B------:R-:W-:Y:S02]  /*1b950*/  FSEL R68, R0, RZ, P2 ;  /* 0x000000ff00447208 */ /* 0x000fe40001000000 */
[----:B------:R-:W-:-:S03]  /*1b960*/  FMNMX.FTZ R60, R87, R48, !PT ;  /* 0x00000030573c7209 */ /* 0x000fc60007810000 */
[----:B------:R-:W-:Y:S01]  /*1b970*/  FADD.FTZ R13, -R68, R13 ;  /* 0x0000000d440d7221 */ /* 0x000fe20000010100 */
[----:B0-----:R-:W-:-:S01]  /*1b980*/  FFMA.FTZ R56, R2, R229, -R8 ;  /* 0x000000e502387223 */ /* 0x001fc20000010808 */
[----:B------:R-:W0:Y:S01]  /*1b990*/  SHFL.BFLY PT, R165, R60, 0x2, 0x1f ;  /* 0x0c401f003ca57f89 */ /* 0x000e2200000e0000 */
[----:B------:R-:W-:Y:S01]  /*1b9a0*/  MUFU.EX2 R45, R45 ;  /* 0x0000002d002d7308 */ /* 0x000fe20000000800 */
[----:B------:R-:W-:-:S07]  /*1b9b0*/  FMUL.FTZ R13, R2, R13 ;  /* 0x0000000d020d7220 */ /* 0x000fce0000410000 */
[----:B------:R-:W1:Y:S08]  /*1b9c0*/  MUFU.EX2 R13, R13 ;  /* 0x0000000d000d7308 */ /* 0x000e700000000800 */
[----:B------:R-:W-:Y:S01]  /*1b9d0*/  MUFU.EX2 R49, R49 ;  /* 0x0000003100317308 */ /* 0x000fe20000000800 */
[----:B0-----:R-:W-:Y:S01]  /*1b9e0*/  FMNMX.FTZ R165, R60, R165, !PT ;  /* 0x000000a53ca57209 */ /* 0x001fe20007810000 */
[----:B------:R-:W-:Y:S01]  /*1b9f0*/  FFMA.FTZ R60, R2, R76, -R8 ;  /* 0x0000004c023c7223 */ /* 0x000fe20000010808 */
[----:B-1----:R-:W-:-:S05]  /*1ba00*/  FFMA.FTZ R4, R13, R4, R10 ;  /* 0x000000040d047223 */ /* 0x002fca000001000a */
[----:B------:R-:W-:Y:S01]  /*1ba10*/  MUFU.EX2 R53, R53 ;  /* 0x0000003500357308 */ /* 0x000fe20000000800 */
[----:B------:R-:W0:Y:S07]  /*1ba20*/  SHFL.BFLY PT, R66, R165, 0x1, 0x1f ;  /* 0x0c201f00a5427f89 */ /* 0x000e2e00000e0000 */
[----:B------:R-:W-:Y:S08]  /*1ba30*/  MUFU.EX2 R57, R57 ;  /* 0x0000003900397308 */ /* 0x000ff00000000800 */
[----:B------:R-:W-:Y:S08]  /*1ba40*/  MUFU.EX2 R11, R167 ;  /* 0x000000a7000b7308 */ /* 0x000ff00000000800 */
[----:B------:R-:W-:Y:S01]  /*1ba50*/  MUFU.EX2 R48, R225 ;  /* 0x000000e100307308 */ /* 0x000fe20000000800 */
[----:B0-----:R-:W-:-:S04]  /*1ba60*/  FMNMX.FTZ R5, R165, R66, !PT ;  /* 0x00000042a5057209 */ /* 0x001fc80007810000 */
        /* <DEDUP_REMOVED lines=16> */
[----:B------:R-:W-:Y:S01]  /*1bb70*/  FSEL R51, R5, RZ, P1 ;  /* 0x000000ff05337208 */ /* 0x000fe20000800000 */
[----:B------:R-:W-:-:S01]  /*1bb80*/  FFMA.FTZ R8, R2, R153, -R85 ;  /* 0x0000009902087223 */ /* 0x000fc20000010855 */
[C-C-:B------:R-:W-:Y:S01]  /*1bb90*/  FFMA.FTZ R27, R2.reuse, R27, -R85.reuse ;  /* 0x0000001b021b7223 */ /* 0x140fe20000010855 */
[----:B------:R-:W-:-:S01]  /*1bba0*/  FFMA.FTZ R9, R2, R9, -R85 ;  /* 0x0000000902097223 */ /* 0x000fc20000010855 */
[----:B------:R-:W-:Y:S01]  /*1bbb0*/  MUFU.EX2 R66, R66 ;  /* 0x0000004200427308 */ /* 0x000fe20000000800 */
[----:B------:R-:W-:-:S01]  /*1bbc0*/  FADD.FTZ R51, -R51, R12 ;  /* 0x0000000c33337221 */ /* 0x000fc20000010100 */
[C-C-:B------:R-:W-:Y:S01]  /*1bbd0*/  FFMA.FTZ R68, R2.reuse, R54, -R85.reuse ;  /* 0x0000003602447223 */ /* 0x140fe20000010855 */
[----:B------:R-:W-:-:S01]  /*1bbe0*/  FFMA.FTZ R54, R2, R58, -R85 ;  /* 0x0000003a02367223 */ /* 0x000fc20000010855 */
[C-C-:B------:R-:W-:Y:S01]  /*1bbf0*/  FFMA.FTZ R55, R2.reuse, R55, -R85.reuse ;  /* 0x0000003702377223 */ /* 0x140fe20000010855 */
[C---:B------:R-:W-:Y:S01]  /*1bc00*/  FMUL.FTZ R51, R2.reuse, R51 ;  /* 0x0000003302337220 */ /* 0x040fe20000410000 */
[C-C-:B------:R-:W-:Y:S01]  /*1bc10*/  FFMA.FTZ R59, R2.reuse, R59, -R85.reuse ;  /* 0x0000003b023b7223 */ /* 0x140fe20000010855 */
[----:B------:R-:W-:-:S01]  /*1bc20*/  FFMA.FTZ R21, R2, R21, -R85 ;  /* 0x0000001502157223 */ /* 0x000fc20000010855 */
[----:B------:R-:W-:Y:S01]  /*1bc30*/  MUFU.EX2 R8, R8 ;  /* 0x0000000800087308 */ /* 0x000fe20000000800 */
[----:B------:R-:W-:-:S07]  /*1bc40*/  FFMA.FTZ R15, R2, R15, -R85 ;  /* 0x0000000f020f7223 */ /* 0x000fce0000010855 */
[----:B------:R-:W0:Y:S08]  /*1bc50*/  MUFU.EX2 R51, R51 ;  /* 0x0000003300337308 */ /* 0x000e300000000800 */
[----:B------:R-:W1:Y:S08]  /*1bc60*/  MUFU.EX2 R27, R27 ;  /* 0x0000001b001b7308 */ /* 0x000e700000000800 */
[----:B------:R-:W2:Y:S01]  /*1bc70*/  MUFU.EX2 R9, R9 ;  /* 0x0000000900097308 */ /* 0x000ea20000000800 */
[----:B0-----:R-:W-:-:S01]  /*1bc80*/  FFMA.FTZ R58, R51, R3, R8 ;  /* 0x00000003333a7223 */ /* 0x001fc20000010008 */
[----:B------:R-:W-:-:S06]  /*1bc90*/  FADD.FTZ R3, R25, R4 ;  /* 0x0000000419037221 */ /* 0x000fcc0000010000 */
[----:B------:R-:W0:Y:S01]  /*1bca0*/  MUFU.EX2 R31, R31 ;  /* 0x0000001f001f7308 */ /* 0x000e220000000800 */
[----:B-1----:R-:W-:-:S01]  /*1bcb0*/  FADD.FTZ R4, R27, R58 ;  /* 0x0000003a1b047221 */ /* 0x002fc20000010000 */
[C-C-:B------:R-:W-:Y:S01]  /*1bcc0*/  FFMA.FTZ R58, R2.reuse, R63, -R85.reuse ;  /* 0x0000003f023a7223 */ /* 0x140fe20000010855 */
[----:B------:R-:W-:-:S05]  /*1bcd0*/  FFMA.FTZ R63, R2, R155, -R85 ;  /* 0x0000009b023f7223 */ /* 0x000fca0000010855 */
[----:B------:R-:W1:Y:S08]  /*1bce0*/  MUFU.EX2 R34, R34 ;  /* 0x0000002200227308 */ /* 0x000e700000000800 */
[----:B------:R3:W-:Y:S08]  /*1bcf0*/  MUFU.EX2 R12, R68 ;  /* 0x00000044000c7308 */ /* 0x0007f00000000800 */
[----:B------:R-:W4:Y:S01]  /*1bd00*/  MUFU.EX2 R35, R35 ;  /* 0x0000002300237308 */ /* 0x000f220000000800 */
[----:B---3--:R-:W-:-:S01]  /*1bd10*/  FADD.FTZ R68, R20, R3 ;  /* 0x0000000314447221 */ /* 0x008fc20000010000 */
[----:B--2---:R-:W-:-:S03]  /*1bd20*/  FADD.FTZ R3, R9, R4 ;  /* 0x0000000409037221 */ /* 0x004fc60000010000 */
[----:B------:R-:W-:Y:S01]  /*1bd30*/  FADD.FTZ R153, R29, R68 ;  /* 0x000000441d997221 */ /* 0x000fe20000010000 */
[----:B------:R-:W-:-:S02]  /*1bd40*/  FADD.FTZ R4, R66, R3 ;  /* 0x0000000342047221 */ /* 0x000fc40000010000 */
[----:B------:R-:W2:Y:S01]  /*1bd50*/  MUFU.EX2 R38, R38 ;  /* 0x0000002600267308 */ /* 0x000ea20000000800 */
[----:B------:R-:W-:-:S01]  /*1bd60*/  FADD.FTZ R68, R24, R153 ;  /* 0x0000009918447221 */ /* 0x000fc20000010000 */
[----:B0-----:R-:W-:-:S03]  /*1bd70*/  FADD.FTZ R3, R31, R4 ;  /* 0x000000041f037221 */ /* 0x001fc60000010000 */
[----:B------:R-:W-:Y:S01]  /*1bd80*/  FADD.FTZ R153, R33, R68 ;  /* 0x0000004421997221 */ /* 0x000fe20000010000 */
[----:B-1----:R-:W-:-:S01]  /*1bd90*/  FADD.FTZ R4, R34, R3 ;  /* 0x0000000322047221 */ /* 0x002fc20000010000 */
[----:B------:R-:W-:Y:S01]  /*1bda0*/  FFMA.FTZ R68, R2, R67, -R85 ;  /* 0x0000004302447223 */ /* 0x000fe20000010855 */
[----:B------:R-:W0:Y:S01]  /*1bdb0*/  MUFU.EX2 R39, R39 ;  /* 0x0000002700277308 */ /* 0x000e220000000800 */
[----:B------:R-:W-:-:S01]  /*1bdc0*/  FADD.FTZ R70, R26, R153 ;  /* 0x000000991a467221 */ /* 0x000fc20000010000 */
[----:B----4-:R-:W-:Y:S01]  /*1bdd0*/  FADD.FTZ R3, R35, R4 ;  /* 0x0000000423037221 */ /* 0x010fe20000010000 */
[----:B------:R-:W-:-:S02]  /*1bde0*/  FFMA.FTZ R67, R2, R157, -R85 ;  /* 0x0000009d02437223 */ /* 0x000fc40000010855 */
[----:B------:R-:W-:-:S03]  /*1bdf0*/  FADD.FTZ R153, R37, R70 ;  /* 0x0000004625997221 */ /* 0x000fc60000010000 */
        /* <DEDUP_REMOVED lines=23> */
[----:B--2---:R-:W-:-:S04]  /*1bf70*/  FADD.FTZ R3, R50, R3 ;  /* 0x0000000332037221 */ /* 0x004fc80000010000 */
[----:B------:R-:W-:Y:S01]  /*1bf80*/  FADD.FTZ R74, R12, R3 ;  /* 0x000000030c4a7221 */ /* 0x000fe20000010000 */
[----:B------:R-:W-:-:S02]  /*1bf90*/  FADD.FTZ R3, R53, R4 ;  /* 0x0000000435037221 */ /* 0x000fc40000010000 */
[----:B------:R-:W2:Y:S01]  /*1bfa0*/  MUFU.EX2 R59, R59 ;  /* 0x0000003b003b7308 */ /* 0x000ea20000000800 */
[----:B0-----:R-:W-:-:S01]  /*1bfb0*/  FADD.FTZ R75, R55, R74 ;  /* 0x0000004a374b7221 */ /* 0x001fc20000010000 */
[----:B------:R-:W-:Y:S01]  /*1bfc0*/  FADD.FTZ R4, R40, R3 ;  /* 0x0000000328047221 */ /* 0x000fe20000010000 */
[----:B------:R-:W-:-:S03]  /*1bfd0*/  FFMA.FTZ R74, R2, R161, -R85 ;  /* 0x000000a1024a7223 */ /* 0x000fc60000010855 */
[----:B------:R-:W-:Y:S02]  /*1bfe0*/  FADD.FTZ R4, R57, R4 ;  /* 0x0000000439047221 */ /* 0x000fe40000010000 */
[----:B------:R-:W0:Y:S01]  /*1bff0*/  MUFU.EX2 R21, R21 ;  /* 0x0000001500157308 */ /* 0x000e220000000800 */
[----:B-1----:R-:W-:-:S01]  /*1c000*/  FADD.FTZ R76, R54, R75 ;  /* 0x0000004b364c7221 */ /* 0x002fc20000010000 */
[----:B------:R-:W-:Y:S01]  /*1c010*/  FFMA.FTZ R75, R2, R79, -R85 ;  /* 0x0000004f024b7223 */ /* 0x000fe20000010855 */
[----:B------:R-:W-:-:S04]  /*1c020*/  FADD.FTZ R3, R11, R4 ;  /* 0x000000040b037221 */ /* 0x000fc80000010000 */
[----:B------:R-:W-:Y:S01]  /*1c030*/  FADD.FTZ R3, R44, R3 ;  /* 0x000000032c037221 */ /* 0x000fe20000010000 */
[----:B------:R-:W1:Y:S01]  /*1c040*/  MUFU.EX2 R58, R58 ;  /* 0x0000003a003a7308 */ /* 0x000e620000000800 */
[----:B--2---:R-:W-:-:S02]  /*1c050*/  FADD.FTZ R76, R59, R76 ;  /* 0x0000004c3b4c7221 */ /* 0x004fc40000010000 */
[----:B------:R-:W-:-:S04]  /*1c060*/  FADD.FTZ R78, R48, R3 ;  /* 0x00000003304e7221 */ /* 0x000fc80000010000 */
[----:B------:R-:W-:Y:S01]  /*1c070*/  FADD.FTZ R153, R61, R78 ;  /* 0x0000004e3d997221 */ /* 0x000fe20000010000 */
[----:B------:R-:W2:Y:S01]  /*1c080*/  MUFU.EX2 R63, R63 ;  /* 0x0000003f003f7308 */ /* 0x000ea20000000800 */
[----:B0-----:R-:W-:-:S01]  /*1c090*/  FADD.FTZ R79, R21, R76 ;  /* 0x0000004c154f7221 */ /* 0x001fc20000010000 */
[----:B------:R-:W-:Y:S01]  /*1c0a0*/  FFMA.FTZ R76, R2, R163, -R85 ;  /* 0x000000a3024c7223 */ /* 0x000fe20000010855 */
[----:B------:R-:W-:-:S05]  /*1c0b0*/  FADD.FTZ R78, R52, R153 ;  /* 0x00000099344e7221 */ /* 0x000fca0000010000 */
        /* <DEDUP_REMOVED lines=46> */
.L_x_1760:
        /* <DEDUP_REMOVED lines=108> */
.L_x_1741:
[----:B------:R-:W-:Y:S05]  /*1ca60*/  WARPSYNC.ALL ;  /* 0x0000000000007948 */ /* 0x000fea0003800000 */
[----:B------:R-:W-:Y:S06]  /*1ca70*/  BAR.ARV 0x8, 0x180 ;  /* 0x0206000000007b1d */ /* 0x000fec0000002000 */
[----:B------:R-:W-:Y:S05]  /*1ca80*/  @!P0 BRA `(.L_x_1762) ;  /* 0x0000000000048947 */ /* 0x000fea0003800000 */
[----:B------:R-:W-:Y:S01]  /*1ca90*/  BPT.TRAP 0x1 ;  /* 0x000000040000795c */ /* 0x000fe20000300000 */
.L_x_1762:
[----:B------:R-:W-:Y:S01]  /*1caa0*/  IMAD R15, R168, 0x8, R16 ;  /* 0x00000008a80f7824 */ /* 0x000fe200078e0210 */
[----:B------:R-:W-:-:S04]  /*1cab0*/  SHF.L.U32 R6, R169, 0x1f, RZ ;  /* 0x0000001fa9067819 */ /* 0x000fc800000006ff */
[----:B------:R0:W1:Y:S01]  /*1cac0*/  SYNCS.PHASECHK.TRANS64.TRYWAIT P1, [R15+URZ+0x22850], R6 ;  /* 0x022850060f0075a7 */ /* 0x000062000802017f */
[----:B------:R-:W-:Y:S05]  /*1cad0*/  @!P0 BRA `(.L_x_1763) ;  /* 0x0000000000048947 */ /* 0x000fea0003800000 */
[----:B------:R-:W-:Y:S01]  /*1cae0*/  BPT.TRAP 0x1 ;  /* 0x000000040000795c */ /* 0x000fe20000300000 */
.L_x_1763:
[----:B------:R-:W-:-:S05]  /*1caf0*/  VIADD R16, R16, 0x400 ;  /* 0x0000040010107836 */ /* 0x000fca0000000000 */
[----:B------:R-:W-:-:S04]  /*1cb00*/  SHF.R.U32.HI R16, RZ, 0x4, R16 ;  /* 0x00000004ff107819 */ /* 0x000fc80000011610 */
[----:B------:R-:W-:-:S04]  /*1cb10*/  LOP3.LUT R16, R16, 0x3fff, RZ, 0xc0, !PT ;  /* 0x00003fff10107812 */ /* 0x000fc800078ec0ff */
[----:B------:R-:W-:Y:S01]  /*1cb20*/  LOP3.LUT R7, R16, 0x10000, RZ, 0xfc, !PT ;  /* 0x0001000010077812 */ /* 0x000fe200078efcff */
[----:B-1----:R-:W-:Y:S06]  /*1cb30*/  @P1 BRA `(.L_x_1764) ;  /* 0x0000000000081947 */ /* 0x002fec0003800000 */
[----:B------:R-:W1:Y:S02]  /*1cb40*/  SYNCS.PHASECHK.TRANS64.TRYWAIT P1, [R15+URZ+0x22850], R6 ;  /* 0x022850060f0075a7 */ /* 0x000e64000802017f */
[----:B-1----:R-:W-:Y:S05]  /*1cb50*/  @!P1 BRA `(.L_x_1765) ;  /* 0x000000b400449947 */ /* 0x002fea0003800000 */
.L_x_1764:
[----:B01----:R-:W-:Y:S01]  /*1cb60*/  IMAD R6, R168, 0x400, R7 ;  /* 0x00000400a8067824 */ /* 0x003fe200078e0207 */
[----:B------:R-:W-:Y:S05]  /*1cb70*/  WARPSYNC.ALL ;  /* 0x0000000000007948 */ /* 0x000fea0003800000 */
[----:B------:R-:W-:Y:S01]  /*1cb80*/  IMAD.MOV.U32 R7, RZ, RZ, 0x40000040 ;  /* 0x40000040ff077424 */ /* 0x000fe200078e00ff */
[C---:B------:R-:W-:Y:S01]  /*1cb90*/  R2UR UR6, R6.reuse ;  /* 0x00000000060672ca */ /* 0x040fe200000e0000 */
[----:B------:R-:W-:Y:S01]  /*1cba0*/  WARPGROUP.ARRIVE ;  /* 0x00000000000079c5 */ /* 0x000fe20000000000 */
[----:B------:R-:W-:Y:S01]  /*1cbb0*/  ULDC.64 UR4, c[0x0][0x9a0] ;  /* 0x0002680000047ab9 */ /* 0x000fe20000000a00 */
[----:B------:R-:W-:Y:S01]  /*1cbc0*/  VIADD R20, R6, 0x2 ;  /* 0x0000000206147836 */ /* 0x000fe20000000000 */
[----:B------:R-:W-:Y:S01]  /*1cbd0*/  R2UR UR7, R7 ;  /* 0x00000000070772ca */ /* 0x000fe200000e0000 */
[----:B------:R-:W-:Y:S01]  /*1cbe0*/  IMAD.MOV.U32 R21, RZ, RZ, 0x40000040 ;  /* 0x40000040ff157424 */ /* 0x000fe200078e00ff */
[----:B------:R-:W-:-:S04]  /*1cbf0*/  ISETP.NE.U32.AND P1, PT, RZ, UR4, PT ;  /* 0x00000004ff007c0c */ /* 0x000fc8000bf25070 */
[----:B------:R-:W-:-:S07]  /*1cc00*/  ISETP.NE.AND.EX P1, PT, RZ, UR5, PT, P1 ;  /* 0x00000005ff007c0c */ /* 0x000fce000bf25310 */
[----:B------:R-:W-:Y:S06]  /*1cc10*/  QGMMA.64x128x32.F32.E4M3.E4M3 R88, R164, gdesc[UR4], R88, gsb0 ;  /* 0x01e00004a4587df3 */ /* 0x000fec0008000858 */
[----:B------:R-:W0:Y:S01]  /*1cc20*/  @P1 LDC.64 R10, c[0x0][0x9c8] ;  /* 0x00027200ff0a1b82 */ /* 0x000e220000000a00 */
[----:B------:R-:W-:-:S07]  /*1cc30*/  @P1 SHF.R.S32.HI R7, RZ, 0x1f, R23 ;  /* 0x0000001fff071819 */ /* 0x000fce0000011417 */
[----:B------:R-:W1:Y:S01]  /*1cc40*/  @P1 LDC.64 R12, c[0x0][0x9d0] ;  /* 0x00027400ff0c1b82 */ /* 0x000e620000000a00 */
[----:B------:R-:W-:Y:S02]  /*1cc50*/  R2UR UR6, R20 ;  /* 0x00000000140672ca */ /* 0x000fe400000e0000 */
[----:B------:R-:W-:Y:S01]  /*1cc60*/  R2UR UR7, R21 ;  /* 0x00000000150772ca */ /* 0x000fe200000e0000 */
[----:B0-----:R-:W-:-:S04]  /*1cc70*/  @P1 IMAD R8, R7, R10, RZ ;  /* 0x0000000a07081224 */ /* 0x001fc800078e02ff */
[C---:B------:R-:W-:Y:S01]  /*1cc80*/  @P1 IMAD R7, R23.reuse, R11, R8 ;  /* 0x0000000b17071224 */ /* 0x040fe200078e0208 */
[----:B------:R-:W-:Y:S01]  /*1cc90*/  @P1 SHF.R.S32.HI R11, RZ, 0x1f, R22 ;  /* 0x0000001fff0b1819 */ /* 0x000fe20000011416 */
[----:B------:R-:W-:-:S04]  /*1cca0*/  @P1 IMAD.WIDE.U32 R8, R23, R10, RZ ;  /* 0x0000000a17081225 */ /* 0x000fc800078e00ff */
[-C--:B-1----:R-:W-:Y:S02]  /*1ccb0*/  @P1 IMAD R10, R11, R12.reuse, RZ ;  /* 0x0000000c0b0a1224 */ /* 0x082fe400078e02ff */
[----:B------:R-:W-:Y:S02]  /*1ccc0*/  @P1 IMAD.IADD R9, R9, 0x1, R7 ;  /* 0x0000000109091824 */ /* 0x000fe400078e0207 */
[C---:B------:R-:W-:Y:S02]  /*1ccd0*/  @P1 IMAD R7, R22.reuse, R13, R10 ;  /* 0x0000000d16071224 */ /* 0x040fe400078e020a */
[----:B------:R-:W-:-:S04]  /*1cce0*/  @P1 IMAD.WIDE.U32 R8, R22, R12, R8 ;  /* 0x0000000c16081225 */ /* 0x000fc800078e0008 */
[----:B------:R-:W-:Y:S01]  /*1ccf0*/  @P1 IMAD.IADD R7, R9, 0x1, R7 ;  /* 0x0000000109071824 */ /* 0x000fe200078e0207 */
[----:B------:R-:W-:Y:S01]  /*1cd00*/  @P1 LEA R10, P2, R8, UR4, 0x2 ;  /* 0x00000004080a1c11 */ /* 0x000fe2000f8410ff */
[----:B------:R-:W-:-:S03]  /*1cd10*/  IMAD.MOV.U32 R12, RZ, RZ, 0x3f800000 ;  /* 0x3f800000ff0c7424 */ /* 0x000fc600078e00ff */
[----:B------:R-:W-:-:S05]  /*1cd20*/  @P1 LEA.HI.X R11, R8, UR5, R7, 0x2, P2 ;  /* 0x00000005080b1c11 */ /* 0x000fca00090f1407 */
[----:B------:R0:W2:Y:S01]  /*1cd30*/  @P1 LDG.E R12, desc[UR38][R10.64] ;  /* 0x000000260a0c1981 */ /* 0x0000a2000c1e1900 */
[----:B------:R-:W-:Y:S02]  /*1cd40*/  WARPGROUP.DEPBAR.LE gsb0, 0x0 ;  /* 0x00008000000079c5 */ /* 0x000fe40000010000 */
[----:B------:R-:W-:-:S06]  /*1cd50*/  WARPGROUP.ARRIVE ;  /* 0x00000000000079c5 */ /* 0x000fcc0000000000 */
[----:B------:R-:W-:Y:S01]  /*1cd60*/  QGMMA.64x128x32.F32.E4M3.E4M3 R88, R160, gdesc[UR4], R88, gsb0 ;  /* 0x01e00004a0587df3 */ /* 0x000fe20008000858 */
[----:B------:R-:W-:Y:S02]  /*1cd70*/  VIADD R8, R6, 0x4 ;  /* 0x0000000406087836 */ /* 0x000fe40000000000 */
[----:B------:R-:W-:-:S03]  /*1cd80*/  IMAD.MOV.U32 R9, RZ, RZ, 0x40000040 ;  /* 0x40000040ff097424 */ /* 0x000fc600078e00ff */
[----:B------:R-:W-:Y:S02]  /*1cd90*/  R2UR UR6, R8 ;  /* 0x00000000080672ca */ /* 0x000fe400000e0000 */
[----:B------:R-:W-:Y:S01]  /*1cda0*/  R2UR UR7, R9 ;  /* 0x00000000090772ca */ /* 0x000fe200000e0000 */
[----:B------:R-:W-:Y:S02]  /*1cdb0*/  VIADD R6, R6, 0x6 ;  /* 0x0000000606067836 */ /* 0x000fe40000000000 */
[----:B------:R-:W-:Y:S01]  /*1cdc0*/  IMAD.MOV.U32 R7, RZ, RZ, 0x40000040 ;  /* 0x40000040ff077424 */ /* 0x000fe200078e00ff */
        /* <DEDUP_REMOVED lines=41> */
.L_x_1766:
[----:B------:R-:W-:Y:S02]  /*1d060*/  VIADD R0, R15, 0x22860 ;  /* 0x000228600f007836 */ /* 0x000fe40000000000 */
[-C--:B------:R-:W-:Y:S01]  /*1d070*/  FMUL.FTZ R41, R88, R3.reuse ;  /* 0x0000000358297220 */ /* 0x080fe20000410000 */
[----:B------:R-:W-:Y:S02]  /*1d080*/  IMAD.U32 R5, RZ, RZ, UR40 ;  /* 0x00000028ff057e24 */ /* 0x000fe4000f8e00ff */
[-C--:B------:R-:W-:Y:S01]  /*1d090*/  FMUL.FTZ R44, R89, R3.reuse ;  /* 0x00000003592c7220 */ /* 0x080fe20000410000 */
[----:B------:R-:W-:Y:S02]  /*1d0a0*/  VIADD R168, R168, 0x1 ;  /* 0x00000001a8a87836 */ /* 0x000fe40000000000 */
[-C--:B------:R-:W-:Y:S01]  /*1d0b0*/  FMUL.FTZ R92, R92, R3.reuse ;  /* 0x000000035c5c7220 */ /* 0x080fe20000410000 */
[-C--:B------:R-:W-:Y:S01]  /*1d0c0*/  FMUL.FTZ R93, R93, R3.reuse ;  /* 0x000000035d5d7220 */ /* 0x080fe20000410000 */
[----:B------:R-:W-:Y:S01]  /*1d0d0*/  PRMT R0, R5, 0x654, R0 ;  /* 0x0000065405007816 */ /* 0x000fe20000000000 */
[-C--:B------:R-:W-:Y:S01]  /*1d0e0*/  FMUL.FTZ R39, R96, R3.reuse ;  /* 0x0000000360277220 */ /* 0x080fe20000410000 */
[----:B------:R-:W-:Y:S01]  /*1d0f0*/  ISETP.NE.AND P1, PT, R168, 0x2, PT ;  /* 0x00000002a800780c */ /* 0x000fe20003f25270 */
        /* <DEDUP_REMOVED lines=65> */
.L_x_1650:
        /* <DEDUP_REMOVED lines=10> */
[----:B-----5:R-:W2:Y:S01]  /*1d5b0*/  S2R R24, SR_TID.X ;  /* 0x0000000000187919 */ /* 0x020ea20000002100 */
[----:B------:R-:W-:Y:S01]  /*1d5c0*/  ULDC.64 UR4, c[0x4][0x40] ;  /* 0x0100100000047ab9 */ /* 0x000fe20000000a00 */
[----:B--2---:R-:W-:-:S05]  /*1d5d0*/  IMAD.SHL.U32 R0, R24, 0x4, RZ ;  /* 0x0000000418007824 */ /* 0x004fca00078e00ff */
[----:B------:R-:W-:-:S04]  /*1d5e0*/  LOP3.LUT R0, R0, 0xc, RZ, 0xc0, !PT ;  /* 0x0000000c00007812 */ /* 0x000fc800078ec0ff */
[----:B------:R-:W-:-:S05]  /*1d5f0*/  IADD3 R2, P0, R0, UR4, RZ ;  /* 0x0000000400027c10 */ /* 0x000fca000ff1e0ff */
[----:B------:R-:W-:-:S05]  /*1d600*/  IMAD.X R3, RZ, RZ, UR5, P0 ;  /* 0x00000005ff037e24 */ /* 0x000fca00080e06ff */
[----:B------:R2:W3:Y:S01]  /*1d610*/  LDG.E.CONSTANT R0, desc[UR38][R2.64] ;  /* 0x0000002602007981 */ /* 0x0004e2000c1e9900 */
[----:B------:R-:W-:Y:S01]  /*1d620*/  F2FP.BF16.F32.PACK_AB R58, R143, R4 ;  /* 0x000000048f3a723e */ /* 0x000fe200000010ff */
[----:B------:R-:W-:Y:S01]  /*1d630*/  UMOV UR4, 0xffffffff ;  /* 0xffffffff00047882 */ /* 0x000fe20000000000 */
[----:B------:R-:W-:Y:S01]  /*1d640*/  F2FP.BF16.F32.PACK_AB R45, R148, R5 ;  /* 0x00000005942d723e */ /* 0x000fe200000010ff */
[----:B------:R-:W4:Y:S01]  /*1d650*/  S2R R43, SR_SWINHI ;  /* 0x00000000002b7919 */ /* 0x000f220000002f00 */
        /* <DEDUP_REMOVED lines=12> */
[----:B-1----:R-:W-:Y:S02]  /*1d720*/  F2FP.BF16.F32.PACK_AB R20, R95, R42 ;  /* 0x0000002a5f14723e */ /* 0x002fe400000010ff */
[----:B------:R-:W-:Y:S02]  /*1d730*/  F2FP.BF16.F32.PACK_AB R42, R125, R28 ;  /* 0x0000001c7d2a723e */ /* 0x000fe400000010ff */
[----:B------:R-:W-:Y:S02]  /*1d740*/  F2FP.BF16.F32.PACK_AB R48, R127, R26 ;  /* 0x0000001a7f30723e */ /* 0x000fe400000010ff */
[----:B--2---:R-:W-:-:S02]  /*1d750*/  LOP3.LUT P0, R2, R24, 0x3, RZ, 0xc0, !PT ;  /* 0x0000000318027812 */ /* 0x004fc4000780c0ff */
[----:B------:R-:W-:Y:S02]  /*1d760*/  MOV R46, R16 ;  /* 0x00000010002e7202 */ /* 0x000fe40000000f00 */
[----:B----4-:R-:W-:Y:S02]  /*1d770*/  MOV R47, R43 ;  /* 0x0000002b002f7202 */ /* 0x010fe40000000f00 */
[----:B------:R-:W-:Y:S02]  /*1d780*/  F2FP.BF16.F32.PACK_AB R60, R149, R8 ;  /* 0x00000008953c723e */ /* 0x000fe400000010ff */
[----:B------:R-:W-:Y:S01]  /*1d790*/  F2FP.BF16.F32.PACK_AB R41, R92, R41 ;  /* 0x000000295c29723e */ /* 0x000fe200000010ff */
[----:B------:R-:W-:Y:S01]  /*1d7a0*/  IMAD.WIDE R4, R220, 0x2, R46 ;  /* 0x00000002dc047825 */ /* 0x000fe200078e022e */
[----:B------:R-:W-:Y:S02]  /*1d7b0*/  F2FP.BF16.F32.PACK_AB R44, R93, R44 ;  /* 0x0000002c5d2c723e */ /* 0x000fe400000010ff */
[----:B------:R-:W-:-:S02]  /*1d7c0*/  ISETP.EQ.OR P0, PT, R2, 0x3, !P0 ;  /* 0x000000030200780c */ /* 0x000fc40004702670 */
        /* <DEDUP_REMOVED lines=9> */
[--C-:B------:R-:W-:Y:S01]  /*1d860*/  IMAD.X R15, RZ, RZ, R5.reuse, P5 ;  /* 0x000000ffff0f7224 */ /* 0x100fe200028e0605 */
[----:B------:R-:W-:Y:S01]  /*1d870*/  LOP3.LUT R10, R10, R11, RZ, 0x3c, !PT ;  /* 0x0000000b0a0a7212 */ /* 0x000fe200078e3cff */
[----:B------:R-:W-:Y:S01]  /*1d880*/  IMAD.X R11, RZ, RZ, R5, P1 ;  /* 0x000000ffff0b7224 */ /* 0x000fe200008e0605 */
[----:B------:R-:W-:Y:S02]  /*1d890*/  SHF.R.U64 R6, R6, 0x3, RZ ;  /* 0x0000000306067819 */ /* 0x000fe400000012ff */
[----:B------:R-:W-:-:S02]  /*1d8a0*/  IADD3 R9, P2, R4, 0x4020, RZ ;  /* 0x0000402004097810 */ /* 0x000fc40007f5e0ff */
[C---:B------:R-:W-:Y:S02]  /*1d8b0*/  IADD3 R25, P4, R4.reuse, 0x60, RZ ;  /* 0x0000006004197810 */ /* 0x040fe40007f9e0ff */
[C---:B------:R-:W-:Y:S02]  /*1d8c0*/  IADD3 R27, P5, R4.reuse, 0x40, RZ ;  /* 0x00000040041b7810 */ /* 0x040fe40007fbe0ff */
[----:B------:R-:W-:Y:S02]  /*1d8d0*/  IADD3 R29, P1, R4, 0x20, RZ ;  /* 0x00000020041d7810 */ /* 0x000fe40007f3e0ff */
[----:B------:R-:W-:Y:S02]  /*1d8e0*/  LOP3.LUT R6, R6, R7, RZ, 0x3c, !PT ;  /* 0x0000000706067212 */ /* 0x000fe400078e3cff */
[----:B------:R-:W-:Y:S02]  /*1d8f0*/  LOP3.LUT R8, R9, 0x380, RZ, 0xc0, !PT ;  /* 0x0000038009087812 */ /* 0x000fe400078ec0ff */
[----:B------:R-:W-:-:S02]  /*1d900*/  LOP3.LUT R24, R25, 0x380, RZ, 0xc0, !PT ;  /* 0x0000038019187812 */ /* 0x000fc400078ec0ff */
[----:B------:R-:W-:Y:S02]  /*1d910*/  LOP3.LUT R26, R27, 0x380, RZ, 0xc0, !PT ;  /* 0x000003801b1a7812 */ /* 0x000fe400078ec0ff */
[----:B------:R-:W-:Y:S02]  /*1d920*/  LOP3.LUT R28, R29, 0x380, RZ, 0xc0, !PT ;  /* 0x000003801d1c7812 */ /* 0x000fe400078ec0ff */
[----:B------:R-:W-:Y:S02]  /*1d930*/  LOP3.LUT R7, R4, 0x380, RZ, 0xc0, !PT ;  /* 0x0000038004077812 */ /* 0x000fe400078ec0ff */
[----:B------:R-:W-:Y:S02]  /*1d940*/  SHF.R.U64 R8, R8, 0x3, RZ ;  /* 0x0000000308087819 */ /* 0x000fe400000012ff */
[----:B------:R-:W-:Y:S02]  /*1d950*/  SHF.R.U64 R24, R24, 0x3, RZ ;  /* 0x0000000318187819 */ /* 0x000fe400000012ff */
[----:B------:R-:W-:-:S02]  /*1d960*/  SHF.R.U64 R26, R26, 0x3, RZ ;  /* 0x000000031a1a7819 */ /* 0x000fc400000012ff */
        /* <DEDUP_REMOVED lines=24> */
[----:B------:R-:W-:-:S02]  /*1daf0*/  SEL R13, R41, R44, P0 ;  /* 0x0000002c290d7207 */ /* 0x000fc40000000000 */
[----:B------:R-:W-:Y:S02]  /*1db00*/  SEL R3, R44, R41, P0 ;  /* 0x000000292c037207 */ /* 0x000fe40000000000 */
        /* <DEDUP_REMOVED lines=8> */
[----:B---3--:R-:W-:Y:S01]  /*1db90*/  LOP3.LUT R2, R0, 0x2, RZ, 0x3c, !PT ;  /* 0x0000000200027812 */ /* 0x008fe200078e3cff */
[----:B------:R-:W-:Y:S06]  /*1dba0*/  BRA.DIV UR4, `(.L_x_1769) ;  /* 0x000000a604447947 */ /* 0x000fec000b800000 */
[----:B------:R-:W-:Y:S01]  /*1dbb0*/  SEL R27, R31, R32, P0 ;  /* 0x000000201f1b7207 */ /* 0x000fe20000000000 */
[----:B------:R-:W-:Y:S01]  /*1dbc0*/  SHFL.IDX PT, R6, R13, R0, 0x1c1f ;  /* 0x001c1f000d067589 */ /* 0x000fe200000e0000 */
[----:B------:R-:W-:Y:S02]  /*1dbd0*/  SEL R29, R32, R31, P0 ;  /* 0x0000001f201d7207 */ /* 0x000fe40000000000 */
[----:B------:R-:W-:Y:S01]  /*1dbe0*/  SEL R9, R35, R36, P0 ;  /* 0x0000002423097207 */ /* 0x000fe20000000000 */
[----:B------:R-:W-:Y:S01]  /*1dbf0*/  SHFL.IDX PT, R26, R27, R0, 0x1c1f ;  /* 0x001c1f001b1a7589 */ /* 0x000fe200000e0000 */
[----:B------:R-:W-:Y:S02]  /*1dc00*/  SEL R25, R36, R35, P0 ;  /* 0x0000002324197207 */ /* 0x000fe40000000000 */
[----:B------:R-:W-:Y:S01]  /*1dc10*/  SEL R31, R33, R42, P0 ;  /* 0x0000002a211f7207 */ /* 0x000fe20000000000 */
[----:B------:R-:W1:Y:S01]  /*1dc20*/  SHFL.IDX PT, R29, R29, R2, 0x1c1f ;  /* 0x001c1f021d1d7589 */ /* 0x000e6200000e0000 */
        /* <DEDUP_REMOVED lines=11> */
[----:B------:R-:W2:Y:S01]  /*1dce0*/  SHFL.IDX PT, R10, R5, R0, 0x1c1f ;  /* 0x001c1f00050a7589 */ /* 0x000ea200000e0000 */
        /* <DEDUP_REMOVED lines=14> */
[----:B------:R-:W3:Y:S01]  /*1ddd0*/  SHFL.IDX PT, R30, R31, R0, 0x1c1f ;  /* 0x001c1f001f1e7589 */ /* 0x000ee200000e0000 */
[----:B------:R-:W-:-:S02]  /*1dde0*/  SEL R73, R75, R58, P0 ;  /* 0x0000003a4b497207 */ /* 0x000fc40000000000 */
[----:B------:R-:W-:Y:S01]  /*1ddf0*/  SEL R51, R20, R51, P0 ;  /* 0x0000003314337207 */ /* 0x000fe20000000000 */
[----:B------:R-:W4:Y:S01]  /*1de00*/  SHFL.IDX PT, R45, R45, R2, 0x1c1f ;  /* 0x001c1f022d2d7589 */ /* 0x000f2200000e0000 */
[----:B------:R-:W-:Y:S02]  /*1de10*/  SEL R55, R38, R55, P0 ;  /* 0x0000003726377207 */ /* 0x000fe40000000000 */
[----:B------:R-:W-:Y:S01]  /*1de20*/  SEL R59, R34, R59, P0 ;  /* 0x0000003b223b7207 */ /* 0x000fe20000000000 */
[----:B------:R-:W5:Y:S01]  /*1de30*/  SHFL.IDX PT, R20, R25, R2, 0x1c1f ;  /* 0x001c1f0219147589 */ /* 0x000f6200000e0000 */
[----:B------:R-:W-:Y:S02]  /*1de40*/  SEL R75, R58, R75, P0 ;  /* 0x0000004b3a4b7207 */ /* 0x000fe40000000000 */
[----:B------:R-:W-:Y:S01]  /*1de50*/  SEL R77, R79, R62, P0 ;  /* 0x0000003e4f4d7207 */ /* 0x000fe20000000000 */
[----:B------:R-:W0:Y:S01]  /*1de60*/  SHFL.IDX PT, R34, R35, R0, 0x1c1f ;  /* 0x001c1f0023227589 */ /* 0x000e2200000e0000 */
[----:B------:R-:W-:-:S02]  /*1de70*/  SEL R79, R62, R79, P0 ;  /* 0x0000004f3e4f7207 */ /* 0x000fc40000000000 */
[----:B-1----:R-:W-:Y:S01]  /*1de80*/  SEL R24, R26, R29, P0 ;  /* 0x0000001d1a187207 */ /* 0x002fe20000000000 */
[----:B------:R-:W1:Y:S01]  /*1de90*/  SHFL.IDX PT, R38, R39, R0, 0x1c1f ;  /* 0x001c1f0027267589 */ /* 0x000e6200000e0000 */
[----:B--2---:R-:W-:Y:S02]  /*1dea0*/  SEL R8, R10, R7, P0 ;  /* 0x000000070a087207 */ /* 0x004fe40000000000 */
[----:B------:R-:W-:Y:S01]  /*1deb0*/  SEL R26, R29, R26, P0 ;  /* 0x0000001a1d1a7207 */ /* 0x000fe20000000000 */
[----:B------:R-:W-:Y:S01]  /*1dec0*/  SHFL.IDX PT, R27, R61, R0, 0x1c1f ;  /* 0x001c1f003d1b7589 */ /* 0x000fe200000e0000 */
[----:B------:R-:W-:Y:S02]  /*1ded0*/  SEL R4, R6, R3, P0 ;  /* 0x0000000306047207 */ /* 0x000fe40000000000 */
[----:B------:R-:W-:Y:S01]  /*1dee0*/  SEL R10, R7, R10, P0 ;  /* 0x0000000a070a7207 */ /* 0x000fe20000000000 */
[----:B------:R-:W-:Y:S01]  /*1def0*/  SHFL.IDX PT, R31, R65, R0, 0x1c1f ;  /* 0x001c1f00411f7589 */ /* 0x000fe200000e0000 */
[----:B---3--:R-:W-:-:S02]  /*1df00*/  SEL R28, R30, R33, P0 ;  /* 0x000000211e1c7207 */ /* 0x008fc40000000000 */
[----:B------:R-:W-:Y:S01]  /*1df10*/  SEL R30, R33, R30, P0 ;  /* 0x0000001e211e7207 */ /* 0x000fe20000000000 */
[----:B------:R-:W-:Y:S01]  /*1df20*/  SHFL.IDX PT, R35, R69, R0, 0x1c1f ;  /* 0x001c1f0045237589 */ /* 0x000fe200000e0000 */
[----:B----4-:R-:W-:Y:S02]  /*1df30*/  SEL R40, R42, R45, P0 ;  /* 0x0000002d2a287207 */ /* 0x010fe40000000000 */
[----:B------:R-:W-:Y:S01]  /*1df40*/  SEL R6, R3, R6, P0 ;  /* 0x0000000603067207 */ /* 0x000fe20000000000 */
[----:B------:R-:W2:Y:S01]  /*1df50*/  SHFL.IDX PT, R52, R63, R2, 0x1c1f ;  /* 0x001c1f023f347589 */ /* 0x000ea200000e0000 */
[----:B-----5:R-:W-:Y:S02]  /*1df60*/  SEL R12, R9, R20, P0 ;  /* 0x00000014090c7207 */ /* 0x020fe40000000000 */
[----:B------:R-:W-:Y:S01]  /*1df70*/  SEL R14, R20, R9, P0 ;  /* 0x00000009140e7207 */ /* 0x000fe20000000000 */
[----:B------:R-:W3:Y:S01]  /*1df80*/  SHFL.IDX PT, R58, R67, R2, 0x1c1f ;  /* 0x001c1f02433a7589 */ /* 0x000ee200000e0000 */
[----:B0-----:R-:W-:-:S02]  /*1df90*/  SEL R32, R34, R37, P0 ;  /* 0x0000002522207207 */ /* 0x001fc40000000000 */
[----:B------:R-:W-:Y:S01]  /*1dfa0*/  SEL R34, R37, R34, P0 ;  /* 0x0000002225227207 */ /* 0x000fe20000000000 */
[----:B------:R-:W0:Y:S01]  /*1dfb0*/  SHFL.IDX PT, R60, R71, R2, 0x1c1f ;  /* 0x001c1f02473c7589 */ /* 0x000e2200000e0000 */
[----:B-1----:R-:W-:Y:S02]  /*1dfc0*/  SEL R36, R38, R41, P0 ;  /* 0x0000002926247207 */ /* 0x002fe40000000000 */
[----:B------:R-:W-:Y:S01]  /*1dfd0*/  SEL R38, R41, R38, P0 ;  /* 0x0000002629267207 */ /* 0x000fe20000000000 */
[----:B------:R-:W-:Y:S01]  /*1dfe0*/  SHFL.IDX PT, R49, R49, R0, 0x1c1f ;  /* 0x001c1f0031317589 */ /* 0x000fe200000e0000 */
[----:B------:R-:W-:-:S03]  /*1dff0*/  SEL R42, R45, R42, P0 ;  /* 0x0000002a2d2a7207 */ /* 0x000fc60000000000 */
[----:B------:R-:W-:Y:S04]  /*1e000*/  SHFL.IDX PT, R53, R53, R0, 0x1c1f ;  /* 0x001c1f0035357589 */ /* 0x000fe800000e0000 */
[----:B------:R-:W-:Y:S04]  /*1e010*/  SHFL.IDX PT, R57, R57, R0, 0x1c1f ;  /* 0x001c1f0039397589 */ /* 0x000fe800000e0000 */
[----:B------:R-:W-:Y:S01]  /*1e020*/  SHFL.IDX PT, R73, R73, R0, 0x1c1f ;  /* 0x001c1f0049497589 */ /* 0x000fe200000e0000 */
[----:B--2---:R-:W-:Y:S02]  /*1e030*/  SEL R25, R27, R52, P0 ;  /* 0x000000341b197207 */ /* 0x004fe40000000000 */
[----:B------:R-:W-:Y:S01]  /*1e040*/  SEL R27, R52, R27, P0 ;  /* 0x0000001b341b7207 */ /* 0x000fe20000000000 */
[----:B------:R-:W1:Y:S01]  /*1e050*/  SHFL.IDX PT, R44, R51, R2, 0x1c1f ;  /* 0x001c1f02332c7589 */ /* 0x000e6200000e0000 */
[----:B---3--:R-:W-:-:S02]  /*1e060*/  SEL R29, R31, R58, P0 ;  /* 0x0000003a1f1d7207 */ /* 0x008fc40000000000 */
[----:B------:R-:W-:Y:S01]  /*1e070*/  SEL R31, R58, R31, P0 ;  /* 0x0000001f3a1f7207 */ /* 0x000fe20000000000 */
[----:B------:R-:W2:Y:S01]  /*1e080*/  SHFL.IDX PT, R48, R55, R2, 0x1c1f ;  /* 0x001c1f0237307589 */ /* 0x000ea200000e0000 */
[----:B0-----:R-:W-:Y:S02]  /*1e090*/  SEL R33, R35, R60, P0 ;  /* 0x0000003c23217207 */ /* 0x001fe40000000000 */
[----:B------:R-:W-:Y:S01]  /*1e0a0*/  SEL R35, R60, R35, P0 ;  /* 0x000000233c237207 */ /* 0x000fe20000000000 */
[----:B------:R-:W0:Y:S04]  /*1e0b0*/  SHFL.IDX PT, R50, R59, R2, 0x1c1f ;  /* 0x001c1f023b327589 */ /* 0x000e2800000e0000 */
[----:B------:R-:W3:Y:S04]  /*1e0c0*/  SHFL.IDX PT, R62, R75, R2, 0x1c1f ;  /* 0x001c1f024b3e7589 */ /* 0x000ee800000e0000 */
[----:B------:R-:W4:Y:S04]  /*1e0d0*/  SHFL.IDX PT, R77, R77, R0, 0x1c1f ;  /* 0x001c1f004d4d7589 */ /* 0x000f2800000e0000 */
[----:B------:R5:W4:Y:S01]  /*1e0e0*/  SHFL.IDX PT, R64, R79, R2, 0x1c1f ;  /* 0x001c1f024f407589 */ /* 0x000b2200000e0000 */
[----:B-1----:R-:W-:-:S02]  /*1e0f0*/  SEL R5, R49, R44, P0 ;  /* 0x0000002c31057207 */ /* 0x002fc40000000000 */
[----:B------:R-:W-:Y:S02]  /*1e100*/  SEL R7, R44, R49, P0 ;  /* 0x000000312c077207 */ /* 0x000fe40000000000 */
[----:B--2---:R-:W-:Y:S02]  /*1e110*/  SEL R9, R53, R48, P0 ;  /* 0x0000003035097207 */ /* 0x004fe40000000000 */
[----:B------:R-:W-:Y:S01]  /*1e120*/  SEL R11, R48, R53, P0 ;  /* 0x00000035300b7207 */ /* 0x000fe20000000000 */
[----:B-----5:R-:W-:Y:S01]  /*1e130*/  IMAD.MOV.U32 R2, RZ, RZ, RZ ;  /* 0x000000ffff027224 */ /* 0x020fe200078e00ff */
[----:B0-----:R-:W-:Y:S02]  /*1e140*/  SEL R13, R57, R50, P0 ;  /* 0x00000032390d7207 */ /* 0x001fe40000000000 */
[----:B------:R-:W-:Y:S02]  /*1e150*/  SEL R15, R50, R57, P0 ;  /* 0x00000039320f7207 */ /* 0x000fe40000000000 */
[----:B---3--:R-:W-:-:S02]  /*1e160*/  SEL R37, R73, R62, P0 ;  /* 0x0000003e49257207 */ /* 0x008fc40000000000 */
[----:B------:R-:W-:-:S07]  /*1e170*/  SEL R39, R62, R73, P0 ;  /* 0x000000493e277207 */ /* 0x000fce0000000000 */
.L_x_2011:
[----:B------:R-:W-:Y:S05]  /*1e180*/  WARPSYNC.ALL ;  /* 0x0000000000007948 */ /* 0x000fea0003800000 */
[----:B------:R-:W-:Y:S01]  /*1e190*/  BAR.SYNC.DEFER_BLOCKING 0x1, 0x100 ;  /* 0x0044000000007b1d */ /* 0x000fe20000010000 */
[----:B----4-:R-:W-:Y:S02]  /*1e1a0*/  SEL R41, R77, R64, P0 ;  /* 0x000000404d297207 */ /* 0x010fe40000000000 */
[----:B------:R-:W-:-:S03]  /*1e1b0*/  SEL R43, R64, R77, P0 ;  /* 0x0000004d402b7207 */ /* 0x000fc60000000000 */
[----:B------:R-:W-:Y:S02]  /*1e1c0*/  ULDC.64 UR4, c[0x0][0xc00] ;  /* 0x0003000000047ab9 */ /* 0x000fe40000000a00 */
[----:B------:R-:W0:Y:S01]  /*1e1d0*/  LDC.64 R44, c[0x0][0xc00] ;  /* 0x00030000ff2c7b82 */ /* 0x000e220000000a00 */
[----:B------:R-:W-:-:S04]  /*1e1e0*/  ISETP.NE.U32.AND P2, PT, RZ, UR4, PT ;  /* 0x00000004ff007c0c */ /* 0x000fc8000bf45070 */
[----:B------:R-:W-:Y:S01]  /*1e1f0*/  ISETP.NE.AND.EX P2, PT, RZ, UR5, PT, P2 ;  /* 0x00000005ff007c0c */ /* 0x000fe2000bf45320 */
[----:B------:R-:W-:Y:S02]  /*1e200*/  ULDC.64 UR4, c[0x0][0xc08] ;  /* 0x0003020000047ab9 */ /* 0x000fe40000000a00 */
[----:B------:R-:W-:Y:S01]  /*1e210*/  ISETP.NE.U32.AND P0, PT, RZ, UR4, PT ;  /* 0x00000004ff007c0c */ /* 0x000fe2000bf05070 */
[----:B------:R-:W1:Y:S03]  /*1e220*/  LDC R51, c[0x0][0xbe8] ;  /* 0x0002fa00ff337b82 */ /* 0x000e660000000800 */
[----:B------:R-:W-:Y:S01]  /*1e230*/  ISETP.NE.AND.EX P0, PT, RZ, UR5, PT, P0 ;  /* 0x00000005ff007c0c */ /* 0x000fe2000bf05300 */
[----:B------:R2:W-:Y:S04]  /*1e240*/  STSM.16.M88.4 [R80], R4 ;  /* 0x0000000450007844 */ /* 0x0005e80000000200 */
[----:B------:R3:W-:Y:S01]  /*1e250*/  STSM.16.M88.4 [R78], R8 ;  /* 0x000000084e007844 */ /* 0x0007e20000000200 */
[----:B0-----:R-:W-:-:S03]  /*1e260*/  IMAD.WIDE R44, R205, 0x4, R44 ;  /* 0x00000004cd2c7825 */ /* 0x001fc600078e022c */
[----:B------:R0:W-:Y:S04]  /*1e270*/  STSM.16.M88.4 [R76], R12 ;  /* 0x0000000c4c007844 */ /* 0x0001e80000000200 */
[----:B------:R0:W-:Y:S01]  /*1e280*/  STSM.16.M88.4 [R74], R24 ;  /* 0x000000184a007844 */ /* 0x0001e20000000200 */
[----:B--2---:R-:W2:Y:S03]  /*1e290*/  @P0 LDC.64 R4, c[0x0][0xc08] ;  /* 0x00030200ff040b82 */ /* 0x004ea60000000a00 */
[----:B------:R0:W-:Y:S04]  /*1e2a0*/  STSM.16.M88.4 [R72], R28 ;  /* 0x0000001c48007844 */ /* 0x0001e80000000200 */
[----:B------:R0:W-:Y:S04]  /*1e2b0*/  STSM.16.M88.4 [R70], R32 ;  /* 0x0000002046007844 */ /* 0x0001e80000000200 */
[----:B------:R0:W-:Y:S04]  /*1e2c0*/  STSM.16.M88.4 [R68], R36 ;  /* 0x0000002444007844 */ /* 0x0001e80000000200 */
[----:B------:R0:W-:Y:S01]  /*1e2d0*/  STSM.16.M88.4 [R66], R40 ;  /* 0x0000002842007844 */ /* 0x0001e20000000200 */
[----:B------:R-:W-:Y:S06]  /*1e2e0*/  BAR.SYNC.DEFER_BLOCKING 0x1, 0x100 ;  /* 0x0044000000007b1d */ /* 0x000fec0000010000 */
[----:B------:R-:W-:Y:S01]  /*1e2f0*/  ULDC UR4, c[0x0][0xa88] ;  /* 0x0002a20000047ab9 */ /* 0x000fe20000000800 */
[----:B--2---:R-:W-:-:S04]  /*1e300*/  @P0 IMAD.WIDE R4, R205, 0x4, R4 ;  /* 0x00000004cd040825 */ /* 0x004fc800078e0204 */
[----:B------:R-:W-:Y:S01]  /*1e310*/  IMAD.U32 R0, RZ, RZ, UR4 ;  /* 0x00000004ff007e24 */ /* 0x000fe2000f8e00ff */
[----:B------:R0:W5:Y:S01]  /*1e320*/  @P2 LDG.E R2, desc[UR38][R44.64] ;  /* 0x000000262c022981 */ /* 0x000162000c1e1900 */
[----:B-1----:R-:W-:Y:S01]  /*1e330*/  ISETP.NE.AND P1, PT, R51, 0x1, PT ;  /* 0x000000013300780c */ /* 0x002fe20003f25270 */
[----:B---3--:R-:W-:-:S03]  /*1e340*/  IMAD.IADD R8, R194, 0x1, R178 ;  /* 0x00000001c2087824 */ /* 0x008fc600078e02b2 */
[----:B------:R0:W5:Y:S09]  /*1e350*/  @P0 LDG.E R0, desc[UR38][R4.64] ;  /* 0x0000002604000981 */ /* 0x000172000c1e1900 */
[----:B------:R-:W1:Y:S08]  /*1e360*/  @P1 LDC R3, c[0x0][0xbec] ;  /* 0x0002fb00ff031b82 */ /* 0x000e700000000800 */
[----:B------:R-:W2:Y:S01]  /*1e370*/  @P1 LDC R11, c[0x0][0xbf0] ;  /* 0x0002fc00ff0b1b82 */ /* 0x000ea20000000800 */
[----:B0-----:R-:W-:Y:S05]  /*1e380*/  @P0 BRA `(.L_x_1770) ;  /* 0x0000000000100947 */ /* 0x001fea0003800000 */
[----:B------:R-:W-:Y:S05]  /*1e390*/  @!P2 BRA `(.L_x_1770) ;  /* 0x00000000000ca947 */ /* 0x000fea0003800000 */
[----:B------:R-:W3:Y:S04]  /*1e3a0*/  LDG.E R5, desc[UR38][R44.64] ;  /* 0x000000262c057981 */ /* 0x000ee8000c1e1900 */
[----:B-----5:R-:W3:Y:S02]  /*1e3b0*/  LDG.E R0, desc[UR38][R44.64+0x4] ;  /* 0x000004262c007981 */ /* 0x020ee4000c1e1900 */
[----:B---3--:R-:W-:-:S07]  /*1e3c0*/  IMAD.IADD R0, R0, 0x1, -R5 ;  /* 0x0000000100007824 */ /* 0x008fce00078e0a05 */
.L_x_1770:
[----:B------:R-:W-:Y:S01]  /*1e3d0*/  SHF.R.S32.HI R50, RZ, 0x1f, R204 ;  /* 0x0000001fff327819 */ /* 0x000fe200000114cc */
[----:B-1----:R-:W-:Y:S01]  /*1e3e0*/  @P1 IMAD.HI.U32 R4, R8, R3, RZ ;  /* 0x0000000308041227 */ /* 0x002fe200078e00ff */
[----:B------:R-:W-:Y:S01]  /*1e3f0*/  ULDC.64 UR4, c[0x0][0xb90] ;  /* 0x0002e40000047ab9 */ /* 0x000fe20000000a00 */
[----:B-----5:R-:W-:Y:S01]  /*1e400*/  SHF.R.S32.HI R3, RZ, 0x1f, R2 ;  /* 0x0000001fff037819 */ /* 0x020fe20000011402 */
[----:B------:R-:W0:Y:S01]  /*1e410*/  @P1 LDC R57, c[0x0][0xbec] ;  /* 0x0002fb00ff391b82 */ /* 0x000e220000000800 */
[----:B------:R-:W-:Y:S01]  /*1e420*/  IMAD R9, R50, UR4, RZ ;  /* 0x0000000432097c24 */ /* 0x000fe2000f8e02ff */
[----:B------:R-:W-:Y:S01]  /*1e430*/  SHF.R.S32.HI R20, RZ, 0x1f, R205 ;  /* 0x0000001fff147819 */ /* 0x000fe200000114cd */
[----:B------:R-:W-:Y:S01]  /*1e440*/  IMAD.MOV.U32 R7, RZ, RZ, R8 ;  /* 0x000000ffff077224 */ /* 0x000fe200078e0008 */
[----:B--2---:R-:W-:Y:S01]  /*1e450*/  @P1 SHF.R.U32.HI R7, RZ, R11, R4 ;  /* 0x0000000bff071219 */ /* 0x004fe20000011604 */
[----:B------:R-:W-:Y:S01]  /*1e460*/  IMAD.WIDE.U32 R4, R204, UR4, R2 ;  /* 0x00000004cc047c25 */ /* 0x000fe2000f8e0002 */
[----:B------:R-:W-:-:S02]  /*1e470*/  SEL R20, R20, RZ, !P2 ;  /* 0x000000ff14147207 */ /* 0x000fc40005000000 */
[----:B------:R-:W-:Y:S01]  /*1e480*/  SEL R53, R205, RZ, !P2 ;  /* 0x000000ffcd357207 */ /* 0x000fe20005000000 */
[----:B------:R-:W-:Y:S01]  /*1e490*/  IMAD R9, R204, UR5, R9 ;  /* 0x00000005cc097c24 */ /* 0x000fe2000f8e0209 */
[----:B------:R-:W-:Y:S01]  /*1e4a0*/  ULDC.64 UR4, c[0x0][0xb98] ;  /* 0x0002e60000047ab9 */ /* 0x000fe20000000a00 */
[----:B------:R-:W-:Y:S02]  /*1e4b0*/  IMAD.MOV R6, RZ, RZ, -R7 ;  /* 0x000000ffff067224 */ /* 0x000fe400078e0a07 */
[----:B------:R-:W-:Y:S02]  /*1e4c0*/  IMAD.IADD R5, R5, 0x1, R9 ;  /* 0x0000000105057824 */ /* 0x000fe400078e0209 */
[----:B------:R-:W-:Y:S02]  /*1e4d0*/  IMAD R9, R51, R6, R8 ;  /* 0x0000000633097224 */ /* 0x000fe400078e0208 */
[----:B------:R-:W-:Y:S02]  /*1e4e0*/  IMAD R11, R207, 0x40, R197 ;  /* 0x00000040cf0b7824 */ /* 0x000fe400078e02c5 */
[----:B------:R-:W-:-:S02]  /*1e4f0*/  IMAD R6, R20, UR4, RZ ;  /* 0x0000000414067c24 */ /* 0x000fc4000f8e02ff */
        /* <DEDUP_REMOVED lines=8> */
[----:B------:R-:W-:Y:S01]  /*1e580*/  IMAD.IADD R10, R219, 0x1, R178 ;  /* 0x00000001db0a7824 */ /* 0x000fe200078e02b2 */
[----:B------:R-:W-:Y:S01]  /*1e590*/  IADD3.X R5, R11, R5, R8, P2, !PT ;  /* 0x000000050b057210 */ /* 0x000fe200017fe408 */
[----:B------:R-:W-:Y:S01]  /*1e5a0*/  IMAD R6, R6, UR4, RZ ;  /* 0x0000000406067c24 */ /* 0x000fe2000f8e02ff */
[----:B------:R-:W-:Y:S01]  /*1e5b0*/  IADD3 R13, P4, R46, 0x2000, RZ ;  /* 0x000020002e0d7810 */ /* 0x000fe20007f9e0ff */
[----:B------:R-:W-:Y:S01]  /*1e5c0*/  IMAD R55, R0, R51, RZ ;  /* 0x0000003300377224 */ /* 0x000fe200078e02ff */
[----:B------:R-:W-:Y:S01]  /*1e5d0*/  IADD3 R29, P3, R46, 0x4000, RZ ;  /* 0x000040002e1d7810 */ /* 0x000fe20007f7e0ff */
[----:B------:R-:W-:Y:S01]  /*1e5e0*/  IMAD R11, R9, UR5, R6 ;  /* 0x00000005090b7c24 */ /* 0x000fe2000f8e0206 */
[----:B------:R-:W-:Y:S01]  /*1e5f0*/  LOP3.LUT R12, R13, 0x380, RZ, 0xc0, !PT ;  /* 0x000003800d0c7812 */ /* 0x000fe200078ec0ff */
[----:B------:R-:W-:Y:S01]  /*1e600*/  IMAD.WIDE.U32 R4, R9, UR4, R4 ;  /* 0x0000000409047c25 */ /* 0x000fe2000f8e0004 */
[----:B------:R-:W-:Y:S01]  /*1e610*/  ULDC.64 UR4, c[0x0][0xb50] ;  /* 0x0002d40000047ab9 */ /* 0x000fe20000000a00 */
[----:B------:R-:W-:-:S02]  /*1e620*/  LOP3.LUT R28, R29, 0x380, RZ, 0xc0, !PT ;  /* 0x000003801d1c7812 */ /* 0x000fc400078ec0ff */
[----:B------:R-:W-:Y:S01]  /*1e630*/  IMAD.IADD R5, R5, 0x1, R11 ;  /* 0x0000000105057824 */ /* 0x000fe200078e020b */
[----:B------:R-:W-:Y:S01]  /*1e640*/  LEA R6, P2, R4, UR4, 0x2 ;  /* 0x0000000404067c11 */ /* 0x000fe2000f8410ff */
[----:B------:R-:W-:Y:S01]  /*1e650*/  IMAD.X R9, RZ, RZ, R47, P0 ;  /* 0x000000ffff097224 */ /* 0x000fe200000e062f */
[----:B------:R-:W-:Y:S01]  /*1e660*/  LOP3.LUT P0, RZ, R209, 0x3, RZ, 0xc0, !PT ;  /* 0x00000003d1ff7812 */ /* 0x000fe2000780c0ff */
[----:B------:R-:W-:Y:S01]  /*1e670*/  VIADD R0, R10, 0x8 ;  /* 0x000000080a007836 */ /* 0x000fe20000000000 */
[----:B------:R-:W-:Y:S01]  /*1e680*/  LEA.HI.X R4, R4, UR5, R5, 0x2, P2 ;  /* 0x0000000504047c11 */ /* 0x000fe200090f1405 */
[----:B------:R-:W-:Y:S01]  /*1e690*/  SHFL.IDX PT, R44, R6, RZ, 0x1c1f ;  /* 0x001c1fff062c7589 */ /* 0x000fe200000e0000 */
[----:B------:R-:W-:Y:S01]  /*1e6a0*/  IADD3 R25, P2, R46, 0x3000, RZ ;  /* 0x000030002e197810 */ /* 0x000fe20007f5e0ff */
[----:B------:R-:W-:Y:S01]  /*1e6b0*/  ULDC.64 UR4, c[0x0][0xaa0] ;  /* 0x0002a80000047ab9 */ /* 0x000fe20000000a00 */
[----:B------:R-:W-:Y:S01]  /*1e6c0*/  LOP3.LUT R8, R7, 0x380, RZ, 0xc0, !PT ;  /* 0x0000038007087812 */ /* 0x000fe200078ec0ff */
[----:B------:R-:W1:Y:S01]  /*1e6d0*/  SHFL.IDX PT, R45, R4, RZ, 0x1c1f ;  /* 0x001c1fff042d7589 */ /* 0x000e6200000e0000 */
[----:B------:R-:W-:-:S02]  /*1e6e0*/  LOP3.LUT R24, R25, 0x380, RZ, 0xc0, !PT ;  /* 0x0000038019187812 */ /* 0x000fc400078ec0ff */
[----:B------:R-:W-:Y:S01]  /*1e6f0*/  SHF.R.U64 R12, R12, 0x3, RZ ;  /* 0x000000030c0c7819 */ /* 0x000fe200000012ff */
[----:B------:R-:W-:Y:S01]  /*1e700*/  SHFL.IDX PT, R48, R6, 0x1, 0x1c1f ;  /* 0x003c1f0006307f89 */ /* 0x000fe200000e0000 */
[----:B------:R-:W-:Y:S02]  /*1e710*/  SHF.R.U64 R24, R24, 0x3, RZ ;  /* 0x0000000318187819 */ /* 0x000fe400000012ff */
[----:B------:R-:W-:Y:S01]  /*1e720*/  SHF.R.U64 R28, R28, 0x3, RZ ;  /* 0x000000031c1c7819 */ /* 0x000fe200000012ff */
[----:B------:R-:W2:Y:S01]  /*1e730*/  SHFL.IDX PT, R49, R4, 0x1, 0x1c1f ;  /* 0x003c1f0004317f89 */ /* 0x000ea200000e0000 */
[----:B------:R-:W-:Y:S01]  /*1e740*/  LOP3.LUT R24, R24, R25, RZ, 0x3c, !PT ;  /* 0x0000001918187212 */ /* 0x000fe200078e3cff */
[----:B------:R-:W-:Y:S01]  /*1e750*/  IMAD.X R25, RZ, RZ, R47, P2 ;  /* 0x000000ffff197224 */ /* 0x000fe200010e062f */
[-C--:B------:R-:W-:Y:S02]  /*1e760*/  ISETP.GE.OR P2, PT, R10, R55.reuse, P0 ;  /* 0x000000370a00720c */ /* 0x080fe40000746670 */
[----:B------:R-:W-:-:S02]  /*1e770*/  ISETP.GE.OR P0, PT, R0, R55, P0 ;  /* 0x000000370000720c */ /* 0x000fc40000706670 */
[----:B------:R-:W-:Y:S01]  /*1e780*/  SHF.R.U64 R8, R8, 0x3, RZ ;  /* 0x0000000308087819 */ /* 0x000fe200000012ff */
[----:B------:R-:W-:Y:S01]  /*1e790*/  IMAD R3, R3, UR4, RZ ;  /* 0x0000000403037c24 */ /* 0x000fe2000f8e02ff */
[----:B------:R-:W-:Y:S01]  /*1e7a0*/  LOP3.LUT R12, R12, R13, RZ, 0x3c, !PT ;  /* 0x0000000d0c0c7212 */ /* 0x000fe200078e3cff */
[--C-:B------:R-:W-:Y:S01]  /*1e7b0*/  IMAD.X R13, RZ, RZ, R47.reuse, P4 ;  /* 0x000000ffff0d7224 */ /* 0x100fe200020e062f */
[----:B------:R-:W-:Y:S01]  /*1e7c0*/  LOP3.LUT R28, R28, R29, RZ, 0x3c, !PT ;  /* 0x0000001d1c1c7212 */ /* 0x000fe200078e3cff */
[----:B------:R-:W-:Y:S01]  /*1e7d0*/  IMAD.X R29, RZ, RZ, R47, P3 ;  /* 0x000000ffff1d7224 */ /* 0x000fe200018e062f */
[----:B------:R-:W-:Y:S02]  /*1e7e0*/  LOP3.LUT R8, R8, R7, RZ, 0x3c, !PT ;  /* 0x0000000708087212 */ /* 0x000fe400078e3cff */
[C---:B------:R-:W-:Y:S01]  /*1e7f0*/  IADD3 R33, P5, R46.reuse, 0x5000, RZ ;  /* 0x000050002e217810 */ /* 0x040fe20007fbe0ff */
[----:B-1----:R1:W-:Y:S01]  /*1e800*/  @!P2 ST.E desc[UR38][R44.64], R54 ;  /* 0x000000362c00a985 */ /* 0x0023e2000c101926 */
[----:B------:R-:W-:-:S02]  /*1e810*/  IADD3 R37, P4, R46, 0x6000, RZ ;  /* 0x000060002e257810 */ /* 0x000fc40007f9e0ff */
[C---:B------:R-:W-:Y:S02]  /*1e820*/  LOP3.LUT R7, R46.reuse, 0x380, RZ, 0xc0, !PT ;  /* 0x000003802e077812 */ /* 0x040fe400078ec0ff */
[----:B------:R-:W-:Y:S02]  /*1e830*/  IADD3 R5, P3, R46, 0x7000, RZ ;  /* 0x000070002e057810 */ /* 0x000fe40007f7e0ff */
[----:B------:R-:W-:Y:S01]  /*1e840*/  LOP3.LUT R32, R33, 0x380, RZ, 0xc0, !PT ;  /* 0x0000038021207812 */ /* 0x000fe200078ec0ff */
[----:B--2---:R2:W-:Y:S01]  /*1e850*/  @!P0 ST.E desc[UR38][R48.64], R56 ;  /* 0x0000003830008985 */ /* 0x0045e2000c101926 */
[----:B------:R-:W-:Y:S01]  /*1e860*/  LOP3.LUT R36, R37, 0x380, RZ, 0xc0, !PT ;  /* 0x0000038025247812 */ /* 0x000fe200078ec0ff */
[----:B------:R-:W-:Y:S01]  /*1e870*/  IMAD.X R41, RZ, RZ, R47, P3 ;  /* 0x000000ffff297224 */ /* 0x000fe200018e062f */
[----:B------:R-:W-:Y:S01]  /*1e880*/  SHF.R.U64 R7, R7, 0x3, RZ ;  /* 0x0000000307077819 */ /* 0x000fe200000012ff */
[C---:B-1----:R-:W-:Y:S01]  /*1e890*/  IMAD R45, R2.reuse, UR5, R3 ;  /* 0x00000005022d7c24 */ /* 0x042fe2000f8e0203 */
[----:B------:R-:W-:Y:S01]  /*1e8a0*/  LOP3.LUT R0, R5, 0x380, RZ, 0xc0, !PT ;  /* 0x0000038005007812 */ /* 0x000fe200078ec0ff */
[----:B------:R-:W-:Y:S01]  /*1e8b0*/  IMAD.WIDE.U32 R2, R2, UR4, RZ ;  /* 0x0000000402027c25 */ /* 0x000fe2000f8e00ff */
[----:B------:R-:W-:Y:S01]  /*1e8c0*/  SHF.R.U64 R32, R32, 0x3, RZ ;  /* 0x0000000320207819 */ /* 0x000fe200000012ff */
[----:B------:R-:W-:Y:S01]  /*1e8d0*/  ULDC.64 UR4, c[0x0][0xae8] ;  /* 0x0002ba0000047ab9 */ /* 0x000fe20000000a00 */
[----:B------:R-:W-:Y:S01]  /*1e8e0*/  SHF.R.U64 R36, R36, 0x3, RZ ;  /* 0x0000000324247819 */ /* 0x000fe200000012ff */
[----:B--2---:R-:W1:Y:S01]  /*1e8f0*/  @P1 LDC R49, c[0x0][0xbf0] ;  /* 0x0002fc00ff311b82 */ /* 0x004e620000000800 */
[----:B------:R-:W-:Y:S01]  /*1e900*/  LOP3.LUT R46, R7, R46, RZ, 0x3c, !PT ;  /* 0x0000002e072e7212 */ /* 0x000fe200078e3cff */
[----:B------:R-:W-:Y:S01]  /*1e910*/  IMAD.IADD R3, R3, 0x1, R45 ;  /* 0x0000000103037824 */ /* 0x000fe200078e022d */
[----:B------:R-:W-:Y:S01]  /*1e920*/  SHF.R.U64 R0, R0, 0x3, RZ ;  /* 0x0000000300007819 */ /* 0x000fe200000012ff */
[----:B------:R-:W-:Y:S01]  /*1e930*/  IMAD R45, R203, 0x20, R207 ;  /* 0x00000020cb2d7824 */ /* 0x000fe200078e02cf */
[----:B------:R-:W-:Y:S01]  /*1e940*/  LOP3.LUT R32, R32, R33, RZ, 0x3c, !PT ;  /* 0x0000002120207212 */ /* 0x000fe200078e3cff */
[--C-:B------:R-:W-:Y:S01]  /*1e950*/  IMAD.X R33, RZ, RZ, R47.reuse, P5 ;  /* 0x000000ffff217224 */ /* 0x100fe200028e062f */
[----:B------:R-:W-:Y:S01]  /*1e960*/  LOP3.LUT R36, R36, R37, RZ, 0x3c, !PT ;  /* 0x0000002524247212 */ /* 0x000fe200078e3cff */
[----:B------:R-:W-:Y:S01]  /*1e970*/  IMAD.X R37, RZ, RZ, R47, P4 ;  /* 0x000000ffff257224 */ /* 0x000fe200020e062f */
[----:B------:R-:W-:Y:S01]  /*1e980*/  LOP3.LUT R40, R0, R5, RZ, 0x3c, !PT ;  /* 0x0000000500287212 */ /* 0x000fe200078e3cff */
[----:B------:R-:W-:Y:S01]  /*1e990*/  IMAD.IADD R44, R178, 0x1, R45 ;  /* 0x00000001b22c7824 */ /* 0x000fe200078e022d */
[----:B------:R2:W5:Y:S01]  /*1e9a0*/  LD.E.128 R4, desc[UR38][R46.64] ;  /* 0x000000262e047980 */ /* 0x000562000c101d00 */
[----:B------:R-:W-:-:S03]  /*1e9b0*/  IMAD.WIDE.U32 R2, R204, UR4, R2 ;  /* 0x00000004cc027c25 */ /* 0x000fc6000f8e0002 */
[----:B------:R-:W5:Y:S01]  /*1e9c0*/  LD.E.128 R8, desc[UR38][R8.64] ;  /* 0x0000002608087980 */ /* 0x000f62000c101d00 */
[----:B0-----:R-:W-:-:S03]  /*1e9d0*/  @P1 IMAD.HI.U32 R0, R44, R57, RZ ;  /* 0x000000392c001227 */ /* 0x001fc600078e00ff */
[----:B------:R-:W5:Y:S01]  /*1e9e0*/  LD.E.128 R12, desc[UR38][R12.64] ;  /* 0x000000260c0c7980 */ /* 0x000f62000c101d00 */
[----:B--2---:R-:W-:-:S03]  /*1e9f0*/  IMAD R47, R50, UR4, RZ ;  /* 0x00000004322f7c24 */ /* 0x004fc6000f8e02ff */
[----:B------:R-:W5:Y:S01]  /*1ea00*/  LD.E.128 R24, desc[UR38][R24.64] ;  /* 0x0000002618187980 */ /* 0x000f62000c101d00 */
[----:B------:R-:W-:Y:S01]  /*1ea10*/  IMAD R47, R204, UR5, R47 ;  /* 0x00000005cc2f7c24 */ /* 0x000fe2000f8e022f */
[----:B------:R-:W-:Y:S01]  /*1ea20*/  ULDC.64 UR4, c[0x0][0xaf0] ;  /* 0x0002bc0000047ab9 */ /* 0x000fe20000000a00 */
[----:B------:R-:W-:Y:S01]  /*1ea30*/  IMAD.MOV.U32 R45, RZ, RZ, R44 ;  /* 0x000000ffff2d7224 */ /* 0x000fe200078e002c */
[----:B-1----:R-:W-:Y:S01]  /*1ea40*/  @P1 SHF.R.U32.HI R45, RZ, R49, R0 ;  /* 0x00000031ff2d1219 */ /* 0x002fe20000011600 */
[----:B------:R-:W-:Y:S01]  /*1ea50*/  IMAD.IADD R3, R3, 0x1, R47 ;  /* 0x0000000103037824 */ /* 0x000fe200078e022f */
[----:B------:R-:W5:Y:S01]  /*1ea60*/  LD.E.128 R28, desc[UR38][R28.64] ;  /* 0x000000261c1c7980 */ /* 0x000f62000c101d00 */
[----:B------:R-:W-:Y:S01]  /*1ea70*/  IMAD R20, R20, UR4, RZ ;  /* 0x0000000414147c24 */ /* 0x000fe2000f8e02ff */
[----:B------:R-:W-:Y:S01]  /*1ea80*/  SHF.R.S32.HI R0, RZ, 0x1f, R45 ;  /* 0x0000001fff007819 */ /* 0x000fe2000001142d */
[C---:B------:R-:W-:Y:S01]  /*1ea90*/  IMAD.WIDE.U32 R2, R53.reuse, UR4, R2 ;  /* 0x0000000435027c25 */ /* 0x040fe2000f8e0002 */
[----:B------:R-:W5:Y:S03]  /*1eaa0*/  LD.E.128 R32, desc[UR38][R32.64] ;  /* 0x0000002620207980 */ /* 0x000f66000c101d00 */
[----:B------:R-:W-:Y:S01]  /*1eab0*/  IMAD R47, R53, UR5, R20 ;  /* 0x00000005352f7c24 */ /* 0x000fe2000f8e0214 */
[----:B------:R-:W-:Y:S01]  /*1eac0*/  ULDC.64 UR4, c[0x0][0xae0] ;  /* 0x0002b80000047ab9 */ /* 0x000fe20000000a00 */
[----:B------:R-:W-:Y:S01]  /*1ead0*/  IMAD.MOV R20, RZ, RZ, -R45 ;  /* 0x000000ffff147224 */ /* 0x000fe200078e0a2d */
[----:B------:R-:W5:Y:S01]  /*1eae0*/  LD.E.128 R36, desc[UR38][R36.64] ;  /* 0x0000002624247980 */ /* 0x000f62000c101d00 */
[----:B------:R-:W-:-:S02]  /*1eaf0*/  IMAD.IADD R3, R3, 0x1, R47 ;  /* 0x0000000103037824 */ /* 0x000fc400078e022f */
[----:B------:R-:W-:Y:S01]  /*1eb00*/  IMAD R0, R0, UR4, RZ ;  /* 0x0000000400007c24 */ /* 0x000fe2000f8e02ff */
[----:B------:R-:W5:Y:S01]  /*1eb10*/  LD.E.128 R40, desc[UR38][R40.64] ;  /* 0x0000002628287980 */ /* 0x000f62000c101d00 */
[----:B------:R-:W-:Y:S01]  /*1eb20*/  IMAD R47, R51, R20, R44 ;  /* 0x00000014332f7224 */ /* 0x000fe200078e022c */
[----:B------:R-:W-:Y:S01]  /*1eb30*/  BSSY B1, `(.L_x_1771) ;  /* 0x0000028000017945 */ /* 0x000fe20003800000 */
[C---:B------:R-:W-:Y:S01]  /*1eb40*/  IMAD R49, R45.reuse, UR5, R0 ;  /* 0x000000052d317c24 */ /* 0x040fe2000f8e0200 */
[----:B------:R-:W-:Y:S01]  /*1eb50*/  @!PT LDS RZ, [RZ] ;  /* 0x00000000fffff984 */ /* 0x000fe20000000800 */
[----:B------:R-:W-:Y:S01]  /*1eb60*/  @!PT LDS RZ, [RZ] ;  /* 0x00000000fffff984 */ /* 0x000fe20000000800 */
[----:B------:R-:W-:Y:S01]  /*1eb70*/  @!PT LDS RZ, [RZ] ;  /* 0x00000000fffff984 */ /* 0x000fe20000000800 */
[----:B------:R-:W-:Y:S01]  /*1eb80*/  @!PT LDS RZ, [RZ] ;  /* 0x00000000fffff984 */ /* 0x000fe20000000800 */
[----:B------:R0:W-:Y:S06]  /*1eb90*/  MEMBAR.ALL.CTA ;  /* 0x0000000000007992 */ /* 0x0001ec0000008000 */
[----:B0-----:R-:W0:Y:S01]  /*1eba0*/  FENCE.VIEW.ASYNC.S ;  /* 0x00000000000073c6 */ /* 0x001e220000000000 */
[----:B------:R-:W-:Y:S01]  /*1ebb0*/  IMAD.WIDE.U32 R2, R45, UR4, R2 ;  /* 0x000000042d027c25 */ /* 0x000fe2000f8e0002 */
[----:B------:R-:W-:Y:S01]  /*1ebc0*/  SHF.R.S32.HI R0, RZ, 0x1f, R47 ;  /* 0x0000001fff007819 */ /* 0x000fe2000001142f */
[----:B------:R-:W-:-:S02]  /*1ebd0*/  ULDC.64 UR4, c[0x0][0xad8] ;  /* 0x0002b60000047ab9 */ /* 0x000fc40000000a00 */
[----:B------:R-:W-:Y:S02]  /*1ebe0*/  IMAD.IADD R178, R207, 0x1, R178 ;  /* 0x00000001cfb27824 */ /* 0x000fe400078e02b2 */
[----:B------:R-:W-:Y:S02]  /*1ebf0*/  IMAD.IADD R3, R3, 0x1, R49 ;  /* 0x0000000103037824 */ /* 0x000fe400078e0231 */
[----:B------:R-:W-:Y:S01]  /*1ec00*/  IMAD R20, R0, UR4, RZ ;  /* 0x0000000400147c24 */ /* 0x000fe2000f8e02ff */
[CC--:B------:R-:W-:Y:S01]  /*1ec10*/  ISETP.GE.AND P2, PT, R178.reuse, R55.reuse, PT ;  /* 0x00000037b200720c */ /* 0x0c0fe20003f46270 */
[----:B------:R-:W-:Y:S02]  /*1ec20*/  VIADD R0, R178, 0x20 ;  /* 0x00000020b2007836 */ /* 0x000fe40000000000 */
[C---:B------:R-:W-:Y:S02]  /*1ec30*/  IMAD R45, R47.reuse, UR5, R20 ;  /* 0x000000052f2d7c24 */ /* 0x040fe4000f8e0214 */
[----:B------:R-:W-:Y:S01]  /*1ec40*/  IMAD.WIDE.U32 R2, R47, UR4, R2 ;  /* 0x000000042f027c25 */ /* 0x000fe2000f8e0002 */
[----:B------:R-:W-:Y:S01]  /*1ec50*/  ISETP.GE.AND P0, PT, R0, R55, PT ;  /* 0x000000370000720c */ /* 0x000fe20003f06270 */
[----:B------:R-:W-:-:S02]  /*1ec60*/  ULDC.64 UR4, c[0x0][0xa80] ;  /* 0x0002a00000047ab9 */ /* 0x000fc40000000a00 */
[----:B------:R-:W-:Y:S01]  /*1ec70*/  VIADD R0, R16, 0x22820 ;  /* 0x0002282010007836 */ /* 0x000fe20000000000 */
[----:B------:R-:W-:Y:S01]  /*1ec80*/  LEA R46, P3, R2, UR4, 0x1 ;  /* 0x00000004022e7c11 */ /* 0x000fe2000f8608ff */
[----:B------:R-:W-:Y:S02]  /*1ec90*/  VIADD R20, R178, 0x40 ;  /* 0x00000040b2147836 */ /* 0x000fe40000000000 */
[----:B------:R-:W-:Y:S01]  /*1eca0*/  IMAD.IADD R3, R3, 0x1, R45 ;  /* 0x0000000103037824 */ /* 0x000fe200078e022d */
[----:B------:R-:W-:Y:S01]  /*1ecb0*/  PRMT R0, RZ, 0x654, R0 ;  /* 0x00000654ff007816 */ /* 0x000fe20000000000 */
[----:B0-----:R0:W1:Y:S01]  /*1ecc0*/  SHFL.IDX PT, R44, R46, RZ, 0x181f ;  /* 0x00181fff2e2c7589 */ /* 0x00106200000e0000 */
[----:B------:R-:W-:Y:S02]  /*1ecd0*/  ISETP.GE.AND P1, PT, R20, R55, PT ;  /* 0x000000371400720c */ /* 0x000fe40003f26270 */
[----:B------:R-:W-:Y:S01]  /*1ece0*/  LEA.HI.X R20, R2, UR5, R3, 0x1, P3 ;  /* 0x0000000502147c11 */ /* 0x000fe200098f0c03 */
[----:B------:R2:W-:Y:S04]  /*1ecf0*/  SYNCS.ARRIVE.TRANS64.RED.A1T0 RZ, [R0+URZ], RZ ;  /* 0x000000ff00ff79a7 */ /* 0x0005e8000810043f */
        /* <DEDUP_REMOVED lines=11> */
.L_x_1772:
[----:B------:R-:W-:Y:S05]  /*1edb0*/  BSYNC B1 ;  /* 0x0000000000017941 */ /* 0x000fea0003800000 */
.L_x_1771:
        /* <DEDUP_REMOVED lines=13> */
.L_x_1774:
[----:B------:R-:W-:Y:S05]  /*1ee90*/  BSYNC B1 ;  /* 0x0000000000017941 */ /* 0x000fea0003800000 */
.L_x_1773:
        /* <DEDUP_REMOVED lines=13> */
.L_x_1776:
[----:B------:R-:W-:Y:S05]  /*1ef70*/  BSYNC B1 ;  /* 0x0000000000017941 */ /* 0x000fea0003800000 */
.L_x_1775:
[----:B0-----:R-:W-:Y:S01]  /*1ef80*/  VIADD R0, R178, 0x60 ;  /* 0x00000060b2007836 */ /* 0x001fe20000000000 */
[----:B--2-4-:R-:W2:Y:S04]  /*1ef90*/  SHFL.IDX PT, R20, R20, 0x3, 0x181f ;  /* 0x00781f0014147f89 */ /* 0x014ea800000e0000 */
[----:B------:R-:W-:Y:S01]  /*1efa0*/  ISETP.GE.AND P0, PT, R0, R55, PT ;  /* 0x000000370000720c */ /* 0x000fe20003f06270 */
[----:B------:R-:W4:-:S12]  /*1efb0*/  SHFL.IDX PT, R46, R46, 0x3, 0x181f ;  /* 0x00781f002e2e7f89 */ /* 0x000f1800000e0000 */
[----:B------:R-:W-:Y:S05]  /*1efc0*/  @P0 BRA `(.L_x_1777) ;  /* 0x0000000800fc0947 */ /* 0x000fea0003800000 */
[----:B------:R-:W-:Y:S02]  /*1efd0*/  ULDC UR4, c[0x0][0xac8] ;  /* 0x0002b20000047ab9 */ /* 0x000fe40000000800 */
[----:B------:R-:W-:-:S13]  /*1efe0*/  ISETP.GE.AND P1, PT, R197, UR4, PT ;  /* 0x00000004c5007c0c */ /* 0x000fda000bf26270 */
[----:B----4-:R-:W-:-:S04]  /*1eff0*/  @!P1 LEA R2, P0, R197, R46, 0x1 ;  /* 0x0000002ec5029211 */ /* 0x010fc800078008ff */
[----:B--2---:R-:W-:Y:S02]  /*1f000*/  @!P1 LEA.HI.X R3, R197, R20, R222, 0x1, P0 ;  /* 0x00000014c5039211 */ /* 0x004fe400000f0cde */
[----:B------:R-:W-:-:S03]  /*1f010*/  ISETP.GE.AND P0, PT, R202, UR4, PT ;  /* 0x00000004ca007c0c */ /* 0x000fc6000bf06270 */
[----:B------:R0:W-:Y:S10]  /*1f020*/  @!P1 ST.E.128 desc[UR38][R2.64], R24 ;  /* 0x0000001802009985 */ /* 0x0001f4000c101d26 */
[----:B------:R-:W-:Y:S05]  /*1f030*/  @P0 BRA `(.L_x_1777) ;  /* 0x0000000800e00947 */ /* 0x000fea0003800000 */
[----:B0-----:R-:W-:-:S04]  /*1f040*/  LEA R2, P0, R202, R46, 0x1 ;  /* 0x0000002eca027211 */ /* 0x001fc800078008ff */
[----:B------:R-:W-:-:S05]  /*1f050*/  LEA.HI.X R3, R202, R20, R221, 0x1, P0 ;  /* 0x00000014ca037211 */ /* 0x000fca00000f0cdd */
[----:B------:R0:W-:Y:S01]  /*1f060*/  ST.E.128 desc[UR38][R2.64], R40 ;  /* 0x0000002802007985 */ /* 0x0001e2000c101d26 */
[----:B------:R-:W-:Y:S05]  /*1f070*/  BRA `(.L_x_1777) ;  /* 0x0000000800d07947 */ /* 0x000fea0003800000 */
.L_x_1768:
[----:B------:R-:W-:Y:S01]  /*1f080*/  ULDC.64 UR4, c[0x0][0xc00] ;  /* 0x0003000000047ab9 */ /* 0x000fe20000000a00 */
[----:B------:R-:W2:Y:S01]  /*1f090*/  LDC.64 R2, c[0x0][0xc00] ;  /* 0x00030000ff027b82 */ /* 0x000ea20000000a00 */
[----:B------:R-:W-:Y:S01]  /*1f0a0*/  ISETP.NE.U32.AND P0, PT, RZ, UR4, PT ;  /* 0x00000004ff007c0c */ /* 0x000fe2000bf05070 */
[----:B------:R-:W-:-:S03]  /*1f0b0*/  IMAD.MOV.U32 R0, RZ, RZ, RZ ;  /* 0x000000ffff007224 */ /* 0x000fc600078e00ff */
[----:B------:R-:W-:Y:S01]  /*1f0c0*/  ISETP.NE.AND.EX P0, PT, RZ, UR5, PT, P0 ;  /* 0x00000005ff007c0c */ /* 0x000fe2000bf05300 */
[----:B------:R-:W-:Y:S02]  /*1f0d0*/  ULDC.64 UR4, c[0x0][0xc08] ;  /* 0x0003020000047ab9 */ /* 0x000fe40000000a00 */
[----:B------:R-:W-:Y:S01]  /*1f0e0*/  ISETP.NE.U32.AND P1, PT, RZ, UR4, PT ;  /* 0x00000004ff007c0c */ /* 0x000fe2000bf25070 */
[----:B------:R-:W3:Y:S03]  /*1f0f0*/  LDC R27, c[0x0][0xbe8] ;  /* 0x0002fa00ff1b7b82 */ /* 0x000ee60000000800 */
[----:B------:R-:W-:Y:S01]  /*1f100*/  ISETP.NE.AND.EX P1, PT, RZ, UR5, PT, P1 ;  /* 0x00000005ff007c0c */ /* 0x000fe2000bf25310 */
[----:B--2---:R-:W-:-:S12]  /*1f110*/  IMAD.WIDE R2, R205, 0x4, R2 ;  /* 0x00000004cd027825 */ /* 0x004fd800078e0202 */
[----:B------:R-:W2:Y:S01]  /*1f120*/  @P1 LDC.64 R4, c[0x0][0xc08] ;  /* 0x00030200ff041b82 */ /* 0x000ea20000000a00 */
[----:B------:R-:W-:Y:S02]  /*1f130*/  ULDC UR4, c[0x0][0xa88] ;  /* 0x0002a20000047ab9 */ /* 0x000fe40000000800 */
[----:B------:R-:W-:Y:S01]  /*1f140*/  IMAD.U32 R6, RZ, RZ, UR4 ;  /* 0x00000004ff067e24 */ /* 0x000fe2000f8e00ff */
[----:B------:R4:W5:Y:S01]  /*1f150*/  @P0 LDG.E R0, desc[UR38][R2.64] ;  /* 0x0000002602000981 */ /* 0x000962000c1e1900 */
[----:B--2---:R-:W-:-:S05]  /*1f160*/  @P1 IMAD.WIDE R4, R205, 0x4, R4 ;  /* 0x00000004cd041825 */ /* 0x004fca00078e0204 */
[----:B------:R4:W5:Y:S01]  /*1f170*/  @P1 LDG.E R6, desc[UR38][R4.64] ;  /* 0x0000002604061981 */ /* 0x000962000c1e1900 */
[----:B---3--:R-:W-:Y:S02]  /*1f180*/  ISETP.NE.AND P2, PT, R27, 0x1, PT ;  /* 0x000000011b00780c */ /* 0x008fe40003f45270 */
[----:B------:R-:W-:Y:S02]  /*1f190*/  ISETP.GE.AND P3, PT, R223, 0x80, PT ;  /* 0x00000080df00780c */ /* 0x000fe40003f66270 */
[----:B------:R-:W-:-:S09]  /*1f1a0*/  SHF.R.S32.HI R7, RZ, 0x1f, R205 ;  /* 0x0000001fff077819 */ /* 0x000fd200000114cd */
[----:B------:R-:W2:Y:S08]  /*1f1b0*/  @P2 LDC R14, c[0x0][0xbec] ;  /* 0x0002fb00ff0e2b82 */ /* 0x000eb00000000800 */
[----:B------:R-:W3:Y:S01]  /*1f1c0*/  @P2 LDC R29, c[0x0][0xbf0] ;  /* 0x0002fc00ff1d2b82 */ /* 0x000ee20000000800 */
[----:B----4-:R-:W-:Y:S05]  /*1f1d0*/  @P1 BRA `(.L_x_1778) ;  /* 0x0000000000101947 */ /* 0x010fea0003800000 */
[----:B------:R-:W-:Y:S05]  /*1f1e0*/  @!P0 BRA `(.L_x_1778) ;  /* 0x00000000000c8947 */ /* 0x000fea0003800000 */
[----:B------:R-:W4:Y:S04]  /*1f1f0*/  LDG.E R5, desc[UR38][R2.64] ;  /* 0x0000002602057981 */ /* 0x000f28000c1e1900 */
[----:B-----5:R-:W4:Y:S02]  /*1f200*/  LDG.E R6, desc[UR38][R2.64+0x4] ;  /* 0x0000042602067981 */ /* 0x020f24000c1e1900 */
[----:B----4-:R-:W-:-:S07]  /*1f210*/  IMAD.IADD R6, R6, 0x1, -R5 ;  /* 0x0000000106067824 */ /* 0x010fce00078e0a05 */
.L_x_1778:
[----:B------:R-:W-:Y:S01]  /*1f220*/  BSSY B1, `(.L_x_1779) ;  /* 0x000002d000017945 */ /* 0x000fe20003800000 */
[----:B------:R-:W-:Y:S02]  /*1f230*/  SHF.R.S32.HI R10, RZ, 0x1f, R204 ;  /* 0x0000001fff0a7819 */ /* 0x000fe400000114cc */
[----:B------:R-:W-:Y:S02]  /*1f240*/  SEL R13, R205, RZ, !P0 ;  /* 0x000000ffcd0d7207 */ /* 0x000fe40004000000 */
[----:B------:R-:W-:Y:S02]  /*1f250*/  SEL R12, R7, RZ, !P0 ;  /* 0x000000ff070c7207 */ /* 0x000fe40004000000 */
[----:B-----5:R-:W-:Y:S01]  /*1f260*/  SHF.R.S32.HI R11, RZ, 0x1f, R0 ;  /* 0x0000001fff0b7819 */ /* 0x020fe20000011400 */
[----:B------:R-:W-:Y:S06]  /*1f270*/  @P3 BRA `(.L_x_1780) ;  /* 0x00000000009c3947 */ /* 0x000fec0003800000 */
[----:B------:R-:W4:Y:S01]  /*1f280*/  S2R R3, SR_TID.X ;  /* 0x0000000000037919 */ /* 0x000f220000002100 */
[----:B------:R-:W5:Y:S02]  /*1f290*/  LDC R9, c[0x0][0xbe8] ;  /* 0x0002fa00ff097b82 */ /* 0x000f640000000800 */
[----:B-----5:R-:W-:Y:S01]  /*1f2a0*/  IMAD R2, R6, R9, RZ ;  /* 0x0000000906027224 */ /* 0x020fe200078e02ff */
[----:B----4-:R-:W-:-:S04]  /*1f2b0*/  IADD3 R8, R178, -0x80, R3 ;  /* 0xffffff80b2087810 */ /* 0x010fc80007ffe003 */
        /* <DEDUP_REMOVED lines=9> */
[----:B------:R-:W4:Y:S01]  /*1f350*/  @P0 LDC R15, c[0x0][0xbec] ;  /* 0x0002fb00ff0f0b82 */ /* 0x000f220000000800 */
[----:B------:R-:W-:Y:S01]  /*1f360*/  IMAD R7, R204, UR5, R7 ;  /* 0x00000005cc077c24 */ /* 0x000fe2000f8e0207 */
[----:B------:R-:W-:-:S03]  /*1f370*/  ULDC.64 UR4, c[0x0][0xb98] ;  /* 0x0002e60000047ab9 */ /* 0x000fc60000000a00 */
[----:B------:R-:W-:-:S03]  /*1f380*/  IMAD.IADD R3, R3, 0x1, R7 ;  /* 0x0000000103037824 */ /* 0x000fc600078e0207 */
[----:B------:R-:W5:Y:S01]  /*1f390*/  @P0 LDC R25, c[0x0][0xbf0] ;  /* 0x0002fc00ff190b82 */ /* 0x000f620000000800 */
[----:B------:R-:W-:-:S04]  /*1f3a0*/  IMAD.WIDE.U32 R2, R13, UR4, R2 ;  /* 0x000000040d027c25 */ /* 0x000fc8000f8e0002 */
[----:B----4-:R-:W-:-:S05]  /*1f3b0*/  @P0 IMAD.HI.U32 R4, R8, R15, RZ ;  /* 0x0000000f08040227 */ /* 0x010fca00078e00ff */
[----:B-----5:R-:W-:Y:S01]  /*1f3c0*/  @P0 SHF.R.U32.HI R5, RZ, R25, R4 ;  /* 0x00000019ff050219 */ /* 0x020fe20000011604 */
[----:B------:R-:W-:-:S03]  /*1f3d0*/  IMAD R4, R12, UR4, RZ ;  /* 0x000000040c047c24 */ /* 0x000fc6000f8e02ff */
[----:B------:R-:W-:Y:S01]  /*1f3e0*/  IADD3 R2, P0, R5, R2, RZ ;  /* 0x0000000205027210 */ /* 0x000fe20007f1e0ff */
[----:B------:R-:W-:-:S04]  /*1f3f0*/  IMAD.MOV R7, RZ, RZ, -R5 ;  /* 0x000000ffff077224 */ /* 0x000fc800078e0a05 */
[----:B------:R-:W-:Y:S01]  /*1f400*/  IMAD R7, R9, R7, R8 ;  /* 0x0000000709077224 */ /* 0x000fe200078e0208 */
[----:B------:R-:W-:Y:S01]  /*1f410*/  SHF.R.S32.HI R9, RZ, 0x1f, R5 ;  /* 0x0000001fff097819 */ /* 0x000fe20000011405 */
[----:B------:R-:W-:Y:S01]  /*1f420*/  IMAD R8, R13, UR5, R4 ;  /* 0x000000050d087c24 */ /* 0x000fe2000f8e0204 */
[----:B------:R-:W-:Y:S02]  /*1f430*/  ULDC.64 UR4, c[0x0][0xb88] ;  /* 0x0002e20000047ab9 */ /* 0x000fe40000000a00 */
        /* <DEDUP_REMOVED lines=11> */
.L_x_1780:
[----:B------:R-:W-:Y:S05]  /*1f4f0*/  BSYNC B1 ;  /* 0x0000000000017941 */ /* 0x000fea0003800000 */
.L_x_1779:
[----:B------:R-:W-:Y:S01]  /*1f500*/  ULDC.64 UR4, c[0x0][0xaa0] ;  /* 0x0002a80000047ab9 */ /* 0x000fe20000000a00 */
[----:B------:R-:W-:Y:S02]  /*1f510*/  IMAD R7, R203, 0x20, R207 ;  /* 0x00000020cb077824 */ /* 0x000fe400078e02cf */
[----:B----4-:R-:W-:Y:S02]  /*1f520*/  IMAD R3, R11, UR4, RZ ;  /* 0x000000040b037c24 */ /* 0x010fe4000f8e02ff */
        /* <DEDUP_REMOVED lines=28> */
[----:B------:R-:W-:-:S04]  /*1f6f0*/  IMAD.WIDE.U32 R4, R7, UR4, R2 ;  /* 0x0000000407047c25 */ /* 0x000fc8000f8e0002 */
[----:B------:R-:W-:Y:S01]  /*1f700*/  IMAD R3, R7, UR5, R0 ;  /* 0x0000000507037c24 */ /* 0x000fe2000f8e0200 */
[----:B------:R-:W-:Y:S02]  /*1f710*/  ULDC.64 UR4, c[0x0][0xa80] ;  /* 0x0002a00000047ab9 */ /* 0x000fe40000000a00 */
[----:B------:R-:W-:Y:S01]  /*1f720*/  LEA R2, P0, R4, UR4, 0x1 ;  /* 0x0000000404027c11 */ /* 0x000fe2000f8008ff */
[----:B------:R-:W-:Y:S01]  /*1f730*/  IMAD.IADD R3, R5, 0x1, R3 ;  /* 0x0000000105037824 */ /* 0x000fe200078e0203 */
[----:B------:R-:W-:-:S04]  /*1f740*/  UMOV UR4, 0xffffffff ;  /* 0xffffffff00047882 */ /* 0x000fc80000000000 */
[----:B------:R-:W-:Y:S01]  /*1f750*/  LEA.HI.X R3, R4, UR5, R3, 0x1, P0 ;  /* 0x0000000504037c11 */ /* 0x000fe200080f0c03 */
[----:B------:R-:W-:Y:S06]  /*1f760*/  BRA.DIV UR4, `(.L_x_1781) ;  /* 0x0000009a04507947 */ /* 0x000fec000b800000 */
[----:B------:R2:W3:Y:S04]  /*1f770*/  SHFL.IDX PT, R0, R3, RZ, 0x181f ;  /* 0x00181fff03007589 */ /* 0x0004e800000e0000 */
[----:B------:R2:W4:Y:S02]  /*1f780*/  SHFL.IDX PT, R14, R2, RZ, 0x181f ;  /* 0x00181fff020e7589 */ /* 0x00052400000e0000 */
.L_x_2014:
[----:B------:R-:W-:Y:S01]  /*1f790*/  IMAD R27, R6, R27, RZ ;  /* 0x0000001b061b7224 */ /* 0x000fe200078e02ff */
[----:B------:R-:W-:Y:S01]  /*1f7a0*/  BSSY B1, `(.L_x_1782) ;  /* 0x000000d000017945 */ /* 0x000fe20003800000 */
[----:B------:R-:W-:-:S05]  /*1f7b0*/  IMAD.IADD R178, R207, 0x1, R178 ;  /* 0x00000001cfb27824 */ /* 0x000fca00078e02b2 */
[----:B------:R-:W-:-:S13]  /*1f7c0*/  ISETP.GE.AND P0, PT, R178, R27, PT ;  /* 0x0000001bb200720c */ /* 0x000fda0003f06270 */
[----:B------:R-:W-:Y:S05]  /*1f7d0*/  @P0 BRA `(.L_x_1783) ;  /* 0x0000000000240947 */ /* 0x000fea0003800000 */
[----:B------:R-:W-:Y:S02]  /*1f7e0*/  ULDC UR4, c[0x0][0xac8] ;  /* 0x0002b20000047ab9 */ /* 0x000fe40000000800 */
[----:B------:R-:W-:Y:S02]  /*1f7f0*/  ISETP.GE.AND P2, PT, R197, UR4, PT ;  /* 0x00000004c5007c0c */ /* 0x000fe4000bf46270 */
[----:B------:R-:W-:-:S11]  /*1f800*/  ISETP.GE.AND P3, PT, R202, UR4, PT ;  /* 0x00000004ca007c0c */ /* 0x000fd6000bf66270 */
[CC--:B----4-:R-:W-:Y:S02]  /*1f810*/  @!P2 LEA R4, P0, R197.reuse, R14.reuse, 0x1 ;  /* 0x0000000ec504a211 */ /* 0x0d0fe400078008ff */
[C---:B------:R-:W-:Y:S02]  /*1f820*/  @!P3 LEA R14, P1, R202.reuse, R14, 0x1 ;  /* 0x0000000eca0eb211 */ /* 0x040fe400078208ff */
[-C--:B---3--:R-:W-:Y:S02]  /*1f830*/  @!P2 LEA.HI.X R5, R197, R0.reuse, R222, 0x1, P0 ;  /* 0x00000000c505a211 */ /* 0x088fe400000f0cde */
[----:B------:R-:W-:-:S03]  /*1f840*/  @!P3 LEA.HI.X R15, R202, R0, R221, 0x1, P1 ;  /* 0x00000000ca0fb211 */ /* 0x000fc600008f0cdd */
[----:B------:R3:W-:Y:S04]  /*1f850*/  @!P2 ST.E.128 desc[UR38][R4.64], RZ ;  /* 0x000000ff0400a985 */ /* 0x0007e8000c101d26 */
[----:B------:R3:W-:Y:S02]  /*1f860*/  @!P3 ST.E.128 desc[UR38][R14.64], RZ ;  /* 0x000000ff0e00b985 */ /* 0x0007e4000c101d26 */
.L_x_1783:
[----:B------:R-:W-:Y:S05]  /*1f870*/  BSYNC B1 ;  /* 0x0000000000017941 */ /* 0x000fea0003800000 */
.L_x_1782:
[----:B------:R-:W-:-:S03]  /*1f880*/  UMOV UR4, 0xffffffff ;  /* 0xffffffff00047882 */ /* 0x000fc60000000000 */
[----:B------:R-:W-:Y:S05]  /*1f890*/  BRA.DIV UR4, `(.L_x_1784) ;  /* 0x0000009a04387947 */ /* 0x000fea000b800000 */
[----:B---3--:R3:W0:Y:S04]  /*1f8a0*/  SHFL.IDX PT, R0, R3, 0x1, 0x181f ;  /* 0x00381f0003007f89 */ /* 0x00862800000e0000 */
[----:B----4-:R3:W4:Y:S02]  /*1f8b0*/  SHFL.IDX PT, R14, R2, 0x1, 0x181f ;  /* 0x00381f00020e7f89 */ /* 0x01072400000e0000 */
.L_x_2018:
[----:B------:R-:W-:Y:S01]  /*1f8c0*/  VIADD R4, R178, 0x20 ;  /* 0x00000020b2047836 */ /* 0x000fe20000000000 */
[----:B------:R-:W-:Y:S04]  /*1f8d0*/  BSSY B1, `(.L_x_1785) ;  /* 0x000000c000017945 */ /* 0x000fe80003800000 */
[----:B------:R-:W-:-:S13]  /*1f8e0*/  ISETP.GE.AND P0, PT, R4, R27, PT ;  /* 0x0000001b0400720c */ /* 0x000fda0003f06270 */
[----:B------:R-:W-:Y:S05]  /*1f8f0*/  @P0 BRA `(.L_x_1786) ;  /* 0x0000000000240947 */ /* 0x000fea0003800000 */
[----:B------:R-:W-:Y:S02]  /*1f900*/  ULDC UR4, c[0x0][0xac8] ;  /* 0x0002b20000047ab9 */ /* 0x000fe40000000800 */
[----:B------:R-:W-:Y:S02]  /*1f910*/  ISETP.GE.AND P2, PT, R197, UR4, PT ;  /* 0x00000004c5007c0c */ /* 0x000fe4000bf46270 */
[----:B------:R-:W-:-:S11]  /*1f920*/  ISETP.GE.AND P3, PT, R202, UR4, PT ;  /* 0x00000004ca007c0c */ /* 0x000fd6000bf66270 */
[CC--:B----4-:R-:W-:Y:S02]  /*1f930*/  @!P2 LEA R4, P0, R197.reuse, R14.reuse, 0x1 ;  /* 0x0000000ec504a211 */ /* 0x0d0fe400078008ff */
[C---:B------:R-:W-:Y:S02]  /*1f940*/  @!P3 LEA R14, P1, R202.reuse, R14, 0x1 ;  /* 0x0000000eca0eb211 */ /* 0x040fe400078208ff */
[-C--:B0-----:R-:W-:Y:S02]  /*1f950*/  @!P2 LEA.HI.X R5, R197, R0.reuse, R222, 0x1, P0 ;  /* 0x00000000c505a211 */ /* 0x081fe400000f0cde */
[----:B------:R-:W-:-:S03]  /*1f960*/  @!P3 LEA.HI.X R15, R202, R0, R221, 0x1, P1 ;  /* 0x00000000ca0fb211 */ /* 0x000fc600008f0cdd */
[----:B------:R0:W-:Y:S04]  /*1f970*/  @!P2 ST.E.128 desc[UR38][R4.64], RZ ;  /* 0x000000ff0400a985 */ /* 0x0001e8000c101d26 */
[----:B------:R0:W-:Y:S02]  /*1f980*/  @!P3 ST.E.128 desc[UR38][R14.64], RZ ;  /* 0x000000ff0e00b985 */ /* 0x0001e4000c101d26 */
.L_x_1786:
[----:B------:R-:W-:Y:S05]  /*1f990*/  BSYNC B1 ;  /* 0x0000000000017941 */ /* 0x000fea0003800000 */
.L_x_1785:
[----:B------:R-:W-:-:S03]  /*1f9a0*/  UMOV UR4, 0xffffffff ;  /* 0xffffffff00047882 */ /* 0x000fc60000000000 */
[----:B------:R-:W-:Y:S05]  /*1f9b0*/  BRA.DIV UR4, `(.L_x_1787) ;  /* 0x0000009a04387947 */ /* 0x000fea000b800000 */
[----:B0-----:R0:W0:Y:S04]  /*1f9c0*/  SHFL.IDX PT, R0, R3, 0x2, 0x181f ;  /* 0x00581f0003007f89 */ /* 0x00102800000e0000 */
[----:B----4-:R4:W0:Y:S02]  /*1f9d0*/  SHFL.IDX PT, R14, R2, 0x2, 0x181f ;  /* 0x00581f00020e7f89 */ /* 0x01082400000e0000 */
.L_x_2022:
[----:B------:R-:W-:Y:S01]  /*1f9e0*/  VIADD R4, R178, 0x40 ;  /* 0x00000040b2047836 */ /* 0x000fe20000000000 */
[----:B------:R-:W-:Y:S04]  /*1f9f0*/  BSSY B1, `(.L_x_1788) ;  /* 0x000000c000017945 */ /* 0x000fe80003800000 */
[----:B------:R-:W-:-:S13]  /*1fa00*/  ISETP.GE.AND P0, PT, R4, R27, PT ;  /* 0x0000001b0400720c */ /* 0x000fda0003f06270 */
[----:B------:R-:W-:Y:S05]  /*1fa10*/  @P0 BRA `(.L_x_1789) ;  /* 0x0000000000240947 */ /* 0x000fea0003800000 */
[----:B------:R-:W-:Y:S02]  /*1fa20*/  ULDC UR4, c[0x0][0xac8] ;  /* 0x0002b20000047ab9 */ /* 0x000fe40000000800 */
[----:B------:R-:W-:Y:S02]  /*1fa30*/  ISETP.GE.AND P2, PT, R197, UR4, PT ;  /* 0x00000004c5007c0c */ /* 0x000fe4000bf46270 */
[----:B------:R-:W-:-:S11]  /*1fa40*/  ISETP.GE.AND P3, PT, R202, UR4, PT ;  /* 0x00000004ca007c0c */ /* 0x000fd6000bf66270 */
[CC--:B0-----:R-:W-:Y:S02]  /*1fa50*/  @!P2 LEA R4, P0, R197.reuse, R14.reuse, 0x1 ;  /* 0x0000000ec504a211 */ /* 0x0c1fe400078008ff */
[C---:B------:R-:W-:Y:S02]  /*1fa60*/  @!P3 LEA R14, P1, R202.reuse, R14, 0x1 ;  /* 0x0000000eca0eb211 */ /* 0x040fe400078208ff */
[-C--:B------:R-:W-:Y:S02]  /*1fa70*/  @!P2 LEA.HI.X R5, R197, R0.reuse, R222, 0x1, P0 ;  /* 0x00000000c505a211 */ /* 0x080fe400000f0cde */
[----:B------:R-:W-:-:S03]  /*1fa80*/  @!P3 LEA.HI.X R15, R202, R0, R221, 0x1, P1 ;  /* 0x00000000ca0fb211 */ /* 0x000fc600008f0cdd */
[----:B------:R0:W-:Y:S04]  /*1fa90*/  @!P2 ST.E.128 desc[UR38][R4.64], RZ ;  /* 0x000000ff0400a985 */ /* 0x0001e8000c101d26 */
[----:B------:R0:W-:Y:S02]  /*1faa0*/  @!P3 ST.E.128 desc[UR38][R14.64], RZ ;  /* 0x000000ff0e00b985 */ /* 0x0001e4000c101d26 */
.L_x_1789:
[----:B------:R-:W-:Y:S05]  /*1fab0*/  BSYNC B1 ;  /* 0x0000000000017941 */ /* 0x000fea0003800000 */
.L_x_1788:
[----:B------:R-:W-:-:S03]  /*1fac0*/  UMOV UR4, 0xffffffff ;  /* 0xffffffff00047882 */ /* 0x000fc60000000000 */
[----:B------:R-:W-:Y:S05]  /*1fad0*/  BRA.DIV UR4, `(.L_x_1790) ;  /* 0x0000009a04387947 */ /* 0x000fea000b800000 */
[----:B0-----:R0:W0:Y:S04]  /*1fae0*/  SHFL.IDX PT, R0, R3, 0x3, 0x181f ;  /* 0x00781f0003007f89 */ /* 0x00102800000e0000 */
[----:B------:R0:W0:Y:S02]  /*1faf0*/  SHFL.IDX PT, R14, R2, 0x3, 0x181f ;  /* 0x00781f00020e7f89 */ /* 0x00002400000e0000 */
.L_x_2026:
[----:B0-234-:R-:W-:-:S05]  /*1fb00*/  VIADD R2, R178, 0x60 ;  /* 0x00000060b2027836 */ /* 0x01dfca0000000000 */
[----:B------:R-:W-:-:S13]  /*1fb10*/  ISETP.GE.AND P0, PT, R2, R27, PT ;  /* 0x0000001b0200720c */ /* 0x000fda0003f06270 */
[----:B------:R-:W-:Y:S05]  /*1fb20*/  @P0 BRA `(.L_x_1777) ;  /* 0x0000000000240947 */ /* 0x000fea0003800000 */
[----:B------:R-:W-:Y:S02]  /*1fb30*/  ULDC UR4, c[0x0][0xac8] ;  /* 0x0002b20000047ab9 */ /* 0x000fe40000000800 */
[----:B------:R-:W-:Y:S02]  /*1fb40*/  ISETP.GE.AND P2, PT, R197, UR4, PT ;  /* 0x00000004c5007c0c */ /* 0x000fe4000bf46270 */
[----:B------:R-:W-:-:S11]  /*1fb50*/  ISETP.GE.AND P3, PT, R202, UR4, PT ;  /* 0x00000004ca007c0c */ /* 0x000fd6000bf66270 */
[CC--:B------:R-:W-:Y:S02]  /*1fb60*/  @!P2 LEA R2, P0, R197.reuse, R14.reuse, 0x1 ;  /* 0x0000000ec502a211 */ /* 0x0c0fe400078008ff */
[C---:B------:R-:W-:Y:S02]  /*1fb70*/  @!P3 LEA R14, P1, R202.reuse, R14, 0x1 ;  /* 0x0000000eca0eb211 */ /* 0x040fe400078208ff */
[-C--:B------:R-:W-:Y:S02]  /*1fb80*/  @!P2 LEA.HI.X R3, R197, R0.reuse, R222, 0x1, P0 ;  /* 0x00000000c503a211 */ /* 0x080fe400000f0cde */
[----:B------:R-:W-:-:S03]  /*1fb90*/  @!P3 LEA.HI.X R15, R202, R0, R221, 0x1, P1 ;  /* 0x00000000ca0fb211 */ /* 0x000fc600008f0cdd */
[----:B------:R0:W-:Y:S04]  /*1fba0*/  @!P2 ST.E.128 desc[UR38][R2.64], RZ ;  /* 0x000000ff0200a985 */ /* 0x0001e8000c101d26 */
[----:B------:R0:W-:Y:S02]  /*1fbb0*/  @!P3 ST.E.128 desc[UR38][R14.64], RZ ;  /* 0x000000ff0e00b985 */ /* 0x0001e4000c101d26 */
.L_x_1777:
[----:B------:R-:W-:Y:S05]  /*1fbc0*/  BSYNC B0 ;  /* 0x0000000000007941 */ /* 0x000fea0003800000 */
.L_x_1767:
[----:B------:R-:W-:Y:S02]  /*1fbd0*/  ULDC UR4, c[0x0][0xc3c] ;  /* 0x00030f0000047ab9 */ /* 0x000fe40000000800 */
[----:B-1----:R-:W-:-:S13]  /*1fbe0*/  ISETP.GE.AND P0, PT, R23, UR4, PT ;  /* 0x0000000417007c0c */ /* 0x002fda000bf06270 */
[----:B------:R-:W-:Y:S05]  /*1fbf0*/  @!P0 BRA `(.L_x_1791) ;  /* 0xfffffe1400cc8947 */ /* 0x000fea000383ffff */
[----:B------:R-:W-:Y:S05]  /*1fc00*/  BRA `(.L_x_1561) ;  /* 0x00000078002c7947 */ /* 0x000fea0003800000 */
.L_x_1559:
        /* <DEDUP_REMOVED lines=46> */
[----:B------:R-:W0:Y:S02]  /*1fef0*/  SHFL.IDX PT, R4, R6, 0x1f, 0x1f ;  /* 0x03e01f0006047f89 */ /* 0x000e2400000e0000 */
[----:B0-----:R-:W-:-:S04]  /*1ff00*/  IMAD R4, R4, UR5, RZ ;  /* 0x0000000504047c24 */ /* 0x001fc8000f8e02ff */
[----:B------:R-:W-:Y:S01]  /*1ff10*/  IMAD.MOV.U32 R3, RZ, RZ, R4 ;  /* 0x000000ffff037224 */ /* 0x000fe200078e0004 */
[----:B---3--:R-:W-:-:S13]  /*1ff20*/  ISETP.GT.AND P6, PT, R4, UR6, PT ;  /* 0x0000000604007c0c */ /* 0x008fda000bfc4270 */
[----:B------:R-:W-:Y:S05]  /*1ff30*/  @P6 BRA `(.L_x_1793) ;  /* 0x0000000000986947 */ /* 0x000fea0003800000 */
[----:B------:R-:W0:Y:S01]  /*1ff40*/  LDC R10, c[0x0][0xc3c] ;  /* 0x00030f00ff0a7b82 */ /* 0x000e220000000800 */
[----:B------:R-:W-:Y:S01]  /*1ff50*/  IMAD.MOV.U32 R4, RZ, RZ, R3 ;  /* 0x000000ffff047224 */ /* 0x000fe200078e0003 */
[----:B------:R-:W-:Y:S01]  /*1ff60*/  UMOV UR4, URZ ;  /* 0x0000003f00047c82 */ /* 0x000fe20008000000 */
[----:B------:R-:W-:Y:S01]  /*1ff70*/  ULDC UR7, c[0x0][0xc3c] ;  /* 0x00030f0000077ab9 */ /* 0x000fe20000000800 */
[----:B------:R-:W-:-:S05]  /*1ff80*/  ULDC UR5, c[0x0][0xc38] ;  /* 0x00030e0000057ab9 */ /* 0x000fca0000000800 */
.L_x_1797:
[----:B------:R-:W-:Y:S01]  /*1ff90*/  UIADD3 UR4, UR4, 0x1f, URZ ;  /* 0x0000001f04047890 */ /* 0x000fe2000fffe03f */
[----:B------:R-:W-:-:S05]  /*1ffa0*/  IMAD.U32 R19, RZ, RZ, UR7 ;  /* 0x00000007ff137e24 */ /* 0x000fca000f8e00ff */
[----:B0-----:R-:W-:-:S13]  /*1ffb0*/  ISETP.LE.AND P6, PT, R10, UR4, PT ;  /* 0x000000040a007c0c */ /* 0x001fda000bfc3270 */
[----:B------:R-:W-:Y:S05]  /*1ffc0*/  @P6 BRA `(.L_x_1794) ;  /* 0x0000000400b06947 */ /* 0x000fea0003800000 */
[----:B------:R-:W-:Y:S01]  /*1ffd0*/  VIADD R7, R5, UR4 ;  /* 0x0000000405077c36 */ /* 0x000fe20008000000 */
[----:B------:R-:W-:Y:S01]  /*1ffe0*/  BSSY B0, `(.L_x_1795) ;  /* 0x0000007000007945 */ /* 0x000fe20003800000 */
[----:B------:R-:W-:-:S03]  /*1fff0*/  IMAD.MOV.U32 R0, RZ, RZ, RZ ;  /* 0x000000ffff007224 */ /* 0x000fc600078e00ff */
[----:B------:R-:W-:-:S13]  /*20000*/  ISETP.GE.OR P6, PT, R7, R10, !P0 ;  /* 0x0000000a0700720c */ /* 0x000fda00047c6670 */
[----:B------:R-:W-:Y:S05]  /*20010*/  @P6 BRA `(.L_x_1796) ;  /* 0x00000000000c6947 */ /* 0x000fea0003800000 */
[----:B------:R-:W0:Y:S02]  /*20020*/  LDC.64 R2, c[0x0][0xc80] ;  /* 0x00032000ff027b82 */ /* 0x000e240000000a00 */
[----:B0-----:R-:W-:-:S05]  /*20030*/  IMAD.WIDE R2, R7, 0x4, R2 ;  /* 0x0000000407027825 */ /* 0x001fca00078e0202 */
[----:B------:R0:W5:Y:S02]  /*20040*/  LDG.E R0, desc[UR38][R2.64] ;  /* 0x0000002602007981 */ /* 0x000164000c1e1900 */
.L_x_1796:
[----:B------:R-:W-:Y:S05]  /*20050*/  BSYNC B0 ;  /* 0x0000000000007941 */ /* 0x000fea0003800000 */
.L_x_1795:
        /* <DEDUP_REMOVED lines=20> */
.L_x_1793:
[----:B------:R-:W-:-:S04]  /*201a0*/  IMAD.IADD R11, R4, 0x1, -R3 ;  /* 0x00000001040b7824 */ /* 0x000fc800078e0a03 */
[----:B------:R-:W-:-:S05]  /*201b0*/  IMAD R2, R6, UR5, R11 ;  /* 0x0000000506027c24 */ /* 0x000fca000f8e020b */
[----:B------:R-:W-:Y:S02]  /*201c0*/  ISETP.GT.AND P0, PT, R2, UR6, PT ;  /* 0x0000000602007c0c */ /* 0x000fe4000bf04270 */
[----:B------:R-:W0:Y:S11]  /*201d0*/  LDC.64 R2, c[0x0][0xc90] ;  /* 0x00032400ff027b82 */ /* 0x000e360000000a00 */
[----:B------:R-:W-:-:S04]  /*201e0*/  VOTE.ANY R8, PT, !P0 ;  /* 0x0000000000087806 */ /* 0x000fc800040e0100 */
[----:B------:R-:W1:Y:S02]  /*201f0*/  POPC R13, R8 ;  /* 0x00000008000d7309 */ /* 0x000e640000000000 */
[----:B-1----:R-:W-:-:S04]  /*20200*/  VIADD R19, R13, UR4 ;  /* 0x000000040d137c36 */ /* 0x002fc80008000000 */
        /* <DEDUP_REMOVED lines=13> */
.L_x_1798:
[----:B-1----:R-:W-:Y:S02]  /*202e0*/  IMAD.MOV R2, RZ, RZ, -R3 ;  /* 0x000000ffff027224 */ /* 0x002fe400078e0a03 */
[----:B---3--:R-:W-:Y:S02]  /*202f0*/  IMAD R16, R16, UR5, R11 ;  /* 0x0000000510107c24 */ /* 0x008fe4000f8e020b */
[----:B------:R-:W-:Y:S01]  /*20300*/  IMAD.MOV.U32 R11, RZ, RZ, R2 ;  /* 0x000000ffff0b7224 */ /* 0x000fe200078e0002 */
[----:B------:R-:W-:Y:S02]  /*20310*/  IABS R2, R4 ;  /* 0x0000000400027213 */ /* 0x000fe40000000000 */
[----:B--2---:R-:W-:Y:S01]  /*20320*/  IADD3 R9, -R16, UR6, RZ ;  /* 0x0000000610097c10 */ /* 0x004fe2000fffe1ff */
[----:B------:R-:W-:Y:S02]  /*20330*/  IMAD R11, R11, R12, RZ ;  /* 0x0000000c0b0b7224 */ /* 0x000fe400078e02ff */
[----:B------:R-:W-:Y:S01]  /*20340*/  IMAD.MOV R8, RZ, RZ, -R2 ;  /* 0x000000ffff087224 */ /* 0x000fe200078e0a02 */
        /* <DEDUP_REMOVED lines=22> */
[----:B------:R-:W-:Y:S02]  /*204b0*/  VIADDMNMX R13, R6, UR5, R7, PT ;  /* 0x00000005060d7c46 */ /* 0x000fe4000b800107 */
[----:B------:R-:W-:-:S02]  /*204c0*/  IABS R9, R4 ;  /* 0x0000000400097213 */ /* 0x000fc40000000000 */
[-C--:B------:R-:W-:Y:S01]  /*204d0*/  IABS R8, R13.reuse ;  /* 0x0000000d00087213 */ /* 0x080fe20000000000 */
[----:B------:R-:W-:Y:S01]  /*204e0*/  IMAD.MOV R18, RZ, RZ, -R13 ;  /* 0x000000ffff127224 */ /* 0x000fe200078e0a0d */
[----:B0-----:R-:W-:Y:S02]  /*204f0*/  IABS R10, R13 ;  /* 0x0000000d000a7213 */ /* 0x001fe40000000000 */
[----:B------:R-:W0:Y:S08]  /*20500*/  I2F.RP R6, R8 ;  /* 0x0000000800067306 */ /* 0x000e300000209400 */
[----:B0-----:R-:W0:Y:S02]  /*20510*/  MUFU.RCP R6, R6 ;  /* 0x0000000600067308 */ /* 0x001e240000001000 */
[----:B0-----:R-:W-:-:S06]  /*20520*/  VIADD R3, R6, 0xffffffe ;  /* 0x0ffffffe06037836 */ /* 0x001fcc0000000000 */
[----:B------:R-:W0:Y:S02]  /*20530*/  F2I.FTZ.U32.TRUNC.NTZ R3, R3 ;  /* 0x0000000300037305 */ /* 0x000e24000021f000 */
[----:B0-----:R-:W-:-:S04]  /*20540*/  IMAD.MOV R7, RZ, RZ, -R3 ;  /* 0x000000ffff077224 */ /* 0x001fc800078e0a03 */
        /* <DEDUP_REMOVED lines=20> */
.L_x_1794:
[----:B------:R-:W-:Y:S02]  /*20690*/  IMAD.MOV.U32 R17, RZ, RZ, RZ ;  /* 0x000000ffff117224 */ /* 0x000fe400078e00ff */
[----:B------:R-:W-:Y:S02]  /*206a0*/  IMAD.U32 R16, RZ, RZ, UR6 ;  /* 0x00000006ff107e24 */ /* 0x000fe4000f8e00ff */
[----:B------:R-:W-:-:S07]  /*206b0*/  IMAD.MOV.U32 R18, RZ, RZ, RZ ;  /* 0x000000ffff127224 */ /* 0x000fce00078e00ff */
.L_x_1799:
[----:B------:R-:W-:-:S13]  /*206c0*/  ISETP.NE.AND P0, PT, R5, RZ, PT ;  /* 0x000000ff0500720c */ /* 0x000fda0003f05270 */
[----:B------:R-:W0:Y:S01]  /*206d0*/  @!P0 S2R R3, SR_CgaCtaId ;  /* 0x0000000000038919 */ /* 0x000e220000008800 */
[----:B------:R-:W-:-:S04]  /*206e0*/  @!P0 MOV R0, 0x400 ;  /* 0x0000040000008802 */ /* 0x000fc80000000f00 */
[----:B0-----:R-:W-:-:S05]  /*206f0*/  @!P0 LEA R0, R3, R0, 0x18 ;  /* 0x0000000003008211 */ /* 0x001fca00078ec0ff */
[----:B------:R2:W-:Y:S01]  /*20700*/  @!P0 STS.128 [R0+0x228d0], R16 ;  /* 0x0228d01000008388 */ /* 0x0005e20000000c00 */
[----:B------:R-:W-:Y:S06]  /*20710*/  BAR.ARV 0x5, 0x180 ;  /* 0x0146000000007b1d */ /* 0x000fec0000002000 */
.L_x_1792:
        /* <DEDUP_REMOVED lines=10> */
[----:B------:R-:W-:Y:S01]  /*207c0*/  BSSY B7, `(.L_x_1800) ;  /* 0x0000690000077945 */ /* 0x000fe20003800000 */
[----:B------:R-:W-:Y:S01]  /*207d0*/  IMAD.MOV.U32 R32, RZ, RZ, 0x20 ;  /* 0x00000020ff207424 */ /* 0x000fe200078e00ff */
[----:B------:R-:W-:Y:S01]  /*207e0*/  CS2R R24, SRZ ;  /* 0x0000000000187805 */ /* 0x000fe2000001ff00 */
[----:B------:R-:W-:Y:S01]  /*207f0*/  IMAD.MOV.U32 R29, RZ, RZ, 0x1 ;  /* 0x00000001ff1d7424 */ /* 0x000fe200078e00ff */
[----:B------:R-:W-:Y:S01]  /*20800*/  ULDC.64 UR42, c[0x0][0x198] ;  /* 0x00006600002a7ab9 */ /* 0x000fe20000000a00 */
[----:B------:R-:W-:Y:S01]  /*20810*/  IMAD.MOV.U32 R28, RZ, RZ, 0x1 ;  /* 0x00000001ff1c7424 */ /* 0x000fe200078e00ff */
[----:B------:R-:W-:-:S02]  /*20820*/  ULOP3.LUT UR41, UR36, 0x2, URZ, 0xfc, !UPT ;  /* 0x0000000224297892 */ /* 0x000fc4000f8efc3f */
[----:B------:R-:W-:Y:S01]  /*20830*/  ULOP3.LUT UR37, UR36, 0x1, URZ, 0xfc, !UPT ;  /* 0x0000000124257892 */ /* 0x000fe2000f8efc3f */
[----:B------:R-:W-:Y:S01]  /*20840*/  ULDC UR40, c[0x0][0xc] ;  /* 0x0000030000287ab9 */ /* 0x000fe20000000800 */
[C---:B-1----:R-:W-:Y:S01]  /*20850*/  IMAD.SHL.U32 R36, R11.reuse, 0x10, RZ ;  /* 0x000000100b247824 */ /* 0x042fe200078e00ff */
[C---:B------:R-:W-:Y:S01]  /*20860*/  LOP3.LUT R10, R11.reuse, 0x7f, RZ, 0xc0, !PT ;  /* 0x0000007f0b0a7812 */ /* 0x040fe200078ec0ff */
[C---:B------:R-:W-:Y:S01]  /*20870*/  IMAD.SHL.U32 R3, R11.reuse, 0x2, RZ ;  /* 0x000000020b037824 */ /* 0x040fe200078e00ff */
[----:B------:R-:W-:Y:S01]  /*20880*/  SHF.R.U32.HI R4, RZ, 0x1, R11 ;  /* 0x00000001ff047819 */ /* 0x000fe2000001160b */
[----:B------:R-:W-:Y:S01]  /*20890*/  IMAD.SHL.U32 R6, R11, 0x4, RZ ;  /* 0x000000040b067824 */ /* 0x000fe200078e00ff */
[----:B------:R-:W-:Y:S02]  /*208a0*/  SHF.R.U32.HI R7, RZ, 0x5, R10 ;  /* 0x00000005ff077819 */ /* 0x000fe4000001160a */
[C---:B--2---:R-:W-:Y:S02]  /*208b0*/  LOP3.LUT R0, R36.reuse, 0x1b0, RZ, 0xc0, !PT ;  /* 0x000001b024007812 */ /* 0x044fe400078ec0ff */
[----:B0-----:R-:W-:-:S02]  /*208c0*/  LOP3.LUT R2, R36, 0x40, RZ, 0xc0, !PT ;  /* 0x0000004024027812 */ /* 0x001fc400078ec0ff */
[----:B------:R-:W-:Y:S02]  /*208d0*/  LOP3.LUT R0, R0, 0x30, R3, 0x78, !PT ;  /* 0x0000003000007812 */ /* 0x000fe400078e7803 */
[----:B------:R-:W-:Y:S01]  /*208e0*/  R2P PR, R11, 0x16 ;  /* 0x000000160b007804 */ /* 0x000fe20000000000 */
[----:B------:R-:W-:Y:S02]  /*208f0*/  IMAD R3, R7, 0x200, R2 ;  /* 0x0000020007037824 */ /* 0x000fe400078e0202 */
[C---:B------:R-:W-:Y:S02]  /*20900*/  IMAD.SHL.U32 R2, R11.reuse, 0x80, RZ ;  /* 0x000000800b027824 */ /* 0x040fe400078e00ff */
[----:B------:R-:W-:Y:S01]  /*20910*/  IMAD.IADD R8, R0, 0x1, R3 ;  /* 0x0000000100087824 */ /* 0x000fe200078e0203 */
[----:B------:R-:W-:Y:S01]  /*20920*/  SEL R35, R34, 0xffffffc0, !P2 ;  /* 0xffffffc022237807 */ /* 0x000fe20005000000 */
[----:B------:R-:W-:Y:S01]  /*20930*/  IMAD.SHL.U32 R0, R11, 0x20, RZ ;  /* 0x000000200b007824 */ /* 0x000fe200078e00ff */
[----:B------:R-:W-:-:S02]  /*20940*/  LOP3.LUT R3, R2, 0x380, RZ, 0xc0, !PT ;  /* 0x0000038002037812 */ /* 0x000fc400078ec0ff */
[----:B------:R-:W-:Y:S01]  /*20950*/  STL [R1+0xc], R8 ;  /* 0x00000c0801007387 */ /* 0x000fe20000100800 */
[----:B------:R-:W-:Y:S02]  /*20960*/  SEL R34, R34, 0xffffffc0, !P4 ;  /* 0xffffffc022227807 */ /* 0x000fe40006000000 */
[C---:B------:R-:W-:Y:S02]  /*20970*/  LOP3.LUT R5, R3.reuse, 0x30, R4, 0xf8, !PT ;  /* 0x0000003003057812 */ /* 0x040fe400078ef804 */
[----:B------:R-:W-:Y:S02]  /*20980*/  LOP3.LUT R4, R2, 0x400, RZ, 0xc0, !PT ;  /* 0x0000040002047812 */ /* 0x000fe400078ec0ff */
[----:B------:R-:W-:Y:S02]  /*20990*/  LOP3.LUT R3, R3, 0x10, R11, 0xf8, !PT ;  /* 0x0000001003037812 */ /* 0x000fe400078ef80b */
[----:B------:R-:W-:Y:S01]  /*209a0*/  LOP3.LUT R5, R5, 0x70, R36, 0x78, !PT ;  /* 0x0000007005057812 */ /* 0x000fe200078e7824 */
[----:B------:R-:W-:Y:S01]  /*209b0*/  IMAD R4, R7, 0x800, R4 ;  /* 0x0000080007047824 */ /* 0x000fe200078e0204 */
[----:B------:R-:W-:-:S02]  /*209c0*/  LOP3.LUT R3, R3, 0x70, R36, 0x78, !PT ;  /* 0x0000007003037812 */ /* 0x000fc400078e7824 */
[----:B------:R-:W-:Y:S02]  /*209d0*/  LOP3.LUT R5, R5, 0xc00, R2, 0xf8, !PT ;  /* 0x00000c0005057812 */ /* 0x000fe400078ef802 */
[----:B------:R-:W-:Y:S01]  /*209e0*/  LOP3.LUT R9, R0, 0x380, RZ, 0xc0, !PT ;  /* 0x0000038000097812 */ /* 0x000fe200078ec0ff */
[----:B------:R-:W-:Y:S01]  /*209f0*/  IMAD.IADD R2, R4, 0x1, R3 ;  /* 0x0000000104027824 */ /* 0x000fe200078e0203 */
[----:B------:R-:W-:Y:S01]  /*20a00*/  SHF.R.U32.HI R3, RZ, 0x2, R10 ;  /* 0x00000002ff037819 */ /* 0x000fe2000001160a */
[----:B------:R-:W-:Y:S01]  /*20a10*/  STL [R1+0x18], R5 ;  /* 0x0000180501007387 */ /* 0x000fe20000100800 */
[----:B------:R-:W-:Y:S02]  /*20a20*/  LOP3.LUT R9, R9, 0x30, R36, 0xf8, !PT ;  /* 0x0000003009097812 */ /* 0x000fe400078ef824 */
[----:B------:R-:W-:Y:S01]  /*20a30*/  LOP3.LUT R0, R3, 0x60, R0, 0xf8, !PT ;  /* 0x0000006003007812 */ /* 0x000fe200078ef800 */
[----:B------:R0:W-:Y:S01]  /*20a40*/  STL [R1+0x14], R2 ;  /* 0x0000140201007387 */ /* 0x0001e20000100800 */
[----:B------:R-:W-:-:S02]  /*20a50*/  LOP3.LUT R36, R36, 0x30, RZ, 0xc0, !PT ;  /* 0x0000003024247812 */ /* 0x000fc400078ec0ff */
[----:B------:R-:W-:Y:S02]  /*20a60*/  LOP3.LUT R33, R9, 0x70, R6, 0x78, !PT ;  /* 0x0000007009217812 */ /* 0x000fe400078e7806 */
[----:B------:R-:W-:Y:S02]  /*20a70*/  SEL R32, R32, 0xffffffe0, !P1 ;  /* 0xffffffe020207807 */ /* 0x000fe40004800000 */
[----:B------:R-:W-:Y:S01]  /*20a80*/  LOP3.LUT R3, R36, 0x40, RZ, 0xfc, !PT ;  /* 0x0000004024037812 */ /* 0x000fe200078efcff */
[----:B0-----:R-:W-:Y:S02]  /*20a90*/  IMAD.SHL.U32 R2, R7, 0x400, RZ ;  /* 0x0000040007027824 */ /* 0x001fe400078e00ff */
[----:B---3--:R-:W-:-:S05]  /*20aa0*/  IMAD.U32 R2, RZ, RZ, UR4 ;  /* 0x00000004ff027e24 */ /* 0x008fca000f8e00ff */
[----:B------:R-:W-:Y:S01]  /*20ab0*/  LEA R23, R2, R23, 0x18 ;  /* 0x0000001702177211 */ /* 0x000fe200078ec0ff */
[----:B------:R0:W-:Y:S04]  /*20ac0*/  STL [R1+0x8], R2 ;  /* 0x0000080201007387 */ /* 0x0001e80000100800 */
[----:B------:R-:W-:Y:S01]  /*20ad0*/  IMAD.IADD R0, R23, 0x1, R8 ;  /* 0x0000000117007824 */ /* 0x000fe200078e0208 */
[----:B------:R1:W-:Y:S04]  /*20ae0*/  STL [R1+0x30], RZ ;  /* 0x000030ff01007387 */ /* 0x0003e80000100800 */
[----:B------:R1:W-:Y:S01]  /*20af0*/  STL [R1+0x1c], R0 ;  /* 0x00001c0001007387 */ /* 0x0003e20000100800 */
[----:B0-----:R-:W-:-:S07]  /*20b00*/  LOP3.LUT R2, R36, 0x80, RZ, 0xfc, !PT ;  /* 0x0000008024027812 */ /* 0x001fce00078efcff */
.L_x_1930:
[----:B------:R-:W-:Y:S05]  /*20b10*/  YIELD ;  /* 0x0000000000007946 */ /* 0x000fea0003800000 */
[----:B------:R-:W-:Y:S01]  /*20b20*/  ULDC.64 UR4, c[0x0][0xa28] ;  /* 0x00028a0000047ab9 */ /* 0x000fe20000000a00 */
[----:B------:R-:W-:Y:S01]  /*20b30*/  IMAD.MOV.U32 R37, RZ, RZ, RZ ;  /* 0x000000ffff257224 */ /* 0x000fe200078e00ff */
[----:B------:R-:W-:Y:S01]  /*20b40*/  ISETP.NE.U32.AND P0, PT, RZ, UR4, PT ;  /* 0x00000004ff007c0c */ /* 0x000fe2000bf05070 */
[----:B0-----:R-:W0:Y:S01]  /*20b50*/  LDC.64 R4, c[0x0][0xa00] ;  /* 0x00028000ff047b82 */ /* 0x001e220000000a00 */
[----:B-1----:R-:W-:Y:S01]  /*20b60*/  IMAD.MOV.U32 R8, RZ, RZ, RZ ;  /* 0x000000ffff087224 */ /* 0x002fe200078e00ff */
[----:B------:R-:W-:Y:S01]  /*20b70*/  ULDC.64 UR6, c[0x0][0xa10] ;  /* 0x0002840000067ab9 */ /* 0x000fe20000000a00 */
[----:B------:R-:W-:Y:S01]  /*20b80*/  ISETP.NE.AND.EX P0, PT, RZ, UR5, PT, P0 ;  /* 0x00000005ff007c0c */ /* 0x000fe2000bf05300 */
[----:B------:R-:W-:-:S12]  /*20b90*/  ULDC.64 UR4, c[0x0][0xa18] ;  /* 0x0002860000047ab9 */ /* 0x000fd80000000a00 */
[----:B--2---:R-:W2:Y:S02]  /*20ba0*/  @P0 LDC.64 R2, c[0x0][0xa28] ;  /* 0x00028a00ff020b82 */ /* 0x004ea40000000a00 */
[----:B--2---:R-:W-:-:S05]  /*20bb0*/  @P0 IMAD.WIDE R2, R19, 0x4, R2 ;  /* 0x0000000413020825 */ /* 0x004fca00078e0202 */
[----:B------:R2:W5:Y:S01]  /*20bc0*/  @P0 LDG.E R37, desc[UR38][R2.64] ;  /* 0x0000002602250981 */ /* 0x000562000c1e1900 */
[----:B------:R-:W-:Y:S01]  /*20bd0*/  ISETP.NE.U32.AND P0, PT, RZ, UR4, PT ;  /* 0x00000004ff007c0c */ /* 0x000fe2000bf05070 */
[----:B0-----:R-:W-:Y:S01]  /*20be0*/  IMAD.WIDE R4, R19, 0x4, R4 ;  /* 0x0000000413047825 */ /* 0x001fe200078e0204 */
[----:B------:R-:W-:Y:S02]  /*20bf0*/  ISETP.NE.U32.AND P1, PT, RZ, UR6, PT ;  /* 0x00000006ff007c0c */ /* 0x000fe4000bf25070 */
[----:B------:R-:W-:Y:S01]  /*20c00*/  ISETP.NE.AND.EX P2, PT, RZ, UR5, PT, P0 ;  /* 0x00000005ff007c0c */ /* 0x000fe2000bf45300 */
[----:B------:R-:W-:Y:S01]  /*20c10*/  ULDC.64 UR4, c[0x0][0xa00] ;  /* 0x0002800000047ab9 */ /* 0x000fe20000000a00 */
[----:B------:R-:W-:Y:S01]  /*20c20*/  ISETP.NE.AND.EX P1, PT, RZ, UR7, PT, P1 ;  /* 0x00000007ff007c0c */ /* 0x000fe2000bf25310 */
[----:B-1----:R-:W-:Y:S01]  /*20c30*/  IMAD.MOV.U32 R0, RZ, RZ, RZ ;  /* 0x000000ffff007224 */ /* 0x002fe200078e00ff */
[----:B------:R-:W-:Y:S01]  /*20c40*/  ISETP.NE.U32.AND P0, PT, RZ, UR4, PT ;  /* 0x00000004ff007c0c */ /* 0x000fe2000bf05070 */
[----:B--2---:R-:W0:Y:S03]  /*20c50*/  LDC.64 R2, c[0x0][0xa10] ;  /* 0x00028400ff027b82 */ /* 0x004e260000000a00 */
[----:B------:R-:W-:-:S05]  /*20c60*/  ISETP.NE.AND.EX P0, PT, RZ, UR5, PT, P0 ;  /* 0x00000005ff007c0c */ /* 0x000fca000bf05300 */
[----:B------:R-:W1:Y:S08]  /*20c70*/  @P2 LDC.64 R6, c[0x0][0xa18] ;  /* 0x00028600ff062b82 */ /* 0x000e700000000a00 */
[----:B------:R-:W2:Y:S01]  /*20c80*/  @P0 LDG.E R8, desc[UR38][R4.64] ;  /* 0x0000002604080981 */ /* 0x000ea2000c1e1900 */
[----:B0-----:R-:W-:-:S05]  /*20c90*/  IMAD.WIDE R2, R19, 0x4, R2 ;  /* 0x0000000413027825 */ /* 0x001fca00078e0202 */
[----:B------:R-:W5:Y:S01]  /*20ca0*/  @P1 LDG.E R0, desc[UR38][R2.64] ;  /* 0x0000002602001981 */ /* 0x000f62000c1e1900 */
[----:B------:R-:W-:Y:S02]  /*20cb0*/  ULDC UR4, c[0x0][0x288] ;  /* 0x0000a20000047ab9 */ /* 0x000fe40000000800 */
[----:B------:R-:W-:Y:S01]  /*20cc0*/  IMAD.U32 R27, RZ, RZ, UR4 ;  /* 0x00000004ff1b7e24 */ /* 0x000fe2000f8e00ff */
[----:B------:R-:W-:Y:S02]  /*20cd0*/  ULDC.64 UR4, c[0x0][0x418] ;  /* 0x0001060000047ab9 */ /* 0x000fe40000000a00 */
[----:B------:R-:W-:-:S03]  /*20ce0*/  UISETP.NE.U32.AND UP0, UPT, UR4, URZ, UPT ;  /* 0x0000003f0400728c */ /* 0x000fc6000bf05070 */
[----:B------:R-:W-:Y:S01]  /*20cf0*/  ULDC UR4, c[0x0][0x424] ;  /* 0x0001090000047ab9 */ /* 0x000fe20000000800 */
[----:B------:R-:W-:Y:S01]  /*20d00*/  UISETP.NE.AND.EX UP0, UPT, UR5, URZ, UPT, UP0 ;  /* 0x0000003f0500728c */ /* 0x000fe2000bf05300 */
[----:B-1----:R-:W-:Y:S02]  /*20d10*/  @P2 IMAD.WIDE R6, R19, 0x4, R6 ;  /* 0x0000000413062825 */ /* 0x002fe400078e0206 */
[----:B------:R-:W-:Y:S01]  /*20d20*/  ULDC UR5, c[0x0][0x2f0] ;  /* 0x0000bc0000057ab9 */ /* 0x000fe20000000800 */
[----:B------:R-:W-:Y:S02]  /*20d30*/  USEL UR4, UR4, 0x1, UP0 ;  /* 0x0000000104047887 */ /* 0x000fe40008000000 */
[----:B------:R0:W5:Y:S02]  /*20d40*/  @P2 LDG.E R27, desc[UR38][R6.64] ;  /* 0x00000026061b2981 */ /* 0x000164000c1e1900 */
[----:B------:R-:W-:-:S03]  /*20d50*/  UIMAD UR4, UR4, UR5, URZ ;  /* 0x00000005040472a4 */ /* 0x000fc6000f8e023f */
[----:B------:R-:W-:Y:S02]  /*20d60*/  ULDC UR5, c[0x0][0x348] ;  /* 0x0000d20000057ab9 */ /* 0x000fe40000000800 */
[----:B0-----:R-:W-:Y:S02]  /*20d70*/  IMAD.U32 R6, RZ, RZ, UR5 ;  /* 0x00000005ff067e24 */ /* 0x001fe4000f8e00ff */
[----:B------:R-:W-:Y:S01]  /*20d80*/  IMAD.U32 R7, RZ, RZ, UR4 ;  /* 0x00000004ff077e24 */ /* 0x000fe2000f8e00ff */
[----:B--2---:R0:W-:Y:S01]  /*20d90*/  STL [R1+0x20], R8 ;  /* 0x0000200801007387 */ /* 0x0041e20000100800 */
[----:B------:R-:W-:Y:S05]  /*20da0*/  @P2 BRA `(.L_x_1801) ;  /* 0x0000000000102947 */ /* 0x000fea0003800000 */
[----:B------:R-:W-:Y:S05]  /*20db0*/  @!P0 BRA `(.L_x_1801) ;  /* 0x00000000000c8947 */ /* 0x000fea0003800000 */
[----:B-----5:R-:W2:Y:S04]  /*20dc0*/  LDG.E R27, desc[UR38][R4.64] ;  /* 0x00000026041b7981 */ /* 0x020ea8000c1e1900 */
[----:B------:R-:W2:Y:S02]  /*20dd0*/  LDG.E R4, desc[UR38][R4.64+0x4] ;  /* 0x0000042604047981 */ /* 0x000ea4000c1e1900 */
[----:B--2---:R-:W-:-:S07]  /*20de0*/  IMAD.IADD R27, R4, 0x1, -R27 ;  /* 0x00000001041b7824 */ /* 0x004fce00078e0a1b */
.L_x_1801:
[----:B------:R-:W-:Y:S02]  /*20df0*/  ULDC.64 UR4, c[0x0][0xa20] ;  /* 0x0002880000047ab9 */ /* 0x000fe40000000a00 */
[----:B------:R-:W-:-:S04]  /*20e00*/  ISETP.NE.U32.AND P0, PT, RZ, UR4, PT ;  /* 0x00000004ff007c0c */ /* 0x000fc8000bf05070 */
[----:B------:R-:W-:-:S13]  /*20e10*/  ISETP.NE.AND.EX P0, PT, RZ, UR5, PT, P0 ;  /* 0x00000005ff007c0c */ /* 0x000fda000bf05300 */
[----:B------:R-:W-:Y:S05]  /*20e20*/  @!P0 BRA `(.L_x_1802) ;  /* 0x0000000000108947 */ /* 0x000fea0003800000 */
[----:B------:R-:W1:Y:S02]  /*20e30*/  LDC.64 R4, c[0x0][0xa20] ;  /* 0x00028800ff047b82 */ /* 0x000e640000000a00 */
[----:B-1----:R-:W-:-:S05]  /*20e40*/  IMAD.WIDE R4, R19, 0x4, R4 ;  /* 0x0000000413047825 */ /* 0x002fca00078e0204 */
[----:B------:R1:W5:Y:S01]  /*20e50*/  LDG.E R7, desc[UR38][R4.64] ;  /* 0x0000002604077981 */ /* 0x000362000c1e1900 */
[----:B------:R-:W-:Y:S05]  /*20e60*/  BRA `(.L_x_1803) ;  /* 0x0000000000247947 */ /* 0x000fea0003800000 */
.L_x_1802:
        /* <DEDUP_REMOVED lines=9> */
.L_x_1803:
[----:B-1----:R-:W2:Y:S04]  /*20f00*/  @P1 LDG.E R4, desc[UR38][R2.64] ;  /* 0x0000002602041981 */ /* 0x002ea8000c1e1900 */
[----:B------:R1:W2:Y:S01]  /*20f10*/  @P1 LDG.E R5, desc[UR38][R2.64+0x4] ;  /* 0x0000042602051981 */ /* 0x0002a2000c1e1900 */
[----:B------:R-:W-:Y:S02]  /*20f20*/  IMAD.SHL.U32 R17, R17, 0x80, RZ ;  /* 0x0000008011117824 */ /* 0x000fe400078e00ff */
[----:B-----5:R-:W-:Y:S02]  /*20f30*/  IMAD.IADD R7, R7, 0x1, -R37 ;  /* 0x0000000107077824 */ /* 0x020fe400078e0a25 */
[----:B------:R-:W-:Y:S01]  /*20f40*/  VIADD R9, R17, 0x7f ;  /* 0x0000007f11097836 */ /* 0x000fe20000000000 */
[----:B-1----:R-:W1:Y:S02]  /*20f50*/  LDC R2, c[0x0][0x448] ;  /* 0x00011200ff027b82 */ /* 0x002e640000000800 */
[----:B-1----:R-:W-:-:S13]  /*20f60*/  ISETP.NE.AND P2, PT, R2, 0x1, PT ;  /* 0x000000010200780c */ /* 0x002fda0003f45270 */
[----:B------:R-:W1:Y:S08]  /*20f70*/  @P2 LDC R3, c[0x0][0x44c] ;  /* 0x00011300ff032b82 */ /* 0x000e700000000800 */
[----:B------:R-:W3:Y:S01]  /*20f80*/  @P2 LDC R2, c[0x0][0x450] ;  /* 0x00011400ff022b82 */ /* 0x000ee20000000800 */
[----:B-1----:R-:W-:-:S05]  /*20f90*/  @P2 IMAD.HI.U32 R3, R9, R3, RZ ;  /* 0x0000000309032227 */ /* 0x002fca00078e00ff */
[----:B---3--:R-:W-:Y:S01]  /*20fa0*/  @P2 SHF.R.U32.HI R9, RZ, R2, R3 ;  /* 0x00000002ff092219 */ /* 0x008fe20000011603 */
[----:B--2---:R-:W-:-:S04]  /*20fb0*/  @P1 IMAD.IADD R6, R5, 0x1, -R4 ;  /* 0x0000000105061824 */ /* 0x004fc800078e0a04 */
[----:B------:R-:W-:-:S04]  /*20fc0*/  IMAD.IADD R26, R7, 0x1, R6 ;  /* 0x00000001071a7824 */ /* 0x000fc800078e0206 */
[C---:B------:R-:W-:Y:S01]  /*20fd0*/  VIADD R21, R26.reuse, 0x7f ;  /* 0x0000007f1a157836 */ /* 0x040fe20000000000 */
[----:B0-----:R-:W-:-:S04]  /*20fe0*/  IADD3 R8, R26, 0x1, -R27 ;  /* 0x000000011a087810 */ /* 0x001fc80007ffe81b */
[----:B------:R-:W-:Y:S01]  /*20ff0*/  SHF.R.S32.HI R2, RZ, 0x1f, R21 ;  /* 0x0000001fff027819 */ /* 0x000fe20000011415 */
[----:B------:R-:W-:-:S03]  /*21000*/  IMAD.IADD R9, R8, 0x1, R9 ;  /* 0x0000000108097824 */ /* 0x000fc600078e0209 */
[----:B------:R-:W-:Y:S02]  /*21010*/  LEA.HI R21, R2, R21, RZ, 0x7 ;  /* 0x0000001502157211 */ /* 0x000fe400078f38ff */
[----:B------:R-:W0:Y:S02]  /*21020*/  LDC.64 R2, c[0x0][0x9e0] ;  /* 0x00027800ff027b82 */ /* 0x000e240000000a00 */
[----:B------:R-:W-:Y:S02]  /*21030*/  SHF.R.S32.HI R21, RZ, 0x7, R21 ;  /* 0x00000007ff157819 */ /* 0x000fe40000011415 */
[----:B0-----:R-:W-:Y:S01]  /*21040*/  ISETP.GE.AND P3, PT, R3, 0x1, PT ;  /* 0x000000010300780c */ /* 0x001fe20003f66270 */
[----:B------:R-:W-:-:S12]  /*21050*/  IMAD.IADD R2, R9, 0x1, R2 ;  /* 0x0000000109027824 */ /* 0x000fd800078e0202 */
[----:B------:R-:W-:Y:S05]  /*21060*/  @!P3 BRA `(.L_x_1804) ;  /* 0x000000000048b947 */ /* 0x000fea0003800000 */
        /* <DEDUP_REMOVED lines=11> */
.L_x_1806:
[----:B------:R-:W-:-:S13]  /*21120*/  ISETP.NE.AND P0, PT, R3, 0x1, PT ;  /* 0x000000010300780c */ /* 0x000fda0003f05270 */
[----:B------:R-:W0:Y:S02]  /*21130*/  @P0 LDC.64 R4, c[0x0][0x9e8] ;  /* 0x00027a00ff040b82 */ /* 0x000e240000000a00 */
[----:B0-----:R-:W-:-:S05]  /*21140*/  @P0 IMAD.HI.U32 R4, R10, R4, RZ ;  /* 0x000000040a040227 */ /* 0x001fca00078e00ff */
[----:B------:R-:W-:-:S07]  /*21150*/  @P0 SHF.R.U32.HI R10, RZ, R5, R4 ;  /* 0x00000005ff0a0219 */ /* 0x000fce0000011604 */
.L_x_1807:
[----:B------:R-:W-:Y:S05]  /*21160*/  BSYNC B0 ;  /* 0x0000000000007941 */ /* 0x000fea0003800000 */
.L_x_1805:
[----:B------:R-:W-:-:S05]  /*21170*/  IMAD R10, R10, R3, R3 ;  /* 0x000000030a0a7224 */ /* 0x000fca00078e0203 */
[----:B------:R-:W-:-:S07]  /*21180*/  VIMNMX R2, R2, R10, PT ;  /* 0x0000000a02027248 */ /* 0x000fce0003fe0100 */
.L_x_1804:
[----:B------:R-:W0:Y:S01]  /*21190*/  @P2 LDC R9, c[0x0][0x44c] ;  /* 0x00011300ff092b82 */ /* 0x000e220000000800 */
[----:B------:R-:W-:Y:S01]  /*211a0*/  IMAD.MOV.U32 R4, RZ, RZ, R17 ;  /* 0x000000ffff047224 */ /* 0x000fe200078e0011 */
[----:B------:R-:W-:Y:S01]  /*211b0*/  ULDC UR4, c[0x0][0x9dc] ;  /* 0x0002770000047ab9 */ /* 0x000fe20000000800 */
[----:B------:R-:W-:-:S05]  /*211c0*/  IMAD.IADD R20, R26, 0x1, -R27 ;  /* 0x000000011a147824 */ /* 0x000fca00078e0a1b */
        /* <DEDUP_REMOVED lines=16> */
.L_x_1810:
[----:B------:R-:W-:-:S13]  /*212d0*/  ISETP.NE.AND P0, PT, R3, 0x1, PT ;  /* 0x000000010300780c */ /* 0x000fda0003f05270 */
[----:B------:R-:W0:Y:S02]  /*212e0*/  @P0 LDC.64 R4, c[0x0][0x9e8] ;  /* 0x00027a00ff040b82 */ /* 0x000e240000000a00 */
[----:B0-----:R-:W-:-:S05]  /*212f0*/  @P0 IMAD.HI.U32 R4, R10, R4, RZ ;  /* 0x000000040a040227 */ /* 0x001fca00078e00ff */
[----:B------:R-:W-:-:S07]  /*21300*/  @P0 SHF.R.U32.HI R10, RZ, R5, R4 ;  /* 0x00000005ff0a0219 */ /* 0x000fce0000011604 */
.L_x_1811:
[----:B------:R-:W-:Y:S05]  /*21310*/  BSYNC B0 ;  /* 0x0000000000007941 */ /* 0x000fea0003800000 */
.L_x_1809:
[----:B------:R-:W-:-:S05]  /*21320*/  IMAD R3, R10, R3, RZ ;  /* 0x000000030a037224 */ /* 0x000fca00078e02ff */
[----:B------:R-:W-:-:S07]  /*21330*/  VIMNMX R9, R9, R3, !PT ;  /* 0x0000000309097248 */ /* 0x000fce0007fe0100 */
.L_x_1808:
[----:B------:R-:W-:Y:S01]  /*21340*/  VIADD R2, R2, 0x7f ;  /* 0x0000007f02027836 */ /* 0x000fe20000000000 */
[----:B------:R-:W-:Y:S04]  /*21350*/  BSSY B0, `(.L_x_1812) ;  /* 0x0000119000007945 */ /* 0x000fe80003800000 */
[----:B------:R-:W-:-:S04]  /*21360*/  SHF.R.S32.HI R3, RZ, 0x1f, R2 ;  /* 0x0000001fff037819 */ /* 0x000fc80000011402 */
[----:B------:R-:W-:Y:S02]  /*21370*/  LEA.HI R3, R3, R2, RZ, 0x7 ;  /* 0x0000000203037211 */ /* 0x000fe400078f38ff */
[----:B------:R-:W-:Y:S02]  /*21380*/  SHF.R.S32.HI R2, RZ, 0x1f, R9 ;  /* 0x0000001fff027819 */ /* 0x000fe40000011409 */
[----:B------:R-:W-:Y:S02]  /*21390*/  SHF.R.S32.HI R3, RZ, 0x7, R3 ;  /* 0x00000007ff037819 */ /* 0x000fe40000011403 */
[----:B------:R-:W-:Y:S02]  /*213a0*/  LEA.HI R2, R2, R9, RZ, 0x7 ;  /* 0x0000000902027211 */ /* 0x000fe400078f38ff */
[----:B------:R-:W-:Y:S02]  /*213b0*/  VIMNMX R3, R21, R3, PT ;  /* 0x0000000315037248 */ /* 0x000fe40003fe0100 */
[----:B------:R-:W-:-:S03]  /*213c0*/  SHF.R.S32.HI R2, RZ, 0x7, R2 ;  /* 0x00000007ff027819 */ /* 0x000fc60000011402 */
[----:B------:R-:W-:Y:S01]  /*213d0*/  IMAD R3, R3, 0x80, -R7 ;  /* 0x0000008003037824 */ /* 0x000fe200078e0a07 */
[----:B------:R-:W-:-:S04]  /*213e0*/  VIMNMX R2, RZ, R2, !PT ;  /* 0x00000002ff027248 */ /* 0x000fc80007fe0100 */
[----:B------:R-:W-:Y:S01]  /*213f0*/  VIMNMX R3, R3, R6, PT ;  /* 0x0000000603037248 */ /* 0x000fe20003fe0100 */
[----:B------:R-:W-:-:S05]  /*21400*/  IMAD R2, R2, 0x80, -R7 ;  /* 0x0000008002027824 */ /* 0x000fca00078e0a07 */
[----:B------:R-:W-:-:S04]  /*21410*/  VIMNMX R4, RZ, R2, !PT ;  /* 0x00000002ff047248 */ /* 0x000fc80007fe0100 */
[----:B------:R-:W-:Y:S02]  /*21420*/  ISETP.GT.AND P0, PT, R3, R4, PT ;  /* 0x000000040300720c */ /* 0x000fe40003f04270 */
[----:B------:R-:W-:-:S11]  /*21430*/  SHF.R.U32.HI R4, RZ, 0x7, R4 ;  /* 0x00000007ff047819 */ /* 0x000fd60000011604 */
[----:B------:R-:W-:-:S05]  /*21440*/  @P0 VIADD R2, R3, 0x7f ;  /* 0x0000007f03020836 */ /* 0x000fca0000000000 */
[----:B------:R-:W-:-:S04]  /*21450*/  @P0 SHF.R.S32.HI R3, RZ, 0x1f, R2 ;  /* 0x0000001fff030819 */ /* 0x000fc80000011402 */
[----:B------:R-:W-:Y:S01]  /*21460*/  @P0 LEA.HI R2, R3, R2, RZ, 0x7 ;  /* 0x0000000203020211 */ /* 0x000fe200078f38ff */
[----:B------:R-:W-:-:S03]  /*21470*/  IMAD.MOV.U32 R3, RZ, RZ, R4 ;  /* 0x000000ffff037224 */ /* 0x000fc600078e0004 */
[----:B------:R-:W-:Y:S02]  /*21480*/  @P0 SHF.R.S32.HI R3, RZ, 0x7, R2 ;  /* 0x00000007ff030819 */ /* 0x000fe40000011402 */
[----:B------:R-:W-:Y:S02]  /*21490*/  PLOP3.LUT P0, PT, PT, PT, PT, 0x80, 0x0 ;  /* 0x000000000000781c */ /* 0x000fe40003f0f070 */
[----:B------:R-:W-:-:S13]  /*214a0*/  ISETP.GT.AND P2, PT, R3, R4, PT ;  /* 0x000000040300720c */ /* 0x000fda0003f44270 */
[----:B------:R-:W-:Y:S05]  /*214b0*/  @!P2 BRA `(.L_x_1813) ;  /* 0x000000100008a947 */ /* 0x000fea0003800000 */
[----:B------:R-:W-:Y:S01]  /*214c0*/  UMOV UR4, 0xffffffff ;  /* 0xffffffff00047882 */ /* 0x000fe20000000000 */
[----:B------:R-:W-:Y:S02]  /*214d0*/  SEL R2, R19, RZ, !P1 ;  /* 0x000000ff13027207 */ /* 0x000fe40004800000 */
[----:B------:R-:W-:Y:S05]  /*214e0*/  BRA.DIV UR4, `(.L_x_1814) ;  /* 0x0000007e04fc7947 */ /* 0x000fea000b800000 */
[----:B------:R-:W0:Y:S02]  /*214f0*/  S2R R5, SR_TID.X ;  /* 0x0000000000057919 */ /* 0x000e240000002100 */
[----:B0-----:R-:W-:-:S04]  /*21500*/  SHF.R.U32.HI R5, RZ, 0x5, R5 ;  /* 0x00000005ff057819 */ /* 0x001fc80000011605 */
[----:B------:R-:W-:-:S05]  /*21510*/  LOP3.LUT R5, R5, 0x3, RZ, 0xc0, !PT ;  /* 0x0000000305057812 */ /* 0x000fca00078ec0ff */
[----:B------:R0:W1:Y:S02]  /*21520*/  SHFL.IDX PT, R14, R5, RZ, 0x1f ;  /* 0x00001fff050e7589 */ /* 0x00006400000e0000 */
.L_x_2029:
[----:B-1----:R-:W-:Y:S02]  /*21530*/  ISETP.NE.AND P0, PT, R14, RZ, PT ;  /* 0x000000ff0e00720c */ /* 0x002fe40003f05270 */
[----:B------:R-:W-:-:S11]  /*21540*/  PLOP3.LUT P6, PT, PT, PT, PT, 0x8, 0x0 ;  /* 0x000000000000781c */ /* 0x000fd60003fce170 */
[----:B------:R-:W-:Y:S05]  /*21550*/  @P0 BRA `(.L_x_1815) ;  /* 0x00000000000c0947 */ /* 0x000fea0003800000 */
[----:B------:R-:W-:-:S03]  /*21560*/  UMOV UR4, 0xffffffff ;  /* 0xffffffff00047882 */ /* 0x000fc60000000000 */
[----:B------:R-:W-:Y:S05]  /*21570*/  BRA.DIV UR4, `(.L_x_1816) ;  /* 0x00000082040c7947 */ /* 0x000fea000b800000 */
[----:B------:R-:W-:-:S13]  /*21580*/  ELECT P6, URZ, PT ;  /* 0x00000000003f782f */ /* 0x000fda00038c0000 */
.L_x_1815:
[----:B0-----:R-:W2:Y:S01]  /*21590*/  LDL R5, [R1+0x30] ;  /* 0x0000300001057983 */ /* 0x001ea20000100800 */
[----:B------:R-:W-:Y:S01]  /*215a0*/  BSSY B1, `(.L_x_1817) ;  /* 0x0000008000017945 */ /* 0x000fe20003800000 */
[----:B--2---:R-:W-:-:S05]  /*215b0*/  VIADD R5, R5, 0x1 ;  /* 0x0000000105057836 */ /* 0x004fca0000000000 */
[----:B------:R-:W-:-:S04]  /*215c0*/  LEA.HI R6, R5, R5, RZ, 0x1 ;  /* 0x0000000505067211 */ /* 0x000fc800078f08ff */
[----:B------:R-:W-:-:S05]  /*215d0*/  LOP3.LUT R6, R6, 0xfffffffe, RZ, 0xc0, !PT ;  /* 0xfffffffe06067812 */ /* 0x000fca00078ec0ff */
[----:B------:R-:W-:-:S05]  /*215e0*/  IMAD.IADD R5, R5, 0x1, -R6 ;  /* 0x0000000105057824 */ /* 0x000fca00078e0a06 */
[----:B------:R-:W-:-:S04]  /*215f0*/  SHF.L.U32 R5, R5, 0x1f, RZ ;  /* 0x0000001f05057819 */ /* 0x000fc800000006ff */
[----:B------:R-:W0:Y:S02]  /*21600*/  SYNCS.PHASECHK.TRANS64.TRYWAIT P0, [R23+URZ+0x22820], R5 ;  /* 0x02282005170075a7 */ /* 0x000e24000800017f */
[----:B0-----:R-:W-:Y:S05]  /*21610*/  @!P0 BRA `(.L_x_1818) ;  /* 0x0000008000048947 */ /* 0x001fea0003800000 */
.L_x_2032:
[----:B------:R-:W-:Y:S05]  /*21620*/  BSYNC B1 ;  /* 0x0000000000017941 */ /* 0x000fea0003800000 */
.L_x_1817:
[----:B------:R-:W-:Y:S04]  /*21630*/  BSSY B1, `(.L_x_1819) ;  /* 0x000006c000017945 */ /* 0x000fe80003800000 */
[----:B------:R-:W-:Y:S05]  /*21640*/  @!P6 BRA `(.L_x_1820) ;  /* 0x0000000400a8e947 */ /* 0x000fea0003800000 */
[----:B------:R-:W-:Y:S01]  /*21650*/  IMAD R10, R25, 0x8, R23 ;  /* 0x00000008190a7824 */ /* 0x000fe200078e0217 */
[----:B------:R-:W-:Y:S01]  /*21660*/  SHF.L.U32 R9, R29, 0x1f, RZ ;  /* 0x0000001f1d097819 */ /* 0x000fe200000006ff */
[----:B------:R-:W1:Y:S01]  /*21670*/  S2R R6, SR_TID.X ;  /* 0x0000000000067919 */ /* 0x000e620000002100 */
[----:B------:R-:W-:Y:S02]  /*21680*/  BSSY B2, `(.L_x_1821) ;  /* 0x0000005000027945 */ /* 0x000fe40003800000 */
[----:B------:R-:W2:Y:S01]  /*21690*/  SYNCS.PHASECHK.TRANS64.TRYWAIT P0, [R10+URZ+0x228a0], R9 ;  /* 0x0228a0090a0075a7 */ /* 0x000ea2000800017f */
[----:B-1----:R-:W-:-:S04]  /*216a0*/  LOP3.LUT R6, R6, 0x7f, RZ, 0xc0, !PT ;  /* 0x0000007f06067812 */ /* 0x002fc800078ec0ff */
[----:B------:R-:W-:Y:S01]  /*216b0*/  ISETP.NE.AND P1, PT, R6, RZ, PT ;  /* 0x000000ff0600720c */ /* 0x000fe20003f25270 */
[----:B--2---:R-:W-:-:S12]  /*216c0*/  @!P0 BRA `(.L_x_1822) ;  /* 0x0000007c00ec8947 */ /* 0x004fd80003800000 */
.L_x_2033:
[----:B------:R-:W-:Y:S05]  /*216d0*/  BSYNC B2 ;  /* 0x0000000000027941 */ /* 0x000fea0003800000 */
.L_x_1821:
[----:B------:R-:W-:Y:S04]  /*216e0*/  BSSY B2, `(.L_x_1823) ;  /* 0x0000009000027945 */ /* 0x000fe80003800000 */
[----:B------:R-:W-:Y:S05]  /*216f0*/  @P1 BRA `(.L_x_1824) ;  /* 0x00000000001c1947 */ /* 0x000fea0003800000 */
[----:B0-----:R-:W0:Y:S02]  /*21700*/  S2R R5, SR_TID.X ;  /* 0x0000000000057919 */ /* 0x001e240000002100 */
[----:B0-----:R-:W-:Y:S01]  /*21710*/  LOP3.LUT R6, R5, 0x1f, RZ, 0xc0, !PT ;  /* 0x0000001f05067812 */ /* 0x001fe200078ec0ff */
[----:B------:R-:W-:-:S03]  /*21720*/  IMAD.MOV.U32 R5, RZ, RZ, 0x6000 ;  /* 0x00006000ff057424 */ /* 0x000fc600078e00ff */
[----:B------:R-:W-:Y:S01]  /*21730*/  ISETP.NE.AND P0, PT, R6, RZ, PT ;  /* 0x000000ff0600720c */ /* 0x000fe20003f05270 */
[----:B------:R2:W-:-:S12]  /*21740*/  SYNCS.ARRIVE.TRANS64 RZ, [R10+URZ+0x22890], R5 ;  /* 0x022890050aff79a7 */ /* 0x0005d8000800003f */
[----:B--2---:R-:W-:Y:S05]  /*21750*/  @!P0 BRA `(.L_x_1824) ;  /* 0x0000000000048947 */ /* 0x004fea0003800000 */
[----:B------:R-:W-:Y:S01]  /*21760*/  BPT.TRAP 0x1 ;  /* 0x000000040000795c */ /* 0x000fe20000300000 */
.L_x_1824:
[----:B------:R-:W-:Y:S05]  /*21770*/  BSYNC B2 ;  /* 0x0000000000027941 */ /* 0x000fea0003800000 */
.L_x_1823:
[----:B------:R-:W-:Y:S01]  /*21780*/  IMAD.MOV.U32 R12, RZ, RZ, RZ ;  /* 0x000000ffff0c7224 */ /* 0x000fe200078e00ff */
[----:B------:R-:W-:Y:S01]  /*21790*/  UIADD3 UR4, UP0, UR42, 0x570, URZ ;  /* 0x000005702a047890 */ /* 0x000fe2000ff1e03f */
[----:B------:R-:W-:Y:S01]  /*217a0*/  IMAD R6, R3, 0x80, R0 ;  /* 0x0000008003067824 */ /* 0x000fe200078e0200 */
[----:B------:R-:W-:Y:S01]  /*217b0*/  PLOP3.LUT P0, PT, PT, PT, PT, 0x80, 0x0 ;  /* 0x000000000000781c */ /* 0x000fe20003f0f070 */
[----:B------:R-:W-:Y:S01]  /*217c0*/  IMAD R7, R25, 0x6000, R23 ;  /* 0x0000600019077824 */ /* 0x000fe200078e0217 */
[----:B------:R-:W-:Y:S01]  /*217d0*/  R2UR UR10, R12 ;  /* 0x000000000c0a72ca */ /* 0x000fe200000e0000 */
[----:B------:R-:W-:Y:S01]  /*217e0*/  VIADD R6, R6, 0xffffff80 ;  /* 0xffffff8006067836 */ /* 0x000fe20000000000 */
[----:B------:R-:W-:Y:S01]  /*217f0*/  UIADD3.X UR5, URZ, UR43, URZ, UP0, !UPT ;  /* 0x0000002b3f057290 */ /* 0x000fe200087fe43f */
[----:B0-----:R-:W-:Y:S01]  /*21800*/  VIADD R5, R10, 0x22890 ;  /* 0x000228900a057836 */ /* 0x001fe20000000000 */
[----:B------:R-:W-:Y:S01]  /*21810*/  UMOV UR6, 0x0 ;  /* 0x0000000000067882 */ /* 0x000fe20000000000 */
[----:B------:R-:W-:Y:S01]  /*21820*/  VIADD R11, R7, 0x16400 ;  /* 0x00016400070b7836 */ /* 0x000fe20000000000 */
[----:B------:R-:W-:-:S09]  /*21830*/  UMOV UR7, 0x12f00000 ;  /* 0x12f0000000077882 */ /* 0x000fd20000000000 */
.L_x_1825:
        /* <DEDUP_REMOVED lines=10> */
[----:B------:R-:W-:Y:S01]  /*218e0*/  PLOP3.LUT P0, PT, PT, PT, PT, 0x80, 0x0 ;  /* 0x000000000000781c */ /* 0x000fe20003f0f070 */
[----:B------:R-:W-:Y:S01]  /*218f0*/  VIADD R11, R7, 0x18400 ;  /* 0x00018400070b7836 */ /* 0x000fe20000000000 */
[----:B------:R-:W-:Y:S01]  /*21900*/  UMOV UR6, 0x0 ;  /* 0x0000000000067882 */ /* 0x000fe20000000000 */
[----:B------:R-:W-:Y:S01]  /*21910*/  UMOV UR7, 0x12f00000 ;  /* 0x12f0000000077882 */ /* 0x000fe20000000000 */
[----:B------:R-:W-:-:S09]  /*21920*/  UMOV UR10, 0x40 ;  /* 0x00000040000a7882 */ /* 0x000fd20000000000 */
.L_x_1826:
        /* <DEDUP_REMOVED lines=15> */
.L_x_1827:
        /* <DEDUP_REMOVED lines=10> */
[----:B------:R-:W0:Y:S01]  /*21ac0*/  SYNCS.PHASECHK.TRANS64.TRYWAIT P0, [R10+URZ+0x228c0], R9 ;  /* 0x0228c0090a0075a7 */ /* 0x000e22000800017f */
[----:B------:R-:W-:Y:S04]  /*21ad0*/  BSSY B2, `(.L_x_1828) ;  /* 0x0000002000027945 */ /* 0x000fe80003800000 */
[----:B0-----:R-:W-:Y:S05]  /*21ae0*/  @!P0 BRA `(.L_x_1829) ;  /* 0x0000007800f88947 */ /* 0x001fea0003800000 */
.L_x_2034:
[----:B------:R-:W-:Y:S05]  /*21af0*/  BSYNC B2 ;  /* 0x0000000000027941 */ /* 0x000fea0003800000 */
.L_x_1828:
        /* <DEDUP_REMOVED lines=11> */
.L_x_1831:
[----:B------:R-:W-:Y:S05]  /*21bb0*/  BSYNC B2 ;  /* 0x0000000000027941 */ /* 0x000fea0003800000 */
.L_x_1830:
[----:B------:R-:W-:Y:S01]  /*21bc0*/  R2UR UR10, R12 ;  /* 0x000000000c0a72ca */ /* 0x000fe200000e0000 */
[----:B------:R-:W-:Y:S01]  /*21bd0*/  IMAD R5, R25, 0x4000, R23 ;  /* 0x0000400019057824 */ /* 0x000fe200078e0217 */
[----:B------:R-:W-:Y:S01]  /*21be0*/  R2UR UR6, R14 ;  /* 0x000000000e0672ca */ /* 0x000fe200000e0000 */
[----:B------:R-:W-:Y:S01]  /*21bf0*/  UIADD3 UR4, UP0, UR42, 0x670, URZ ;  /* 0x000006702a047890 */ /* 0x000fe2000ff1e03f */
[----:B------:R-:W-:Y:S01]  /*21c00*/  R2UR UR7, R15 ;  /* 0x000000000f0772ca */ /* 0x000fe200000e0000 */
[----:B01----:R-:W-:Y:S01]  /*21c10*/  VIADD R10, R10, 0x228b0 ;  /* 0x000228b00a0a7836 */ /* 0x003fe20000000000 */
[----:B------:R-:W-:Y:S01]  /*21c20*/  PLOP3.LUT P0, PT, PT, PT, PT, 0x80, 0x0 ;  /* 0x000000000000781c */ /* 0x000fe20003f0f070 */
[----:B------:R-:W-:Y:S01]  /*21c30*/  VIADD R5, R5, 0x8400 ;  /* 0x0000840005057836 */ /* 0x000fe20000000000 */
[----:B------:R-:W-:-:S12]  /*21c40*/  UIADD3.X UR5, URZ, UR43, URZ, UP0, !UPT ;  /* 0x0000002b3f057290 */ /* 0x000fd800087fe43f */
.L_x_1832:
        /* <DEDUP_REMOVED lines=10> */
.L_x_1820:
[----:B------:R-:W-:Y:S05]  /*21cf0*/  BSYNC B1 ;  /* 0x0000000000017941 */ /* 0x000fea0003800000 */
.L_x_1819:
[----:B------:R-:W-:Y:S01]  /*21d00*/  VIADD R10, R3, 0xfffffffe ;  /* 0xfffffffe030a7836 */ /* 0x000fe20000000000 */
        /* <DEDUP_REMOVED lines=8> */
.L_x_1847:
[----:B------:R-:W-:Y:S05]  /*21d90*/  YIELD ;  /* 0x0000000000007946 */ /* 0x000fea0003800000 */
        /* <DEDUP_REMOVED lines=10> */
.L_x_2035:
[----:B------:R-:W-:Y:S05]  /*21e40*/  BSYNC B2 ;  /* 0x0000000000027941 */ /* 0x000fea0003800000 */
.L_x_1835:
[----:B------:R-:W-:Y:S04]  /*21e50*/  BSSY B2, `(.L_x_1837) ;  /* 0x0000009000027945 */ /* 0x000fe80003800000 */
[----:B------:R-:W-:Y:S05]  /*21e60*/  @P2 BRA `(.L_x_1838) ;  /* 0x00000000001c2947 */ /* 0x000fea0003800000 */
[----:B------:R-:W0:Y:S02]  /*21e70*/  S2R R3, SR_TID.X ;  /* 0x0000000000037919 */ /* 0x000e240000002100 */
[----:B0-----:R-:W-:Y:S01]  /*21e80*/  LOP3.LUT R5, R3, 0x1f, RZ, 0xc0, !PT ;  /* 0x0000001f03057812 */ /* 0x001fe200078ec0ff */
[----:B------:R-:W-:-:S03]  /*21e90*/  IMAD.MOV.U32 R3, RZ, RZ, 0x6000 ;  /* 0x00006000ff037424 */ /* 0x000fc600078e00ff */
[----:B------:R-:W-:Y:S01]  /*21ea0*/  ISETP.NE.AND P1, PT, R5, RZ, PT ;  /* 0x000000ff0500720c */ /* 0x000fe20003f25270 */
[----:B------:R2:W-:-:S12]  /*21eb0*/  SYNCS.ARRIVE.TRANS64 RZ, [R9+URZ+0x22890], R3 ;  /* 0x0228900309ff79a7 */ /* 0x0005d8000800003f */
[----:B--2---:R-:W-:Y:S05]  /*21ec0*/  @!P1 BRA `(.L_x_1838) ;  /* 0x0000000000049947 */ /* 0x004fea0003800000 */
[----:B------:R-:W-:Y:S01]  /*21ed0*/  BPT.TRAP 0x1 ;  /* 0x000000040000795c */ /* 0x000fe20000300000 */
.L_x_1838:
[----:B------:R-:W-:Y:S05]  /*21ee0*/  BSYNC B2 ;  /* 0x0000000000027941 */ /* 0x000fea0003800000 */
.L_x_1837:
[----:B------:R-:W-:Y:S01]  /*21ef0*/  IMAD.MOV.U32 R12, RZ, RZ, RZ ;  /* 0x000000ffff0c7224 */ /* 0x000fe200078e00ff */
[----:B------:R-:W-:Y:S01]  /*21f00*/  UIADD3 UR4, UP0, UR42, 0x570, URZ ;  /* 0x000005702a047890 */ /* 0x000fe2000ff1e03f */
[----:B------:R-:W-:Y:S01]  /*21f10*/  IMAD R6, R25, 0x6000, R23 ;  /* 0x0000600019067824 */ /* 0x000fe200078e0217 */
[----:B------:R-:W-:Y:S01]  /*21f20*/  PLOP3.LUT P1, PT, PT, PT, PT, 0x80, 0x0 ;  /* 0x000000000000781c */ /* 0x000fe20003f2f070 */
[----:B0-----:R-:W-:Y:S01]  /*21f30*/  IMAD R5, R10, 0x80, R0 ;  /* 0x000000800a057824 */ /* 0x001fe200078e0200 */
[----:B------:R-:W-:Y:S01]  /*21f40*/  R2UR UR10, R12 ;  /* 0x000000000c0a72ca */ /* 0x000fe200000e0000 */
[----:B------:R-:W-:Y:S01]  /*21f50*/  VIADD R3, R9, 0x22890 ;  /* 0x0002289009037836 */ /* 0x000fe20000000000 */
[----:B------:R-:W-:Y:S01]  /*21f60*/  UIADD3.X UR5, URZ, UR43, URZ, UP0, !UPT ;  /* 0x0000002b3f057290 */ /* 0x000fe200087fe43f */
[----:B------:R-:W-:Y:S01]  /*21f70*/  VIADD R11, R6, 0x16400 ;  /* 0x00016400060b7836 */ /* 0x000fe20000000000 */
[----:B------:R-:W-:Y:S01]  /*21f80*/  UMOV UR6, 0x0 ;  /* 0x0000000000067882 */ /* 0x000fe20000000000 */
[----:B------:R-:W-:-:S10]  /*21f90*/  UMOV UR7, 0x12f00000 ;  /* 0x12f0000000077882 */ /* 0x000fd40000000000 */
.L_x_1839:
        /* <DEDUP_REMOVED lines=15> */
.L_x_1840:
        /* <DEDUP_REMOVED lines=15> */
.L_x_1841:
        /* <DEDUP_REMOVED lines=13> */
.L_x_2036:
[----:B------:R-:W-:Y:S05]  /*22250*/  BSYNC B2 ;  /* 0x0000000000027941 */ /* 0x000fea0003800000 */
.L_x_1842:
[----:B------:R-:W-:Y:S01]  /*22260*/  BSSY B2, `(.L_x_1844) ;  /* 0x000000b000027945 */ /* 0x000fe20003800000 */
[----:B------:R-:W-:Y:S02]  /*22270*/  IMAD.MOV.U32 R6, RZ, RZ, 0x0 ;  /* 0x00000000ff067424 */ /* 0x000fe400078e00ff */
[----:B01----:R-:W-:Y:S01]  /*22280*/  IMAD.MOV.U32 R7, RZ, RZ, 0x12f00000 ;  /* 0x12f00000ff077424 */ /* 0x003fe200078e00ff */
[----:B------:R-:W-:Y:S06]  /*22290*/  @P2 BRA `(.L_x_1845) ;  /* 0x00000000001c2947 */ /* 0x000fec0003800000 */
[----:B------:R-:W0:Y:S02]  /*222a0*/  S2R R3, SR_TID.X ;  /* 0x0000000000037919 */ /* 0x000e240000002100 */
[----:B0-----:R-:W-:Y:S01]  /*222b0*/  LOP3.LUT R11, R3, 0x1f, RZ, 0xc0, !PT ;  /* 0x0000001f030b7812 */ /* 0x001fe200078ec0ff */
[----:B------:R-:W-:-:S03]  /*222c0*/  IMAD.MOV.U32 R3, RZ, RZ, 0x4000 ;  /* 0x00004000ff037424 */ /* 0x000fc600078e00ff */
[----:B------:R-:W-:Y:S01]  /*222d0*/  ISETP.NE.AND P1, PT, R11, RZ, PT ;  /* 0x000000ff0b00720c */ /* 0x000fe20003f25270 */
[----:B------:R0:W-:-:S12]  /*222e0*/  SYNCS.ARRIVE.TRANS64 RZ, [R9+URZ+0x228b0], R3 ;  /* 0x0228b00309ff79a7 */ /* 0x0001d8000800003f */
[----:B0-----:R-:W-:Y:S05]  /*222f0*/  @!P1 BRA `(.L_x_1845) ;  /* 0x0000000000049947 */ /* 0x001fea0003800000 */
[----:B------:R-:W-:Y:S01]  /*22300*/  BPT.TRAP 0x1 ;  /* 0x000000040000795c */ /* 0x000fe20000300000 */
.L_x_1845:
[----:B------:R-:W-:Y:S05]  /*22310*/  BSYNC B2 ;  /* 0x0000000000027941 */ /* 0x000fea0003800000 */
.L_x_1844:
        /* <DEDUP_REMOVED lines=9> */
.L_x_1846:
        /* <DEDUP_REMOVED lines=10> */
.L_x_1834:
[----:B------:R-:W-:Y:S05]  /*22450*/  BSYNC B1 ;  /* 0x0000000000017941 */ /* 0x000fea0003800000 */
.L_x_1833:
[C---:B------:R-:W-:Y:S01]  /*22460*/  ISETP.GT.AND P2, PT, R10.reuse, R4, PT ;  /* 0x000000040a00720c */ /* 0x040fe20003f44270 */
[----:B------:R-:W-:Y:S02]  /*22470*/  VIADD R25, R25, 0x1 ;  /* 0x0000000119197836 */ /* 0x000fe40000000000 */
[----:B------:R-:W-:-:S03]  /*22480*/  VIADD R10, R10, 0xffffffff ;  /* 0xffffffff0a0a7836 */ /* 0x000fc60000000000 */
[----:B------:R-:W-:-:S04]  /*22490*/  ISETP.NE.AND P1, PT, R25, 0x2, PT ;  /* 0x000000021900780c */ /* 0x000fc80003f25270 */
[----:B------:R-:W-:Y:S02]  /*224a0*/  SEL R3, RZ, 0x1, P1 ;  /* 0x00000001ff037807 */ /* 0x000fe40000800000 */
[----:B------:R-:W-:Y:S02]  /*224b0*/  SEL R25, R25, RZ, P1 ;  /* 0x000000ff19197207 */ /* 0x000fe40000800000 */
[----:B------:R-:W-:Y:S01]  /*224c0*/  LOP3.LUT R29, R29, R3, RZ, 0x3c, !PT ;  /* 0x000000031d1d7212 */ /* 0x000fe200078e3cff */
[----:B------:R-:W-:Y:S06]  /*224d0*/  @P2 BRA `(.L_x_1847) ;  /* 0xfffffff8002c2947 */ /* 0x000fec000383ffff */
.L_x_1813:
[----:B------:R-:W-:Y:S05]  /*224e0*/  BSYNC B0 ;  /* 0x0000000000007941 */ /* 0x000fea0003800000 */
.L_x_1812:
[----:B------:R-:W1:Y:S01]  /*224f0*/  LDC R0, c[0x0][0x448] ;  /* 0x00011200ff007b82 */ /* 0x000e620000000800 */
[----:B------:R-:W-:Y:S01]  /*22500*/  VIADD R2, R17, 0x7f ;  /* 0x0000007f11027836 */ /* 0x000fe20000000000 */
[----:B------:R-:W-:Y:S06]  /*22510*/  @!P0 WARPSYNC.ALL ;  /* 0x0000000000008948 */ /* 0x000fec0003800000 */
[----:B------:R-:W-:Y:S01]  /*22520*/  @!P0 BAR.SYNC.DEFER_BLOCKING 0xc, 0x180 ;  /* 0x0306000000008b1d */ /* 0x000fe20000010000 */
[----:B-1----:R-:W-:-:S13]  /*22530*/  ISETP.NE.AND P1, PT, R0, 0x1, PT ;  /* 0x000000010000780c */ /* 0x002fda0003f25270 */
[----:B------:R-:W1:Y:S08]  /*22540*/  @P1 LDC R3, c[0x0][0x44c] ;  /* 0x00011300ff031b82 */ /* 0x000e700000000800 */
[----:B------:R-:W2:Y:S01]  /*22550*/  @P1 LDC R0, c[0x0][0x450] ;  /* 0x00011400ff001b82 */ /* 0x000ea20000000800 */
[----:B-1----:R-:W-:-:S05]  /*22560*/  @P1 IMAD.HI.U32 R3, R2, R3, RZ ;  /* 0x0000000302031227 */ /* 0x002fca00078e00ff */
[----:B--2---:R-:W-:-:S05]  /*22570*/  @P1 SHF.R.U32.HI R2, RZ, R0, R3 ;  /* 0x00000000ff021219 */ /* 0x004fca0000011603 */
[----:B------:R-:W-:Y:S02]  /*22580*/  IMAD.IADD R8, R8, 0x1, R2 ;  /* 0x0000000108087824 */ /* 0x000fe400078e0202 */
[----:B------:R-:W1:Y:S02]  /*22590*/  LDC.64 R2, c[0x0][0x9e0] ;  /* 0x00027800ff027b82 */ /* 0x000e640000000a00 */
[----:B-1----:R-:W-:Y:S01]  /*225a0*/  ISETP.GE.AND P2, PT, R3, 0x1, PT ;  /* 0x000000010300780c */ /* 0x002fe20003f46270 */
        /* <DEDUP_REMOVED lines=8> */
[----:B0-----:R-:W0:Y:S02]  /*22630*/  @P0 LDC.64 R4, c[0x0][0x9e8] ;  /* 0x00027a00ff040b82 */ /* 0x001e240000000a00 */
[----:B0-----:R-:W-:-:S05]  /*22640*/  @P0 IMAD.HI.U32 R4, R0, R4, RZ ;  /* 0x0000000400040227 */ /* 0x001fca00078e00ff */
[----:B------:R-:W-:-:S04]  /*22650*/  @P0 SHF.R.U32.HI R0, RZ, R5, R4 ;  /* 0x00000005ff000219 */ /* 0x000fc80000011604 */
[----:B------:R-:W-:Y:S01]  /*22660*/  LOP3.LUT R0, RZ, R0, RZ, 0x33, !PT ;  /* 0x00000000ff007212 */ /* 0x000fe200078e33ff */
[----:B------:R-:W-:Y:S06]  /*22670*/  BRA `(.L_x_1851) ;  /* 0x0000000000107947 */ /* 0x000fec0003800000 */
.L_x_1850:
[----:B------:R-:W-:-:S13]  /*22680*/  ISETP.NE.AND P0, PT, R3, 0x1, PT ;  /* 0x000000010300780c */ /* 0x000fda0003f05270 */
[----:B0-----:R-:W0:Y:S02]  /*22690*/  @P0 LDC.64 R4, c[0x0][0x9e8] ;  /* 0x00027a00ff040b82 */ /* 0x001e240000000a00 */
[----:B0-----:R-:W-:-:S05]  /*226a0*/  @P0 IMAD.HI.U32 R4, R0, R4, RZ ;  /* 0x0000000400040227 */ /* 0x001fca00078e00ff */
[----:B------:R-:W-:-:S07]  /*226b0*/  @P0 SHF.R.U32.HI R0, RZ, R5, R4 ;  /* 0x00000005ff000219 */ /* 0x000fce0000011604 */
.L_x_1851:
[----:B------:R-:W-:Y:S05]  /*226c0*/  BSYNC B0 ;  /* 0x0000000000007941 */ /* 0x000fea0003800000 */
.L_x_1849:
[----:B------:R-:W-:-:S05]  /*226d0*/  IMAD R0, R0, R3, R3 ;  /* 0x0000000300007224 */ /* 0x000fca00078e0203 */
[----:B------:R-:W-:-:S07]  /*226e0*/  VIMNMX R2, R2, R0, PT ;  /* 0x0000000002027248 */ /* 0x000fce0003fe0100 */
.L_x_1848:
[----:B------:R-:W-:Y:S01]  /*226f0*/  VIADD R2, R2, 0x7f ;  /* 0x0000007f02027836 */ /* 0x000fe20000000000 */
[----:B------:R-:W-:Y:S01]  /*22700*/  ULDC UR4, c[0x0][0x9dc] ;  /* 0x0002770000047ab9 */ /* 0x000fe20000000800 */
[----:B------:R-:W-:-:S03]  /*22710*/  IMAD.MOV.U32 R4, RZ, RZ, R17 ;  /* 0x000000ffff047224 */ /* 0x000fc600078e0011 */
[----:B------:R-:W-:-:S04]  /*22720*/  SHF.R.S32.HI R0, RZ, 0x1f, R2 ;  /* 0x0000001fff007819 */ /* 0x000fc80000011402 */
[----:B------:R-:W-:Y:S02]  /*22730*/  LEA.HI R0, R0, R2, RZ, 0x7 ;  /* 0x0000000200007211 */ /* 0x000fe400078f38ff */
[----:B------:R-:W1:Y:S02]  /*22740*/  @P1 LDC R2, c[0x0][0x44c] ;  /* 0x00011300ff021b82 */ /* 0x000e640000000800 */
[----:B------:R-:W-:-:S04]  /*22750*/  SHF.R.S32.HI R0, RZ, 0x7, R0 ;  /* 0x00000007ff007819 */ /* 0x000fc80000011400 */
[----:B------:R-:W-:Y:S02]  /*22760*/  VIMNMX R31, R21, R0, PT ;  /* 0x00000000151f7248 */ /* 0x000fe40003fe0100 */
[----:B------:R-:W2:Y:S03]  /*22770*/  @P1 LDC R0, c[0x0][0x450] ;  /* 0x00011400ff001b82 */ /* 0x000ea60000000800 */
[----:B------:R3:W-:Y:S01]  /*22780*/  STL [R1+0x2c], R31 ;  /* 0x00002c1f01007387 */ /* 0x0007e20000100800 */
[----:B-1----:R-:W-:-:S05]  /*22790*/  @P1 IMAD.HI.U32 R2, R17, R2, RZ ;  /* 0x0000000211021227 */ /* 0x002fca00078e00ff */
[----:B--2---:R-:W-:-:S05]  /*227a0*/  @P1 SHF.R.U32.HI R4, RZ, R0, R2 ;  /* 0x00000000ff041219 */ /* 0x004fca0000011602 */
[----:B------:R-:W-:-:S04]  /*227b0*/  IMAD.IADD R2, R20, 0x1, R4 ;  /* 0x0000000114027824 */ /* 0x000fc800078e0204 */
[----:B------:R-:W-:Y:S01]  /*227c0*/  VIADD R0, R2, -UR4 ;  /* 0x8000000402007c36 */ /* 0x000fe20008000000 */
[----:B---3--:R-:W-:Y:S06]  /*227d0*/  @!P2 BRA `(.L_x_1852) ;  /* 0x000000000044a947 */ /* 0x008fec0003800000 */
[----:B------:R-:W-:Y:S01]  /*227e0*/  ISETP.GT.AND P0, PT, R2, -0x1, PT ;  /* 0xffffffff0200780c */ /* 0x000fe20003f04270 */
[----:B------:R-:W-:-:S12]  /*227f0*/  BSSY B0, `(.L_x_1853) ;  /* 0x000000d000007945 */ /* 0x000fd80003800000 */
[----:B------:R-:W-:Y:S05]  /*22800*/  @P0 BRA `(.L_x_1854) ;  /* 0x00000000001c0947 */ /* 0x000fea0003800000 */
[----:B------:R-:W-:Y:S02]  /*22810*/  ISETP.NE.AND P0, PT, R3, 0x1, PT ;  /* 0x000000010300780c */ /* 0x000fe40003f05270 */
[----:B------:R-:W-:-:S11]  /*22820*/  LOP3.LUT R2, RZ, R2, RZ, 0x33, !PT ;  /* 0x00000002ff027212 */ /* 0x000fd600078e33ff */
[----:B0-----:R-:W0:Y:S02]  /*22830*/  @P0 LDC.64 R4, c[0x0][0x9e8] ;  /* 0x00027a00ff040b82 */ /* 0x001e240000000a00 */
[----:B0-----:R-:W-:-:S05]  /*22840*/  @P0 IMAD.HI.U32 R4, R2, R4, RZ ;  /* 0x0000000402040227 */ /* 0x001fca00078e00ff */
[----:B------:R-:W-:-:S04]  /*22850*/  @P0 SHF.R.U32.HI R2, RZ, R5, R4 ;  /* 0x00000005ff020219 */ /* 0x000fc80000011604 */
[----:B------:R-:W-:Y:S01]  /*22860*/  LOP3.LUT R2, RZ, R2, RZ, 0x33, !PT ;  /* 0x00000002ff027212 */ /* 0x000fe200078e33ff */
[----:B------:R-:W-:Y:S06]  /*22870*/  BRA `(.L_x_1855) ;  /* 0x0000000000107947 */ /* 0x000fec0003800000 */
.L_x_1854:
[----:B------:R-:W-:-:S13]  /*22880*/  ISETP.NE.AND P0, PT, R3, 0x1, PT ;  /* 0x000000010300780c */ /* 0x000fda0003f05270 */
[----:B0-----:R-:W0:Y:S02]  /*22890*/  @P0 LDC.64 R4, c[0x0][0x9e8] ;  /* 0x00027a00ff040b82 */ /* 0x001e240000000a00 */
[----:B0-----:R-:W-:-:S05]  /*228a0*/  @P0 IMAD.HI.U32 R4, R2, R4, RZ ;  /* 0x0000000402040227 */ /* 0x001fca00078e00ff */
[----:B------:R-:W-:-:S07]  /*228b0*/  @P0 SHF.R.U32.HI R2, RZ, R5, R4 ;  /* 0x00000005ff020219 */ /* 0x000fce0000011604 */
.L_x_1855:
[----:B------:R-:W-:Y:S05]  /*228c0*/  BSYNC B0 ;  /* 0x0000000000007941 */ /* 0x000fea0003800000 */
.L_x_1853:
[----:B------:R-:W-:-:S05]  /*228d0*/  IMAD R3, R2, R3, RZ ;  /* 0x0000000302037224 */ /* 0x000fca00078e02ff */
[----:B------:R-:W-:-:S07]  /*228e0*/  VIMNMX R0, R0, R3, !PT ;  /* 0x0000000300007248 */ /* 0x000fce0007fe0100 */
.L_x_1852:
[----:B------:R-:W-:-:S04]  /*228f0*/  SHF.R.S32.HI R3, RZ, 0x1f, R0 ;  /* 0x0000001fff037819 */ /* 0x000fc80000011400 */
[----:B------:R-:W-:-:S04]  /*22900*/  LEA.HI R3, R3, R0, RZ, 0x7 ;  /* 0x0000000003037211 */ /* 0x000fc800078f38ff */
[----:B------:R-:W-:-:S04]  /*22910*/  SHF.R.S32.HI R3, RZ, 0x7, R3 ;  /* 0x00000007ff037819 */ /* 0x000fc80000011403 */
[----:B------:R-:W-:-:S04]  /*22920*/  VIMNMX R2, RZ, R3, !PT ;  /* 0x00000003ff027248 */ /* 0x000fc80007fe0100 */
[----:B------:R-:W-:Y:S01]  /*22930*/  ISETP.GT.AND P0, PT, R31, R2, PT ;  /* 0x000000021f00720c */ /* 0x000fe20003f04270 */
[----:B------:R1:W-:-:S12]  /*22940*/  STL [R1+0x4], R2 ;  /* 0x0000040201007387 */ /* 0x0003d80000100800 */
[----:B-1----:R-:W-:Y:S05]  /*22950*/  @P0 BRA `(.L_x_1856) ;  /* 0x0000000000440947 */ /* 0x002fea0003800000 */
[----:B------:R-:W1:Y:S02]  /*22960*/  S2R R2, SR_TID.X ;  /* 0x0000000000027919 */ /* 0x000e640000002100 */
[----:B-1----:R-:W-:-:S04]  /*22970*/  LOP3.LUT R2, R2, 0x7f, RZ, 0xc0, !PT ;  /* 0x0000007f02027812 */ /* 0x002fc800078ec0ff */
[----:B------:R-:W-:-:S13]  /*22980*/  ISETP.NE.AND P0, PT, R2, RZ, PT ;  /* 0x000000ff0200720c */ /* 0x000fda0003f05270 */
[----:B------:R-:W-:Y:S05]  /*22990*/  @P0 BRA `(.L_x_1857) ;  /* 0x0000003800b80947 */ /* 0x000fea0003800000 */
[----:B0-----:R-:W0:Y:S01]  /*229a0*/  S2R R5, SR_LANEID ;  /* 0x0000000000057919 */ /* 0x001e220000000000 */
        /* <DEDUP_REMOVED lines=12> */
.L_x_1856:
        /* <DEDUP_REMOVED lines=10> */
[----:B0-----:R-:W-:Y:S02]  /*22b10*/  IMAD.U32 R5, RZ, RZ, UR7 ;  /* 0x00000007ff057e24 */ /* 0x001fe4000f8e00ff */
        /* <DEDUP_REMOVED lines=8> */
[----:B-1----:R-:W-:Y:S05]  /*22ba0*/  CALL.ABS.NOINC R2 ;  /* 0x0000000002007343 */ /* 0x002fea0003c00000 */
.L_x_1859:
[----:B------:R-:W-:Y:S05]  /*22bb0*/  BSYNC B6 ;  /* 0x0000000000067941 */ /* 0x000fea0003800000 */
.L_x_1858:
        /* <DEDUP_REMOVED lines=22> */
.L_x_1861:
[----:B------:R-:W-:Y:S05]  /*22d20*/  BSYNC B6 ;  /* 0x0000000000067941 */ /* 0x000fea0003800000 */
.L_x_1860:
        /* <DEDUP_REMOVED lines=20> */
.L_x_1863:
[----:B------:R-:W-:Y:S05]  /*22e70*/  BSYNC B6 ;  /* 0x0000000000067941 */ /* 0x000fea0003800000 */
.L_x_1862:
        /* <DEDUP_REMOVED lines=19> */
.L_x_1865:
[----:B------:R-:W-:Y:S05]  /*22fb0*/  BSYNC B6 ;  /* 0x0000000000067941 */ /* 0x000fea0003800000 */
.L_x_1864:
[----:B------:R-:W1:Y:S01]  /*22fc0*/  S2R R2, SR_TID.X ;  /* 0x0000000000027919 */ /* 0x000e620000002100 */
[----:B------:R-:W-:Y:S01]  /*22fd0*/  ULDC.64 UR4, c[0x0][0x9f8] ;  /* 0x00027e0000047ab9 */ /* 0x000fe20000000a00 */
[----:B------:R-:W-:Y:S01]  /*22fe0*/  IMAD.MOV.U32 R30, RZ, RZ, R19 ;  /* 0x000000ffff1e7224 */ /* 0x000fe200078e0013 */
[----:B------:R-:W-:Y:S01]  /*22ff0*/  ISETP.NE.U32.AND P0, PT, RZ, UR4, PT ;  /* 0x00000004ff007c0c */ /* 0x000fe2000bf05070 */
[----:B------:R-:W2:Y:S01]  /*23000*/  S2R R20, SR_TID.X ;  /* 0x0000000000147919 */ /* 0x000ea20000002100 */
[----:B------:R-:W3:Y:S01]  /*23010*/  LDC R9, c[0x0][0x430] ;  /* 0x00010c00ff097b82 */ /* 0x000ee20000000800 */
[----:B------:R-:W-:Y:S01]  /*23020*/  LEA R7, R31, 0xffffff80, 0x7 ;  /* 0xffffff801f077811 */ /* 0x000fe200078e38ff */
[----:B------:R-:W-:Y:S01]  /*23030*/  IMAD.U32 R10, RZ, RZ, UR41 ;  /* 0x00000029ff0a7e24 */ /* 0x000fe2000f8e00ff */
[----:B------:R-:W-:Y:S01]  /*23040*/  ISETP.NE.AND.EX P0, PT, RZ, UR5, PT, P0 ;  /* 0x00000005ff007c0c */ /* 0x000fe2000bf05300 */
[----:B------:R-:W-:Y:S01]  /*23050*/  ULDC UR4, c[0x0][0x2f4] ;  /* 0x0000bd0000047ab9 */ /* 0x000fe20000000800 */
[----:B------:R-:W-:Y:S01]  /*23060*/  LOP3.LUT R22, R22, 0xffffffdf, RZ, 0xc0, !PT ;  /* 0xffffffdf16167812 */ /* 0x000fe200078ec0ff */
[----:B------:R-:W-:Y:S01]  /*23070*/  ULDC UR5, c[0x0][0x320] ;  /* 0x0000c80000057ab9 */ /* 0x000fe20000000800 */
[----:B-1----:R-:W-:-:S09]  /*23080*/  LOP3.LUT R21, R2, 0x7f, RZ, 0xc0, !PT ;  /* 0x0000007f02157812 */ /* 0x002fd200078ec0ff */
[----:B------:R-:W1:Y:S01]  /*23090*/  @P0 LDC.64 R2, c[0x0][0x9f8] ;  /* 0x00027e00ff020b82 */ /* 0x000e620000000a00 */
[----:B--2---:R-:W-:Y:S01]  /*230a0*/  IMAD.SHL.U32 R20, R20, 0x20, RZ ;  /* 0x0000002014147824 */ /* 0x004fe200078e00ff */
[----:B------:R-:W-:Y:S01]  /*230b0*/  SHF.R.U32.HI R21, RZ, 0x2, R21 ;  /* 0x00000002ff157819 */ /* 0x000fe20000011615 */
[----:B-1----:R-:W-:-:S05]  /*230c0*/  @P0 IMAD.WIDE R2, R19, 0x4, R2 ;  /* 0x0000000413020825 */ /* 0x002fca00078e0202 */
[----:B------:R1:W2:Y:S01]  /*230d0*/  @P0 LDG.E R30, desc[UR38][R2.64] ;  /* 0x00000026021e0981 */ /* 0x0002a2000c1e1900 */
[----:B---3--:R-:W-:Y:S02]  /*230e0*/  ISETP.NE.AND P1, PT, R9, 0x1, PT ;  /* 0x000000010900780c */ /* 0x008fe40003f25270 */
[----:B------:R-:W-:-:S04]  /*230f0*/  LOP3.LUT R20, R21, 0x60, R20, 0xf8, !PT ;  /* 0x0000006015147812 */ /* 0x000fc800078ef814 */
[----:B------:R-:W-:-:S04]  /*23100*/  LOP3.LUT R8, R20, R7, RZ, 0xfc, !PT ;  /* 0x0000000714087212 */ /* 0x000fc800078efcff */
[C---:B------:R-:W-:Y:S01]  /*23110*/  ISETP.GE.AND P0, PT, R8.reuse, R26, PT ;  /* 0x0000001a0800720c */ /* 0x040fe20003f06270 */
[----:B------:R-:W-:Y:S02]  /*23120*/  IMAD.IADD R8, R8, 0x1, R37 ;  /* 0x0000000108087824 */ /* 0x000fe400078e0225 */
[----:B0-----:R-:W0:Y:S02]  /*23130*/  @P1 LDC R5, c[0x0][0x434] ;  /* 0x00010d00ff051b82 */ /* 0x001e240000000800 */
[----:B------:R-:W-:-:S06]  /*23140*/  IMAD.MOV.U32 R0, RZ, RZ, R8 ;  /* 0x000000ffff007224 */ /* 0x000fcc00078e0008 */
[----:B------:R-:W3:Y:S08]  /*23150*/  @P1 LDC R4, c[0x0][0x438] ;  /* 0x00010e00ff041b82 */ /* 0x000ef00000000800 */
[----:B-1----:R-:W1:Y:S01]  /*23160*/  @!P0 LDC.64 R2, c[0x0][0x428] ;  /* 0x00010a00ff028b82 */ /* 0x002e620000000a00 */
[----:B0-----:R-:W-:-:S05]  /*23170*/  @P1 IMAD.HI.U32 R5, R8, R5, RZ ;  /* 0x0000000508051227 */ /* 0x001fca00078e00ff */
[----:B---3--:R-:W-:-:S04]  /*23180*/  @P1 SHF.R.U32.HI R0, RZ, R4, R5 ;  /* 0x00000004ff001219 */ /* 0x008fc80000011605 */
[--C-:B------:R-:W-:Y:S01]  /*23190*/  @!P0 SHF.R.S32.HI R5, RZ, 0x1f, R0.reuse ;  /* 0x0000001fff058819 */ /* 0x100fe20000011400 */
[----:B------:R-:W-:Y:S01]  /*231a0*/  @!P0 IMAD.MOV.U32 R4, RZ, RZ, R0 ;  /* 0x000000ffff048224 */ /* 0x000fe200078e0000 */
[----:B------:R-:W-:Y:S02]  /*231b0*/  ISETP.NE.AND P2, PT, R10, 0x3, PT ;  /* 0x000000030a00780c */ /* 0x000fe40003f45270 */
[C---:B------:R-:W-:Y:S02]  /*231c0*/  LOP3.LUT R10, R36.reuse, 0x40, RZ, 0xfc, !PT ;  /* 0x00000040240a7812 */ /* 0x040fe400078efcff */
[----:B------:R-:W-:-:S09]  /*231d0*/  LOP3.LUT R11, R36, 0x80, RZ, 0xfc, !PT ;  /* 0x00000080240b7812 */ /* 0x000fd200078efcff */
[----:B------:R-:W-:-:S04]  /*231e0*/  @P2 LOP3.LUT R22, R22, 0x20, RZ, 0xfc, !PT ;  /* 0x0000002016162812 */ /* 0x000fc800078efcff */
[----:B------:R-:W-:Y:S02]  /*231f0*/  LOP3.LUT R22, R22, 0xffffffef, RZ, 0xc0, !PT ;  /* 0xffffffef16167812 */ /* 0x000fe400078ec0ff */
[----:B------:R-:W-:Y:S01]  /*23200*/  ISETP.GE.AND P3, PT, R11, UR4, PT ;  /* 0x000000040b007c0c */ /* 0x000fe2000bf66270 */
[----:B------:R-:W-:Y:S01]  /*23210*/  UMOV UR6, 0xffffffff ;  /* 0xffffffff00067882 */ /* 0x000fe20000000000 */
[----:B------:R-:W-:-:S04]  /*23220*/  IMAD.MOV R0, RZ, RZ, -R0 ;  /* 0x000000ffff007224 */ /* 0x000fc800078e0a00 */
[----:B------:R-:W-:Y:S01]  /*23230*/  IMAD R8, R9, R0, R8 ;  /* 0x0000000009087224 */ /* 0x000fe200078e0208 */
[----:B--2---:R-:W-:Y:S01]  /*23240*/  SHF.R.S32.HI R6, RZ, 0x1f, R30 ;  /* 0x0000001fff067819 */ /* 0x004fe2000001141e */
[----:B-1----:R-:W-:-:S04]  /*23250*/  @!P0 IMAD.WIDE.U32 R4, R30, R2, R4 ;  /* 0x000000021e048225 */ /* 0x002fc800078e0004 */
[----:B------:R0:W-:Y:S02]  /*23260*/  STL [R1], R6 ;  /* 0x0000000601007387 */ /* 0x0001e40000100800 */
[----:B0-----:R-:W-:-:S04]  /*23270*/  @!P0 IMAD R6, R6, R2, RZ ;  /* 0x0000000206068224 */ /* 0x001fc800078e02ff */
[----:B------:R-:W-:Y:S02]  /*23280*/  @!P0 IMAD R6, R30, R3, R6 ;  /* 0x000000031e068224 */ /* 0x000fe400078e0206 */
[----:B------:R-:W0:Y:S02]  /*23290*/  @!P0 LDC.64 R2, c[0x0][0x418] ;  /* 0x00010600ff028b82 */ /* 0x000e240000000a00 */
[----:B------:R-:W-:Y:S02]  /*232a0*/  @!P0 IMAD.IADD R5, R5, 0x1, R6 ;  /* 0x0000000105058824 */ /* 0x000fe400078e0206 */
[----:B------:R-:W-:Y:S01]  /*232b0*/  IMAD.MOV.U32 R6, RZ, RZ, RZ ;  /* 0x000000ffff067224 */ /* 0x000fe200078e00ff */
[----:B0-----:R-:W-:-:S04]  /*232c0*/  @!P0 LEA R2, P1, R4, R2, 0x2 ;  /* 0x0000000204028211 */ /* 0x001fc800078210ff */
[----:B------:R-:W-:Y:S02]  /*232d0*/  @!P0 LEA.HI.X R3, R4, R3, R5, 0x2, P1 ;  /* 0x0000000304038211 */ /* 0x000fe400008f1405 */
[----:B------:R-:W-:-:S03]  /*232e0*/  ISETP.GE.AND P1, PT, R36, UR4, PT ;  /* 0x0000000424007c0c */ /* 0x000fc6000bf26270 */
[----:B------:R0:W5:Y:S01]  /*232f0*/  @!P0 LDG.E R6, desc[UR38][R2.64] ;  /* 0x0000002602068981 */ /* 0x000162000c1e1900 */
[----:B------:R-:W-:-:S09]  /*23300*/  ISETP.GE.AND P0, PT, R10, UR4, PT ;  /* 0x000000040a007c0c */ /* 0x000fd2000bf06270 */
        /* <DEDUP_REMOVED lines=12> */
.L_x_2039:
[----:B------:R-:W-:Y:S01]  /*233d0*/  SHF.R.S32.HI R31, RZ, 0x1f, R18 ;  /* 0x0000001fff1f7819 */ /* 0x000fe20000011412 */
[----:B------:R-:W-:Y:S06]  /*233e0*/  @!P2 BRA `(.L_x_1867) ;  /* 0x000000000004a947 */ /* 0x000fec0003800000 */
[----:B------:R-:W-:Y:S01]  /*233f0*/  BPT.TRAP 0x1 ;  /* 0x000000040000795c */ /* 0x000fe20000300000 */
.L_x_1867:
[----:B------:R-:W0:Y:S01]  /*23400*/  S2R R0, SR_TID.X ;  /* 0x0000000000007919 */ /* 0x000e220000002100 */
[----:B------:R-:W-:Y:S01]  /*23410*/  IMAD R4, R24, 0x8, R23 ;  /* 0x0000000818047824 */ /* 0x000fe200078e0217 */
[----:B------:R-:W-:Y:S01]  /*23420*/  BSSY B0, `(.L_x_1868) ;  /* 0x0000009000007945 */ /* 0x000fe20003800000 */
[----:B0-----:R-:W-:-:S04]  /*23430*/  LOP3.LUT R0, R0, 0x7f, RZ, 0xc0, !PT ;  /* 0x0000007f00007812 */ /* 0x001fc800078ec0ff */
[----:B------:R-:W-:-:S04]  /*23440*/  SHF.R.U32.HI R0, RZ, 0x2, R0 ;  /* 0x00000002ff007819 */ /* 0x000fc80000011600 */
[----:B------:R-:W-:Y:S02]  /*23450*/  IADD3 R7, -R0, R26, -R7 ;  /* 0x0000001a00077210 */ /* 0x000fe40007ffe907 */
[----:B------:R-:W-:Y:S02]  /*23460*/  SHF.L.U32 R0, R28, 0x1f, RZ ;  /* 0x0000001f1c007819 */ /* 0x000fe400000006ff */
[----:B------:R-:W-:Y:S02]  /*23470*/  SHF.R.S32.HI R26, RZ, 0x1f, R8 ;  /* 0x0000001fff1a7819 */ /* 0x000fe40000011408 */
[----:B------:R-:W0:Y:S01]  /*23480*/  SYNCS.PHASECHK.TRANS64.TRYWAIT P0, [R4+URZ+0x22880], R0 ;  /* 0x02288000040075a7 */ /* 0x000e22000800017f */
[----:B------:R1:W-:Y:S02]  /*23490*/  STL [R1+0x28], R0 ;  /* 0x0000280001007387 */ /* 0x0003e40000100800 */
[----:B01----:R-:W-:Y:S05]  /*234a0*/  @!P0 BRA `(.L_x_1869) ;  /* 0x0000006000f88947 */ /* 0x003fea0003800000 */
.L_x_2040:
[----:B------:R-:W-:Y:S05]  /*234b0*/  BSYNC B0 ;  /* 0x0000000000007941 */ /* 0x000fea0003800000 */
.L_x_1868:
[----:B------:R-:W-:Y:S01]  /*234c0*/  ULDC.64 UR4, c[0x0][0x328] ;  /* 0x0000ca0000047ab9 */ /* 0x000fe20000000a00 */
[----:B-----5:R-:W-:Y:S01]  /*234d0*/  SHF.R.S32.HI R5, RZ, 0x1f, R6 ;  /* 0x0000001fff057819 */ /* 0x020fe20000011406 */
[----:B0-----:R-:W-:Y:S01]  /*234e0*/  IMAD R0, R26, UR4, RZ ;  /* 0x000000041a007c24 */ /* 0x001fe2000f8e02ff */
[----:B------:R-:W-:Y:S01]  /*234f0*/  ULDC.64 UR6, c[0x0][0x318] ;  /* 0x0000c60000067ab9 */ /* 0x000fe20000000a00 */
[----:B------:R-:W-:Y:S01]  /*23500*/  IMAD.WIDE.U32 R2, R8, UR4, RZ ;  /* 0x0000000408027c25 */ /* 0x000fe2000f8e00ff */
[----:B------:R-:W-:Y:S01]  /*23510*/  LOP3.LUT P1, RZ, R22, 0x1, RZ, 0xc0, !PT ;  /* 0x0000000116ff7812 */ /* 0x000fe2000782c0ff */
[----:B------:R0:W-:Y:S01]  /*23520*/  STL [R1+0x24], R5 ;  /* 0x0000240501007387 */ /* 0x0001e20000100800 */
[----:B------:R-:W-:Y:S01]  /*23530*/  ISETP.GE.AND P4, PT, R7, 0x1, PT ;  /* 0x000000010700780c */ /* 0x000fe20003f86270 */
[----:B------:R-:W-:Y:S01]  /*23540*/  IMAD R0, R8, UR5, R0 ;  /* 0x0000000508007c24 */ /* 0x000fe2000f8e0200 */
[----:B------:R-:W-:-:S03]  /*23550*/  ULDC.64 UR4, c[0x0][0x338] ;  /* 0x0000ce0000047ab9 */ /* 0x000fc60000000a00 */
[----:B------:R-:W-:Y:S02]  /*23560*/  IMAD.IADD R3, R3, 0x1, R0 ;  /* 0x0000000103037824 */ /* 0x000fe400078e0200 */
[----:B------:R-:W-:Y:S02]  /*23570*/  IMAD R0, R5, UR4, RZ ;  /* 0x0000000405007c24 */ /* 0x000fe4000f8e02ff */
[----:B0-----:R-:W0:Y:S01]  /*23580*/  S2R R5, SR_TID.X ;  /* 0x0000000000057919 */ /* 0x001e220000002100 */
[----:B------:R-:W-:-:S04]  /*23590*/  IMAD.WIDE.U32 R2, R6, UR4, R2 ;  /* 0x0000000406027c25 */ /* 0x000fc8000f8e0002 */
[----:B------:R-:W-:Y:S01]  /*235a0*/  IMAD R0, R6, UR5, R0 ;  /* 0x0000000506007c24 */ /* 0x000fe2000f8e0200 */
[----:B------:R-:W-:-:S03]  /*235b0*/  ULDC.64 UR4, c[0x0][0x330] ;  /* 0x0000cc0000047ab9 */ /* 0x000fc60000000a00 */
[----:B------:R-:W-:Y:S02]  /*235c0*/  IMAD.IADD R3, R3, 0x1, R0 ;  /* 0x0000000103037824 */ /* 0x000fe400078e0200 */
[----:B------:R-:W-:Y:S02]  /*235d0*/  IMAD R0, R31, UR4, RZ ;  /* 0x000000041f007c24 */ /* 0x000fe4000f8e02ff */
[C---:B------:R-:W-:Y:S01]  /*235e0*/  IMAD.WIDE.U32 R2, R18.reuse, UR4, R2 ;  /* 0x0000000412027c25 */ /* 0x040fe2000f8e0002 */
[----:B------:R-:W-:Y:S01]  /*235f0*/  UMOV UR4, 0xffffffff ;  /* 0xffffffff00047882 */ /* 0x000fe20000000000 */
[----:B0-----:R-:W-:Y:S02]  /*23600*/  LOP3.LUT R9, R5, 0x7f, RZ, 0xc0, !PT ;  /* 0x0000007f05097812 */ /* 0x001fe400078ec0ff */
[----:B------:R-:W-:Y:S01]  /*23610*/  IMAD R5, R18, UR5, R0 ;  /* 0x0000000512057c24 */ /* 0x000fe2000f8e0200 */
[----:B------:R-:W-:Y:S02]  /*23620*/  IADD3 R0, P0, R2, UR6, RZ ;  /* 0x0000000602007c10 */ /* 0x000fe4000ff1e0ff */
[----:B------:R-:W-:-:S02]  /*23630*/  SHF.R.U32.HI R9, RZ, 0x5, R9 ;  /* 0x00000005ff097819 */ /* 0x000fc40000011609 */
[----:B------:R-:W-:-:S03]  /*23640*/  IADD3.X R2, R3, UR7, R5, P0, !PT ;  /* 0x0000000703027c10 */ /* 0x000fc600087fe405 */
[----:B------:R-:W-:-:S04]  /*23650*/  IMAD.SHL.U32 R9, R9, 0x400, RZ ;  /* 0x0000040009097824 */ /* 0x000fc800078e00ff */
[----:B------:R-:W-:Y:S01]  /*23660*/  IMAD R5, R24, 0x4000, R9 ;  /* 0x0000400018057824 */ /* 0x000fe200078e0209 */
[----:B------:R-:W-:Y:S06]  /*23670*/  BRA.DIV UR4, `(.L_x_1870) ;  /* 0x00000062049c7947 */ /* 0x000fec000b800000 */
[----:B------:R-:W0:Y:S01]  /*23680*/  SHFL.IDX PT, R10, R0, RZ, 0x1c1f ;  /* 0x001c1fff000a7589 */ /* 0x000e2200000e0000 */
[----:B------:R-:W-:Y:S02]  /*23690*/  LOP3.LUT P6, RZ, R22, 0x2, RZ, 0xc0, !PT ;  /* 0x0000000216ff7812 */ /* 0x000fe400078cc0ff */
[C---:B------:R-:W-:Y:S01]  /*236a0*/  ISETP.GE.AND P3, PT, R7.reuse, 0x21, PT ;  /* 0x000000210700780c */ /* 0x040fe20003f66270 */
[----:B------:R-:W1:Y:S01]  /*236b0*/  SHFL.IDX PT, R3, R2, RZ, 0x1c1f ;  /* 0x001c1fff02037589 */ /* 0x000e6200000e0000 */
[C---:B------:R-:W-:Y:S02]  /*236c0*/  ISETP.GE.AND P2, PT, R7.reuse, 0x41, PT ;  /* 0x000000410700780c */ /* 0x040fe40003f46270 */
[----:B------:R-:W-:Y:S01]  /*236d0*/  ISETP.GE.AND P5, PT, R7, 0x61, PT ;  /* 0x000000610700780c */ /* 0x000fe20003fa6270 */
[----:B------:R-:W-:Y:S01]  /*236e0*/  SHFL.IDX PT, R9, R2, 0x1, 0x1c1f ;  /* 0x003c1f0002097f89 */ /* 0x000fe200000e0000 */
[----:B0-----:R-:W-:-:S05]  /*236f0*/  IADD3 R10, P0, R36, R10, RZ ;  /* 0x0000000a240a7210 */ /* 0x001fca0007f1e0ff */
[----:B-1----:R-:W-:Y:S01]  /*23700*/  IMAD.X R11, RZ, RZ, R3, P0 ;  /* 0x000000ffff0b7224 */ /* 0x002fe200000e0603 */
[----:B------:R-:W-:Y:S02]  /*23710*/  ISETP.LT.OR P0, PT, R7, 0x1, P6 ;  /* 0x000000010700780c */ /* 0x000fe40003701670 */
[----:B------:R-:W-:-:S05]  /*23720*/  IADD3 R3, R23, R5, R33 ;  /* 0x0000000517037210 */ /* 0x000fca0007ffe021 */
[----:B------:R-:W-:-:S06]  /*23730*/  IMAD.IADD R5, R34, 0x1, R3 ;  /* 0x0000000122057824 */ /* 0x000fcc00078e0203 */
[----:B------:R-:W-:Y:S01]  /*23740*/  LDGSTS.E.BYPASS.LTC128B.128 [R3+0x8400], desc[UR38][R10.64], !P0 ;  /* 0x084000000a037fae */ /* 0x000fe2000c101d66 */
[----:B------:R-:W-:-:S13]  /*23750*/  ISETP.LT.OR P0, PT, R7, 0x1, P1 ;  /* 0x000000010700780c */ /* 0x000fda0000f01670 */
[----:B------:R0:W-:Y:S04]  /*23760*/  LDGSTS.E.BYPASS.LTC128B.128 [R5+0x8400], desc[UR38][R10.64+0x40], !P0 ;  /* 0x084000400a057fae */ /* 0x0001e8000c101d66 */
[----:B0-----:R-:W0:Y:S02]  /*23770*/  SHFL.IDX PT, R10, R0, 0x1, 0x1c1f ;  /* 0x003c1f00000a7f89 */ /* 0x001e2400000e0000 */
[----:B0-----:R-:W-:-:S05]  /*23780*/  IADD3 R10, P0, R36, R10, RZ ;  /* 0x0000000a240a7210 */ /* 0x001fca0007f1e0ff */
[----:B------:R-:W-:Y:S01]  /*23790*/  IMAD.X R11, RZ, RZ, R9, P0 ;  /* 0x000000ffff0b7224 */ /* 0x000fe200000e0609 */
[C---:B------:R-:W-:Y:S01]  /*237a0*/  ISETP.LT.OR P0, PT, R7.reuse, 0x21, P6 ;  /* 0x000000210700780c */ /* 0x040fe20003701670 */
[----:B------:R-:W-:Y:S04]  /*237b0*/  SHFL.IDX PT, R9, R2, 0x2, 0x1c1f ;  /* 0x005c1f0002097f89 */ /* 0x000fe800000e0000 */
[----:B------:R-:W-:Y:S08]  /*237c0*/  SHFL.IDX PT, R2, R2, 0x3, 0x1c1f ;  /* 0x007c1f0002027f89 */ /* 0x000ff000000e0000 */
[----:B------:R-:W-:Y:S01]  /*237d0*/  LDGSTS.E.BYPASS.LTC128B.128 [R3+0x9400], desc[UR38][R10.64], !P0 ;  /* 0x094000000a037fae */ /* 0x000fe2000c101d66 */
[----:B------:R-:W-:-:S13]  /*237e0*/  ISETP.LT.OR P0, PT, R7, 0x21, P1 ;  /* 0x000000210700780c */ /* 0x000fda0000f01670 */
[----:B------:R0:W-:Y:S04]  /*237f0*/  LDGSTS.E.BYPASS.LTC128B.128 [R5+0x9400], desc[UR38][R10.64+0x40], !P0 ;  /* 0x094000400a057fae */ /* 0x0001e8000c101d66 */
[----:B0-----:R-:W0:Y:S04]  /*23800*/  SHFL.IDX PT, R10, R0, 0x2, 0x1c1f ;  /* 0x005c1f00000a7f89 */ /* 0x001e2800000e0000 */
[----:B------:R-:W1:Y:S01]  /*23810*/  SHFL.IDX PT, R0, R0, 0x3, 0x1c1f ;  /* 0x007c1f0000007f89 */ /* 0x000e6200000e0000 */
[----:B0-----:R-:W-:-:S05]  /*23820*/  IADD3 R10, P0, R36, R10, RZ ;  /* 0x0000000a240a7210 */ /* 0x001fca0007f1e0ff */
[----:B------:R-:W-:Y:S01]  /*23830*/  IMAD.X R11, RZ, RZ, R9, P0 ;  /* 0x000000ffff0b7224 */ /* 0x000fe200000e0609 */
[----:B------:R-:W-:-:S13]  /*23840*/  ISETP.LT.OR P0, PT, R7, 0x41, P6 ;  /* 0x000000410700780c */ /* 0x000fda0003701670 */
[----:B------:R2:W-:Y:S01]  /*23850*/  LDGSTS.E.BYPASS.LTC128B.128 [R3+0xa400], desc[UR38][R10.64], !P0 ;  /* 0x0a4000000a037fae */ /* 0x0005e2000c101d66 */
[----:B------:R-:W-:-:S13]  /*23860*/  ISETP.LT.OR P0, PT, R7, 0x41, P1 ;  /* 0x000000410700780c */ /* 0x000fda0000f01670 */
[----:B-1----:R2:W-:Y:S02]  /*23870*/  LDGSTS.E.BYPASS.LTC128B.128 [R5+0xa400], desc[UR38][R10.64+0x40], !P0 ;  /* 0x0a4000400a057fae */ /* 0x0025e4000c101d66 */
.L_x_2050:
        /* <DEDUP_REMOVED lines=12> */
.L_x_1871:
[----:B------:R-:W-:Y:S02]  /*23940*/  PLOP3.LUT P1, PT, P1, P0, PT, 0xa2, 0x0 ;  /* 0x000000000000781c */ /* 0x000fe40000f21472 */
[----:B------:R-:W-:-:S08]  /*23950*/  @P0 R2UR P1, UR4, R4 ;  /* 0x00000000040402ca */ /* 0x000fd00000020000 */
[----:B------:R-:W-:-:S05]  /*23960*/  @P0 PLOP3.LUT P0, PT, P1, PT, PT, 0x80, 0x0 ;  /* 0x000000000000081c */ /* 0x000fca0000f0f070 */
[----:B------:R-:W-:Y:S01]  /*23970*/  @!P1 SYNCS.ARRIVE.TRANS64.RED.A0T1 RZ, [UR4+0x22870], RZ ;  /* 0x022870ffffff99a7 */ /* 0x000fe20008200404 */
[----:B------:R-:W-:Y:S07]  /*23980*/  @!P1 ARRIVES.LDGSTSBAR.64.TRANSCNT [UR4+0x22870] ;  /* 0x02287000ff0099b0 */ /* 0x000fee0008000a84 */
[----:B------:R-:W-:Y:S05]  /*23990*/  @P0 BRA.U.ANY `(.L_x_1871) ;  /* 0xfffffffd00e80947 */ /* 0x000fea000393ffff */
[----:B------:R-:W-:Y:S01]  /*239a0*/  NOP ;  /* 0x0000000000007918 */ /* 0x000fe20000000000 */
[----:B------:R-:W-:-:S05]  /*239b0*/  IMAD.U32 R0, RZ, RZ, UR41 ;  /* 0x00000029ff007e24 */ /* 0x000fca000f8e00ff */
[----:B------:R-:W-:-:S13]  /*239c0*/  ISETP.NE.AND P6, PT, R0, 0x3, PT ;  /* 0x000000030000780c */ /* 0x000fda0003fc5270 */
[----:B------:R-:W-:Y:S05]  /*239d0*/  @!P6 BRA `(.L_x_1872) ;  /* 0x000000000004e947 */ /* 0x000fea0003800000 */
[----:B------:R-:W-:Y:S01]  /*239e0*/  BPT.TRAP 0x1 ;  /* 0x000000040000795c */ /* 0x000fe20000300000 */
.L_x_1872:
[----:B------:R2:W-:Y:S01]  /*239f0*/  SYNCS.ARRIVE.TRANS64.A1T0 RZ, [R4+URZ+0x22870], RZ ;  /* 0x022870ff04ff79a7 */ /* 0x0005e2000810003f */
[----:B------:R-:W-:Y:S05]  /*23a00*/  @!P6 BRA `(.L_x_1873) ;  /* 0x000000000004e947 */ /* 0x000fea0003800000 */
[----:B------:R-:W-:Y:S01]  /*23a10*/  BPT.TRAP 0x1 ;  /* 0x000000040000795c */ /* 0x000fe20000300000 */
.L_x_1873:
[----:B------:R-:W3:Y:S01]  /*23a20*/  LDL R0, [R1+0x28] ;  /* 0x0000280001007983 */ /* 0x000ee20000100800 */
[----:B------:R-:W-:Y:S01]  /*23a30*/  BSSY B0, `(.L_x_1874) ;  /* 0x0000003000007945 */ /* 0x000fe20003800000 */
[----:B---3--:R-:W3:Y:S03]  /*23a40*/  SYNCS.PHASECHK.TRANS64.TRYWAIT P0, [R4+URZ+0x22840], R0 ;  /* 0x02284000040075a7 */ /* 0x008ee6000800017f */
[----:B---3--:R-:W-:Y:S05]  /*23a50*/  @!P0 BRA `(.L_x_1875) ;  /* 0x00000064001c8947 */ /* 0x008fea0003800000 */
.L_x_2051:
[----:B------:R-:W-:Y:S05]  /*23a60*/  BSYNC B0 ;  /* 0x0000000000007941 */ /* 0x000fea0003800000 */
.L_x_1874:
[----:B01----:R-:W4:Y:S01]  /*23a70*/  LDL.LU R5, [R1+0x24] ;  /* 0x0000240001057983 */ /* 0x003f220000300800 */
[----:B------:R-:W-:Y:S01]  /*23a80*/  ULDC.64 UR4, c[0x0][0x300] ;  /* 0x0000c00000047ab9 */ /* 0x000fe20000000a00 */
[----:B------:R-:W-:Y:S02]  /*23a90*/  ULDC.64 UR6, c[0x0][0x2e8] ;  /* 0x0000ba0000067ab9 */ /* 0x000fe40000000a00 */
[----:B------:R-:W5:Y:S01]  /*23aa0*/  LDL R7, [R1+0xc] ;  /* 0x00000c0001077983 */ /* 0x000f620000100800 */
[----:B---3--:R-:W-:Y:S01]  /*23ab0*/  IMAD R0, R26, UR4, RZ ;  /* 0x000000041a007c24 */ /* 0x008fe2000f8e02ff */
[----:B------:R-:W-:Y:S01]  /*23ac0*/  LOP3.LUT P1, RZ, R22, 0x4, RZ, 0xc0, !PT ;  /* 0x0000000416ff7812 */ /* 0x000fe2000782c0ff */
[----:B------:R-:W-:-:S04]  /*23ad0*/  IMAD.WIDE.U32 R2, R8, UR4, RZ ;  /* 0x0000000408027c25 */ /* 0x000fc8000f8e00ff */
[----:B------:R-:W-:Y:S01]  /*23ae0*/  IMAD R0, R8, UR5, R0 ;  /* 0x0000000508007c24 */ /* 0x000fe2000f8e0200 */
[----:B------:R-:W-:-:S03]  /*23af0*/  ULDC.64 UR4, c[0x0][0x310] ;  /* 0x0000c40000047ab9 */ /* 0x000fc60000000a00 */
[----:B------:R-:W-:Y:S02]  /*23b00*/  IMAD.IADD R3, R3, 0x1, R0 ;  /* 0x0000000103037824 */ /* 0x000fe400078e0200 */
[----:B------:R-:W-:-:S04]  /*23b10*/  IMAD.WIDE.U32 R2, R6, UR4, R2 ;  /* 0x0000000406027c25 */ /* 0x000fc8000f8e0002 */
[----:B----4-:R-:W-:-:S04]  /*23b20*/  IMAD R0, R5, UR4, RZ ;  /* 0x0000000405007c24 */ /* 0x010fc8000f8e02ff */
[----:B------:R-:W-:Y:S01]  /*23b30*/  IMAD R0, R6, UR5, R0 ;  /* 0x0000000506007c24 */ /* 0x000fe2000f8e0200 */
[----:B------:R-:W-:Y:S01]  /*23b40*/  ULDC.64 UR4, c[0x0][0x308] ;  /* 0x0000c20000047ab9 */ /* 0x000fe20000000a00 */
[----:B-----5:R-:W-:Y:S02]  /*23b50*/  IMAD R6, R24, 0x6000, R7 ;  /* 0x0000600018067824 */ /* 0x020fe400078e0207 */
        /* <DEDUP_REMOVED lines=8> */
[----:B------:R-:W0:Y:S01]  /*23be0*/  SHFL.IDX PT, R3, R0, RZ, 0x1c1f ;  /* 0x001c1fff00037589 */ /* 0x000e2200000e0000 */
[----:B------:R-:W-:Y:S01]  /*23bf0*/  LOP3.LUT P6, RZ, R22, 0x8, RZ, 0xc0, !PT ;  /* 0x0000000816ff7812 */ /* 0x000fe200078cc0ff */
[C-C-:B------:R-:W-:Y:S02]  /*23c00*/  @P4 IMAD.IADD R7, R23.reuse, 0x1, R6.reuse ;  /* 0x0000000117074824 */ /* 0x140fe400078e0206 */
[----:B------:R-:W1:Y:S01]  /*23c10*/  SHFL.IDX PT, R2, R5, RZ, 0x1c1f ;  /* 0x001c1fff05027589 */ /* 0x000e6200000e0000 */
[----:B------:R-:W-:Y:S01]  /*23c20*/  @P3 IMAD.IADD R9, R23, 0x1, R6 ;  /* 0x0000000117093824 */ /* 0x000fe200078e0206 */
[----:B0-----:R-:W-:-:S05]  /*23c30*/  @P4 IADD3 R3, P0, R36, R3, RZ ;  /* 0x0000000324034210 */ /* 0x001fca0007f1e0ff */
[----:B-1----:R-:W-:Y:S01]  /*23c40*/  @P4 IMAD.X R2, RZ, RZ, R2, P0 ;  /* 0x000000ffff024224 */ /* 0x002fe200000e0602 */
        /* <DEDUP_REMOVED lines=9> */
[----:B0-----:R-:W0:Y:S01]  /*23ce0*/  SHFL.IDX PT, R3, R0, 0x1, 0x1c1f ;  /* 0x003c1f0000037f89 */ /* 0x001e2200000e0000 */
[----:B------:R-:W-:-:S03]  /*23cf0*/  @P2 IMAD.IADD R7, R23, 0x1, R6 ;  /* 0x0000000117072824 */ /* 0x000fc600078e0206 */
[----:B------:R-:W1:Y:S01]  /*23d00*/  SHFL.IDX PT, R2, R5, 0x1, 0x1c1f ;  /* 0x003c1f0005027f89 */ /* 0x000e6200000e0000 */
[----:B0-----:R-:W-:-:S05]  /*23d10*/  @P3 IADD3 R3, P0, R36, R3, RZ ;  /* 0x0000000324033210 */ /* 0x001fca0007f1e0ff */
[----:B-1----:R-:W-:-:S05]  /*23d20*/  @P3 IMAD.X R2, RZ, RZ, R2, P0 ;  /* 0x000000ffff023224 */ /* 0x002fca00000e0602 */
[----:B------:R-:W-:-:S04]  /*23d30*/  @P3 LOP3.LUT R3, R3, R2, RZ, 0x3c, !PT ;  /* 0x0000000203033212 */ /* 0x000fc800078e3cff */
[----:B------:R-:W-:-:S04]  /*23d40*/  @P3 LOP3.LUT R2, R3, R2, RZ, 0x3c, !PT ;  /* 0x0000000203023212 */ /* 0x000fc800078e3cff */
[----:B------:R-:W-:-:S05]  /*23d50*/  @P3 LOP3.LUT R3, R3, R2, RZ, 0x3c, !PT ;  /* 0x0000000203033212 */ /* 0x000fca00078e3cff */
[----:B------:R-:W-:Y:S04]  /*23d60*/  @P3 LDGSTS.E.BYPASS.LTC128B.128 [R9+0x16c00], desc[UR38][R2.64], !P4 ;  /* 0x16c0000002093fae */ /* 0x000fe8000e101d66 */
[----:B------:R-:W-:Y:S04]  /*23d70*/  @P3 LDGSTS.E.BYPASS.LTC128B.128 [R9+0x18c00], desc[UR38][R2.64+0x40], !P6 ;  /* 0x18c0004002093fae */ /* 0x000fe8000f101d66 */
[----:B------:R0:W-:Y:S04]  /*23d80*/  @P3 LDGSTS.E.BYPASS.LTC128B.128 [R9+0x1ac00], desc[UR38][R2.64+0x80], !P1 ;  /* 0x1ac0008002093fae */ /* 0x0001e8000c901d66 */
[----:B0-----:R-:W0:Y:S04]  /*23d90*/  SHFL.IDX PT, R3, R0, 0x2, 0x1c1f ;  /* 0x005c1f0000037f89 */ /* 0x001e2800000e0000 */
[----:B------:R-:W1:Y:S04]  /*23da0*/  SHFL.IDX PT, R2, R5, 0x2, 0x1c1f ;  /* 0x005c1f0005027f89 */ /* 0x000e6800000e0000 */
[----:B------:R-:W3:Y:S01]  /*23db0*/  SHFL.IDX PT, R5, R5, 0x3, 0x1c1f ;  /* 0x007c1f0005057f89 */ /* 0x000ee200000e0000 */
        /* <DEDUP_REMOVED lines=8> */
[----:B0--3--:R0:W1:Y:S02]  /*23e40*/  SHFL.IDX PT, R2, R0, 0x3, 0x1c1f ;  /* 0x007c1f0000027f89 */ /* 0x00906400000e0000 */
.L_x_2061:
[C---:B------:R-:W-:Y:S01]  /*23e50*/  LOP3.LUT P3, RZ, R22.reuse, 0x10, RZ, 0xc0, !PT ;  /* 0x0000001016ff7812 */ /* 0x040fe2000786c0ff */
[----:B------:R-:W-:Y:S01]  /*23e60*/  @P5 IMAD.IADD R6, R23, 0x1, R6 ;  /* 0x0000000117065824 */ /* 0x000fe200078e0206 */
[----:B------:R-:W-:Y:S02]  /*23e70*/  LOP3.LUT P2, RZ, R22, 0x8, RZ, 0xc0, !PT ;  /* 0x0000000816ff7812 */ /* 0x000fe4000784c0ff */
[----:B-1----:R-:W-:-:S05]  /*23e80*/  @P5 IADD3 R2, P0, R36, R2, RZ ;  /* 0x0000000224025210 */ /* 0x002fca0007f1e0ff */
        /* <DEDUP_REMOVED lines=9> */
.L_x_1877:
        /* <DEDUP_REMOVED lines=11> */
.L_x_1878:
[----:B-1----:R0:W5:Y:S01]  /*23fd0*/  LDL.LU R2, [R1+0x20] ;  /* 0x0000200001027983 */ /* 0x0021620000300800 */
[----:B------:R0:W-:Y:S02]  /*23fe0*/  SYNCS.ARRIVE.TRANS64.A1T0 RZ, [R4+URZ+0x22830], RZ ;  /* 0x022830ff04ff79a7 */ /* 0x0001e4000810003f */
[----:B------:R-:W-:Y:S05]  /*23ff0*/  WARPSYNC.ALL ;  /* 0x0000000000007948 */ /* 0x000fea0003800000 */
[----:B------:R-:W-:Y:S01]  /*24000*/  ULDC.64 UR4, c[0x0][0xa00] ;  /* 0x0002800000047ab9 */ /* 0x000fe20000000a00 */
[----:B------:R-:W-:Y:S01]  /*24010*/  VIADD R0, R23, 0x10400 ;  /* 0x0001040017007836 */ /* 0x000fe20000000000 */
[----:B------:R-:W-:Y:S01]  /*24020*/  BAR.SYNC.DEFER_BLOCKING 0x8, 0x180 ;  /* 0x0206000000007b1d */ /* 0x000fe20000010000 */
[----:B------:R-:W-:-:S03]  /*24030*/  ISETP.NE.U32.AND P0, PT, RZ, UR4, PT ;  /* 0x00000004ff007c0c */ /* 0x000fc6000bf05070 */
[----:B------:R-:W-:Y:S02]  /*24040*/  LOP3.LUT P1, RZ, R0, 0x1bf, RZ, 0xc0, !PT ;  /* 0x000001bf00ff7812 */ /* 0x000fe4000782c0ff */
[----:B------:R-:W-:Y:S01]  /*24050*/  ISETP.NE.AND.EX P0, PT, RZ, UR5, PT, P0 ;  /* 0x00000005ff007c0c */ /* 0x000fe2000bf05300 */
[----:B------:R-:W-:Y:S01]  /*24060*/  ULDC.64 UR4, c[0x0][0x298] ;  /* 0x0000a60000047ab9 */ /* 0x000fe20000000a00 */
[----:B------:R-:W-:Y:S01]  /*24070*/  SHF.R.S32.HI R0, RZ, 0x1f, R19 ;  /* 0x0000001fff007819 */ /* 0x000fe20000011413 */
[----:B------:R-:W-:Y:S01]  /*24080*/  BSSY B6, `(.L_x_1879) ;  /* 0x000001c000067945 */ /* 0x000fe20003800000 */
[----:B------:R-:W-:Y:S02]  /*24090*/  SEL R26, R19, RZ, !P0 ;  /* 0x000000ff131a7207 */ /* 0x000fe40004000000 */
[----:B------:R-:W-:-:S05]  /*240a0*/  SEL R0, R0, RZ, !P0 ;  /* 0x000000ff00007207 */ /* 0x000fca0004000000 */
[----:B------:R1:W-:Y:S02]  /*240b0*/  STL [R1+0x34], R0 ;  /* 0x0000340001007387 */ /* 0x0003e40000100800 */
[----:B-1---5:R-:W-:-:S05]  /*240c0*/  SHF.R.S32.HI R0, RZ, 0x1f, R2 ;  /* 0x0000001fff007819 */ /* 0x022fca0000011402 */
[----:B------:R-:W-:-:S04]  /*240d0*/  IMAD R0, R0, UR4, RZ ;  /* 0x0000000400007c24 */ /* 0x000fc8000f8e02ff */
[C---:B------:R-:W-:Y:S02]  /*240e0*/  IMAD R0, R2.reuse, UR5, R0 ;  /* 0x0000000502007c24 */ /* 0x040fe4000f8e0200 */
[----:B------:R-:W-:-:S04]  /*240f0*/  IMAD.WIDE.U32 R2, R2, UR4, RZ ;  /* 0x0000000402027c25 */ /* 0x000fc8000f8e00ff */
[----:B------:R-:W-:Y:S01]  /*24100*/  IMAD.IADD R0, R3, 0x1, R0 ;  /* 0x0000000103007824 */ /* 0x000fe200078e0200 */
[----:B------:R1:W-:Y:S04]  /*24110*/  STL.64 [R1+0x20], R2 ;  /* 0x0000200201007387 */ /* 0x0003e80000100a00 */
[----:B------:R1:W-:Y:S01]  /*24120*/  STL [R1+0x28], R0 ;  /* 0x0000280001007387 */ /* 0x0003e20000100800 */
[----:B------:R-:W-:Y:S05]  /*24130*/  @!P1 BRA `(.L_x_1880) ;  /* 0x0000000000409947 */ /* 0x000fea0003800000 */
[----:B-1----:R-:W-:Y:S01]  /*24140*/  MOV R2, 0x0 ;  /* 0x0000000000027802 */ /* 0x002fe20000000f00 */
[----:B------:R-:W-:Y:S01]  /*24150*/  ULDC.64 UR4, c[0x4][0xc8] ;  /* 0x0100320000047ab9 */ /* 0x000fe20000000a00 */
[----:B------:R-:W-:Y:S01]  /*24160*/  ULDC.64 UR6, c[0x4][0xd0] ;  /* 0x0100340000067ab9 */ /* 0x000fe20000000a00 */
[----:B------:R-:W-:Y:S01]  /*24170*/  ULDC.64 UR8, c[0x4][0x28] ;  /* 0x01000a0000087ab9 */ /* 0x000fe20000000a00 */
[----:B0-2---:R-:W-:Y:S02]  /*24180*/  IMAD.U32 R4, RZ, RZ, UR4 ;  /* 0x00000004ff047e24 */ /* 0x005fe4000f8e00ff */
        /* <DEDUP_REMOVED lines=11> */
.L_x_1880:
[----:B------:R-:W-:Y:S05]  /*24240*/  BSYNC B6 ;  /* 0x0000000000067941 */ /* 0x000fea0003800000 */
.L_x_1879:
[----:B------:R-:W3:Y:S01]  /*24250*/  LDL.LU R21, [R1+0x34] ;  /* 0x0000340001157983 */ /* 0x000ee20000300800 */
[----:B------:R-:W4:Y:S01]  /*24260*/  LDC R7, c[0x0][0x448] ;  /* 0x00011200ff077b82 */ /* 0x000f220000000800 */
[----:B------:R-:W-:Y:S02]  /*24270*/  ULDC.64 UR4, c[0x0][0x2d8] ;  /* 0x0000b60000047ab9 */ /* 0x000fe40000000a00 */
[----:B------:R-:W2:Y:S04]  /*24280*/  LDL.LU R20, [R1+0x28] ;  /* 0x0000280001147983 */ /* 0x000ea80000300800 */
[----:B-1----:R-:W2:Y:S01]  /*24290*/  LDL.LU.64 R2, [R1+0x20] ;  /* 0x0000200001027983 */ /* 0x002ea20000300a00 */
[----:B------:R-:W-:-:S03]  /*242a0*/  IMAD R0, R31, UR4, RZ ;  /* 0x000000041f007c24 */ /* 0x000fc6000f8e02ff */
[----:B------:R1:W5:Y:S01]  /*242b0*/  LDL R8, [R1+0x1c] ;  /* 0x00001c0001087983 */ /* 0x0003620000100800 */
[----:B------:R-:W-:Y:S01]  /*242c0*/  IMAD R0, R18, UR5, R0 ;  /* 0x0000000512007c24 */ /* 0x000fe2000f8e0200 */
[----:B----4-:R-:W-:-:S13]  /*242d0*/  ISETP.NE.AND P0, PT, R7, 0x1, PT ;  /* 0x000000010700780c */ /* 0x010fda0003f05270 */
[----:B------:R-:W4:Y:S01]  /*242e0*/  @P0 LDC R6, c[0x0][0x44c] ;  /* 0x00011300ff060b82 */ /* 0x000f220000000800 */
[C---:B------:R-:W-:Y:S02]  /*242f0*/  LOP3.LUT R9, R36.reuse, 0x40, RZ, 0xfc, !PT ;  /* 0x0000004024097812 */ /* 0x040fe400078efcff */
[----:B------:R-:W-:Y:S01]  /*24300*/  LOP3.LUT R10, R36, 0x80, RZ, 0xfc, !PT ;  /* 0x00000080240a7812 */ /* 0x000fe200078efcff */
[----:B--2---:R-:W-:Y:S02]  /*24310*/  IMAD.MOV.U32 R3, RZ, RZ, R20 ;  /* 0x000000ffff037224 */ /* 0x004fe400078e0014 */
[----:B------:R-:W2:Y:S01]  /*24320*/  S2R R20, SR_TID.X ;  /* 0x0000000000147919 */ /* 0x000ea20000002100 */
[----:B------:R-:W-:Y:S01]  /*24330*/  IMAD.WIDE.U32 R2, R18, UR4, R2 ;  /* 0x0000000412027c25 */ /* 0x000fe2000f8e0002 */
[----:B------:R-:W-:-:S03]  /*24340*/  ULDC.64 UR4, c[0x0][0x2e0] ;  /* 0x0000b80000047ab9 */ /* 0x000fc60000000a00 */
[----:B------:R-:W-:Y:S02]  /*24350*/  IMAD.IADD R3, R3, 0x1, R0 ;  /* 0x0000000103037824 */ /* 0x000fe400078e0200 */
[----:B---3--:R-:W-:Y:S02]  /*24360*/  IMAD R0, R21, UR4, RZ ;  /* 0x0000000415007c24 */ /* 0x008fe4000f8e02ff */
[----:B------:R-:W-:-:S04]  /*24370*/  IMAD.WIDE.U32 R2, R26, UR4, R2 ;  /* 0x000000041a027c25 */ /* 0x000fc8000f8e0002 */
[----:B------:R-:W-:Y:S01]  /*24380*/  IMAD R0, R26, UR5, R0 ;  /* 0x000000051a007c24 */ /* 0x000fe2000f8e0200 */
[----:B------:R-:W-:-:S03]  /*24390*/  ULDC.64 UR4, c[0x0][0x2d0] ;  /* 0x0000b40000047ab9 */ /* 0x000fc60000000a00 */
[----:B------:R-:W-:Y:S02]  /*243a0*/  IMAD.IADD R3, R3, 0x1, R0 ;  /* 0x0000000103037824 */ /* 0x000fe400078e0200 */
[----:B------:R-:W3:Y:S01]  /*243b0*/  @P0 LDC R0, c[0x0][0x450] ;  /* 0x00011400ff000b82 */ /* 0x000ee20000000800 */
[C---:B--2---:R-:W-:Y:S01]  /*243c0*/  LOP3.LUT R21, R20.reuse, 0x7f, RZ, 0xc0, !PT ;  /* 0x0000007f14157812 */ /* 0x044fe200078ec0ff */
[----:B------:R-:W-:-:S03]  /*243d0*/  IMAD.SHL.U32 R20, R20, 0x20, RZ ;  /* 0x0000002014147824 */ /* 0x000fc600078e00ff */
[----:B------:R-:W-:-:S04]  /*243e0*/  SHF.R.U32.HI R21, RZ, 0x2, R21 ;  /* 0x00000002ff157819 */ /* 0x000fc80000011615 */
[----:B------:R-:W-:-:S05]  /*243f0*/  LOP3.LUT R20, R21, 0x60, R20, 0xf8, !PT ;  /* 0x0000006015147812 */ /* 0x000fca00078ef814 */
[----:B------:R-:W-:-:S04]  /*24400*/  IMAD.IADD R5, R20, 0x1, R17 ;  /* 0x0000000114057824 */ /* 0x000fc800078e0211 */
[----:B----4-:R-:W-:-:S04]  /*24410*/  @P0 IMAD.HI.U32 R6, R5, R6, RZ ;  /* 0x0000000605060227 */ /* 0x010fc800078e00ff */
[----:B0-----:R-:W-:Y:S01]  /*24420*/  IMAD.MOV.U32 R4, RZ, RZ, R5 ;  /* 0x000000ffff047224 */ /* 0x001fe200078e0005 */
[----:B---3--:R-:W-:Y:S01]  /*24430*/  @P0 SHF.R.U32.HI R4, RZ, R0, R6 ;  /* 0x00000000ff040219 */ /* 0x008fe20000011606 */
[----:B------:R-:W0:Y:S04]  /*24440*/  S2R R20, SR_TID.X ;  /* 0x0000000000147919 */ /* 0x000e280000002100 */
        /* <DEDUP_REMOVED lines=15> */
[----:B0-----:R-:W-:Y:S02]  /*24540*/  LOP3.LUT R20, R20, 0x7f, RZ, 0xc0, !PT ;  /* 0x0000007f14147812 */ /* 0x001fe400078ec0ff */
[----:B------:R-:W-:Y:S01]  /*24550*/  IADD3.X R0, R3, UR5, R0, P0, !PT ;  /* 0x0000000503007c10 */ /* 0x000fe200087fe400 */
[----:B------:R-:W-:Y:S01]  /*24560*/  UMOV UR5, 0xffffffff ;  /* 0xffffffff00057882 */ /* 0x000fe20000000000 */
[----:B------:R-:W-:Y:S02]  /*24570*/  ISETP.GE.AND P3, PT, R36, UR4, PT ;  /* 0x0000000424007c0c */ /* 0x000fe4000bf66270 */
[----:B------:R-:W-:-:S02]  /*24580*/  ISETP.GE.AND P2, PT, R9, UR4, PT ;  /* 0x0000000409007c0c */ /* 0x000fc4000bf46270 */
[----:B------:R-:W-:Y:S02]  /*24590*/  ISETP.GE.AND P0, PT, R10, UR4, PT ;  /* 0x000000040a007c0c */ /* 0x000fe4000bf06270 */
[----:B------:R-:W-:Y:S01]  /*245a0*/  SHF.R.U32.HI R9, RZ, 0x2, R20 ;  /* 0x00000002ff097819 */ /* 0x000fe20000011614 */
[----:B-1----:R-:W-:Y:S10]  /*245b0*/  BRA.DIV UR5, `(.L_x_1881) ;  /* 0x0000005e05e07947 */ /* 0x002ff4000b800000 */
[----:B------:R-:W0:Y:S01]  /*245c0*/  SHFL.IDX PT, R3, R4, RZ, 0x1c1f ;  /* 0x001c1fff04037589 */ /* 0x000e2200000e0000 */
[----:B------:R-:W-:Y:S02]  /*245d0*/  IMAD R27, R27, R7, RZ ;  /* 0x000000071b1b7224 */ /* 0x000fe400078e02ff */
        /* <DEDUP_REMOVED lines=9> */
[----:B-----5:R-:W-:Y:S04]  /*24670*/  @!P1 LDGSTS.E.BYPASS.LTC128B.128 [R8+0x10400], desc[UR38][R2.64], !P3 ;  /* 0x1040000002089fae */ /* 0x020fe8000d901d66 */
[----:B------:R-:W-:Y:S04]  /*24680*/  @!P1 LDGSTS.E.BYPASS.LTC128B.128 [R8+0x12400], desc[UR38][R2.64+0x40], !P2 ;  /* 0x1240004002089fae */ /* 0x000fe8000d101d66 */
[----:B------:R0:W-:Y:S02]  /*24690*/  @!P1 LDGSTS.E.BYPASS.LTC128B.128 [R8+0x14400], desc[UR38][R2.64+0x80], !P0 ;  /* 0x1440008002089fae */ /* 0x0001e4000c101d66 */
[----:B0-----:R-:W-:-:S02]  /*246a0*/  VIADD R2, R17, 0x20 ;  /* 0x0000002011027836 */ /* 0x001fc40000000000 */
[----:B------:R-:W0:Y:S03]  /*246b0*/  SHFL.IDX PT, R3, R4, 0x1, 0x1c1f ;  /* 0x003c1f0004037f89 */ /* 0x000e2600000e0000 */
[----:B------:R-:W-:Y:S02]  /*246c0*/  ISETP.GE.AND P1, PT, R2, R27, PT ;  /* 0x0000001b0200720c */ /* 0x000fe40003f26270 */
[----:B------:R-:W1:Y:S11]  /*246d0*/  SHFL.IDX PT, R2, R0, 0x1, 0x1c1f ;  /* 0x003c1f0000027f89 */ /* 0x000e7600000e0000 */
[----:B0-----:R-:W-:-:S05]  /*246e0*/  @!P1 IADD3 R3, P4, R36, R3, RZ ;  /* 0x0000000324039210 */ /* 0x001fca0007f9e0ff */
[----:B-1----:R-:W-:-:S05]  /*246f0*/  @!P1 IMAD.X R2, RZ, RZ, R2, P4 ;  /* 0x000000ffff029224 */ /* 0x002fca00020e0602 */
        /* <DEDUP_REMOVED lines=20> */
.L_x_2070:
[----:B------:R-:W-:Y:S01]  /*24840*/  VIADD R17, R17, 0x60 ;  /* 0x0000006011117836 */ /* 0x000fe20000000000 */
[----:B------:R-:W-:Y:S04]  /*24850*/  BSSY B0, `(.L_x_1882) ;  /* 0x000000b000007945 */ /* 0x000fe80003800000 */
[----:B------:R-:W-:-:S13]  /*24860*/  ISETP.GE.AND P1, PT, R17, R27, PT ;  /* 0x0000001b1100720c */ /* 0x000fda0003f26270 */
[----:B------:R-:W-:Y:S05]  /*24870*/  @P1 BRA `(.L_x_1883) ;  /* 0x0000000000201947 */ /* 0x000fea0003800000 */
[----:B-1----:R-:W-:-:S05]  /*24880*/  IADD3 R2, P1, R36, R2, RZ ;  /* 0x0000000224027210 */ /* 0x002fca0007f3e0ff */
[----:B------:R-:W-:-:S05]  /*24890*/  IMAD.X R3, RZ, RZ, R0, P1 ;  /* 0x000000ffff037224 */ /* 0x000fca00008e0600 */
[----:B------:R-:W-:Y:S01]  /*248a0*/  @!PT LDS RZ, [RZ] ;  /* 0x00000000fffff984 */ /* 0x000fe20000000800 */
[----:B------:R-:W-:Y:S01]  /*248b0*/  @!PT LDS RZ, [RZ] ;  /* 0x00000000fffff984 */ /* 0x000fe20000000800 */
[----:B------:R-:W-:Y:S01]  /*248c0*/  @!PT LDS RZ, [RZ] ;  /* 0x00000000fffff984 */ /* 0x000fe20000000800 */
[----:B------:R2:W-:Y:S04]  /*248d0*/  LDGSTS.E.BYPASS.LTC128B.128 [R8+0x11c00], desc[UR38][R2.64], !P3 ;  /* 0x11c0000002087fae */ /* 0x0005e8000d901d66 */
[----:B------:R2:W-:Y:S04]  /*248e0*/  LDGSTS.E.BYPASS.LTC128B.128 [R8+0x13c00], desc[UR38][R2.64+0x40], !P2 ;  /* 0x13c0004002087fae */ /* 0x0005e8000d101d66 */
[----:B------:R2:W-:Y:S02]  /*248f0*/  LDGSTS.E.BYPASS.LTC128B.128 [R8+0x15c00], desc[UR38][R2.64+0x80], !P0 ;  /* 0x15c0008002087fae */ /* 0x0005e4000c101d66 */
.L_x_1883:
[----:B------:R-:W-:Y:S05]  /*24900*/  BSYNC B0 ;  /* 0x0000000000007941 */ /* 0x000fea0003800000 */
.L_x_1882:
[----:B------:R-:W-:Y:S01]  /*24910*/  NOP ;  /* 0x0000000000007918 */ /* 0x000fe20000000000 */
[----:B------:R-:W-:-:S13]  /*24920*/  PLOP3.LUT P0, PT, PT, PT, PT, 0x80, 0x0 ;  /* 0x000000000000781c */ /* 0x000fda0003f0f070 */
.L_x_1884:
        /* <DEDUP_REMOVED lines=18> */
.L_x_2071:
[----:B------:R-:W-:Y:S05]  /*24a50*/  BSYNC B0 ;  /* 0x0000000000007941 */ /* 0x000fea0003800000 */
.L_x_1885:
[----:B------:R-:W2:Y:S04]  /*24a60*/  LDL.LU R3, [R1+0x2c] ;  /* 0x00002c0001037983 */ /* 0x000ea80000300800 */
[----:B------:R-:W3:Y:S01]  /*24a70*/  LDL R2, [R1+0x4] ;  /* 0x0000040001027983 */ /* 0x000ee20000100800 */
[----:B--2---:R-:W-:-:S05]  /*24a80*/  VIADD R26, R3, 0xfffffffe ;  /* 0xfffffffe031a7836 */ /* 0x004fca0000000000 */
[----:B---3--:R-:W-:-:S13]  /*24a90*/  ISETP.GE.AND P0, PT, R26, R2, PT ;  /* 0x000000021a00720c */ /* 0x008fda0003f06270 */
[----:B------:R-:W-:Y:S05]  /*24aa0*/  @!P0 BRA `(.L_x_1887) ;  /* 0x00000010009c8947 */ /* 0x000fea0003800000 */
[----:B0-----:R-:W-:Y:S02]  /*24ab0*/  IMAD.MOV.U32 R4, RZ, RZ, R24 ;  /* 0x000000ffff047224 */ /* 0x001fe400078e0018 */
[----:B------:R-:W-:-:S07]  /*24ac0*/  IMAD.MOV.U32 R5, RZ, RZ, R28 ;  /* 0x000000ffff057224 */ /* 0x000fce00078e001c */
.L_x_1907:
[----:B-12---:R-:W2:Y:S01]  /*24ad0*/  LDL R8, [R1] ;  /* 0x0000000001087983 */ /* 0x006ea20000100800 */
[----:B------:R-:W0:Y:S01]  /*24ae0*/  LDC R6, c[0x0][0x430] ;  /* 0x00010c00ff067b82 */ /* 0x000e220000000800 */
[----:B------:R-:W1:Y:S02]  /*24af0*/  S2R R2, SR_TID.X ;  /* 0x0000000000027919 */ /* 0x000e640000002100 */
[----:B------:R-:W3:Y:S01]  /*24b00*/  LDL R10, [R1+0x4] ;  /* 0x00000400010a7983 */ /* 0x000ee20000100800 */
[----:B0-----:R-:W-:Y:S02]  /*24b10*/  ISETP.NE.AND P0, PT, R6, 0x1, PT ;  /* 0x000000010600780c */ /* 0x001fe40003f05270 */
[----:B-1----:R-:W-:-:S11]  /*24b20*/  LOP3.LUT R0, R2, 0x7f, RZ, 0xc0, !PT ;  /* 0x0000007f02007812 */ /* 0x002fd600078ec0ff */
[----:B------:R-:W0:Y:S01]  /*24b30*/  @P0 LDC R7, c[0x0][0x434] ;  /* 0x00010d00ff070b82 */ /* 0x000e220000000800 */
[----:B------:R-:W-:Y:S01]  /*24b40*/  SHF.R.U32.HI R3, RZ, 0x2, R0 ;  /* 0x00000002ff037819 */ /* 0x000fe20000011600 */
[----:B------:R-:W-:-:S06]  /*24b50*/  IMAD.SHL.U32 R2, R2, 0x20, RZ ;  /* 0x0000002002027824 */ /* 0x000fcc00078e00ff */
[----:B------:R-:W1:Y:S01]  /*24b60*/  @P0 LDC R0, c[0x0][0x438] ;  /* 0x00010e00ff000b82 */ /* 0x000e620000000800 */
[----:B------:R-:W-:Y:S01]  /*24b70*/  IMAD R3, R26, 0x80, R3 ;  /* 0x000000801a037824 */ /* 0x000fe200078e0203 */
[----:B------:R-:W-:-:S04]  /*24b80*/  LOP3.LUT R2, R2, 0x60, RZ, 0xc0, !PT ;  /* 0x0000006002027812 */ /* 0x000fc800078ec0ff */
[----:B------:R-:W-:-:S05]  /*24b90*/  IADD3 R3, R2, R3, R37 ;  /* 0x0000000302037210 */ /* 0x000fca0007ffe025 */
[----:B------:R-:W-:Y:S02]  /*24ba0*/  IMAD.MOV.U32 R2, RZ, RZ, R3 ;  /* 0x000000ffff027224 */ /* 0x000fe400078e0003 */
[----:B0-----:R-:W-:-:S05]  /*24bb0*/  @P0 IMAD.HI.U32 R7, R3, R7, RZ ;  /* 0x0000000703070227 */ /* 0x001fca00078e00ff */
[----:B-1----:R-:W-:Y:S01]  /*24bc0*/  @P0 SHF.R.U32.HI R2, RZ, R0, R7 ;  /* 0x00000000ff020219 */ /* 0x002fe20000011607 */
[----:B------:R-:W-:Y:S05]  /*24bd0*/  YIELD ;  /* 0x0000000000007946 */ /* 0x000fea0003800000 */
[----:B------:R-:W-:Y:S01]  /*24be0*/  IMAD.MOV R0, RZ, RZ, -R2 ;  /* 0x000000ffff007224 */ /* 0x000fe200078e0a02 */
[----:B------:R-:W-:-:S03]  /*24bf0*/  ULDC.64 UR4, c[0x0][0x428] ;  /* 0x00010a0000047ab9 */ /* 0x000fc60000000a00 */
[----:B------:R-:W-:Y:S01]  /*24c00*/  IMAD R6, R6, R0, R3 ;  /* 0x0000000006067224 */ /* 0x000fe200078e0203 */
[----:B------:R-:W-:-:S03]  /*24c10*/  SHF.R.S32.HI R3, RZ, 0x1f, R2 ;  /* 0x0000001fff037819 */ /* 0x000fc60000011402 */
[----:B------:R-:W-:-:S04]  /*24c20*/  IMAD.WIDE.U32 R2, R30, UR4, R2 ;  /* 0x000000041e027c25 */ /* 0x000fc8000f8e0002 */
[----:B--2---:R-:W-:-:S04]  /*24c30*/  IMAD R0, R8, UR4, RZ ;  /* 0x0000000408007c24 */ /* 0x004fc8000f8e02ff */
[----:B------:R-:W-:Y:S01]  /*24c40*/  IMAD R0, R30, UR5, R0 ;  /* 0x000000051e007c24 */ /* 0x000fe2000f8e0200 */
[----:B------:R-:W-:Y:S02]  /*24c50*/  ULDC.64 UR4, c[0x0][0x418] ;  /* 0x0001060000047ab9 */ /* 0x000fe40000000a00 */
[----:B------:R-:W-:Y:S01]  /*24c60*/  LEA R8, P0, R2, UR4, 0x2 ;  /* 0x0000000402087c11 */ /* 0x000fe2000f8010ff */
[----:B------:R-:W-:-:S05]  /*24c70*/  IMAD.IADD R0, R0, 0x1, R3 ;  /* 0x0000000100007824 */ /* 0x000fca00078e0203 */
[----:B------:R-:W-:-:S05]  /*24c80*/  LEA.HI.X R9, R2, UR5, R0, 0x2, P0 ;  /* 0x0000000502097c11 */ /* 0x000fca00080f1400 */
[----:B------:R-:W2:Y:S01]  /*24c90*/  LDG.E R8, desc[UR38][R8.64] ;  /* 0x0000002608087981 */ /* 0x000ea2000c1e1900 */
[----:B------:R-:W-:-:S05]  /*24ca0*/  IMAD.MOV.U32 R0, RZ, RZ, R26 ;  /* 0x000000ffff007224 */ /* 0x000fca00078e001a */
[----:B---3--:R-:W-:Y:S01]  /*24cb0*/  ISETP.GT.AND P2, PT, R0, R10, PT ;  /* 0x0000000a0000720c */ /* 0x008fe20003f44270 */
[----:B------:R-:W-:Y:S02]  /*24cc0*/  IMAD.U32 R10, RZ, RZ, UR41 ;  /* 0x00000029ff0a7e24 */ /* 0x000fe4000f8e00ff */
[----:B------:R-:W-:-:S03]  /*24cd0*/  VIADD R24, R4, 0x1 ;  /* 0x0000000104187836 */ /* 0x000fc60000000000 */
[----:B------:R-:W-:Y:S02]  /*24ce0*/  ISETP.NE.AND P1, PT, R10, 0x3, PT ;  /* 0x000000030a00780c */ /* 0x000fe40003f25270 */
[----:B------:R-:W-:-:S04]  /*24cf0*/  ISETP.NE.AND P0, PT, R24, 0x2, PT ;  /* 0x000000021800780c */ /* 0x000fc80003f05270 */
[----:B------:R-:W-:Y:S01]  /*24d00*/  SEL R28, RZ, 0x1, P0 ;  /* 0x00000001ff1c7807 */ /* 0x000fe20000000000 */
[----:B------:R-:W-:Y:S01]  /*24d10*/  VIADD R26, R26, 0xffffffff ;  /* 0xffffffff1a1a7836 */ /* 0x000fe20000000000 */
[----:B------:R-:W-:Y:S02]  /*24d20*/  SEL R24, R24, RZ, P0 ;  /* 0x000000ff18187207 */ /* 0x000fe40000000000 */
[----:B------:R-:W-:Y:S02]  /*24d30*/  LOP3.LUT R28, R5, R28, RZ, 0x3c, !PT ;  /* 0x0000001c051c7212 */ /* 0x000fe400078e3cff */
[----:B--2---:R-:W-:Y:S01]  /*24d40*/  SHF.R.S32.HI R9, RZ, 0x1f, R8 ;  /* 0x0000001fff097819 */ /* 0x004fe20000011408 */
[----:B------:R-:W-:Y:S06]  /*24d50*/  @!P1 BRA `(.L_x_1888) ;  /* 0x0000000000049947 */ /* 0x000fec0003800000 */
[----:B------:R-:W-:Y:S01]  /*24d60*/  BPT.TRAP 0x1 ;  /* 0x000000040000795c */ /* 0x000fe20000300000 */
.L_x_1888:
[----:B------:R-:W-:Y:S01]  /*24d70*/  IMAD R0, R24, 0x8, R23 ;  /* 0x0000000818007824 */ /* 0x000fe200078e0217 */
[----:B------:R-:W-:Y:S01]  /*24d80*/  SHF.L.U32 R10, R28, 0x1f, RZ ;  /* 0x0000001f1c0a7819 */ /* 0x000fe200000006ff */
[----:B------:R-:W-:Y:S01]  /*24d90*/  BSSY B0, `(.L_x_1889) ;  /* 0x0000004000007945 */ /* 0x000fe20003800000 */
[----:B------:R-:W-:Y:S02]  /*24da0*/  SHF.R.S32.HI R7, RZ, 0x1f, R6 ;  /* 0x0000001fff077819 */ /* 0x000fe40000011406 */
[----:B------:R-:W0:Y:S02]  /*24db0*/  SYNCS.PHASECHK.TRANS64.TRYWAIT P0, [R0+URZ+0x22880], R10 ;  /* 0x0228800a000075a7 */ /* 0x000e24000800017f */
[----:B0-----:R-:W-:Y:S05]  /*24dc0*/  @!P0 BRA `(.L_x_1890) ;  /* 0x0000005c004c8947 */ /* 0x001fea0003800000 */
.L_x_2072:
[----:B------:R-:W-:Y:S05]  /*24dd0*/  BSYNC B0 ;  /* 0x0000000000007941 */ /* 0x000fea0003800000 */
.L_x_1889:
[----:B------:R-:W1:Y:S01]  /*24de0*/  S2R R12, SR_TID.X ;  /* 0x00000000000c7919 */ /* 0x000e620000002100 */
[----:B------:R-:W-:Y:S01]  /*24df0*/  ULDC.64 UR4, c[0x0][0x328] ;  /* 0x0000ca0000047ab9 */ /* 0x000fe20000000a00 */
[----:B------:R-:W-:Y:S01]  /*24e00*/  ULDC.64 UR6, c[0x0][0x318] ;  /* 0x0000c60000067ab9 */ /* 0x000fe20000000a00 */
[----:B------:R-:W-:Y:S01]  /*24e10*/  IMAD R11, R7, UR4, RZ ;  /* 0x00000004070b7c24 */ /* 0x000fe2000f8e02ff */
[----:B------:R-:W-:Y:S01]  /*24e20*/  LOP3.LUT P3, RZ, R22, 0x2, RZ, 0xc0, !PT ;  /* 0x0000000216ff7812 */ /* 0x000fe2000786c0ff */
        /* <DEDUP_REMOVED lines=15> */
[----:B------:R-:W-:Y:S02]  /*24f20*/  IADD3 R17, P0, R2, UR6, RZ ;  /* 0x0000000602117c10 */ /* 0x000fe4000ff1e0ff */
[----:B------:R-:W-:Y:S02]  /*24f30*/  SHF.R.U32.HI R12, RZ, 0x5, R12 ;  /* 0x00000005ff0c7819 */ /* 0x000fe4000001160c */
[----:B------:R-:W-:-:S03]  /*24f40*/  IADD3.X R27, R27, UR7, R3, P0, !PT ;  /* 0x000000071b1b7c10 */ /* 0x000fc600087fe403 */
[----:B------:R-:W-:-:S04]  /*24f50*/  IMAD.SHL.U32 R12, R12, 0x400, RZ ;  /* 0x000004000c0c7824 */ /* 0x000fc800078e00ff */
[----:B------:R-:W-:Y:S01]  /*24f60*/  IMAD R20, R24, 0x4000, R12 ;  /* 0x0000400018147824 */ /* 0x000fe200078e020c */
[----:B------:R-:W-:Y:S06]  /*24f70*/  BRA.DIV UR4, `(.L_x_1891) ;  /* 0x0000005a04f47947 */ /* 0x000fec000b800000 */
        /* <DEDUP_REMOVED lines=23> */
.L_x_2082:
        /* <DEDUP_REMOVED lines=9> */
.L_x_1892:
        /* <DEDUP_REMOVED lines=11> */
.L_x_1893:
[----:B------:R2:W-:Y:S01]  /*25230*/  SYNCS.ARRIVE.TRANS64.A1T0 RZ, [R0+URZ+0x22870], RZ ;  /* 0x022870ff00ff79a7 */ /* 0x0005e2000810003f */
[----:B------:R-:W-:Y:S05]  /*25240*/  @!P3 BRA `(.L_x_1894) ;  /* 0x000000000004b947 */ /* 0x000fea0003800000 */
[----:B------:R-:W-:Y:S01]  /*25250*/  BPT.TRAP 0x1 ;  /* 0x000000040000795c */ /* 0x000fe20000300000 */
.L_x_1894:
[----:B------:R-:W3:Y:S01]  /*25260*/  SYNCS.PHASECHK.TRANS64.TRYWAIT P0, [R0+URZ+0x22840], R10 ;  /* 0x0228400a000075a7 */ /* 0x000ee2000800017f */
[----:B------:R-:W-:Y:S04]  /*25270*/  BSSY B0, `(.L_x_1895) ;  /* 0x0000002000007945 */ /* 0x000fe80003800000 */
[----:B---3--:R-:W-:Y:S05]  /*25280*/  @!P0 BRA `(.L_x_1896) ;  /* 0x0000005c005c8947 */ /* 0x008fea0003800000 */
.L_x_2083:
[----:B------:R-:W-:Y:S05]  /*25290*/  BSYNC B0 ;  /* 0x0000000000007941 */ /* 0x000fea0003800000 */
.L_x_1895:
[----:B------:R-:W4:Y:S01]  /*252a0*/  LDL R11, [R1+0xc] ;  /* 0x00000c00010b7983 */ /* 0x000f220000100800 */
[----:B------:R-:W-:Y:S01]  /*252b0*/  ULDC.64 UR4, c[0x0][0x300] ;  /* 0x0000c00000047ab9 */ /* 0x000fe20000000a00 */
[----:B------:R-:W-:Y:S01]  /*252c0*/  ULDC.64 UR6, c[0x0][0x2e8] ;  /* 0x0000ba0000067ab9 */ /* 0x000fe20000000a00 */
[----:B------:R-:W-:Y:S01]  /*252d0*/  IMAD R7, R7, UR4, RZ ;  /* 0x0000000407077c24 */ /* 0x000fe2000f8e02ff */
[----:B------:R-:W-:Y:S01]  /*252e0*/  LOP3.LUT P4, RZ, R22, 0x10, RZ, 0xc0, !PT ;  /* 0x0000001016ff7812 */ /* 0x000fe2000788c0ff */
[----:B------:R-:W-:Y:S01]  /*252f0*/  IMAD.WIDE.U32 R2, R6, UR4, RZ ;  /* 0x0000000406027c25 */ /* 0x000fe2000f8e00ff */
[C---:B------:R-:W-:Y:S02]  /*25300*/  LOP3.LUT P3, RZ, R22.reuse, 0x8, RZ, 0xc0, !PT ;  /* 0x0000000816ff7812 */ /* 0x040fe4000786c0ff */
[----:B------:R-:W-:Y:S01]  /*25310*/  LOP3.LUT P1, RZ, R22, 0x4, RZ, 0xc0, !PT ;  /* 0x0000000416ff7812 */ /* 0x000fe2000782c0ff */
[----:B------:R-:W-:Y:S01]  /*25320*/  IMAD R7, R6, UR5, R7 ;  /* 0x0000000506077c24 */ /* 0x000fe2000f8e0207 */
[----:B------:R-:W-:-:S02]  /*25330*/  ULDC.64 UR4, c[0x0][0x310] ;  /* 0x0000c40000047ab9 */ /* 0x000fc40000000a00 */
        /* <DEDUP_REMOVED lines=12> */
[----:B----4-:R-:W-:Y:S01]  /*25400*/  IMAD R7, R24, 0x6000, R11 ;  /* 0x0000600018077824 */ /* 0x010fe200078e020b */
[----:B------:R-:W-:Y:S07]  /*25410*/  BRA.DIV UR4, `(.L_x_1897) ;  /* 0x0000005e040c7947 */ /* 0x000fee000b800000 */
        /* <DEDUP_REMOVED lines=24> */
.L_x_2093:
        /* <DEDUP_REMOVED lines=10> */
.L_x_1898:
        /* <DEDUP_REMOVED lines=11> */
.L_x_1899:
[----:B------:R2:W-:Y:S02]  /*256f0*/  SYNCS.ARRIVE.TRANS64.A1T0 RZ, [R0+URZ+0x22830], RZ ;  /* 0x022830ff00ff79a7 */ /* 0x0005e4000810003f */
[----:B--23--:R-:W-:-:S05]  /*25700*/  IMAD.U32 R0, RZ, RZ, UR37 ;  /* 0x00000025ff007e24 */ /* 0x00cfca000f8e00ff */
[----:B------:R-:W-:-:S13]  /*25710*/  ISETP.NE.AND P0, PT, R0, 0x3, PT ;  /* 0x000000030000780c */ /* 0x000fda0003f05270 */
[----:B------:R-:W-:Y:S05]  /*25720*/  @!P0 BRA `(.L_x_1900) ;  /* 0x0000000000048947 */ /* 0x000fea0003800000 */
[----:B------:R-:W-:Y:S01]  /*25730*/  BPT.TRAP 0x1 ;  /* 0x000000040000795c */ /* 0x000fe20000300000 */
.L_x_1900:
[----:B------:R-:W-:Y:S01]  /*25740*/  LOP3.LUT R2, R5, 0x1, RZ, 0x3c, !PT ;  /* 0x0000000105027812 */ /* 0x000fe200078e3cff */
[----:B------:R-:W-:Y:S01]  /*25750*/  IMAD R0, R4, 0x8, R23 ;  /* 0x0000000804007824 */ /* 0x000fe200078e0217 */
[----:B------:R-:W-:Y:S02]  /*25760*/  BSSY B0, `(.L_x_1901) ;  /* 0x0000004000007945 */ /* 0x000fe40003800000 */
[----:B------:R-:W-:-:S04]  /*25770*/  SHF.L.U32 R2, R2, 0x1f, RZ ;  /* 0x0000001f02027819 */ /* 0x000fc800000006ff */
[----:B------:R-:W0:Y:S02]  /*25780*/  SYNCS.PHASECHK.TRANS64.TRYWAIT P1, [R0+URZ+0x22870], R2 ;  /* 0x02287002000075a7 */ /* 0x000e24000802017f */
[----:B0-----:R-:W-:Y:S05]  /*25790*/  @!P1 BRA `(.L_x_1902) ;  /* 0x0000005c00609947 */ /* 0x001fea0003800000 */
.L_x_2094:
[----:B------:R-:W-:Y:S05]  /*257a0*/  BSYNC B0 ;  /* 0x0000000000007941 */ /* 0x000fea0003800000 */
.L_x_1901:
[----:B------:R-:W-:-:S05]  /*257b0*/  IMAD.U32 R3, RZ, RZ, UR41 ;  /* 0x00000029ff037e24 */ /* 0x000fca000f8e00ff */
[----:B------:R-:W-:-:S13]  /*257c0*/  ISETP.NE.AND P1, PT, R3, 0x3, PT ;  /* 0x000000030300780c */ /* 0x000fda0003f25270 */
[----:B------:R-:W-:Y:S05]  /*257d0*/  @!P1 BRA `(.L_x_1903) ;  /* 0x0000000000049947 */ /* 0x000fea0003800000 */
[----:B------:R-:W-:Y:S01]  /*257e0*/  BPT.TRAP 0x1 ;  /* 0x000000040000795c */ /* 0x000fe20000300000 */
.L_x_1903:
[----:B0-----:R-:W-:Y:S01]  /*257f0*/  SHF.L.U32 R2, R5, 0x1f, RZ ;  /* 0x0000001f05027819 */ /* 0x001fe200000006ff */
[----:B------:R-:W-:-:S03]  /*25800*/  IMAD.SHL.U32 R3, R4, 0x4000, RZ ;  /* 0x0000400004037824 */ /* 0x000fc600078e00ff */
[----:B------:R-:W0:Y:S02]  /*25810*/  SYNCS.PHASECHK.TRANS64.TRYWAIT P1, [R0+URZ+0x22860], R2 ;  /* 0x02286002000075a7 */ /* 0x000e24000802017f */
[----:B0-----:R-:W-:Y:S05]  /*25820*/  @!P1 BRA `(.L_x_1904) ;  /* 0x0000005c00509947 */ /* 0x001fea0003800000 */
.L_x_2095:
        /* <DEDUP_REMOVED lines=8> */
[----:B-1----:R-:W-:Y:S01]  /*258b0*/  IMAD.IADD R17, R35, 0x1, R2 ;  /* 0x0000000123117824 */ /* 0x002fe200078e0202 */
        /* <DEDUP_REMOVED lines=59> */
.L_x_1905:
[----:B0-----:R0:W-:Y:S01]  /*25c70*/  SYNCS.ARRIVE.TRANS64.A1T0 RZ, [R0+URZ+0x22850], RZ ;  /* 0x022850ff00ff79a7 */ /* 0x0011e2000810003f */
[----:B------:R-:W-:Y:S06]  /*25c80*/  BAR.SYNC.DEFER_BLOCKING 0x2, 0x80 ;  /* 0x0082000000007b1d */ /* 0x000fec0000010000 */
[----:B------:R-:W-:Y:S05]  /*25c90*/  @!P0 BRA `(.L_x_1906) ;  /* 0x0000000000048947 */ /* 0x000fea0003800000 */
[----:B------:R-:W-:Y:S01]  /*25ca0*/  BPT.TRAP 0x1 ;  /* 0x000000040000795c */ /* 0x000fe20000300000 */
.L_x_1906:
[----:B------:R-:W2:Y:S01]  /*25cb0*/  LDL R2, [R1+0x8] ;  /* 0x0000080001027983 */ /* 0x000ea20000100800 */
[----:B0-----:R-:W-:Y:S02]  /*25cc0*/  VIADD R0, R0, 0x22880 ;  /* 0x0002288000007836 */ /* 0x001fe40000000000 */
[----:B------:R-:W-:Y:S02]  /*25cd0*/  IMAD.MOV.U32 R4, RZ, RZ, R24 ;  /* 0x000000ffff047224 */ /* 0x000fe400078e0018 */
[----:B------:R-:W-:Y:S01]  /*25ce0*/  IMAD.MOV.U32 R5, RZ, RZ, R28 ;  /* 0x000000ffff057224 */ /* 0x000fe200078e001c */
[----:B--2---:R-:W-:-:S04]  /*25cf0*/  PRMT R0, R2, 0x654, R0 ;  /* 0x0000065402007816 */ /* 0x004fc80000000000 */
[----:B------:R2:W-:Y:S01]  /*25d00*/  SYNCS.ARRIVE.TRANS64.RED.A1T0 RZ, [R0+URZ], RZ ;  /* 0x000000ff00ff79a7 */ /* 0x0005e2000810043f */
[----:B------:R-:W-:Y:S05]  /*25d10*/  @P2 BRA `(.L_x_1907) ;  /* 0xffffffec006c2947 */ /* 0x000fea000383ffff */
.L_x_1887:
[----:B-12---:R-:W1:Y:S01]  /*25d20*/  S2R R0, SR_TID.X ;  /* 0x0000000000007919 */ /* 0x006e620000002100 */
[----:B------:R-:W-:Y:S01]  /*25d30*/  BSSY B0, `(.L_x_1908) ;  /* 0x0000012000007945 */ /* 0x000fe20003800000 */
[----:B-1----:R-:W-:Y:S01]  /*25d40*/  LOP3.LUT R2, R0, 0x7f, RZ, 0xc0, !PT ;  /* 0x0000007f00027812 */ /* 0x002fe200078ec0ff */
[----:B------:R-:W-:-:S03]  /*25d50*/  IMAD.U32 R0, RZ, RZ, UR37 ;  /* 0x00000025ff007e24 */ /* 0x000fc6000f8e00ff */
[----:B------:R-:W-:Y:S02]  /*25d60*/  ISETP.NE.AND P1, PT, R2, RZ, PT ;  /* 0x000000ff0200720c */ /* 0x000fe40003f25270 */
[----:B------:R-:W-:-:S11]  /*25d70*/  ISETP.NE.AND P0, PT, R0, 0x3, PT ;  /* 0x000000030000780c */ /* 0x000fd60003f05270 */
[----:B------:R-:W-:Y:S05]  /*25d80*/  @P1 BRA `(.L_x_1909) ;  /* 0x0000000000301947 */ /* 0x000fea0003800000 */
[----:B------:R-:W1:Y:S01]  /*25d90*/  S2R R5, SR_LANEID ;  /* 0x0000000000057919 */ /* 0x000e620000000000 */
[----:B------:R-:W-:Y:S01]  /*25da0*/  VOTEU.ANY UR4, UPT, PT ;  /* 0x0000000000047886 */ /* 0x000fe200038e0100 */
[----:B------:R-:W2:Y:S01]  /*25db0*/  LDC.64 R2, c[0x0][0xc60] ;  /* 0x00031800ff027b82 */ /* 0x000ea20000000a00 */
[----:B------:R-:W1:Y:S02]  /*25dc0*/  FLO.U32 R0, UR4 ;  /* 0x0000000400007d00 */ /* 0x000e6400080e0000 */
[----:B-1----:R-:W-:-:S06]  /*25dd0*/  ISETP.EQ.U32.AND P1, PT, R0, R5, PT ;  /* 0x000000050000720c */ /* 0x002fcc0003f22070 */
[----:B------:R-:W2:Y:S07]  /*25de0*/  POPC R5, UR4 ;  /* 0x0000000400057d09 */ /* 0x000eae0008000000 */
[----:B--2---:R-:W2:Y:S01]  /*25df0*/  @P1 ATOMG.E.ADD.STRONG.GPU PT, R3, desc[UR38][R2.64], R5 ;  /* 0x00000005020319a8 */ /* 0x004ea200081ee1e6 */
[----:B0-----:R-:W0:Y:S02]  /*25e00*/  S2R R4, SR_LTMASK ;  /* 0x0000000000047919 */ /* 0x001e240000003900 */
[----:B0-----:R-:W-:-:S04]  /*25e10*/  LOP3.LUT R4, R4, UR4, RZ, 0xc0, !PT ;  /* 0x0000000404047c12 */ /* 0x001fc8000f8ec0ff */
[----:B------:R-:W0:Y:S01]  /*25e20*/  POPC R7, R4 ;  /* 0x0000000400077309 */ /* 0x000e220000000000 */
[----:B--2---:R-:W0:Y:S02]  /*25e30*/  SHFL.IDX PT, R0, R3, R0, 0x1f ;  /* 0x00001f0003007589 */ /* 0x004e2400000e0000 */
[----:B0-----:R-:W-:-:S07]  /*25e40*/  IADD3 R16, R0, UR40, R7 ;  /* 0x0000002800107c10 */ /* 0x001fce000fffe007 */
.L_x_1909:
[----:B------:R-:W-:Y:S05]  /*25e50*/  BSYNC B0 ;  /* 0x0000000000007941 */ /* 0x000fea0003800000 */
.L_x_1908:
[----:B------:R-:W-:Y:S05]  /*25e60*/  @!P0 BRA `(.L_x_1910) ;  /* 0x0000000000048947 */ /* 0x000fea0003800000 */
[----:B------:R-:W-:Y:S01]  /*25e70*/  BPT.TRAP 0x1 ;  /* 0x000000040000795c */ /* 0x000fe20000300000 */
.L_x_1910:
[----:B------:R-:W-:Y:S01]  /*25e80*/  LOP3.LUT R0, R28, 0x1, RZ, 0x3c, !PT ;  /* 0x000000011c007812 */ /* 0x000fe200078e3cff */
[----:B------:R-:W-:Y:S01]  /*25e90*/  IMAD R17, R24, 0x8, R23 ;  /* 0x0000000818117824 */ /* 0x000fe200078e0217 */
[----:B------:R-:W-:Y:S02]  /*25ea0*/  BSSY B0, `(.L_x_1911) ;  /* 0x0000004000007945 */ /* 0x000fe40003800000 */
[----:B------:R-:W-:-:S04]  /*25eb0*/  SHF.L.U32 R0, R0, 0x1f, RZ ;  /* 0x0000001f00007819 */ /* 0x000fc800000006ff */
[----:B------:R-:W1:Y:S02]  /*25ec0*/  SYNCS.PHASECHK.TRANS64.TRYWAIT P1, [R17+URZ+0x22870], R0 ;  /* 0x02287000110075a7 */ /* 0x000e64000802017f */
[----:B-1----:R-:W-:Y:S05]  /*25ed0*/  @!P1 BRA `(.L_x_1912) ;  /* 0x0000005400b89947 */ /* 0x002fea0003800000 */
.L_x_2096:
[----:B------:R-:W-:Y:S05]  /*25ee0*/  BSYNC B0 ;  /* 0x0000000000007941 */ /* 0x000fea0003800000 */
.L_x_1911:
[----:B------:R-:W-:-:S05]  /*25ef0*/  IMAD.U32 R2, RZ, RZ, UR41 ;  /* 0x00000029ff027e24 */ /* 0x000fca000f8e00ff */
[----:B------:R-:W-:-:S13]  /*25f00*/  ISETP.NE.AND P1, PT, R2, 0x3, PT ;  /* 0x000000030200780c */ /* 0x000fda0003f25270 */
[----:B------:R-:W-:Y:S05]  /*25f10*/  @!P1 BRA `(.L_x_1913) ;  /* 0x0000000000049947 */ /* 0x000fea0003800000 */
[----:B------:R-:W-:Y:S01]  /*25f20*/  BPT.TRAP 0x1 ;  /* 0x000000040000795c */ /* 0x000fe20000300000 */
.L_x_1913:
[----:B-1----:R-:W-:-:S04]  /*25f30*/  SHF.L.U32 R0, R28, 0x1f, RZ ;  /* 0x0000001f1c007819 */ /* 0x002fc800000006ff */
[----:B------:R-:W1:Y:S02]  /*25f40*/  SYNCS.PHASECHK.TRANS64.TRYWAIT P1, [R17+URZ+0x22860], R0 ;  /* 0x02286000110075a7 */ /* 0x000e64000802017f */
[----:B-1----:R-:W-:Y:S05]  /*25f50*/  @!P1 BRA `(.L_x_1914) ;  /* 0x0000005400ac9947 */ /* 0x002fea0003800000 */
.L_x_2097:
[----:B------:R-:W1:Y:S04]  /*25f60*/  LDL R3, [R1+0x18] ;  /* 0x0000180001037983 */ /* 0x000e680000100800 */
[----:B------:R-:W2:Y:S01]  /*25f70*/  LDL R12, [R1+0x14] ;  /* 0x00001400010c7983 */ /* 0x000ea20000100800 */
[----:B------:R-:W-:Y:S01]  /*25f80*/  IMAD.SHL.U32 R2, R24, 0x4000, RZ ;  /* 0x0000400018027824 */ /* 0x000fe200078e00ff */
[----:B------:R-:W-:Y:S05]  /*25f90*/  WARPSYNC.ALL ;  /* 0x0000000000007948 */ /* 0x000fea0003800000 */
[----:B------:R-:W-:-:S05]  /*25fa0*/  IMAD.U32 R20, RZ, RZ, UR41 ;  /* 0x00000029ff147e24 */ /* 0x000fca000f8e00ff */
[----:B------:R-:W-:Y:S02]  /*25fb0*/  ISETP.NE.AND P1, PT, R20, 0x3, PT ;  /* 0x000000031400780c */ /* 0x000fe40003f25270 */
[----:B-1----:R-:W-:Y:S02]  /*25fc0*/  LOP3.LUT R0, R2, R3, RZ, 0xfc, !PT ;  /* 0x0000000302007212 */ /* 0x002fe400078efcff */
[----:B--2---:R-:W-:-:S03]  /*25fd0*/  IADD3 R2, R23, R2, R12 ;  /* 0x0000000217027210 */ /* 0x004fc60007ffe00c */
[----:B------:R-:W-:Y:S01]  /*25fe0*/  IMAD.IADD R0, R23, 0x1, R0 ;  /* 0x0000000117007824 */ /* 0x000fe200078e0200 */
[----:B------:R-:W-:-:S03]  /*25ff0*/  IADD3 R18, R32, 0x400, R2 ;  /* 0x0000040020127810 */ /* 0x000fc60007ffe002 */
[----:B------:R-:W-:Y:S01]  /*26000*/  IMAD.IADD R3, R35, 0x1, R0 ;  /* 0x0000000123037824 */ /* 0x000fe200078e0200 */
[----:B0-----:R-:W0:Y:S02]  /*26010*/  LDSM.16.MT88.4 R4, [R0+0x8400] ;  /* 0x008400000004783b */ /* 0x001e240000004200 */
        /* <DEDUP_REMOVED lines=57> */
.L_x_1915:
[----:B0-----:R0:W-:Y:S01]  /*263b0*/  SYNCS.ARRIVE.TRANS64.A1T0 RZ, [R17+URZ+0x22850], RZ ;  /* 0x022850ff11ff79a7 */ /* 0x0011e2000810003f */
[----:B------:R-:W-:Y:S06]  /*263c0*/  BAR.SYNC.DEFER_BLOCKING 0x2, 0x80 ;  /* 0x0082000000007b1d */ /* 0x000fec0000010000 */
[----:B------:R-:W-:Y:S05]  /*263d0*/  @!P0 BRA `(.L_x_1916) ;  /* 0x0000000000048947 */ /* 0x000fea0003800000 */
[----:B------:R-:W-:Y:S01]  /*263e0*/  BPT.TRAP 0x1 ;  /* 0x000000040000795c */ /* 0x000fe20000300000 */
.L_x_1916:
[----:B------:R-:W2:Y:S01]  /*263f0*/  LDL R0, [R1+0x8] ;  /* 0x0000080001007983 */ /* 0x000ea20000100800 */
[----:B0-----:R-:W-:Y:S02]  /*26400*/  VIADD R17, R17, 0x22880 ;  /* 0x0002288011117836 */ /* 0x001fe40000000000 */
[----:B------:R-:W-:-:S05]  /*26410*/  VIADD R24, R24, 0x1 ;  /* 0x0000000118187836 */ /* 0x000fca0000000000 */
[----:B------:R-:W-:-:S04]  /*26420*/  ISETP.NE.AND P0, PT, R24, 0x2, PT ;  /* 0x000000021800780c */ /* 0x000fc80003f05270 */
[----:B------:R-:W-:Y:S02]  /*26430*/  SEL R3, RZ, 0x1, P0 ;  /* 0x00000001ff037807 */ /* 0x000fe40000000000 */
[----:B------:R-:W-:Y:S02]  /*26440*/  SEL R24, R24, RZ, P0 ;  /* 0x000000ff18187207 */ /* 0x000fe40000000000 */
[----:B------:R-:W-:Y:S02]  /*26450*/  LOP3.LUT R28, R28, R3, RZ, 0x3c, !PT ;  /* 0x000000031c1c7212 */ /* 0x000fe400078e3cff */
[----:B--2---:R-:W-:-:S04]  /*26460*/  PRMT R17, R0, 0x654, R17 ;  /* 0x0000065400117816 */ /* 0x004fc80000000011 */
[----:B------:R0:W-:Y:S03]  /*26470*/  SYNCS.ARRIVE.TRANS64.RED.A1T0 RZ, [R17+URZ], RZ ;  /* 0x000000ff11ff79a7 */ /* 0x0001e6000810043f */
.L_x_1857:
[----:B------:R-:W-:-:S13]  /*26480*/  LOP3.LUT P0, RZ, R22, 0x40, RZ, 0xc0, !PT ;  /* 0x0000004016ff7812 */ /* 0x000fda000780c0ff */
[----:B------:R-:W-:Y:S05]  /*26490*/  @!P0 BRA `(.L_x_1917) ;  /* 0x0000000000288947 */ /* 0x000fea0003800000 */
[----:B------:R-:W-:Y:S05]  /*264a0*/  WARPSYNC.ALL ;  /* 0x0000000000007948 */ /* 0x000fea0003800000 */
[----:B------:R-:W2:Y:S08]  /*264b0*/  S2UR UR4, SR_CgaCtaId ;  /* 0x00000000000479c3 */ /* 0x000eb00000008800 */
[----:B------:R-:W-:Y:S01]  /*264c0*/  BAR.SYNC.DEFER_BLOCKING 0x5, 0x180 ;  /* 0x0146000000007b1d */ /* 0x000fe20000010000 */
[----:B0-----:R-:W-:Y:S01]  /*264d0*/  MOV R23, 0x400 ;  /* 0x0000040000177802 */ /* 0x001fe20000000f00 */
[----:B--2---:R-:W-:-:S05]  /*264e0*/  IMAD.U32 R0, RZ, RZ, UR4 ;  /* 0x00000004ff007e24 */ /* 0x004fca000f8e00ff */
[----:B------:R-:W-:Y:S01]  /*264f0*/  LEA R23, R0, R23, 0x18 ;  /* 0x0000001700177211 */ /* 0x000fe200078ec0ff */
[----:B------:R2:W-:Y:S04]  /*26500*/  STL [R1+0x8], R0 ;  /* 0x0000080001007387 */ /* 0x0005e80000100800 */
[----:B------:R2:W3:Y:S01]  /*26510*/  LDS.128 R16, [R23+0x228d0] ;  /* 0x0228d00017107984 */ /* 0x0004e20000000c00 */
[----:B------:R-:W-:Y:S06]  /*26520*/  BAR.ARV 0x4, 0x180 ;  /* 0x0106000000007b1d */ /* 0x000fec0000002000 */
[----:B------:R-:W-:Y:S05]  /*26530*/  BRA `(.L_x_1918) ;  /* 0x0000000800d47947 */ /* 0x000fea0003800000 */
.L_x_1917:
[----:B------:R-:W2:Y:S01]  /*26540*/  S2R R0, SR_TID.X ;  /* 0x0000000000007919 */ /* 0x000ea20000002100 */
[----:B------:R-:W-:Y:S01]  /*26550*/  UMOV UR4, 0xffffffff ;  /* 0xffffffff00047882 */ /* 0x000fe20000000000 */
[----:B--2---:R-:W-:-:S04]  /*26560*/  LOP3.LUT R7, R0, 0x1f, RZ, 0xc0, !PT ;  /* 0x0000001f00077812 */ /* 0x004fc800078ec0ff */
[----:B------:R-:W-:Y:S01]  /*26570*/  ISETP.NE.AND P0, PT, R7, 0x1f, PT ;  /* 0x0000001f0700780c */ /* 0x000fe20003f05270 */
[----:B------:R-:W-:-:S12]  /*26580*/  BRA.DIV UR4, `(.L_x_1919) ;  /* 0x0000005204347947 */ /* 0x000fd8000b800000 */
[----:B0-----:R-:W-:Y:S01]  /*26590*/  IMAD.IADD R5, R19, 0x1, R7 ;  /* 0x0000000113057824 */ /* 0x001fe200078e0207 */
[----:B------:R-:W-:-:S04]  /*265a0*/  ULDC UR4, c[0x0][0xc3c] ;  /* 0x00030f0000047ab9 */ /* 0x000fc80000000800 */
[----:B------:R-:W-:-:S13]  /*265b0*/  ISETP.GE.OR P1, PT, R5, UR4, !P0 ;  /* 0x0000000405007c0c */ /* 0x000fda000c726670 */
[----:B-1----:R-:W0:Y:S02]  /*265c0*/  @!P1 LDC.64 R2, c[0x0][0xc80] ;  /* 0x00032000ff029b82 */ /* 0x002e240000000a00 */
[----:B0-----:R-:W-:-:S06]  /*265d0*/  @!P1 IMAD.WIDE R2, R5, 0x4, R2 ;  /* 0x0000000405029825 */ /* 0x001fcc00078e0202 */
[----:B------:R0:W2:Y:S01]  /*265e0*/  @!P1 LDG.E R3, desc[UR38][R2.64] ;  /* 0x0000002602039981 */ /* 0x0000a2000c1e1900 */
[C---:B------:R-:W-:Y:S02]  /*265f0*/  ISETP.GE.U32.AND P2, PT, R7.reuse, 0x2, PT ;  /* 0x000000020700780c */ /* 0x040fe40003f46070 */
[C---:B------:R-:W-:Y:S01]  /*26600*/  ISETP.GE.U32.AND P3, PT, R7.reuse, 0x4, PT ;  /* 0x000000040700780c */ /* 0x040fe20003f66070 */
[----:B------:R-:W-:Y:S01]  /*26610*/  SHFL.IDX PT, R0, R16, RZ, 0x1f ;  /* 0x00001fff10007589 */ /* 0x000fe200000e0000 */
[C---:B------:R-:W-:Y:S02]  /*26620*/  ISETP.GE.U32.AND P4, PT, R7.reuse, 0x8, PT ;  /* 0x000000080700780c */ /* 0x040fe40003f86070 */
[C---:B------:R-:W-:Y:S01]  /*26630*/  ISETP.GE.U32.AND P5, PT, R7.reuse, 0x10, PT ;  /* 0x000000100700780c */ /* 0x040fe20003fa6070 */
[----:B------:R-:W-:Y:S01]  /*26640*/  SHFL.IDX PT, R16, R16, 0x1, 0x1f ;  /* 0x00201f0010107f89 */ /* 0x000fe200000e0000 */
[----:B0-----:R-:W-:Y:S02]  /*26650*/  IMAD.MOV.U32 R2, RZ, RZ, RZ ;  /* 0x000000ffff027224 */ /* 0x001fe400078e00ff */
[----:B--2---:R-:W-:Y:S01]  /*26660*/  @!P1 IMAD.MOV.U32 R2, RZ, RZ, R3 ;  /* 0x000000ffff029224 */ /* 0x004fe200078e0003 */
[----:B------:R-:W-:-:S04]  /*26670*/  ISETP.NE.AND P1, PT, R7, RZ, PT ;  /* 0x000000ff0700720c */ /* 0x000fc80003f25270 */
        /* <DEDUP_REMOVED lines=16> */
.L_x_2107:
[----:B------:R-:W-:Y:S02]  /*26780*/  ULDC UR4, c[0x0][0xc38] ;  /* 0x00030e0000047ab9 */ /* 0x000fe40000000800 */
[----:B------:R-:W-:-:S04]  /*26790*/  IMAD.U32 R4, RZ, RZ, UR4 ;  /* 0x00000004ff047e24 */ /* 0x000fc8000f8e00ff */
[----:B-1----:R-:W-:-:S04]  /*267a0*/  IMAD R5, R14, R4, RZ ;  /* 0x000000040e057224 */ /* 0x002fc800078e02ff */
[----:B------:R-:W-:-:S05]  /*267b0*/  IMAD.IADD R16, R16, 0x1, R5 ;  /* 0x0000000110107824 */ /* 0x000fca00078e0205 */
[----:B------:R-:W-:-:S13]  /*267c0*/  ISETP.GT.AND P6, PT, R16, R0, PT ;  /* 0x000000001000720c */ /* 0x000fda0003fc4270 */
[----:B------:R-:W-:Y:S05]  /*267d0*/  @P6 BRA `(.L_x_1920) ;  /* 0x00000000009c6947 */ /* 0x000fea0003800000 */
.L_x_1925:
[----:B------:R-:W1:Y:S01]  /*267e0*/  LDC R4, c[0x0][0xc3c] ;  /* 0x00030f00ff047b82 */ /* 0x000e620000000800 */
[----:B------:R-:W-:-:S05]  /*267f0*/  VIADD R19, R19, 0x1f ;  /* 0x0000001f13137836 */ /* 0x000fca0000000000 */
        /* <DEDUP_REMOVED lines=12> */
.L_x_1923:
[----:B------:R-:W-:Y:S05]  /*268c0*/  BSYNC B0 ;  /* 0x0000000000007941 */ /* 0x000fea0003800000 */
.L_x_1922:
[----:B------:R-:W-:-:S03]  /*268d0*/  UMOV UR4, 0xffffffff ;  /* 0xffffffff00047882 */ /* 0x000fc60000000000 */
[----:B------:R-:W-:Y:S05]  /*268e0*/  BRA.DIV UR4, `(.L_x_1924) ;  /* 0x0000005204807947 */ /* 0x000fea000b800000 */
[----:B-----5:R-:W2:Y:S02]  /*268f0*/  SHFL.UP PT, R14, R2, 0x1, RZ ;  /* 0x04200000020e7989 */ /* 0x020ea400000e00ff */
[----:B--2---:R-:W-:-:S05]  /*26900*/  SEL R13, R14, RZ, P1 ;  /* 0x000000ff0e0d7207 */ /* 0x004fca0000800000 */
[----:B------:R-:W-:-:S05]  /*26910*/  IMAD.IADD R13, R2, 0x1, R13 ;  /* 0x00000001020d7824 */ /* 0x000fca00078e020d */
[----:B------:R-:W2:Y:S02]  /*26920*/  SHFL.UP PT, R14, R13, 0x2, RZ ;  /* 0x044000000d0e7989 */ /* 0x000ea400000e00ff */
[----:B--2---:R-:W-:-:S05]  /*26930*/  SEL R14, R14, RZ, P2 ;  /* 0x000000ff0e0e7207 */ /* 0x004fca0001000000 */
[----:B01----:R-:W-:-:S05]  /*26940*/  IMAD.IADD R3, R13, 0x1, R14 ;  /* 0x000000010d037824 */ /* 0x003fca00078e020e */
        /* <DEDUP_REMOVED lines=10> */
.L_x_2115:
[----:B------:R-:W-:Y:S02]  /*269f0*/  ULDC UR4, c[0x0][0xc38] ;  /* 0x00030e0000047ab9 */ /* 0x000fe40000000800 */
[----:B------:R-:W-:-:S04]  /*26a00*/  IMAD.U32 R4, RZ, RZ, UR4 ;  /* 0x00000004ff047e24 */ /* 0x000fc8000f8e00ff */
[----:B-1----:R-:W-:-:S04]  /*26a10*/  IMAD R5, R14, R4, RZ ;  /* 0x000000040e057224 */ /* 0x002fc800078e02ff */
[----:B------:R-:W-:-:S05]  /*26a20*/  IMAD.IADD R16, R5, 0x1, R16 ;  /* 0x0000000105107824 */ /* 0x000fca00078e0210 */
[----:B------:R-:W-:-:S13]  /*26a30*/  ISETP.GT.AND P6, PT, R16, R0, PT ;  /* 0x000000001000720c */ /* 0x000fda0003fc4270 */
[----:B------:R-:W-:Y:S05]  /*26a40*/  @!P6 BRA `(.L_x_1925) ;  /* 0xfffffffc0064e947 */ /* 0x000fea000383ffff */
.L_x_1920:
[----:B------:R-:W-:Y:S01]  /*26a50*/  IMAD.IADD R16, R16, 0x1, -R5 ;  /* 0x0000000110107824 */ /* 0x000fe200078e0a05 */
[----:B------:R-:W-:-:S03]  /*26a60*/  UMOV UR4, 0xffffffff ;  /* 0xffffffff00047882 */ /* 0x000fc60000000000 */
[----:B------:R-:W-:-:S05]  /*26a70*/  IMAD R5, R3, R4, R16 ;  /* 0x0000000403057224 */ /* 0x000fca00078e0210 */
[----:B------:R-:W-:Y:S01]  /*26a80*/  ISETP.GT.AND P6, PT, R5, R0, PT ;  /* 0x000000000500720c */ /* 0x000fe20003fc4270 */
[----:B------:R-:W-:-:S12]  /*26a90*/  BRA.DIV UR4, `(.L_x_1926) ;  /* 0x0000005204d07947 */ /* 0x000fd8000b800000 */
[----:B------:R-:W-:-:S04]  /*26aa0*/  VOTE.ANY R5, PT, !P6 ;  /* 0x0000000000057806 */ /* 0x000fc800070e0100 */
[----:B------:R-:W1:Y:S02]  /*26ab0*/  POPC R6, R5 ;  /* 0x0000000500067309 */ /* 0x000e640000000000 */
[----:B-1----:R1:W2:Y:S02]  /*26ac0*/  SHFL.IDX PT, R17, R2, R6, 0x1f ;  /* 0x00001f0602117589 */ /* 0x0022a400000e0000 */
.L_x_2119:
[----:B------:R-:W-:Y:S01]  /*26ad0*/  ISETP.NE.AND P0, PT, R5, RZ, PT ;  /* 0x000000ff0500720c */ /* 0x000fe20003f05270 */
[----:B------:R-:W-:-:S12]  /*26ae0*/  IMAD.MOV.U32 R5, RZ, RZ, RZ ;  /* 0x000000ffff057224 */ /* 0x000fd800078e00ff */
[----:B------:R-:W-:Y:S05]  /*26af0*/  @!P0 BRA `(.L_x_1927) ;  /* 0x0000000000108947 */ /* 0x000fea0003800000 */
[----:B------:R-:W-:Y:S01]  /*26b00*/  UMOV UR4, 0xffffffff ;  /* 0xffffffff00047882 */ /* 0x000fe20000000000 */
[----:B------:R-:W-:Y:S02]  /*26b10*/  VIADD R12, R6, 0xffffffff ;  /* 0xffffffff060c7836 */ /* 0x000fe40000000000 */
[----:B------:R-:W-:Y:S05]  /*26b20*/  BRA.DIV UR4, `(.L_x_1928) ;  /* 0x0000005204f47947 */ /* 0x000fea000b800000 */
[----:B------:R3:W4:Y:S02]  /*26b30*/  SHFL.IDX PT, R5, R3, R12, 0x1f ;  /* 0x00001f0c03057589 */ /* 0x00072400000e0000 */
.L_x_1927:
[----:B01-3--:R-:W0:Y:S01]  /*26b40*/  LDC.64 R2, c[0x0][0xc90] ;  /* 0x00032400ff027b82 */ /* 0x00be220000000a00 */
[----:B------:R-:W-:-:S04]  /*26b50*/  IMAD.IADD R19, R6, 0x1, R19 ;  /* 0x0000000106137824 */ /* 0x000fc800078e0213 */
[----:B0-----:R-:W-:-:S05]  /*26b60*/  IMAD.WIDE R2, R19, 0x4, R2 ;  /* 0x0000000413027825 */ /* 0x001fca00078e0202 */
[----:B------:R0:W2:Y:S01]  /*26b70*/  LDG.E R7, desc[UR38][R2.64] ;  /* 0x0000002602077981 */ /* 0x0000a2000c1e1900 */
[----:B----4-:R-:W-:Y:S02]  /*26b80*/  IMAD R16, R5, R4, R16 ;  /* 0x0000000405107224 */ /* 0x010fe400078e0210 */
[----:B0-----:R-:W-:Y:S02]  /*26b90*/  IMAD.MOV.U32 R2, RZ, RZ, RZ ;  /* 0x000000ffff027224 */ /* 0x001fe400078e00ff */
[----:B--2---:R-:W-:-:S05]  /*26ba0*/  IMAD R6, R17, R7, RZ ;  /* 0x0000000711067224 */ /* 0x004fca00078e02ff */
[----:B------:R-:W-:-:S04]  /*26bb0*/  IABS R8, R6 ;  /* 0x0000000600087213 */ /* 0x000fc80000000000 */
[----:B------:R-:W0:Y:S08]  /*26bc0*/  I2F.RP R9, R8 ;  /* 0x0000000800097306 */ /* 0x000e300000209400 */
[----:B0-----:R-:W0:Y:S02]  /*26bd0*/  MUFU.RCP R9, R9 ;  /* 0x0000000900097308 */ /* 0x001e240000001000 */
[----:B0-----:R-:W-:-:S06]  /*26be0*/  VIADD R10, R9, 0xffffffe ;  /* 0x0ffffffe090a7836 */ /* 0x001fcc0000000000 */
[----:B------:R-:W0:Y:S02]  /*26bf0*/  F2I.FTZ.U32.TRUNC.NTZ R3, R10 ;  /* 0x0000000a00037305 */ /* 0x000e24000021f000 */
[----:B0-----:R-:W-:-:S04]  /*26c00*/  IMAD.MOV R5, RZ, RZ, -R3 ;  /* 0x000000ffff057224 */ /* 0x001fc800078e0a03 */
[----:B------:R-:W-:-:S04]  /*26c10*/  IMAD R5, R5, R8, RZ ;  /* 0x0000000805057224 */ /* 0x000fc800078e02ff */
[----:B------:R-:W-:-:S04]  /*26c20*/  IMAD.HI.U32 R2, R3, R5, R2 ;  /* 0x0000000503027227 */ /* 0x000fc800078e0002 */
[----:B------:R-:W-:Y:S01]  /*26c30*/  IMAD.IADD R5, R0, 0x1, -R16 ;  /* 0x0000000100057824 */ /* 0x000fe200078e0a10 */
[----:B------:R-:W-:-:S04]  /*26c40*/  IABS R0, R6 ;  /* 0x0000000600007213 */ /* 0x000fc80000000000 */
[----:B------:R-:W-:Y:S01]  /*26c50*/  IABS R3, R5 ;  /* 0x0000000500037213 */ /* 0x000fe20000000000 */
[----:B------:R-:W-:-:S04]  /*26c60*/  IMAD.MOV R0, RZ, RZ, -R0 ;  /* 0x000000ffff007224 */ /* 0x000fc800078e0a00 */
        /* <DEDUP_REMOVED lines=12> */
[----:B------:R-:W-:Y:S02]  /*26d30*/  IMAD R0, R7, R2, RZ ;  /* 0x0000000207007224 */ /* 0x000fe400078e02ff */
[----:B------:R-:W-:Y:S02]  /*26d40*/  IMAD.MOV R2, RZ, RZ, -R2 ;  /* 0x000000ffff027224 */ /* 0x000fe400078e0a02 */
[----:B------:R-:W-:Y:S02]  /*26d50*/  IMAD.MOV R3, RZ, RZ, -R0 ;  /* 0x000000ffff037224 */ /* 0x000fe400078e0a00 */
[----:B------:R-:W-:-:S03]  /*26d60*/  IMAD R5, R6, R2, R5 ;  /* 0x0000000206057224 */ /* 0x000fc600078e0205 */
[----:B------:R-:W-:-:S04]  /*26d70*/  VIADDMNMX R4, R3, R4, R7, PT ;  /* 0x0000000403047246 */ /* 0x000fc80003800107 */
[-C--:B------:R-:W-:Y:S02]  /*26d80*/  IABS R7, R4.reuse ;  /* 0x0000000400077213 */ /* 0x080fe40000000000 */
[----:B------:R-:W-:Y:S02]  /*26d90*/  IABS R6, R4 ;  /* 0x0000000400067213 */ /* 0x000fe40000000000 */
[----:B------:R-:W0:Y:S03]  /*26da0*/  I2F.RP R8, R7 ;  /* 0x0000000700087306 */ /* 0x000e260000209400 */
[----:B------:R-:W-:-:S05]  /*26db0*/  IMAD.MOV R6, RZ, RZ, -R6 ;  /* 0x000000ffff067224 */ /* 0x000fca00078e0a06 */
[----:B0-----:R-:W0:Y:S02]  /*26dc0*/  MUFU.RCP R8, R8 ;  /* 0x0000000800087308 */ /* 0x001e240000001000 */
[----:B0-----:R-:W-:-:S06]  /*26dd0*/  VIADD R9, R8, 0xffffffe ;  /* 0x0ffffffe08097836 */ /* 0x001fcc0000000000 */
[----:B------:R-:W0:Y:S02]  /*26de0*/  F2I.FTZ.U32.TRUNC.NTZ R3, R9 ;  /* 0x0000000900037305 */ /* 0x000e24000021f000 */
[----:B0-----:R-:W-:-:S04]  /*26df0*/  IMAD.MOV R2, RZ, RZ, -R3 ;  /* 0x000000ffff027224 */ /* 0x001fc800078e0a03 */
[----:B------:R-:W-:Y:S02]  /*26e00*/  IMAD R11, R2, R7, RZ ;  /* 0x00000007020b7224 */ /* 0x000fe400078e02ff */
[----:B------:R-:W-:-:S04]  /*26e10*/  IMAD.MOV.U32 R2, RZ, RZ, RZ ;  /* 0x000000ffff027224 */ /* 0x000fc800078e00ff */
[----:B------:R-:W-:Y:S01]  /*26e20*/  IMAD.HI.U32 R2, R3, R11, R2 ;  /* 0x0000000b03027227 */ /* 0x000fe200078e0002 */
[----:B------:R-:W-:-:S05]  /*26e30*/  IABS R3, R5 ;  /* 0x0000000500037213 */ /* 0x000fca0000000000 */
[----:B------:R-:W-:-:S04]  /*26e40*/  IMAD.HI.U32 R2, R2, R3, RZ ;  /* 0x0000000302027227 */ /* 0x000fc800078e00ff */
[----:B------:R-:W-:Y:S01]  /*26e50*/  IMAD R6, R2, R6, R3 ;  /* 0x0000000602067224 */ /* 0x000fe200078e0203 */
[C---:B------:R-:W-:Y:S01]  /*26e60*/  LOP3.LUT R3, R5.reuse, R4, RZ, 0x3c, !PT ;  /* 0x0000000405037212 */ /* 0x040fe200078e3cff */
[----:B------:R-:W-:-:S03]  /*26e70*/  IMAD.IADD R5, R5, 0x1, R0 ;  /* 0x0000000105057824 */ /* 0x000fc600078e0200 */
        /* <DEDUP_REMOVED lines=8> */
[----:B------:R-:W-:Y:S01]  /*26f00*/  @!P1 LOP3.LUT R2, RZ, R4, RZ, 0x33, !PT ;  /* 0x00000004ff029212 */ /* 0x000fe200078e33ff */
[----:B------:R-:W-:-:S04]  /*26f10*/  IMAD.MOV R4, RZ, RZ, -R4 ;  /* 0x000000ffff047224 */ /* 0x000fc800078e0a04 */
[----:B------:R-:W-:Y:S01]  /*26f20*/  IMAD R18, R2, R4, R5 ;  /* 0x0000000402127224 */ /* 0x000fe200078e0205 */
[----:B------:R-:W-:-:S05]  /*26f30*/  LOP3.LUT R2, RZ, R2, RZ, 0x33, !PT ;  /* 0x00000002ff027212 */ /* 0x000fca00078e33ff */
[----:B------:R-:W-:Y:S01]  /*26f40*/  IMAD.IADD R17, R17, 0x1, R2 ;  /* 0x0000000111117824 */ /* 0x000fe200078e0202 */
[----:B------:R-:W-:Y:S06]  /*26f50*/  BRA `(.L_x_1929) ;  /* 0x00000000001c7947 */ /* 0x000fec0003800000 */
.L_x_1921:
[----:B------:R-:W-:Y:S01]  /*26f60*/  UMOV UR4, URZ ;  /* 0x0000003f00047c82 */ /* 0x000fe20008000000 */
[----:B------:R-:W-:Y:S01]  /*26f70*/  UMOV UR5, URZ ;  /* 0x0000003f00057c82 */ /* 0x000fe20008000000 */
[----:B------:R-:W-:Y:S01]  /*26f80*/  ULDC UR6, c[0x0][0xc3c] ;  /* 0x00030f0000067ab9 */ /* 0x000fe20000000800 */
[----:B------:R-:W-:Y:S02]  /*26f90*/  IMAD.MOV.U32 R16, RZ, RZ, R0 ;  /* 0x000000ffff107224 */ /* 0x000fe400078e0000 */
[----:B------:R-:W-:Y:S02]  /*26fa0*/  IMAD.U32 R17, RZ, RZ, UR4 ;  /* 0x00000004ff117e24 */ /* 0x000fe4000f8e00ff */
[----:B------:R-:W-:Y:S02]  /*26fb0*/  IMAD.U32 R18, RZ, RZ, UR5 ;  /* 0x00000005ff127e24 */ /* 0x000fe4000f8e00ff */
[----:B------:R-:W-:-:S07]  /*26fc0*/  IMAD.U32 R19, RZ, RZ, UR6 ;  /* 0x00000006ff137e24 */ /* 0x000fce000f8e00ff */
.L_x_1929:
[----:B------:R1:W2:Y:S01]  /*26fd0*/  LDL R2, [R1+0x8] ;  /* 0x0000080001027983 */ /* 0x0002a20000100800 */
[----:B------:R-:W3:Y:S01]  /*26fe0*/  S2R R0, SR_TID.X ;  /* 0x0000000000007919 */ /* 0x000ee20000002100 */
[----:B------:R-:W-:Y:S05]  /*26ff0*/  WARPSYNC.ALL ;  /* 0x0000000000007948 */ /* 0x000fea0003800000 */
[----:B---3--:R-:W-:Y:S01]  /*27000*/  LOP3.LUT R0, R0, 0x1f, RZ, 0xc0, !PT ;  /* 0x0000001f00007812 */ /* 0x008fe200078ec0ff */
[----:B------:R-:W-:Y:S03]  /*27010*/  BAR.SYNC.DEFER_BLOCKING 0x4, 0x180 ;  /* 0x0106000000007b1d */ /* 0x000fe60000010000 */
[----:B------:R-:W-:-:S13]  /*27020*/  ISETP.NE.AND P0, PT, R0, RZ, PT ;  /* 0x000000ff0000720c */ /* 0x000fda0003f05270 */
[----:B------:R-:W-:Y:S01]  /*27030*/  @!P0 MOV R0, 0x400 ;  /* 0x0000040000008802 */ /* 0x000fe20000000f00 */
[----:B--2---:R-:W2:Y:S03]  /*27040*/  @!P0 S2R R2, SR_CgaCtaId ;  /* 0x0000000000028919 */ /* 0x004ea60000008800 */
[----:B--2---:R-:W-:Y:S01]  /*27050*/  @!P0 LEA R23, R2, R0, 0x18 ;  /* 0x0000000002178211 */ /* 0x004fe200078ec0ff */
[----:B------:R1:W-:Y:S04]  /*27060*/  @!P0 STL [R1+0x8], R2 ;  /* 0x0000080201008387 */ /* 0x0003e80000100800 */
[----:B------:R1:W-:Y:S01]  /*27070*/  @!P0 STS.128 [R23+0x228d0], R16 ;  /* 0x0228d01017008388 */ /* 0x0003e20000000c00 */
[----:B------:R-:W-:Y:S06]  /*27080*/  BAR.ARV 0x5, 0x180 ;  /* 0x0146000000007b1d */ /* 0x000fec0000002000 */
.L_x_1918:
[----:B------:R-:W-:Y:S02]  /*27090*/  ULDC UR4, c[0x0][0xc3c] ;  /* 0x00030f0000047ab9 */ /* 0x000fe40000000800 */
[----:B---3--:R-:W-:-:S13]  /*270a0*/  ISETP.GE.AND P0, PT, R19, UR4, PT ;  /* 0x0000000413007c0c */ /* 0x008fda000bf06270 */
[----:B------:R-:W-:Y:S05]  /*270b0*/  @!P0 BRA `(.L_x_1930) ;  /* 0xffffff9800948947 */ /* 0x000fea000383ffff */
[----:B------:R-:W-:Y:S05]  /*270c0*/  BSYNC B7 ;  /* 0x0000000000077941 */ /* 0x000fea0003800000 */
.L_x_1800:
[----:B--2---:R-:W2:Y:S01]  /*270d0*/  LDL.LU R0, [R1+0x30] ;  /* 0x0000300001007983 */ /* 0x004ea20000300800 */
[----:B------:R-:W-:Y:S01]  /*270e0*/  BSSY B0, `(.L_x_1931) ;  /* 0x000000b000007945 */ /* 0x000fe20003800000 */
[----:B------:R-:W3:Y:S01]  /*270f0*/  S2R R5, SR_CgaCtaId ;  /* 0x0000000000057919 */ /* 0x000ee20000008800 */
[----:B--2---:R-:W-:-:S05]  /*27100*/  VIADD R0, R0, 0x1 ;  /* 0x0000000100007836 */ /* 0x004fca0000000000 */
[----:B01----:R-:W-:-:S04]  /*27110*/  LEA.HI R2, R0, R0, RZ, 0x1 ;  /* 0x0000000000027211 */ /* 0x003fc800078f08ff */
[----:B------:R-:W-:Y:S02]  /*27120*/  LOP3.LUT R3, R2, 0xfffffffe, RZ, 0xc0, !PT ;  /* 0xfffffffe02037812 */ /* 0x000fe400078ec0ff */
[----:B------:R-:W-:-:S03]  /*27130*/  MOV R2, 0x400 ;  /* 0x0000040000027802 */ /* 0x000fc60000000f00 */
[----:B------:R-:W-:Y:S01]  /*27140*/  IMAD.IADD R0, R0, 0x1, -R3 ;  /* 0x0000000100007824 */ /* 0x000fe200078e0a03 */
[----:B---3--:R-:W-:-:S04]  /*27150*/  LEA R7, R5, R2, 0x18 ;  /* 0x0000000205077211 */ /* 0x008fc800078ec0ff */
[----:B------:R-:W-:-:S04]  /*27160*/  SHF.L.U32 R0, R0, 0x1f, RZ ;  /* 0x0000001f00007819 */ /* 0x000fc800000006ff */
[----:B------:R-:W0:Y:S02]  /*27170*/  SYNCS.PHASECHK.TRANS64.TRYWAIT P0, [R7+URZ+0x22820], R0 ;  /* 0x02282000070075a7 */ /* 0x000e24000800017f */
[----:B0-----:R-:W-:Y:S05]  /*27180*/  @!P0 BRA `(.L_x_1932) ;  /* 0x0000004c00848947 */ /* 0x001fea0003800000 */
.L_x_2122:
[----:B------:R-:W-:Y:S05]  /*27190*/  BSYNC B0 ;  /* 0x0000000000007941 */ /* 0x000fea0003800000 */
.L_x_1931:
[----:B------:R-:W-:-:S03]  /*271a0*/  UMOV UR4, 0xffffffff ;  /* 0xffffffff00047882 */ /* 0x000fc60000000000 */
[----:B------:R-:W-:Y:S05]  /*271b0*/  BRA.DIV UR4, `(.L_x_1933) ;  /* 0x0000004e048c7947 */ /* 0x000fea000b800000 */
[----:B0-----:R-:W0:Y:S02]  /*271c0*/  S2R R0, SR_TID.X ;  /* 0x0000000000007919 */ /* 0x001e240000002100 */
[----:B0-----:R-:W-:-:S04]  /*271d0*/  SHF.R.U32.HI R0, RZ, 0x5, R0 ;  /* 0x00000005ff007819 */ /* 0x001fc80000011600 */
[----:B------:R-:W-:-:S05]  /*271e0*/  LOP3.LUT R0, R0, 0x3, RZ, 0xc0, !PT ;  /* 0x0000000300007812 */ /* 0x000fca00078ec0ff */
[----:B------:R0:W1:Y:S02]  /*271f0*/  SHFL.IDX PT, R14, R0, RZ, 0x1f ;  /* 0x00001fff000e7589 */ /* 0x00006400000e0000 */
.L_x_2125:
[----:B-1----:R-:W-:-:S13]  /*27200*/  ISETP.NE.AND P0, PT, R14, RZ, PT ;  /* 0x000000ff0e00720c */ /* 0x002fda0003f05270 */
[----:B------:R-:W-:Y:S05]  /*27210*/  @P0 BRA `(.L_x_1561) ;  /* 0x0000000000a80947 */ /* 0x000fea0003800000 */
[----:B------:R-:W-:-:S03]  /*27220*/  UMOV UR4, 0xffffffff ;  /* 0xffffffff00047882 */ /* 0x000fc60000000000 */
[----:B------:R-:W-:Y:S05]  /*27230*/  BRA.DIV UR4, `(.L_x_1934) ;  /* 0x0000004e04a07947 */ /* 0x000fea000b800000 */
[----:B------:R-:W-:-:S13]  /*27240*/  ELECT P6, URZ, PT ;  /* 0x00000000003f782f */ /* 0x000fda00038c0000 */
.L_x_2128:
[----:B------:R-:W-:Y:S05]  /*27250*/  @!P6 BRA `(.L_x_1561) ;  /* 0x000000000098e947 */ /* 0x000fea0003800000 */
[----:B------:R-:W-:-:S06]  /*27260*/  ULOP3.LUT UR4, UR36, 0x2, URZ, 0xfc, !UPT ;  /* 0x0000000224047892 */ /* 0x000fcc000f8efc3f */
[----:B0-----:R-:W-:-:S05]  /*27270*/  IMAD.U32 R0, RZ, RZ, UR4 ;  /* 0x00000004ff007e24 */ /* 0x001fca000f8e00ff */
[----:B------:R-:W-:-:S13]  /*27280*/  ISETP.NE.AND P0, PT, R0, 0x3, PT ;  /* 0x000000030000780c */ /* 0x000fda0003f05270 */
[----:B------:R-:W-:Y:S05]  /*27290*/  @!P0 BRA `(.L_x_1935) ;  /* 0x0000000000048947 */ /* 0x000fea0003800000 */
[----:B------:R-:W-:Y:S01]  /*272a0*/  BPT.TRAP 0x1 ;  /* 0x000000040000795c */ /* 0x000fe20000300000 */
.L_x_1935:
[----:B------:R-:W-:Y:S01]  /*272b0*/  IMAD R5, R24, 0x8, R7 ;  /* 0x0000000818057824 */ /* 0x000fe200078e0207 */
[----:B------:R-:W-:Y:S01]  /*272c0*/  SHF.L.U32 R0, R28, 0x1f, RZ ;  /* 0x0000001f1c007819 */ /* 0x000fe200000006ff */
[----:B------:R-:W-:-:S03]  /*272d0*/  VIADD R24, R24, 0x1 ;  /* 0x0000000118187836 */ /* 0x000fc60000000000 */
[----:B------:R-:W0:Y:S02]  /*272e0*/  SYNCS.PHASECHK.TRANS64.TRYWAIT P1, [R5+URZ+0x22840], R0 ;  /* 0x02284000050075a7 */ /* 0x000e24000802017f */
[----:B------:R-:W-:-:S04]  /*272f0*/  ISETP.NE.AND P2, PT, R24, 0x2, PT ;  /* 0x000000021800780c */ /* 0x000fc80003f45270 */
[----:B------:R-:W-:Y:S01]  /*27300*/  SEL R3, RZ, 0x1, P2 ;  /* 0x00000001ff037807 */ /* 0x000fe20001000000 */
[----:B0-----:R-:W-:Y:S08]  /*27310*/  @!P1 BRA `(.L_x_1936) ;  /* 0x0000004c00889947 */ /* 0x001ff00003800000 */
.L_x_2129:
[----:B------:R-:W-:Y:S02]  /*27320*/  SEL R24, R24, RZ, P2 ;  /* 0x000000ff18187207 */ /* 0x000fe40001000000 */
[----:B------:R-:W-:Y:S01]  /*27330*/  LOP3.LUT R2, R28, R3, RZ, 0x3c, !PT ;  /* 0x000000031c027212 */ /* 0x000fe200078e3cff */
[----:B------:R-:W-:Y:S06]  /*27340*/  @!P0 BRA `(.L_x_1937) ;  /* 0x0000000000048947 */ /* 0x000fec0003800000 */
[----:B------:R-:W-:Y:S01]  /*27350*/  BPT.TRAP 0x1 ;  /* 0x000000040000795c */ /* 0x000fe20000300000 */
.L_x_1937:
[----:B------:R-:W-:Y:S01]  /*27360*/  IMAD R3, R24, 0x8, R7 ;  /* 0x0000000818037824 */ /* 0x000fe200078e0207 */
[----:B------:R-:W-:-:S04]  /*27370*/  SHF.L.U32 R2, R2, 0x1f, RZ ;  /* 0x0000001f02027819 */ /* 0x000fc800000006ff */
[----:B------:R-:W1:Y:S02]  /*27380*/  SYNCS.PHASECHK.TRANS64.TRYWAIT P1, [R3+URZ+0x22840], R2 ;  /* 0x02284002030075a7 */ /* 0x000e64000802017f */
[----:B-1----:R-:W-:Y:S05]  /*27390*/  @!P1 BRA `(.L_x_1938) ;  /* 0x0000004c007c9947 */ /* 0x002fea0003800000 */
.L_x_2130:
[----:B------:R-:W-:Y:S05]  /*273a0*/  @!P0 BRA `(.L_x_1939) ;  /* 0x0000000000048947 */ /* 0x000fea0003800000 */
[----:B------:R-:W-:Y:S01]  /*273b0*/  BPT.TRAP 0x1 ;  /* 0x000000040000795c */ /* 0x000fe20000300000 */
.L_x_1939:
[----:B------:R-:W2:Y:S02]  /*273c0*/  SYNCS.PHASECHK.TRANS64.TRYWAIT P1, [R5+URZ+0x22860], R0 ;  /* 0x02286000050075a7 */ /* 0x000ea4000802017f */
[----:B--2---:R-:W-:Y:S05]  /*273d0*/  @!P1 BRA `(.L_x_1940) ;  /* 0x0000004c00809947 */ /* 0x004fea0003800000 */
.L_x_2131:
[----:B------:R-:W-:Y:S05]  /*273e0*/  @!P0 BRA `(.L_x_1941) ;  /* 0x0000000000048947 */ /* 0x000fea0003800000 */
[----:B------:R-:W-:Y:S01]  /*273f0*/  BPT.TRAP 0x1 ;  /* 0x000000040000795c */ /* 0x000fe20000300000 */
.L_x_1941:
[----:B------:R-:W3:Y:S02]  /*27400*/  SYNCS.PHASECHK.TRANS64.TRYWAIT P1, [R3+URZ+0x22860], R2 ;  /* 0x02286002030075a7 */ /* 0x000ee4000802017f */
[----:B---3--:R-:W-:Y:S05]  /*27410*/  @!P1 BRA `(.L_x_1942) ;  /* 0x0000004c00849947 */ /* 0x008fea0003800000 */
.L_x_2132:
[----:B------:R-:W-:Y:S05]  /*27420*/  @!P0 BRA `(.L_x_1943) ;  /* 0x0000000000048947 */ /* 0x000fea0003800000 */
[----:B------:R-:W-:Y:S01]  /*27430*/  BPT.TRAP 0x1 ;  /* 0x000000040000795c */ /* 0x000fe20000300000 */
.L_x_1943:
[----:B------:R-:W4:Y:S02]  /*27440*/  SYNCS.PHASECHK.TRANS64.TRYWAIT P1, [R5+URZ+0x22880], R0 ;  /* 0x02288000050075a7 */ /* 0x000f24000802017f */
[----:B----4-:R-:W-:Y:S05]  /*27450*/  @!P1 BRA `(.L_x_1944) ;  /* 0x0000004c00889947 */ /* 0x010fea0003800000 */
.L_x_2133:
[----:B------:R-:W-:Y:S05]  /*27460*/  @!P0 BRA `(.L_x_1945) ;  /* 0x0000000000048947 */ /* 0x000fea0003800000 */
[----:B------:R-:W-:Y:S01]  /*27470*/  BPT.TRAP 0x1 ;  /* 0x000000040000795c */ /* 0x000fe20000300000 */
.L_x_1945:
[----:B------:R0:W0:Y:S02]  /*27480*/  SYNCS.PHASECHK.TRANS64.TRYWAIT P0, [R3+URZ+0x22880], R2 ;  /* 0x02288002030075a7 */ /* 0x000024000800017f */
[----:B0-----:R-:W-:Y:S05]  /*27490*/  @!P0 NANOSLEEP.SYNCS 0x989680 ;  /* 0x009896800000895d */ /* 0x001fea0003900000 */
[----:B------:R-:W0:Y:S02]  /*274a0*/  @!P0 SYNCS.PHASECHK.TRANS64 P0, [R3+URZ+0x22880], R2 ;  /* 0x02288002030085a7 */ /* 0x000e24000800007f */
[----:B0-----:R-:W-:Y:S05]  /*274b0*/  @!P0 BRA `(.L_x_1945) ;  /* 0xfffffffc00f08947 */ /* 0x001fea000383ffff */
.L_x_1561:
[----:B------:R-:W-:Y:S05]  /*274c0*/  BSYNC B8 ;  /* 0x0000000000087941 */ /* 0x000fea0003800000 */
.L_x_1558:
[----:B------:R-:W-:Y:S05]  /*274d0*/  EXIT ;  /* 0x000000000000794d */ /* 0x000fea0003800000 */
.L_x_1585:
[----:B-1----:R1:W2:Y:S02]  /*274e0*/  SYNCS.PHASECHK.TRANS64.TRYWAIT P4, [R84+URZ+0x22890], R93 ;  /* 0x0228905d540075a7 */ /* 0x0022a4000808017f */
[----:B--2---:R-:W-:Y:S05]  /*274f0*/  @!P4 NANOSLEEP.SYNCS 0x989680 ;  /* 0x009896800000c95d */ /* 0x004fea0003900000 */
[----:B------:R-:W2:Y:S02]  /*27500*/  @!P4 SYNCS.PHASECHK.TRANS64 P4, [R84+URZ+0x22890], R93 ;  /* 0x0228905d5400c5a7 */ /* 0x000ea4000808007f */
[----:B--2---:R-:W-:Y:S05]  /*27510*/  @!P4 BRA `(.L_x_1585) ;  /* 0xfffffffc00f0c947 */ /* 0x004fea000383ffff */
[----:B------:R-:W-:Y:S05]  /*27520*/  BRA `(.L_x_1946) ;  /* 0xfffffdb800dc7947 */ /* 0x000fea000383ffff */
.L_x_1586:
[----:B------:R-:W-:Y:S01]  /*27530*/  BSSY B1, `(.L_x_1947) ;  /* 0x0000008000017945 */ /* 0x000fe20003800000 */
[----:B0-----:R-:W-:Y:S02]  /*27540*/  IMAD.MOV.U32 R13, RZ, RZ, R97 ;  /* 0x000000ffff0d7224 */ /* 0x001fe400078e0061 */
[----:B------:R-:W-:Y:S02]  /*27550*/  IMAD.MOV.U32 R12, RZ, RZ, RZ ;  /* 0x000000ffff0c7224 */ /* 0x000fe400078e00ff */
[----:B------:R-:W-:Y:S02]  /*27560*/  IMAD.MOV.U32 R11, RZ, RZ, 0x1e1f ;  /* 0x00001e1fff0b7424 */ /* 0x000fe400078e00ff */
[----:B------:R-:W-:-:S07]  /*27570*/  IMAD.MOV.U32 R15, RZ, RZ, -0x1 ;  /* 0xffffffffff0f7424 */ /* 0x000fce00078e00ff */
[----:B-1----:R-:W-:Y:S05]  /*27580*/  WARPSYNC.COLLECTIVE R15, `(.L_x_1948) ;  /* 0x000000000f087348 */ /* 0x002fea0003c00000 */
[----:B------:R0:W2:Y:S02]  /*27590*/  SHFL.IDX P6, R14, R13, R12, R11 ;  /* 0x0000000c0d0e7389 */ /* 0x0000a400000c000b */
[----:B012---:R-:W-:Y:S01]  /*275a0*/  ENDCOLLECTIVE ;  /* 0x000000000000791b */ /* 0x007fe20003800000 */
.L_x_1948:
[----:B------:R-:W-:Y:S05]  /*275b0*/  BSYNC B1 ;  /* 0x0000000000017941 */ /* 0x000fea0003800000 */
.L_x_1947:
[----:B------:R-:W-:Y:S02]  /*275c0*/  IMAD.MOV.U32 R13, RZ, RZ, R101 ;  /* 0x000000ffff0d7224 */ /* 0x000fe400078e0065 */
[----:B------:R-:W-:Y:S02]  /*275d0*/  IMAD.MOV.U32 R12, RZ, RZ, RZ ;  /* 0x000000ffff0c7224 */ /* 0x000fe400078e00ff */
[----:B------:R-:W-:Y:S02]  /*275e0*/  IMAD.MOV.U32 R11, RZ, RZ, 0x1e1f ;  /* 0x00001e1fff0b7424 */ /* 0x000fe400078e00ff */
[----:B------:R-:W-:Y:S02]  /*275f0*/  IMAD.MOV.U32 R15, RZ, RZ, -0x1 ;  /* 0xffffffffff0f7424 */ /* 0x000fe400078e00ff */
[----:B------:R-:W-:-:S07]  /*27600*/  IMAD.MOV.U32 R97, RZ, RZ, R14 ;  /* 0x000000ffff617224 */ /* 0x000fce00078e000e */
[----:B------:R-:W-:Y:S05]  /*27610*/  WARPSYNC.COLLECTIVE R15, `(.L_x_1949) ;  /* 0x000000000f087348 */ /* 0x000fea0003c00000 */
[----:B------:R0:W1:Y:S02]  /*27620*/  SHFL.IDX P6, R14, R13, R12, R11 ;  /* 0x0000000c0d0e7389 */ /* 0x00006400000c000b */
[----:B01----:R-:W-:Y:S01]  /*27630*/  ENDCOLLECTIVE ;  /* 0x000000000000791b */ /* 0x003fe20003800000 */
.L_x_1949:
[----:B------:R-:W-:Y:S05]  /*27640*/  BRA `(.L_x_1950) ;  /* 0xfffffdb800a87947 */ /* 0x000fea000383ffff */
.L_x_1614:
[----:B-1----:R1:W2:Y:S02]  /*27650*/  SYNCS.PHASECHK.TRANS64.TRYWAIT P4, [R84+URZ+0x22890], R93 ;  /* 0x0228905d540075a7 */ /* 0x0022a4000808017f */
[----:B--2---:R-:W-:Y:S05]  /*27660*/  @!P4 NANOSLEEP.SYNCS 0x989680 ;  /* 0x009896800000c95d */ /* 0x004fea0003900000 */
[----:B------:R-:W2:Y:S02]  /*27670*/  @!P4 SYNCS.PHASECHK.TRANS64 P4, [R84+URZ+0x22890], R93 ;  /* 0x0228905d5400c5a7 */ /* 0x000ea4000808007f */
[----:B--2---:R-:W-:Y:S05]  /*27680*/  @!P4 BRA `(.L_x_1614) ;  /* 0xfffffffc00f0c947 */ /* 0x004fea000383ffff */
[----:B------:R-:W-:Y:S05]  /*27690*/  BRA `(.L_x_1951) ;  /* 0xfffffde800787947 */ /* 0x000fea000383ffff */
.L_x_1615:
        /* <DEDUP_REMOVED lines=8> */
.L_x_1953:
[----:B------:R-:W-:Y:S05]  /*27720*/  BSYNC B1 ;  /* 0x0000000000017941 */ /* 0x000fea0003800000 */
.L_x_1952:
        /* <DEDUP_REMOVED lines=8> */
.L_x_1954:
[----:B------:R-:W-:Y:S01]  /*277b0*/  IMAD.MOV.U32 R101, RZ, RZ, R14 ;  /* 0x000000ffff657224 */ /* 0x000fe200078e000e */
[----:B------:R-:W-:Y:S06]  /*277c0*/  BRA `(.L_x_1955) ;  /* 0xfffffde800407947 */ /* 0x000fec000383ffff */
.L_x_1628:
[----:B0-----:R0:W1:Y:S02]  /*277d0*/  SYNCS.PHASECHK.TRANS64.TRYWAIT P2, [R84+URZ+0x22890], R93 ;  /* 0x0228905d540075a7 */ /* 0x001064000804017f */
[----:B-1----:R-:W-:Y:S05]  /*277e0*/  @!P2 NANOSLEEP.SYNCS 0x989680 ;  /* 0x009896800000a95d */ /* 0x002fea0003900000 */
[----:B------:R-:W1:Y:S02]  /*277f0*/  @!P2 SYNCS.PHASECHK.TRANS64 P2, [R84+URZ+0x22890], R93 ;  /* 0x0228905d5400a5a7 */ /* 0x000e64000804007f */
[----:B-1----:R-:W-:Y:S05]  /*27800*/  @!P2 BRA `(.L_x_1628) ;  /* 0xfffffffc00f0a947 */ /* 0x002fea000383ffff */
[----:B------:R-:W-:Y:S05]  /*27810*/  BRA `(.L_x_1956) ;  /* 0xfffffe1400e07947 */ /* 0x000fea000383ffff */
.L_x_1629:
[----:B------:R-:W-:Y:S01]  /*27820*/  BSSY B1, `(.L_x_1957) ;  /* 0x0000007000017945 */ /* 0x000fe20003800000 */
[----:B------:R-:W-:Y:S02]  /*27830*/  IMAD.MOV.U32 R12, RZ, RZ, RZ ;  /* 0x000000ffff0c7224 */ /* 0x000fe400078e00ff */
[----:B------:R-:W-:Y:S02]  /*27840*/  IMAD.MOV.U32 R11, RZ, RZ, 0x1e1f ;  /* 0x00001e1fff0b7424 */ /* 0x000fe400078e00ff */
[----:B------:R-:W-:-:S07]  /*27850*/  IMAD.MOV.U32 R15, RZ, RZ, -0x1 ;  /* 0xffffffffff0f7424 */ /* 0x000fce00078e00ff */
[----:B0-----:R-:W-:Y:S05]  /*27860*/  WARPSYNC.COLLECTIVE R15, `(.L_x_1958) ;  /* 0x000000000f087348 */ /* 0x001fea0003c00000 */
[----:B------:R1:W2:Y:S02]  /*27870*/  SHFL.IDX P6, R14, R13, R12, R11 ;  /* 0x0000000c0d0e7389 */ /* 0x0002a400000c000b */
[----:B012---:R-:W-:Y:S01]  /*27880*/  ENDCOLLECTIVE ;  /* 0x000000000000791b */ /* 0x007fe20003800000 */
.L_x_1958:
[----:B------:R-:W-:Y:S05]  /*27890*/  BSYNC B1 ;  /* 0x0000000000017941 */ /* 0x000fea0003800000 */
.L_x_1957:
        /* <DEDUP_REMOVED lines=8> */
.L_x_1959:
[----:B------:R-:W-:Y:S05]  /*27920*/  BRA `(.L_x_1960) ;  /* 0xfffffe1800047947 */ /* 0x000fea000383ffff */
.L_x_1633:
[----:B0-----:R0:W3:Y:S02]  /*27930*/  SYNCS.PHASECHK.TRANS64.TRYWAIT P1, [R84+URZ+0x228b0], R93 ;  /* 0x0228b05d540075a7 */ /* 0x0010e4000802017f */
[----:B---3--:R-:W-:Y:S05]  /*27940*/  @!P1 NANOSLEEP.SYNCS 0x989680 ;  /* 0x009896800000995d */ /* 0x008fea0003900000 */
[----:B------:R-:W3:Y:S02]  /*27950*/  @!P1 SYNCS.PHASECHK.TRANS64 P1, [R84+URZ+0x228b0], R93 ;  /* 0x0228b05d540095a7 */ /* 0x000ee4000802007f */
[----:B---3--:R-:W-:Y:S05]  /*27960*/  @!P1 BRA `(.L_x_1633) ;  /* 0xfffffffc00f09947 */ /* 0x008fea000383ffff */
[----:B------:R-:W-:Y:S05]  /*27970*/  BRA `(.L_x_1961) ;  /* 0xfffffe1800cc7947 */ /* 0x000fea000383ffff */
.L_x_1651:
[----:B------:R-:W-:Y:S01]  /*27980*/  BSSY B0, `(.L_x_1962) ;  /* 0x0000008000007945 */ /* 0x000fe20003800000 */
[----:B------:R-:W-:Y:S02]  /*27990*/  IMAD.MOV.U32 R13, RZ, RZ, R218 ;  /* 0x000000ffff0d7224 */ /* 0x000fe400078e00da */
[----:B------:R-:W-:Y:S02]  /*279a0*/  IMAD.MOV.U32 R12, RZ, RZ, RZ ;  /* 0x000000ffff0c7224 */ /* 0x000fe400078e00ff */
[----:B------:R-:W-:Y:S02]  /*279b0*/  IMAD.MOV.U32 R11, RZ, RZ, 0x1f ;  /* 0x0000001fff0b7424 */ /* 0x000fe400078e00ff */
[----:B------:R-:W-:-:S07]  /*279c0*/  IMAD.MOV.U32 R15, RZ, RZ, -0x1 ;  /* 0xffffffffff0f7424 */ /* 0x000fce00078e00ff */
[----:B-----5:R-:W-:Y:S05]  /*279d0*/  WARPSYNC.COLLECTIVE R15, `(.L_x_1963) ;  /* 0x000000000f087348 */ /* 0x020fea0003c00000 */
[----:B------:R0:W1:Y:S02]  /*279e0*/  SHFL.IDX P6, R14, R13, R12, R11 ;  /* 0x0000000c0d0e7389 */ /* 0x00006400000c000b */
[----:B01---5:R-:W-:Y:S01]  /*279f0*/  ENDCOLLECTIVE ;  /* 0x000000000000791b */ /* 0x023fe20003800000 */
.L_x_1963:
[----:B------:R-:W-:Y:S05]  /*27a00*/  BSYNC B0 ;  /* 0x0000000000007941 */ /* 0x000fea0003800000 */
.L_x_1962:
[----:B------:R-:W-:Y:S01]  /*27a10*/  IMAD.MOV.U32 R184, RZ, RZ, R14 ;  /* 0x000000ffffb87224 */ /* 0x000fe200078e000e */
[----:B------:R-:W-:Y:S06]  /*27a20*/  BRA `(.L_x_1964) ;  /* 0xfffffe2800787947 */ /* 0x000fec000383ffff */
.L_x_1661:
[----:B------:R-:W-:Y:S01]  /*27a30*/  BSSY B1, `(.L_x_1965) ;  /* 0x0000007000017945 */ /* 0x000fe20003800000 */
[----:B------:R-:W-:Y:S02]  /*27a40*/  IMAD.MOV.U32 R12, RZ, RZ, RZ ;  /* 0x000000ffff0c7224 */ /* 0x000fe400078e00ff */
[----:B------:R-:W-:Y:S02]  /*27a50*/  IMAD.MOV.U32 R11, RZ, RZ, 0x1e1f ;  /* 0x00001e1fff0b7424 */ /* 0x000fe400078e00ff */
[----:B------:R-:W-:-:S07]  /*27a60*/  IMAD.MOV.U32 R15, RZ, RZ, -0x1 ;  /* 0xffffffffff0f7424 */ /* 0x000fce00078e00ff */
[----:B0-----:R-:W-:Y:S05]  /*27a70*/  WARPSYNC.COLLECTIVE R15, `(.L_x_1966) ;  /* 0x000000000f087348 */ /* 0x001fea0003c00000 */
[----:B------:R1:W2:Y:S02]  /*27a80*/  SHFL.IDX P6, R14, R13, R12, R11 ;  /* 0x0000000c0d0e7389 */ /* 0x0002a400000c000b */
[----:B012---:R-:W-:Y:S01]  /*27a90*/  ENDCOLLECTIVE ;  /* 0x000000000000791b */ /* 0x007fe20003800000 */
.L_x_1966:
[----:B------:R-:W-:Y:S05]  /*27aa0*/  BSYNC B1 ;  /* 0x0000000000017941 */ /* 0x000fea0003800000 */
.L_x_1965:
        /* <DEDUP_REMOVED lines=8> */
.L_x_1967:
[----:B------:R-:W-:Y:S02]  /*27b30*/  IMAD.MOV.U32 R13, RZ, RZ, R5 ;  /* 0x000000ffff0d7224 */ /* 0x000fe400078e0005 */
[----:B------:R-:W-:-:S07]  /*27b40*/  IMAD.MOV.U32 R0, RZ, RZ, R14 ;  /* 0x000000ffff007224 */ /* 0x000fce00078e000e */
[----:B------:R-:W-:Y:S05]  /*27b50*/  WARPSYNC.COLLECTIVE R15, `(.L_x_1968) ;  /* 0x000000000f087348 */ /* 0x000fea0003c00000 */
[----:B------:R0:W1:Y:S02]  /*27b60*/  SHFL.IDX P6, R14, R13, R12, R11 ;  /* 0x0000000c0d0e7389 */ /* 0x00006400000c000b */
[----:B01----:R-:W-:Y:S01]  /*27b70*/  ENDCOLLECTIVE ;  /* 0x000000000000791b */ /* 0x003fe20003800000 */
.L_x_1968:
[----:B------:R-:W-:Y:S02]  /*27b80*/  IMAD.MOV.U32 R13, RZ, RZ, R4 ;  /* 0x000000ffff0d7224 */ /* 0x000fe400078e0004 */
[----:B------:R-:W-:-:S07]  /*27b90*/  IMAD.MOV.U32 R5, RZ, RZ, R14 ;  /* 0x000000ffff057224 */ /* 0x000fce00078e000e */
[----:B------:R-:W-:Y:S05]  /*27ba0*/  WARPSYNC.COLLECTIVE R15, `(.L_x_1969) ;  /* 0x000000000f087348 */ /* 0x000fea0003c00000 */
[----:B------:R0:W1:Y:S02]  /*27bb0*/  SHFL.IDX P6, R14, R13, R12, R11 ;  /* 0x0000000c0d0e7389 */ /* 0x00006400000c000b */
[----:B01----:R-:W-:Y:S01]  /*27bc0*/  ENDCOLLECTIVE ;  /* 0x000000000000791b */ /* 0x003fe20003800000 */
.L_x_1969:
[----:B------:R-:W-:Y:S05]  /*27bd0*/  BRA `(.L_x_1970) ;  /* 0xfffffe2c00c87947 */ /* 0x000fea000383ffff */
.L_x_1665:
[----:B--2---:R2:W4:Y:S02]  /*27be0*/  SYNCS.PHASECHK.TRANS64.TRYWAIT P0, [R16+URZ+0x22800], R5 ;  /* 0x02280005100075a7 */ /* 0x004524000800017f */
[----:B----4-:R-:W-:Y:S05]  /*27bf0*/  @!P0 NANOSLEEP.SYNCS 0x989680 ;  /* 0x009896800000895d */ /* 0x010fea0003900000 */
[----:B------:R-:W4:Y:S02]  /*27c00*/  @!P0 SYNCS.PHASECHK.TRANS64 P0, [R16+URZ+0x22800], R5 ;  /* 0x02280005100085a7 */ /* 0x000f24000800007f */
[----:B----4-:R-:W-:Y:S05]  /*27c10*/  @!P0 BRA `(.L_x_1665) ;  /* 0xfffffffc00f08947 */ /* 0x010fea000383ffff */
[----:B------:R-:W-:Y:S05]  /*27c20*/  BRA `(.L_x_1971) ;  /* 0xfffffe3400007947 */ /* 0x000fea000383ffff */
.L_x_1677:
[----:B------:R-:W-:Y:S01]  /*27c30*/  BSSY B1, `(.L_x_1972) ;  /* 0x0000007000017945 */ /* 0x000fe20003800000 */
[----:B------:R-:W-:Y:S02]  /*27c40*/  IMAD.MOV.U32 R12, RZ, RZ, RZ ;  /* 0x000000ffff0c7224 */ /* 0x000fe400078e00ff */
[----:B------:R-:W-:Y:S02]  /*27c50*/  IMAD.MOV.U32 R11, RZ, RZ, 0x1e1f ;  /* 0x00001e1fff0b7424 */ /* 0x000fe400078e00ff */
[----:B------:R-:W-:-:S07]  /*27c60*/  IMAD.MOV.U32 R15, RZ, RZ, -0x1 ;  /* 0xffffffffff0f7424 */ /* 0x000fce00078e00ff */
[----:B0-----:R-:W-:Y:S05]  /*27c70*/  WARPSYNC.COLLECTIVE R15, `(.L_x_1973) ;  /* 0x000000000f087348 */ /* 0x001fea0003c00000 */
[----:B------:R1:W2:Y:S02]  /*27c80*/  SHFL.IDX P6, R14, R13, R12, R11 ;  /* 0x0000000c0d0e7389 */ /* 0x0002a400000c000b */
[----:B012---:R-:W-:Y:S01]  /*27c90*/  ENDCOLLECTIVE ;  /* 0x000000000000791b */ /* 0x007fe20003800000 */
.L_x_1973:
[----:B------:R-:W-:Y:S05]  /*27ca0*/  BSYNC B1 ;  /* 0x0000000000017941 */ /* 0x000fea0003800000 */
.L_x_1972:
        /* <DEDUP_REMOVED lines=8> */
.L_x_1974:
[----:B------:R-:W-:Y:S02]  /*27d30*/  IMAD.MOV.U32 R13, RZ, RZ, R20 ;  /* 0x000000ffff0d7224 */ /* 0x000fe400078e0014 */
[----:B------:R-:W-:-:S07]  /*27d40*/  IMAD.MOV.U32 R3, RZ, RZ, R14 ;  /* 0x000000ffff037224 */ /* 0x000fce00078e000e */
[----:B------:R-:W-:Y:S05]  /*27d50*/  WARPSYNC.COLLECTIVE R15, `(.L_x_1975) ;  /* 0x000000000f087348 */ /* 0x000fea0003c00000 */
[----:B------:R0:W1:Y:S02]  /*27d60*/  SHFL.IDX P6, R14, R13, R12, R11 ;  /* 0x0000000c0d0e7389 */ /* 0x00006400000c000b */
[----:B01----:R-:W-:Y:S01]  /*27d70*/  ENDCOLLECTIVE ;  /* 0x000000000000791b */ /* 0x003fe20003800000 */
.L_x_1975:
[----:B------:R-:W-:Y:S02]  /*27d80*/  IMAD.MOV.U32 R13, RZ, RZ, R21 ;  /* 0x000000ffff0d7224 */ /* 0x000fe400078e0015 */
[----:B------:R-:W-:-:S07]  /*27d90*/  IMAD.MOV.U32 R20, RZ, RZ, R14 ;  /* 0x000000ffff147224 */ /* 0x000fce00078e000e */
[----:B------:R-:W-:Y:S05]  /*27da0*/  WARPSYNC.COLLECTIVE R15, `(.L_x_1976) ;  /* 0x000000000f087348 */ /* 0x000fea0003c00000 */
[----:B------:R0:W1:Y:S02]  /*27db0*/  SHFL.IDX P6, R14, R13, R12, R11 ;  /* 0x0000000c0d0e7389 */ /* 0x00006400000c000b */
[----:B01----:R-:W-:Y:S01]  /*27dc0*/  ENDCOLLECTIVE ;  /* 0x000000000000791b */ /* 0x003fe20003800000 */
.L_x_1976:
[----:B------:R-:W-:Y:S01]  /*27dd0*/  IMAD.MOV.U32 R21, RZ, RZ, R14 ;  /* 0x000000ffff157224 */ /* 0x000fe200078e000e */
[----:B------:R-:W-:Y:S06]  /*27de0*/  BRA `(.L_x_1977) ;  /* 0xfffffe6000bc7947 */ /* 0x000fec000383ffff */
.L_x_1681:
[----:B0-----:R0:W3:Y:S02]  /*27df0*/  SYNCS.PHASECHK.TRANS64.TRYWAIT P0, [R16+URZ+0x22800], R21 ;  /* 0x02280015100075a7 */ /* 0x0010e4000800017f */
[----:B---3--:R-:W-:Y:S05]  /*27e00*/  @!P0 NANOSLEEP.SYNCS 0x989680 ;  /* 0x009896800000895d */ /* 0x008fea0003900000 */
[----:B------:R-:W3:Y:S02]  /*27e10*/  @!P0 SYNCS.PHASECHK.TRANS64 P0, [R16+URZ+0x22800], R21 ;  /* 0x02280015100085a7 */ /* 0x000ee4000800007f */
[----:B---3--:R-:W-:Y:S05]  /*27e20*/  @!P0 BRA `(.L_x_1681) ;  /* 0xfffffffc00f08947 */ /* 0x008fea000383ffff */
[----:B------:R-:W-:Y:S05]  /*27e30*/  BRA `(.L_x_1978) ;  /* 0xfffffe6400b87947 */ /* 0x000fea000383ffff */
.L_x_1689:
[----:B--2---:R2:W3:Y:S02]  /*27e40*/  SYNCS.PHASECHK.TRANS64.TRYWAIT P1, [R11+URZ+0x22830], R0 ;  /* 0x022830000b0075a7 */ /* 0x0044e4000802017f */
[----:B---3--:R-:W-:Y:S05]  /*27e50*/  @!P1 NANOSLEEP.SYNCS 0x989680 ;  /* 0x009896800000995d */ /* 0x008fea0003900000 */
[----:B------:R-:W3:Y:S02]  /*27e60*/  @!P1 SYNCS.PHASECHK.TRANS64 P1, [R11+URZ+0x22830], R0 ;  /* 0x022830000b0095a7 */ /* 0x000ee4000802007f */
[----:B---3--:R-:W-:Y:S05]  /*27e70*/  @!P1 BRA `(.L_x_1689) ;  /* 0xfffffffc00f09947 */ /* 0x008fea000383ffff */
[----:B------:R-:W-:Y:S05]  /*27e80*/  BRA `(.L_x_1688) ;  /* 0xfffffe9400dc7947 */ /* 0x000fea000383ffff */
.L_x_1708:
[----:B-1----:R1:W2:Y:S02]  /*27e90*/  SYNCS.PHASECHK.TRANS64.TRYWAIT P4, [R9+URZ+0x22830], R8 ;  /* 0x02283008090075a7 */ /* 0x0022a4000808017f */
[----:B--2---:R-:W-:Y:S05]  /*27ea0*/  @!P4 NANOSLEEP.SYNCS 0x989680 ;  /* 0x009896800000c95d */ /* 0x004fea0003900000 */
[----:B------:R-:W2:Y:S02]  /*27eb0*/  @!P4 SYNCS.PHASECHK.TRANS64 P4, [R9+URZ+0x22830], R8 ;  /* 0x022830080900c5a7 */ /* 0x000ea4000808007f */
[----:B--2---:R-:W-:Y:S05]  /*27ec0*/  @!P4 BRA `(.L_x_1708) ;  /* 0xfffffffc00f0c947 */ /* 0x004fea000383ffff */
[----:B------:R-:W-:Y:S05]  /*27ed0*/  BRA `(.L_x_1707) ;  /* 0xfffffec800647947 */ /* 0x000fea000383ffff */
.L_x_1712:
[----:B-1----:R1:W2:Y:S02]  /*27ee0*/  SYNCS.PHASECHK.TRANS64.TRYWAIT P3, [R9+URZ+0x22850], R8 ;  /* 0x02285008090075a7 */ /* 0x0022a4000806017f */
[----:B--2---:R-:W-:Y:S05]  /*27ef0*/  @!P3 NANOSLEEP.SYNCS 0x989680 ;  /* 0x009896800000b95d */ /* 0x004fea0003900000 */
[----:B------:R-:W2:Y:S02]  /*27f00*/  @!P3 SYNCS.PHASECHK.TRANS64 P3, [R9+URZ+0x22850], R8 ;  /* 0x022850080900b5a7 */ /* 0x000ea4000806007f */
[----:B--2---:R-:W-:Y:S05]  /*27f10*/  @!P3 BRA `(.L_x_1712) ;  /* 0xfffffffc00f0b947 */ /* 0x004fea000383ffff */
[----:B------:R-:W-:Y:S05]  /*27f20*/  BRA `(.L_x_1709) ;  /* 0xfffffecc003c7947 */ /* 0x000fea000383ffff */
.L_x_1733:
[----:B-1----:R1:W2:Y:S02]  /*27f30*/  SYNCS.PHASECHK.TRANS64.TRYWAIT P2, [R5+URZ+0x22830], R0 ;  /* 0x02283000050075a7 */ /* 0x0022a4000804017f */
[----:B--2---:R-:W-:Y:S05]  /*27f40*/  @!P2 NANOSLEEP.SYNCS 0x989680 ;  /* 0x009896800000a95d */ /* 0x004fea0003900000 */
[----:B------:R-:W2:Y:S02]  /*27f50*/  @!P2 SYNCS.PHASECHK.TRANS64 P2, [R5+URZ+0x22830], R0 ;  /* 0x022830000500a5a7 */ /* 0x000ea4000804007f */
[----:B--2---:R-:W-:Y:S05]  /*27f60*/  @!P2 BRA `(.L_x_1733) ;  /* 0xfffffffc00f0a947 */ /* 0x004fea000383ffff */
[----:B------:R-:W-:Y:S05]  /*27f70*/  BRA `(.L_x_1732) ;  /* 0xfffffef800f47947 */ /* 0x000fea000383ffff */
.L_x_1737:
[----:B-1----:R1:W2:Y:S02]  /*27f80*/  SYNCS.PHASECHK.TRANS64.TRYWAIT P1, [R5+URZ+0x22850], R0 ;  /* 0x02285000050075a7 */ /* 0x0022a4000802017f */
[----:B--2---:R-:W-:Y:S05]  /*27f90*/  @!P1 NANOSLEEP.SYNCS 0x989680 ;  /* 0x009896800000995d */ /* 0x004fea0003900000 */
[----:B------:R-:W2:Y:S02]  /*27fa0*/  @!P1 SYNCS.PHASECHK.TRANS64 P1, [R5+URZ+0x22850], R0 ;  /* 0x02285000050095a7 */ /* 0x000ea4000802007f */
[----:B--2---:R-:W-:Y:S05]  /*27fb0*/  @!P1 BRA `(.L_x_1737) ;  /* 0xfffffffc00f09947 */ /* 0x004fea000383ffff */
[----:B------:R-:W-:Y:S05]  /*27fc0*/  BRA `(.L_x_1734) ;  /* 0xfffffefc00d87947 */ /* 0x000fea000383ffff */
.L_x_1746:
[----:B-1----:R1:W2:Y:S02]  /*27fd0*/  SYNCS.PHASECHK.TRANS64.TRYWAIT P2, [R5+URZ+0x22830], R0 ;  /* 0x02283000050075a7 */ /* 0x0022a4000804017f */
[----:B--2---:R-:W-:Y:S05]  /*27fe0*/  @!P2 NANOSLEEP.SYNCS 0x989680 ;  /* 0x009896800000a95d */ /* 0x004fea0003900000 */
[----:B------:R-:W2:Y:S02]  /*27ff0*/  @!P2 SYNCS.PHASECHK.TRANS64 P2, [R5+URZ+0x22830], R0 ;  /* 0x022830000500a5a7 */ /* 0x000ea4000804007f */
[----:B--2---:R-:W-:Y:S05]  /*28000*/  @!P2 BRA `(.L_x_1746) ;  /* 0xfffffffc00f0a947 */ /* 0x004fea000383ffff */
[----:B------:R-:W-:Y:S05]  /*28010*/  BRA `(.L_x_1745) ;  /* 0xffffff1800d47947 */ /* 0x000fea000383ffff */
.L_x_1750:
[----:B-1----:R1:W2:Y:S02]  /*28020*/  SYNCS.PHASECHK.TRANS64.TRYWAIT P1, [R5+URZ+0x22850], R0 ;  /* 0x02285000050075a7 */ /* 0x0022a4000802017f */
[----:B--2---:R-:W-:Y:S05]  /*28030*/  @!P1 NANOSLEEP.SYNCS 0x989680 ;  /* 0x009896800000995d */ /* 0x004fea0003900000 */
[----:B------:R-:W2:Y:S02]  /*28040*/  @!P1 SYNCS.PHASECHK.TRANS64 P1, [R5+URZ+0x22850], R0 ;  /* 0x02285000050095a7 */ /* 0x000ea4000802007f */
[----:B--2---:R-:W-:Y:S05]  /*28050*/  @!P1 BRA `(.L_x_1750) ;  /* 0xfffffffc00f09947 */ /* 0x004fea000383ffff */
[----:B------:R-:W-:Y:S05]  /*28060*/  BRA `(.L_x_1747) ;  /* 0xffffff1c00b87947 */ /* 0x000fea000383ffff */
.L_x_1765:
[----:B-1----:R1:W2:Y:S02]  /*28070*/  SYNCS.PHASECHK.TRANS64.TRYWAIT P1, [R15+URZ+0x22850], R6 ;  /* 0x022850060f0075a7 */ /* 0x0022a4000802017f */
[----:B--2---:R-:W-:Y:S05]  /*28080*/  @!P1 NANOSLEEP.SYNCS 0x989680 ;  /* 0x009896800000995d */ /* 0x004fea0003900000 */
[----:B------:R-:W2:Y:S02]  /*28090*/  @!P1 SYNCS.PHASECHK.TRANS64 P1, [R15+URZ+0x22850], R6 ;  /* 0x022850060f0095a7 */ /* 0x000ea4000802007f */
[----:B--2---:R-:W-:Y:S05]  /*280a0*/  @!P1 BRA `(.L_x_1765) ;  /* 0xfffffffc00f09947 */ /* 0x004fea000383ffff */
[----:B------:R-:W-:Y:S05]  /*280b0*/  BRA `(.L_x_1764) ;  /* 0xffffff4800a87947 */ /* 0x000fea000383ffff */
.L_x_1769:
[----:B------:R-:W-:Y:S01]  /*280c0*/  IMAD.MOV.U32 R12, RZ, RZ, R0 ;  /* 0x000000ffff0c7224 */ /* 0x000fe200078e0000 */
[----:B------:R-:W-:Y:S01]  /*280d0*/  SEL R5, R39, R40, P0 ;  /* 0x0000002827057207 */ /* 0x000fe20000000000 */
[----:B------:R-:W-:Y:S01]  /*280e0*/  IMAD.MOV.U32 R11, RZ, RZ, 0x1c1f ;  /* 0x00001c1fff0b7424 */ /* 0x000fe200078e00ff */
[----:B------:R-:W-:Y:S01]  /*280f0*/  SEL R7, R40, R39, P0 ;  /* 0x0000002728077207 */ /* 0x000fe20000000000 */
[----:B------:R-:W-:Y:S01]  /*28100*/  IMAD.MOV.U32 R15, RZ, RZ, -0x1 ;  /* 0xffffffffff0f7424 */ /* 0x000fe200078e00ff */
[----:B------:R-:W-:Y:S02]  /*28110*/  SEL R9, R35, R36, P0 ;  /* 0x0000002423097207 */ /* 0x000fe40000000000 */
[----:B------:R-:W-:-:S07]  /*28120*/  SEL R25, R36, R35, P0 ;  /* 0x0000002324197207 */ /* 0x000fce0000000000 */
[----:B0-----:R-:W-:Y:S05]  /*28130*/  WARPSYNC.COLLECTIVE R15, `(.L_x_1979) ;  /* 0x000000000f087348 */ /* 0x001fea0003c00000 */
[----:B------:R1:W2:Y:S02]  /*28140*/  SHFL.IDX P6, R14, R13, R12, R11 ;  /* 0x0000000c0d0e7389 */ /* 0x0002a400000c000b */
[----:B012---:R-:W-:Y:S01]  /*28150*/  ENDCOLLECTIVE ;  /* 0x000000000000791b */ /* 0x007fe20003800000 */
.L_x_1979:
        /* <DEDUP_REMOVED lines=8> */
[----:B------:R-:W-:Y:S01]  /*281e0*/  SEL R63, R30, R63, P0 ;  /* 0x0000003f1e3f7207 */ /* 0x000fe20000000000 */
[----:B------:R-:W-:Y:S01]  /*281f0*/  IMAD.MOV.U32 R12, RZ, RZ, R2 ;  /* 0x000000ffff0c7224 */ /* 0x000fe200078e0002 */
        /* <DEDUP_REMOVED lines=9> */
.L_x_1980:
        /* <DEDUP_REMOVED lines=19> */
.L_x_1981:
        /* <DEDUP_REMOVED lines=8> */
.L_x_1982:
[----:B------:R-:W-:Y:S02]  /*28440*/  IMAD.MOV.U32 R13, RZ, RZ, R9 ;  /* 0x000000ffff0d7224 */ /* 0x000fe400078e0009 */
[----:B------:R-:W-:Y:S02]  /*28450*/  IMAD.MOV.U32 R12, RZ, RZ, R0 ;  /* 0x000000ffff0c7224 */ /* 0x000fe400078e0000 */
[----:B------:R-:W-:-:S07]  /*28460*/  IMAD.MOV.U32 R7, RZ, RZ, R14 ;  /* 0x000000ffff077224 */ /* 0x000fce00078e000e */
[----:B------:R-:W-:Y:S05]  /*28470*/  WARPSYNC.COLLECTIVE R15, `(.L_x_1983) ;  /* 0x000000000f087348 */ /* 0x000fea0003c00000 */
[----:B------:R0:W1:Y:S02]  /*28480*/  SHFL.IDX P6, R14, R13, R12, R11 ;  /* 0x0000000c0d0e7389 */ /* 0x00006400000c000b */
[----:B01----:R-:W-:Y:S01]  /*28490*/  ENDCOLLECTIVE ;  /* 0x000000000000791b */ /* 0x003fe20003800000 */
.L_x_1983:
        /* <DEDUP_REMOVED lines=8> */
.L_x_1984:
[----:B------:R-:W-:Y:S02]  /*28520*/  IMAD.MOV.U32 R13, RZ, RZ, R27 ;  /* 0x000000ffff0d7224 */ /* 0x000fe400078e001b */
[----:B------:R-:W-:Y:S02]  /*28530*/  IMAD.MOV.U32 R12, RZ, RZ, R0 ;  /* 0x000000ffff0c7224 */ /* 0x000fe400078e0000 */
[----:B------:R-:W-:-:S07]  /*28540*/  IMAD.MOV.U32 R20, RZ, RZ, R14 ;  /* 0x000000ffff147224 */ /* 0x000fce00078e000e */
[----:B------:R-:W-:Y:S05]  /*28550*/  WARPSYNC.COLLECTIVE R15, `(.L_x_1985) ;  /* 0x000000000f087348 */ /* 0x000fea0003c00000 */
[----:B------:R0:W1:Y:S02]  /*28560*/  SHFL.IDX P6, R14, R13, R12, R11 ;  /* 0x0000000c0d0e7389 */ /* 0x00006400000c000b */
[----:B01----:R-:W-:Y:S01]  /*28570*/  ENDCOLLECTIVE ;  /* 0x000000000000791b */ /* 0x003fe20003800000 */
.L_x_1985:
[----:B------:R-:W-:Y:S02]  /*28580*/  IMAD.MOV.U32 R13, RZ, RZ, R29 ;  /* 0x000000ffff0d7224 */ /* 0x000fe400078e001d */
[----:B------:R-:W-:Y:S02]  /*28590*/  IMAD.MOV.U32 R12, RZ, RZ, R2 ;  /* 0x000000ffff0c7224 */ /* 0x000fe400078e0002 */
[----:B------:R-:W-:-:S07]  /*285a0*/  IMAD.MOV.U32 R26, RZ, RZ, R14 ;  /* 0x000000ffff1a7224 */ /* 0x000fce00078e000e */
[----:B------:R-:W-:Y:S05]  /*285b0*/  WARPSYNC.COLLECTIVE R15, `(.L_x_1986) ;  /* 0x000000000f087348 */ /* 0x000fea0003c00000 */
[----:B------:R0:W1:Y:S02]  /*285c0*/  SHFL.IDX P6, R14, R13, R12, R11 ;  /* 0x0000000c0d0e7389 */ /* 0x00006400000c000b */
[----:B01----:R-:W-:Y:S01]  /*285d0*/  ENDCOLLECTIVE ;  /* 0x000000000000791b */ /* 0x003fe20003800000 */
.L_x_1986:
[----:B------:R-:W-:Y:S02]  /*285e0*/  IMAD.MOV.U32 R13, RZ, RZ, R31 ;  /* 0x000000ffff0d7224 */ /* 0x000fe400078e001f */
[----:B------:R-:W-:Y:S02]  /*285f0*/  IMAD.MOV.U32 R12, RZ, RZ, R0 ;  /* 0x000000ffff0c7224 */ /* 0x000fe400078e0000 */
[----:B------:R-:W-:-:S07]  /*28600*/  IMAD.MOV.U32 R29, RZ, RZ, R14 ;  /* 0x000000ffff1d7224 */ /* 0x000fce00078e000e */
[----:B------:R-:W-:Y:S05]  /*28610*/  WARPSYNC.COLLECTIVE R15, `(.L_x_1987) ;  /* 0x000000000f087348 */ /* 0x000fea0003c00000 */
[----:B------:R0:W1:Y:S02]  /*28620*/  SHFL.IDX P6, R14, R13, R12, R11 ;  /* 0x0000000c0d0e7389 */ /* 0x00006400000c000b */
[----:B01----:R-:W-:Y:S01]  /*28630*/  ENDCOLLECTIVE ;  /* 0x000000000000791b */ /* 0x003fe20003800000 */
.L_x_1987:
        /* <DEDUP_REMOVED lines=8> */
.L_x_1988:
[----:B------:R-:W-:Y:S02]  /*286c0*/  IMAD.MOV.U32 R13, RZ, RZ, R35 ;  /* 0x000000ffff0d7224 */ /* 0x000fe400078e0023 */
[----:B------:R-:W-:Y:S02]  /*286d0*/  IMAD.MOV.U32 R12, RZ, RZ, R0 ;  /* 0x000000ffff0c7224 */ /* 0x000fe400078e0000 */
[----:B------:R-:W-:-:S07]  /*286e0*/  IMAD.MOV.U32 R33, RZ, RZ, R14 ;  /* 0x000000ffff217224 */ /* 0x000fce00078e000e */
[----:B------:R-:W-:Y:S05]  /*286f0*/  WARPSYNC.COLLECTIVE R15, `(.L_x_1989) ;  /* 0x000000000f087348 */ /* 0x000fea0003c00000 */
[----:B------:R0:W1:Y:S02]  /*28700*/  SHFL.IDX P6, R14, R13, R12, R11 ;  /* 0x0000000c0d0e7389 */ /* 0x00006400000c000b */
[----:B01----:R-:W-:Y:S01]  /*28710*/  ENDCOLLECTIVE ;  /* 0x000000000000791b */ /* 0x003fe20003800000 */
.L_x_1989:
        /* <DEDUP_REMOVED lines=8> */
.L_x_1990:
[----:B------:R-:W-:Y:S02]  /*287a0*/  IMAD.MOV.U32 R13, RZ, RZ, R39 ;  /* 0x000000ffff0d7224 */ /* 0x000fe400078e0027 */
[----:B------:R-:W-:Y:S02]  /*287b0*/  IMAD.MOV.U32 R12, RZ, RZ, R0 ;  /* 0x000000ffff0c7224 */ /* 0x000fe400078e0000 */
[----:B------:R-:W-:-:S07]  /*287c0*/  IMAD.MOV.U32 R37, RZ, RZ, R14 ;  /* 0x000000ffff257224 */ /* 0x000fce00078e000e */
[----:B------:R-:W-:Y:S05]  /*287d0*/  WARPSYNC.COLLECTIVE R15, `(.L_x_1991) ;  /* 0x000000000f087348 */ /* 0x000fea0003c00000 */
[----:B------:R0:W1:Y:S02]  /*287e0*/  SHFL.IDX P6, R14, R13, R12, R11 ;  /* 0x0000000c0d0e7389 */ /* 0x00006400000c000b */
[----:B01----:R-:W-:Y:S01]  /*287f0*/  ENDCOLLECTIVE ;  /* 0x000000000000791b */ /* 0x003fe20003800000 */
.L_x_1991:
        /* <DEDUP_REMOVED lines=8> */
.L_x_1992:
[----:B------:R-:W-:Y:S02]  /*28880*/  IMAD.MOV.U32 R13, RZ, RZ, R43 ;  /* 0x000000ffff0d7224 */ /* 0x000fe400078e002b */
[----:B------:R-:W-:Y:S02]  /*28890*/  IMAD.MOV.U32 R12, RZ, RZ, R0 ;  /* 0x000000ffff0c7224 */ /* 0x000fe400078e0000 */
[----:B------:R-:W-:-:S07]  /*288a0*/  IMAD.MOV.U32 R41, RZ, RZ, R14 ;  /* 0x000000ffff297224 */ /* 0x000fce00078e000e */
[----:B------:R-:W-:Y:S05]  /*288b0*/  WARPSYNC.COLLECTIVE R15, `(.L_x_1993) ;  /* 0x000000000f087348 */ /* 0x000fea0003c00000 */
[----:B------:R0:W1:Y:S02]  /*288c0*/  SHFL.IDX P6, R14, R13, R12, R11 ;  /* 0x0000000c0d0e7389 */ /* 0x00006400000c000b */
[----:B01----:R-:W-:Y:S01]  /*288d0*/  ENDCOLLECTIVE ;  /* 0x000000000000791b */ /* 0x003fe20003800000 */
.L_x_1993:
        /* <DEDUP_REMOVED lines=8> */
.L_x_1994:
[----:B------:R-:W-:Y:S02]  /*28960*/  IMAD.MOV.U32 R13, RZ, RZ, R49 ;  /* 0x000000ffff0d7224 */ /* 0x000fe400078e0031 */
[----:B------:R-:W-:Y:S02]  /*28970*/  IMAD.MOV.U32 R12, RZ, RZ, R0 ;  /* 0x000000ffff0c7224 */ /* 0x000fe400078e0000 */
[----:B------:R-:W-:-:S07]  /*28980*/  IMAD.MOV.U32 R45, RZ, RZ, R14 ;  /* 0x000000ffff2d7224 */ /* 0x000fce00078e000e */
[----:B------:R-:W-:Y:S05]  /*28990*/  WARPSYNC.COLLECTIVE R15, `(.L_x_1995) ;  /* 0x000000000f087348 */ /* 0x000fea0003c00000 */
[----:B------:R0:W1:Y:S02]  /*289a0*/  SHFL.IDX P6, R14, R13, R12, R11 ;  /* 0x0000000c0d0e7389 */ /* 0x00006400000c000b */
[----:B01----:R-:W-:Y:S01]  /*289b0*/  ENDCOLLECTIVE ;  /* 0x000000000000791b */ /* 0x003fe20003800000 */
.L_x_1995:
        /* <DEDUP_REMOVED lines=8> */
.L_x_1996:
[----:B------:R-:W-:Y:S02]  /*28a40*/  IMAD.MOV.U32 R13, RZ, RZ, R53 ;  /* 0x000000ffff0d7224 */ /* 0x000fe400078e0035 */
[----:B------:R-:W-:Y:S02]  /*28a50*/  IMAD.MOV.U32 R12, RZ, RZ, R0 ;  /* 0x000000ffff0c7224 */ /* 0x000fe400078e0000 */
[----:B------:R-:W-:-:S07]  /*28a60*/  IMAD.MOV.U32 R44, RZ, RZ, R14 ;  /* 0x000000ffff2c7224 */ /* 0x000fce00078e000e */
[----:B------:R-:W-:Y:S05]  /*28a70*/  WARPSYNC.COLLECTIVE R15, `(.L_x_1997) ;  /* 0x000000000f087348 */ /* 0x000fea0003c00000 */
[----:B------:R0:W1:Y:S02]  /*28a80*/  SHFL.IDX P6, R14, R13, R12, R11 ;  /* 0x0000000c0d0e7389 */ /* 0x00006400000c000b */
[----:B01----:R-:W-:Y:S01]  /*28a90*/  ENDCOLLECTIVE ;  /* 0x000000000000791b */ /* 0x003fe20003800000 */
.L_x_1997:
        /* <DEDUP_REMOVED lines=8> */
.L_x_1998:
[----:B------:R-:W-:Y:S02]  /*28b20*/  IMAD.MOV.U32 R13, RZ, RZ, R57 ;  /* 0x000000ffff0d7224 */ /* 0x000fe400078e0039 */
[----:B------:R-:W-:Y:S02]  /*28b30*/  IMAD.MOV.U32 R12, RZ, RZ, R0 ;  /* 0x000000ffff0c7224 */ /* 0x000fe400078e0000 */
[----:B------:R-:W-:-:S07]  /*28b40*/  IMAD.MOV.U32 R48, RZ, RZ, R14 ;  /* 0x000000ffff307224 */ /* 0x000fce00078e000e */
[----:B------:R-:W-:Y:S05]  /*28b50*/  WARPSYNC.COLLECTIVE R15, `(.L_x_1999) ;  /* 0x000000000f087348 */ /* 0x000fea0003c00000 */
[----:B------:R0:W1:Y:S02]  /*28b60*/  SHFL.IDX P6, R14, R13, R12, R11 ;  /* 0x0000000c0d0e7389 */ /* 0x00006400000c000b */
[----:B01----:R-:W-:Y:S01]  /*28b70*/  ENDCOLLECTIVE ;  /* 0x000000000000791b */ /* 0x003fe20003800000 */
.L_x_1999:
[----:B------:R-:W-:Y:S02]  /*28b80*/  IMAD.MOV.U32 R13, RZ, RZ, R59 ;  /* 0x000000ffff0d7224 */ /* 0x000fe400078e003b */
[----:B------:R-:W-:Y:S02]  /*28b90*/  IMAD.MOV.U32 R12, RZ, RZ, R2 ;  /* 0x000000ffff0c7224 */ /* 0x000fe400078e0002 */
[----:B------:R-:W-:-:S07]  /*28ba0*/  IMAD.MOV.U32 R57, RZ, RZ, R14 ;  /* 0x000000ffff397224 */ /* 0x000fce00078e000e */
[----:B------:R-:W-:Y:S05]  /*28bb0*/  WARPSYNC.COLLECTIVE R15, `(.L_x_2000) ;  /* 0x000000000f087348 */ /* 0x000fea0003c00000 */
[----:B------:R0:W1:Y:S02]  /*28bc0*/  SHFL.IDX P6, R14, R13, R12, R11 ;  /* 0x0000000c0d0e7389 */ /* 0x00006400000c000b */
[----:B01----:R-:W-:Y:S01]  /*28bd0*/  ENDCOLLECTIVE ;  /* 0x000000000000791b */ /* 0x003fe20003800000 */
.L_x_2000:
[----:B------:R-:W-:Y:S02]  /*28be0*/  IMAD.MOV.U32 R13, RZ, RZ, R61 ;  /* 0x000000ffff0d7224 */ /* 0x000fe400078e003d */
[----:B------:R-:W-:Y:S02]  /*28bf0*/  IMAD.MOV.U32 R12, RZ, RZ, R0 ;  /* 0x000000ffff0c7224 */ /* 0x000fe400078e0000 */
[----:B------:R-:W-:-:S07]  /*28c00*/  IMAD.MOV.U32 R50, RZ, RZ, R14 ;  /* 0x000000ffff327224 */ /* 0x000fce00078e000e */
[----:B------:R-:W-:Y:S05]  /*28c10*/  WARPSYNC.COLLECTIVE R15, `(.L_x_2001) ;  /* 0x000000000f087348 */ /* 0x000fea0003c00000 */
[----:B------:R0:W1:Y:S02]  /*28c20*/  SHFL.IDX P6, R14, R13, R12, R11 ;  /* 0x0000000c0d0e7389 */ /* 0x00006400000c000b */
[----:B01----:R-:W-:Y:S01]  /*28c30*/  ENDCOLLECTIVE ;  /* 0x000000000000791b */ /* 0x003fe20003800000 */
.L_x_2001:
[----:B------:R-:W-:Y:S02]  /*28c40*/  IMAD.MOV.U32 R13, RZ, RZ, R63 ;  /* 0x000000ffff0d7224 */ /* 0x000fe400078e003f */
[----:B------:R-:W-:Y:S02]  /*28c50*/  IMAD.MOV.U32 R12, RZ, RZ, R2 ;  /* 0x000000ffff0c7224 */ /* 0x000fe400078e0002 */
[----:B------:R-:W-:-:S07]  /*28c60*/  IMAD.MOV.U32 R27, RZ, RZ, R14 ;  /* 0x000000ffff1b7224 */ /* 0x000fce00078e000e */
[----:B------:R-:W-:Y:S05]  /*28c70*/  WARPSYNC.COLLECTIVE R15, `(.L_x_2002) ;  /* 0x000000000f087348 */ /* 0x000fea0003c00000 */
[----:B------:R0:W1:Y:S02]  /*28c80*/  SHFL.IDX P6, R14, R13, R12, R11 ;  /* 0x0000000c0d0e7389 */ /* 0x00006400000c000b */
[----:B01----:R-:W-:Y:S01]  /*28c90*/  ENDCOLLECTIVE ;  /* 0x000000000000791b */ /* 0x003fe20003800000 */
.L_x_2002:
[----:B------:R-:W-:Y:S02]  /*28ca0*/  IMAD.MOV.U32 R13, RZ, RZ, R65 ;  /* 0x000000ffff0d7224 */ /* 0x000fe400078e0041 */
[----:B------:R-:W-:Y:S02]  /*28cb0*/  IMAD.MOV.U32 R12, RZ, RZ, R0 ;  /* 0x000000ffff0c7224 */ /* 0x000fe400078e0000 */
[----:B------:R-:W-:-:S07]  /*28cc0*/  IMAD.MOV.U32 R52, RZ, RZ, R14 ;  /* 0x000000ffff347224 */ /* 0x000fce00078e000e */
[----:B------:R-:W-:Y:S05]  /*28cd0*/  WARPSYNC.COLLECTIVE R15, `(.L_x_2003) ;  /* 0x000000000f087348 */ /* 0x000fea0003c00000 */
[----:B------:R0:W1:Y:S02]  /*28ce0*/  SHFL.IDX P6, R14, R13, R12, R11 ;  /* 0x0000000c0d0e7389 */ /* 0x00006400000c000b */
[----:B01----:R-:W-:Y:S01]  /*28cf0*/  ENDCOLLECTIVE ;  /* 0x000000000000791b */ /* 0x003fe20003800000 */
.L_x_2003:
        /* <DEDUP_REMOVED lines=8> */
.L_x_2004:
[----:B------:R-:W-:Y:S02]  /*28d80*/  IMAD.MOV.U32 R13, RZ, RZ, R69 ;  /* 0x000000ffff0d7224 */ /* 0x000fe400078e0045 */
[----:B------:R-:W-:Y:S02]  /*28d90*/  IMAD.MOV.U32 R12, RZ, RZ, R0 ;  /* 0x000000ffff0c7224 */ /* 0x000fe400078e0000 */
[----:B------:R-:W-:-:S07]  /*28da0*/  IMAD.MOV.U32 R58, RZ, RZ, R14 ;  /* 0x000000ffff3a7224 */ /* 0x000fce00078e000e */
[----:B------:R-:W-:Y:S05]  /*28db0*/  WARPSYNC.COLLECTIVE R15, `(.L_x_2005) ;  /* 0x000000000f087348 */ /* 0x000fea0003c00000 */
[----:B------:R0:W1:Y:S02]  /*28dc0*/  SHFL.IDX P6, R14, R13, R12, R11 ;  /* 0x0000000c0d0e7389 */ /* 0x00006400000c000b */
[----:B01----:R-:W-:Y:S01]  /*28dd0*/  ENDCOLLECTIVE ;  /* 0x000000000000791b */ /* 0x003fe20003800000 */
.L_x_2005:
        /* <DEDUP_REMOVED lines=8> */
.L_x_2006:
[----:B------:R-:W-:Y:S02]  /*28e60*/  IMAD.MOV.U32 R13, RZ, RZ, R73 ;  /* 0x000000ffff0d7224 */ /* 0x000fe400078e0049 */
[----:B------:R-:W-:Y:S02]  /*28e70*/  IMAD.MOV.U32 R12, RZ, RZ, R0 ;  /* 0x000000ffff0c7224 */ /* 0x000fe400078e0000 */
[----:B------:R-:W-:-:S07]  /*28e80*/  IMAD.MOV.U32 R60, RZ, RZ, R14 ;  /* 0x000000ffff3c7224 */ /* 0x000fce00078e000e */
[----:B------:R-:W-:Y:S05]  /*28e90*/  WARPSYNC.COLLECTIVE R15, `(.L_x_2007) ;  /* 0x000000000f087348 */ /* 0x000fea0003c00000 */
[----:B------:R0:W1:Y:S02]  /*28ea0*/  SHFL.IDX P6, R14, R13, R12, R11 ;  /* 0x0000000c0d0e7389 */ /* 0x00006400000c000b */
[----:B01----:R-:W-:Y:S01]  /*28eb0*/  ENDCOLLECTIVE ;  /* 0x000000000000791b */ /* 0x003fe20003800000 */
.L_x_2007:
        /* <DEDUP_REMOVED lines=8> */
.L_x_2008:
[----:B------:R-:W-:Y:S02]  /*28f40*/  IMAD.MOV.U32 R13, RZ, RZ, R77 ;  /* 0x000000ffff0d7224 */ /* 0x000fe400078e004d */
[----:B------:R-:W-:Y:S02]  /*28f50*/  IMAD.MOV.U32 R12, RZ, RZ, R0 ;  /* 0x000000ffff0c7224 */ /* 0x000fe400078e0000 */
[----:B------:R-:W-:-:S07]  /*28f60*/  IMAD.MOV.U32 R62, RZ, RZ, R14 ;  /* 0x000000ffff3e7224 */ /* 0x000fce00078e000e */
[----:B------:R-:W-:Y:S05]  /*28f70*/  WARPSYNC.COLLECTIVE R15, `(.L_x_2009) ;  /* 0x000000000f087348 */ /* 0x000fea0003c00000 */
[----:B------:R0:W1:Y:S02]  /*28f80*/  SHFL.IDX P6, R14, R13, R12, R11 ;  /* 0x0000000c0d0e7389 */ /* 0x00006400000c000b */
[----:B01----:R-:W-:Y:S01]  /*28f90*/  ENDCOLLECTIVE ;  /* 0x000000000000791b */ /* 0x003fe20003800000 */
.L_x_2009:
        /* <DEDUP_REMOVED lines=9> */
.L_x_2010:
[----:B------:R-:W-:Y:S02]  /*29030*/  SEL R12, R9, R20, P0 ;  /* 0x00000014090c7207 */ /* 0x000fe40000000000 */
[----:B------:R-:W-:Y:S02]  /*29040*/  SEL R11, R48, R53, P0 ;  /* 0x00000035300b7207 */ /* 0x000fe40000000000 */
[----:B------:R-:W-:Y:S02]  /*29050*/  SEL R13, R57, R50, P0 ;  /* 0x00000032390d7207 */ /* 0x000fe40000000000 */
[----:B------:R-:W-:Y:S01]  /*29060*/  SEL R15, R50, R57, P0 ;  /* 0x00000039320f7207 */ /* 0x000fe20000000000 */
[----:B------:R-:W-:Y:S01]  /*29070*/  IMAD.MOV.U32 R64, RZ, RZ, R14 ;  /* 0x000000ffff407224 */ /* 0x000fe200078e000e */
[----:B------:R-:W-:Y:S02]  /*29080*/  SEL R14, R20, R9, P0 ;  /* 0x00000009140e7207 */ /* 0x000fe40000000000 */
[----:B------:R-:W-:Y:S01]  /*29090*/  SEL R9, R53, R48, P0 ;  /* 0x0000003035097207 */ /* 0x000fe20000000000 */
[----:B------:R-:W-:Y:S06]  /*290a0*/  BRA `(.L_x_2011) ;  /* 0xffffff5000347947 */ /* 0x000fec000383ffff */
.L_x_1781:
[----:B------:R-:W-:Y:S02]  /*290b0*/  IMAD.MOV.U32 R13, RZ, RZ, R3 ;  /* 0x000000ffff0d7224 */ /* 0x000fe400078e0003 */
[----:B------:R-:W-:Y:S02]  /*290c0*/  IMAD.MOV.U32 R12, RZ, RZ, RZ ;  /* 0x000000ffff0c7224 */ /* 0x000fe400078e00ff */
[----:B------:R-:W-:Y:S02]  /*290d0*/  IMAD.MOV.U32 R11, RZ, RZ, 0x181f ;  /* 0x0000181fff0b7424 */ /* 0x000fe400078e00ff */
[----:B------:R-:W-:-:S07]  /*290e0*/  IMAD.MOV.U32 R15, RZ, RZ, -0x1 ;  /* 0xffffffffff0f7424 */ /* 0x000fce00078e00ff */
[----:B01----:R-:W-:Y:S05]  /*290f0*/  WARPSYNC.COLLECTIVE R15, `(.L_x_2012) ;  /* 0x000000000f087348 */ /* 0x003fea0003c00000 */
[----:B------:R2:W3:Y:S02]  /*29100*/  SHFL.IDX P6, R14, R13, R12, R11 ;  /* 0x0000000c0d0e7389 */ /* 0x0004e400000c000b */
[----:B0123--:R-:W-:Y:S01]  /*29110*/  ENDCOLLECTIVE ;  /* 0x000000000000791b */ /* 0x00ffe20003800000 */
.L_x_2012:
[----:B------:R-:W-:Y:S02]  /*29120*/  IMAD.MOV.U32 R13, RZ, RZ, R2 ;  /* 0x000000ffff0d7224 */ /* 0x000fe400078e0002 */
[----:B------:R-:W-:-:S07]  /*29130*/  IMAD.MOV.U32 R0, RZ, RZ, R14 ;  /* 0x000000ffff007224 */ /* 0x000fce00078e000e */
[----:B------:R-:W-:Y:S05]  /*29140*/  WARPSYNC.COLLECTIVE R15, `(.L_x_2013) ;  /* 0x000000000f087348 */ /* 0x000fea0003c00000 */
[----:B------:R0:W1:Y:S02]  /*29150*/  SHFL.IDX P6, R14, R13, R12, R11 ;  /* 0x0000000c0d0e7389 */ /* 0x00006400000c000b */
[----:B01----:R-:W-:Y:S01]  /*29160*/  ENDCOLLECTIVE ;  /* 0x000000000000791b */ /* 0x003fe20003800000 */
.L_x_2013:
[----:B------:R-:W-:Y:S05]  /*29170*/  BRA `(.L_x_2014) ;  /* 0xffffff6400847947 */ /* 0x000fea000383ffff */
.L_x_1784:
[----:B------:R-:W-:Y:S01]  /*29180*/  BSSY B1, `(.L_x_2015) ;  /* 0x0000008000017945 */ /* 0x000fe20003800000 */
[----:B------:R-:W-:Y:S02]  /*29190*/  IMAD.MOV.U32 R13, RZ, RZ, R3 ;  /* 0x000000ffff0d7224 */ /* 0x000fe400078e0003 */
[----:B------:R-:W-:Y:S02]  /*291a0*/  IMAD.MOV.U32 R12, RZ, RZ, 0x1 ;  /* 0x00000001ff0c7424 */ /* 0x000fe400078e00ff */
[----:B------:R-:W-:Y:S02]  /*291b0*/  IMAD.MOV.U32 R11, RZ, RZ, 0x181f ;  /* 0x0000181fff0b7424 */ /* 0x000fe400078e00ff */
[----:B---3--:R-:W-:-:S07]  /*291c0*/  IMAD.MOV.U32 R15, RZ, RZ, -0x1 ;  /* 0xffffffffff0f7424 */ /* 0x008fce00078e00ff */
[----:B012-4-:R-:W-:Y:S05]  /*291d0*/  WARPSYNC.COLLECTIVE R15, `(.L_x_2016) ;  /* 0x000000000f087348 */ /* 0x017fea0003c00000 */
[----:B----4-:R3:W4:Y:S02]  /*291e0*/  SHFL.IDX P6, R14, R13, R12, R11 ;  /* 0x0000000c0d0e7389 */ /* 0x01072400000c000b */
[----:B01234-:R-:W-:Y:S01]  /*291f0*/  ENDCOLLECTIVE ;  /* 0x000000000000791b */ /* 0x01ffe20003800000 */
.L_x_2016:
[----:B------:R-:W-:Y:S05]  /*29200*/  BSYNC B1 ;  /* 0x0000000000017941 */ /* 0x000fea0003800000 */
.L_x_2015:
[----:B------:R-:W-:Y:S02]  /*29210*/  IMAD.MOV.U32 R13, RZ, RZ, R2 ;  /* 0x000000ffff0d7224 */ /* 0x000fe400078e0002 */
[----:B------:R-:W-:Y:S02]  /*29220*/  IMAD.MOV.U32 R12, RZ, RZ, 0x1 ;  /* 0x00000001ff0c7424 */ /* 0x000fe400078e00ff */
[----:B------:R-:W-:Y:S02]  /*29230*/  IMAD.MOV.U32 R11, RZ, RZ, 0x181f ;  /* 0x0000181fff0b7424 */ /* 0x000fe400078e00ff */
[----:B------:R-:W-:Y:S02]  /*29240*/  IMAD.MOV.U32 R15, RZ, RZ, -0x1 ;  /* 0xffffffffff0f7424 */ /* 0x000fe400078e00ff */
[----:B------:R-:W-:-:S07]  /*29250*/  IMAD.MOV.U32 R0, RZ, RZ, R14 ;  /* 0x000000ffff007224 */ /* 0x000fce00078e000e */
[----:B------:R-:W-:Y:S05]  /*29260*/  WARPSYNC.COLLECTIVE R15, `(.L_x_2017) ;  /* 0x000000000f087348 */ /* 0x000fea0003c00000 */
[----:B------:R0:W1:Y:S02]  /*29270*/  SHFL.IDX P6, R14, R13, R12, R11 ;  /* 0x0000000c0d0e7389 */ /* 0x00006400000c000b */
[----:B01----:R-:W-:Y:S01]  /*29280*/  ENDCOLLECTIVE ;  /* 0x000000000000791b */ /* 0x003fe20003800000 */
.L_x_2017:
[----:B------:R-:W-:Y:S05]  /*29290*/  BRA `(.L_x_2018) ;  /* 0xffffff6400887947 */ /* 0x000fea000383ffff */
.L_x_1787:
[----:B------:R-:W-:Y:S01]  /*292a0*/  BSSY B1, `(.L_x_2019) ;  /* 0x0000008000017945 */ /* 0x000fe20003800000 */
[----:B------:R-:W-:Y:S02]  /*292b0*/  IMAD.MOV.U32 R13, RZ, RZ, R3 ;  /* 0x000000ffff0d7224 */ /* 0x000fe400078e0003 */
[----:B------:R-:W-:Y:S02]  /*292c0*/  IMAD.MOV.U32 R12, RZ, RZ, 0x2 ;  /* 0x00000002ff0c7424 */ /* 0x000fe400078e00ff */
[----:B------:R-:W-:Y:S02]  /*292d0*/  IMAD.MOV.U32 R11, RZ, RZ, 0x181f ;  /* 0x0000181fff0b7424 */ /* 0x000fe400078e00ff */
[----:B0-----:R-:W-:-:S07]  /*292e0*/  IMAD.MOV.U32 R15, RZ, RZ, -0x1 ;  /* 0xffffffffff0f7424 */ /* 0x001fce00078e00ff */
[----:B-1234-:R-:W-:Y:S05]  /*292f0*/  WARPSYNC.COLLECTIVE R15, `(.L_x_2020) ;  /* 0x000000000f087348 */ /* 0x01efea0003c00000 */
[----:B----4-:R0:W4:Y:S02]  /*29300*/  SHFL.IDX P6, R14, R13, R12, R11 ;  /* 0x0000000c0d0e7389 */ /* 0x01012400000c000b */
[----:B01234-:R-:W-:Y:S01]  /*29310*/  ENDCOLLECTIVE ;  /* 0x000000000000791b */ /* 0x01ffe20003800000 */
.L_x_2020:
[----:B------:R-:W-:Y:S05]  /*29320*/  BSYNC B1 ;  /* 0x0000000000017941 */ /* 0x000fea0003800000 */
.L_x_2019:
        /* <DEDUP_REMOVED lines=8> */
.L_x_2021:
[----:B------:R-:W-:Y:S05]  /*293b0*/  BRA `(.L_x_2022) ;  /* 0xffffff6400887947 */ /* 0x000fea000383ffff */
.L_x_1790:
[----:B------:R-:W-:Y:S01]  /*293c0*/  BSSY B1, `(.L_x_2023) ;  /* 0x0000008000017945 */ /* 0x000fe20003800000 */
[----:B------:R-:W-:Y:S02]  /*293d0*/  IMAD.MOV.U32 R13, RZ, RZ, R3 ;  /* 0x000000ffff0d7224 */ /* 0x000fe400078e0003 */
[----:B------:R-:W-:Y:S02]  /*293e0*/  IMAD.MOV.U32 R12, RZ, RZ, 0x3 ;  /* 0x00000003ff0c7424 */ /* 0x000fe400078e00ff */
[----:B------:R-:W-:Y:S02]  /*293f0*/  IMAD.MOV.U32 R11, RZ, RZ, 0x181f ;  /* 0x0000181fff0b7424 */ /* 0x000fe400078e00ff */
[----:B0-----:R-:W-:-:S07]  /*29400*/  IMAD.MOV.U32 R15, RZ, RZ, -0x1 ;  /* 0xffffffffff0f7424 */ /* 0x001fce00078e00ff */
[----:B-1234-:R-:W-:Y:S05]  /*29410*/  WARPSYNC.COLLECTIVE R15, `(.L_x_2024) ;  /* 0x000000000f087348 */ /* 0x01efea0003c00000 */
[----:B------:R0:W0:Y:S02]  /*29420*/  SHFL.IDX P6, R14, R13, R12, R11 ;  /* 0x0000000c0d0e7389 */ /* 0x00002400000c000b */
[----:B01234-:R-:W-:Y:S01]  /*29430*/  ENDCOLLECTIVE ;  /* 0x000000000000791b */ /* 0x01ffe20003800000 */
.L_x_2024:
[----:B------:R-:W-:Y:S05]  /*29440*/  BSYNC B1 ;  /* 0x0000000000017941 */ /* 0x000fea0003800000 */
.L_x_2023:
        /* <DEDUP_REMOVED lines=8> */
.L_x_2025:
[----:B------:R-:W-:Y:S05]  /*294d0*/  BRA `(.L_x_2026) ;  /* 0xffffff6400887947 */ /* 0x000fea000383ffff */
.L_x_1814:
[----:B------:R-:W0:Y:S01]  /*294e0*/  S2R R5, SR_TID.X ;  /* 0x0000000000057919 */ /* 0x000e220000002100 */
[----:B------:R-:W-:Y:S01]  /*294f0*/  BSSY B1, `(.L_x_2027) ;  /* 0x000000a000017945 */ /* 0x000fe20003800000 */
[----:B------:R-:W-:Y:S02]  /*29500*/  IMAD.MOV.U32 R12, RZ, RZ, RZ ;  /* 0x000000ffff0c7224 */ /* 0x000fe400078e00ff */
        /* <DEDUP_REMOVED lines=8> */
.L_x_2028:
[----:B------:R-:W-:Y:S05]  /*29590*/  BSYNC B1 ;  /* 0x0000000000017941 */ /* 0x000fea0003800000 */
.L_x_2027:
[----:B------:R-:W-:Y:S05]  /*295a0*/  BRA `(.L_x_2029) ;  /* 0xffffff7c00e07947 */ /* 0x000fea000383ffff */
.L_x_1816:
[----:B------:R-:W-:Y:S01]  /*295b0*/  BSSY B1, `(.L_x_2030) ;  /* 0x0000006000017945 */ /* 0x000fe20003800000 */
[----:B------:R-:W-:-:S07]  /*295c0*/  IMAD.MOV.U32 R15, RZ, RZ, -0x1 ;  /* 0xffffffffff0f7424 */ /* 0x000fce00078e00ff */
[----:B0-----:R-:W-:Y:S05]  /*295d0*/  WARPSYNC.COLLECTIVE R15, `(.L_x_2031) ;  /* 0x000000000f0c7348 */ /* 0x001fea0003c00000 */
[----:B------:R-:W-:Y:S02]  /*295e0*/  ELECT P6, UR62, PT ;  /* 0x00000000003e782f */ /* 0x000fe400038c0000 */
[----:B------:R-:W-:Y:S01]  /*295f0*/  MOV R14, UR62 ;  /* 0x0000003e000e7c02 */ /* 0x000fe20008000f00 */
[----:B0-----:R-:W-:Y:S10]  /*29600*/  ENDCOLLECTIVE ;  /* 0x000000000000791b */ /* 0x001ff40003800000 */
.L_x_2031:
[----:B------:R-:W-:Y:S05]  /*29610*/  BSYNC B1 ;  /* 0x0000000000017941 */ /* 0x000fea0003800000 */
.L_x_2030:
[----:B------:R-:W-:Y:S05]  /*29620*/  BRA `(.L_x_1815) ;  /* 0xffffff7c00d87947 */ /* 0x000fea000383ffff */
.L_x_1818:
[----:B0-----:R0:W1:Y:S02]  /*29630*/  SYNCS.PHASECHK.TRANS64.TRYWAIT P0, [R23+URZ+0x22820], R5 ;  /* 0x02282005170075a7 */ /* 0x001064000800017f */
[----:B-1----:R-:W-:Y:S05]  /*29640*/  @!P0 NANOSLEEP.SYNCS 0x989680 ;  /* 0x009896800000895d */ /* 0x002fea0003900000 */
[----:B------:R-:W1:Y:S02]  /*29650*/  @!P0 SYNCS.PHASECHK.TRANS64 P0, [R23+URZ+0x22820], R5 ;  /* 0x02282005170085a7 */ /* 0x000e64000800007f */
[----:B-1----:R-:W-:Y:S05]  /*29660*/  @!P0 BRA `(.L_x_1818) ;  /* 0xfffffffc00f08947 */ /* 0x002fea000383ffff */
[----:B------:R-:W-:Y:S05]  /*29670*/  BRA `(.L_x_2032) ;  /* 0xffffff7c00e87947 */ /* 0x000fea000383ffff */
.L_x_1822:
[----:B-1----:R1:W2:Y:S02]  /*29680*/  SYNCS.PHASECHK.TRANS64.TRYWAIT P0, [R10+URZ+0x228a0], R9 ;  /* 0x0228a0090a0075a7 */ /* 0x0022a4000800017f */
[----:B--2---:R-:W-:Y:S05]  /*29690*/  @!P0 NANOSLEEP.SYNCS 0x989680 ;  /* 0x009896800000895d */ /* 0x004fea0003900000 */
[----:B------:R-:W2:Y:S02]  /*296a0*/  @!P0 SYNCS.PHASECHK.TRANS64 P0, [R10+URZ+0x228a0], R9 ;  /* 0x0228a0090a0085a7 */ /* 0x000ea4000800007f */
[----:B--2---:R-:W-:Y:S05]  /*296b0*/  @!P0 BRA `(.L_x_1822) ;  /* 0xfffffffc00f08947 */ /* 0x004fea000383ffff */
[----:B------:R-:W-:Y:S05]  /*296c0*/  BRA `(.L_x_2033) ;  /* 0xffffff8000007947 */ /* 0x000fea000383ffff */
.L_x_1829:
[----:B0-----:R0:W2:Y:S02]  /*296d0*/  SYNCS.PHASECHK.TRANS64.TRYWAIT P0, [R10+URZ+0x228c0], R9 ;  /* 0x0228c0090a0075a7 */ /* 0x0010a4000800017f */
[----:B--2---:R-:W-:Y:S05]  /*296e0*/  @!P0 NANOSLEEP.SYNCS 0x989680 ;  /* 0x009896800000895d */ /* 0x004fea0003900000 */
[----:B------:R-:W2:Y:S02]  /*296f0*/  @!P0 SYNCS.PHASECHK.TRANS64 P0, [R10+URZ+0x228c0], R9 ;  /* 0x0228c0090a0085a7 */ /* 0x000ea4000800007f */
[----:B--2---:R-:W-:Y:S05]  /*29700*/  @!P0 BRA `(.L_x_1829) ;  /* 0xfffffffc00f08947 */ /* 0x004fea000383ffff */
[----:B------:R-:W-:Y:S05]  /*29710*/  BRA `(.L_x_2034) ;  /* 0xffffff8000f47947 */ /* 0x000fea000383ffff */
.L_x_1836:
[----:B-1----:R1:W2:Y:S02]  /*29720*/  SYNCS.PHASECHK.TRANS64.TRYWAIT P1, [R9+URZ+0x228a0], R7 ;  /* 0x0228a007090075a7 */ /* 0x0022a4000802017f */
[----:B--2---:R-:W-:Y:S05]  /*29730*/  @!P1 NANOSLEEP.SYNCS 0x989680 ;  /* 0x009896800000995d */ /* 0x004fea0003900000 */
[----:B------:R-:W2:Y:S02]  /*29740*/  @!P1 SYNCS.PHASECHK.TRANS64 P1, [R9+URZ+0x228a0], R7 ;  /* 0x0228a007090095a7 */ /* 0x000ea4000802007f */
[----:B--2---:R-:W-:Y:S05]  /*29750*/  @!P1 BRA `(.L_x_1836) ;  /* 0xfffffffc00f09947 */ /* 0x004fea000383ffff */
[----:B------:R-:W-:Y:S05]  /*29760*/  BRA `(.L_x_2035) ;  /* 0xffffff8400b47947 */ /* 0x000fea000383ffff */
.L_x_1843:
[----:B0-----:R0:W2:Y:S02]  /*29770*/  SYNCS.PHASECHK.TRANS64.TRYWAIT P1, [R9+URZ+0x228c0], R7 ;  /* 0x0228c007090075a7 */ /* 0x0010a4000802017f */
[----:B--2---:R-:W-:Y:S05]  /*29780*/  @!P1 NANOSLEEP.SYNCS 0x989680 ;  /* 0x009896800000995d */ /* 0x004fea0003900000 */
[----:B------:R-:W2:Y:S02]  /*29790*/  @!P1 SYNCS.PHASECHK.TRANS64 P1, [R9+URZ+0x228c0], R7 ;  /* 0x0228c007090095a7 */ /* 0x000ea4000802007f */
[----:B--2---:R-:W-:Y:S05]  /*297a0*/  @!P1 BRA `(.L_x_1843) ;  /* 0xfffffffc00f09947 */ /* 0x004fea000383ffff */
[----:B------:R-:W-:Y:S05]  /*297b0*/  BRA `(.L_x_2036) ;  /* 0xffffff8800a47947 */ /* 0x000fea000383ffff */
.L_x_1866:
        /* <DEDUP_REMOVED lines=11> */
.L_x_2038:
[----:B------:R-:W-:Y:S05]  /*29870*/  BSYNC B0 ;  /* 0x0000000000007941 */ /* 0x000fea0003800000 */
.L_x_2037:
[----:B------:R-:W-:Y:S05]  /*29880*/  BRA `(.L_x_2039) ;  /* 0xffffff9800d07947 */ /* 0x000fea000383ffff */
.L_x_1869:
[----:B0-----:R-:W2:Y:S02]  /*29890*/  LDL R0, [R1+0x28] ;  /* 0x0000280001007983 */ /* 0x001ea40000100800 */
[----:B--2---:R0:W1:Y:S02]  /*298a0*/  SYNCS.PHASECHK.TRANS64.TRYWAIT P0, [R4+URZ+0x22880], R0 ;  /* 0x02288000040075a7 */ /* 0x004064000800017f */
[----:B-1----:R-:W-:Y:S05]  /*298b0*/  @!P0 NANOSLEEP.SYNCS 0x989680 ;  /* 0x009896800000895d */ /* 0x002fea0003900000 */
[----:B------:R-:W1:Y:S02]  /*298c0*/  @!P0 SYNCS.PHASECHK.TRANS64 P0, [R4+URZ+0x22880], R0 ;  /* 0x02288000040085a7 */ /* 0x000e64000800007f */
[----:B-1----:R-:W-:Y:S05]  /*298d0*/  @!P0 BRA `(.L_x_1869) ;  /* 0xfffffffc00ec8947 */ /* 0x002fea000383ffff */
[----:B------:R-:W-:Y:S05]  /*298e0*/  BRA `(.L_x_2040) ;  /* 0xffffff9800f07947 */ /* 0x000fea000383ffff */
.L_x_1870:
[----:B------:R-:W-:Y:S01]  /*298f0*/  BSSY B0, `(.L_x_2041) ;  /* 0x0000008000007945 */ /* 0x000fe20003800000 */
[----:B------:R-:W-:Y:S02]  /*29900*/  IMAD.MOV.U32 R13, RZ, RZ, R2 ;  /* 0x000000ffff0d7224 */ /* 0x000fe400078e0002 */
[----:B------:R-:W-:Y:S02]  /*29910*/  IMAD.MOV.U32 R12, RZ, RZ, RZ ;  /* 0x000000ffff0c7224 */ /* 0x000fe400078e00ff */
[----:B------:R-:W-:Y:S02]  /*29920*/  IMAD.MOV.U32 R11, RZ, RZ, 0x1c1f ;  /* 0x00001c1fff0b7424 */ /* 0x000fe400078e00ff */
[----:B------:R-:W-:-:S07]  /*29930*/  IMAD.MOV.U32 R15, RZ, RZ, -0x1 ;  /* 0xffffffffff0f7424 */ /* 0x000fce00078e00ff */
[----:B------:R-:W-:Y:S05]  /*29940*/  WARPSYNC.COLLECTIVE R15, `(.L_x_2042) ;  /* 0x000000000f087348 */ /* 0x000fea0003c00000 */
[----:B------:R0:W1:Y:S02]  /*29950*/  SHFL.IDX P6, R14, R13, R12, R11 ;  /* 0x0000000c0d0e7389 */ /* 0x00006400000c000b */
[----:B01----:R-:W-:Y:S01]  /*29960*/  ENDCOLLECTIVE ;  /* 0x000000000000791b */ /* 0x003fe20003800000 */
.L_x_2042:
[----:B------:R-:W-:Y:S05]  /*29970*/  BSYNC B0 ;  /* 0x0000000000007941 */ /* 0x000fea0003800000 */
.L_x_2041:
[----:B------:R-:W-:Y:S01]  /*29980*/  IMAD.MOV.U32 R13, RZ, RZ, R0 ;  /* 0x000000ffff0d7224 */ /* 0x000fe200078e0000 */
[----:B------:R-:W-:Y:S01]  /*29990*/  LOP3.LUT P2, RZ, R22, 0x2, RZ, 0xc0, !PT ;  /* 0x0000000216ff7812 */ /* 0x000fe2000784c0ff */
[----:B------:R-:W-:Y:S01]  /*299a0*/  IMAD.MOV.U32 R12, RZ, RZ, RZ ;  /* 0x000000ffff0c7224 */ /* 0x000fe200078e00ff */
[C---:B------:R-:W-:Y:S01]  /*299b0*/  ISETP.GE.AND P3, PT, R7.reuse, 0x21, PT ;  /* 0x000000210700780c */ /* 0x040fe20003f66270 */
[----:B------:R-:W-:Y:S01]  /*299c0*/  IMAD.MOV.U32 R11, RZ, RZ, 0x1c1f ;  /* 0x00001c1fff0b7424 */ /* 0x000fe200078e00ff */
[----:B------:R-:W-:Y:S01]  /*299d0*/  ISETP.GE.AND P5, PT, R7, 0x61, PT ;  /* 0x000000610700780c */ /* 0x000fe20003fa6270 */
[----:B------:R-:W-:Y:S02]  /*299e0*/  IMAD.MOV.U32 R15, RZ, RZ, -0x1 ;  /* 0xffffffffff0f7424 */ /* 0x000fe400078e00ff */
[----:B------:R-:W-:-:S10]  /*299f0*/  IMAD.MOV.U32 R3, RZ, RZ, R14 ;  /* 0x000000ffff037224 */ /* 0x000fd400078e000e */
[----:B------:R-:W-:Y:S05]  /*29a00*/  WARPSYNC.COLLECTIVE R15, `(.L_x_2043) ;  /* 0x000000000f087348 */ /* 0x000fea0003c00000 */
[----:B------:R0:W1:Y:S02]  /*29a10*/  SHFL.IDX P6, R14, R13, R12, R11 ;  /* 0x0000000c0d0e7389 */ /* 0x00006400000c000b */
[----:B01----:R-:W-:Y:S01]  /*29a20*/  ENDCOLLECTIVE ;  /* 0x000000000000791b */ /* 0x003fe20003800000 */
.L_x_2043:
[----:B------:R-:W-:Y:S02]  /*29a30*/  IMAD.MOV.U32 R13, RZ, RZ, R2 ;  /* 0x000000ffff0d7224 */ /* 0x000fe400078e0002 */
[----:B------:R-:W-:Y:S02]  /*29a40*/  IMAD.MOV.U32 R12, RZ, RZ, 0x1 ;  /* 0x00000001ff0c7424 */ /* 0x000fe400078e00ff */
[----:B------:R-:W-:-:S07]  /*29a50*/  IMAD.MOV.U32 R10, RZ, RZ, R14 ;  /* 0x000000ffff0a7224 */ /* 0x000fce00078e000e */
[----:B------:R-:W-:Y:S05]  /*29a60*/  WARPSYNC.COLLECTIVE R15, `(.L_x_2044) ;  /* 0x000000000f087348 */ /* 0x000fea0003c00000 */
[----:B------:R0:W1:Y:S02]  /*29a70*/  SHFL.IDX P6, R14, R13, R12, R11 ;  /* 0x0000000c0d0e7389 */ /* 0x00006400000c000b */
[----:B01----:R-:W-:Y:S01]  /*29a80*/  ENDCOLLECTIVE ;  /* 0x000000000000791b */ /* 0x003fe20003800000 */
.L_x_2044:
[----:B------:R-:W-:-:S05]  /*29a90*/  IADD3 R20, P0, R36, R10, RZ ;  /* 0x0000000a24147210 */ /* 0x000fca0007f1e0ff */
[----:B------:R-:W-:Y:S01]  /*29aa0*/  IMAD.X R21, RZ, RZ, R3, P0 ;  /* 0x000000ffff157224 */ /* 0x000fe200000e0603 */
[----:B------:R-:W-:Y:S02]  /*29ab0*/  ISETP.LT.OR P0, PT, R7, 0x1, P2 ;  /* 0x000000010700780c */ /* 0x000fe40001701670 */
[----:B------:R-:W-:Y:S01]  /*29ac0*/  IADD3 R3, R23, R5, R33 ;  /* 0x0000000517037210 */ /* 0x000fe20007ffe021 */
[----:B------:R-:W-:-:S04]  /*29ad0*/  IMAD.MOV.U32 R13, RZ, RZ, R0 ;  /* 0x000000ffff0d7224 */ /* 0x000fc800078e0000 */
[----:B------:R-:W-:-:S06]  /*29ae0*/  IMAD.IADD R5, R34, 0x1, R3 ;  /* 0x0000000122057824 */ /* 0x000fcc00078e0203 */
        /* <DEDUP_REMOVED lines=9> */
.L_x_2045:
[----:B------:R-:W-:Y:S01]  /*29b80*/  @!PT LDS RZ, [RZ] ;  /* 0x00000000fffff984 */ /* 0x000fe20000000800 */
[----:B------:R-:W-:Y:S01]  /*29b90*/  @!PT LDS RZ, [RZ] ;  /* 0x00000000fffff984 */ /* 0x000fe20000000800 */
[----:B------:R-:W-:Y:S01]  /*29ba0*/  @!PT LDS RZ, [RZ] ;  /* 0x00000000fffff984 */ /* 0x000fe20000000800 */
[----:B------:R0:W-:Y:S01]  /*29bb0*/  LDGSTS.E.BYPASS.LTC128B.128 [R5+0x8400], desc[UR38][R20.64+0x40], !P0 ;  /* 0x0840004014057fae */ /* 0x0001e2000c101d66 */
[----:B------:R-:W-:Y:S02]  /*29bc0*/  IMAD.MOV.U32 R13, RZ, RZ, R2 ;  /* 0x000000ffff0d7224 */ /* 0x000fe400078e0002 */
[----:B------:R-:W-:Y:S02]  /*29bd0*/  IMAD.MOV.U32 R12, RZ, RZ, 0x2 ;  /* 0x00000002ff0c7424 */ /* 0x000fe400078e00ff */
[----:B------:R-:W-:-:S07]  /*29be0*/  IMAD.MOV.U32 R10, RZ, RZ, R14 ;  /* 0x000000ffff0a7224 */ /* 0x000fce00078e000e */
[----:B0-----:R-:W-:Y:S05]  /*29bf0*/  WARPSYNC.COLLECTIVE R15, `(.L_x_2046) ;  /* 0x000000000f087348 */ /* 0x001fea0003c00000 */
[----:B------:R1:W2:Y:S02]  /*29c00*/  SHFL.IDX P6, R14, R13, R12, R11 ;  /* 0x0000000c0d0e7389 */ /* 0x0002a400000c000b */
[----:B012---:R-:W-:Y:S01]  /*29c10*/  ENDCOLLECTIVE ;  /* 0x000000000000791b */ /* 0x007fe20003800000 */
.L_x_2046:
        /* <DEDUP_REMOVED lines=13> */
.L_x_2047:
        /* <DEDUP_REMOVED lines=10> */
.L_x_2048:
        /* <DEDUP_REMOVED lines=14> */
.L_x_2049:
[----:B------:R-:W-:Y:S01]  /*29e70*/  @!PT LDS RZ, [RZ] ;  /* 0x00000000fffff984 */ /* 0x000fe20000000800 */
[----:B------:R-:W-:Y:S01]  /*29e80*/  @!PT LDS RZ, [RZ] ;  /* 0x00000000fffff984 */ /* 0x000fe20000000800 */
[----:B------:R-:W-:Y:S01]  /*29e90*/  @!PT LDS RZ, [RZ] ;  /* 0x00000000fffff984 */ /* 0x000fe20000000800 */
[----:B------:R0:W-:Y:S01]  /*29ea0*/  LDGSTS.E.BYPASS.LTC128B.128 [R5+0xa400], desc[UR38][R20.64+0x40], !P0 ;  /* 0x0a40004014057fae */ /* 0x0001e2000c101d66 */
[----:B------:R-:W-:Y:S01]  /*29eb0*/  IMAD.MOV.U32 R0, RZ, RZ, R14 ;  /* 0x000000ffff007224 */ /* 0x000fe200078e000e */
[----:B------:R-:W-:Y:S06]  /*29ec0*/  BRA `(.L_x_2050) ;  /* 0xffffff98006c7947 */ /* 0x000fec000383ffff */
.L_x_1875:
[----:B---3--:R-:W3:Y:S02]  /*29ed0*/  LDL R0, [R1+0x28] ;  /* 0x0000280001007983 */ /* 0x008ee40000100800 */
[----:B---3--:R3:W4:Y:S02]  /*29ee0*/  SYNCS.PHASECHK.TRANS64.TRYWAIT P0, [R4+URZ+0x22840], R0 ;  /* 0x02284000040075a7 */ /* 0x008724000800017f */
[----:B----4-:R-:W-:Y:S05]  /*29ef0*/  @!P0 NANOSLEEP.SYNCS 0x989680 ;  /* 0x009896800000895d */ /* 0x010fea0003900000 */
[----:B------:R-:W4:Y:S02]  /*29f00*/  @!P0 SYNCS.PHASECHK.TRANS64 P0, [R4+URZ+0x22840], R0 ;  /* 0x02284000040085a7 */ /* 0x000f24000800007f */
[----:B----4-:R-:W-:Y:S05]  /*29f10*/  @!P0 BRA `(.L_x_1875) ;  /* 0xfffffffc00ec8947 */ /* 0x010fea000383ffff */
[----:B------:R-:W-:Y:S05]  /*29f20*/  BRA `(.L_x_2051) ;  /* 0xffffff9800cc7947 */ /* 0x000fea000383ffff */
.L_x_1876:
[----:B------:R-:W-:Y:S01]  /*29f30*/  BSSY B0, `(.L_x_2052) ;  /* 0x0000008000007945 */ /* 0x000fe20003800000 */
[----:B------:R-:W-:Y:S02]  /*29f40*/  IMAD.MOV.U32 R13, RZ, RZ, R5 ;  /* 0x000000ffff0d7224 */ /* 0x000fe400078e0005 */
[----:B------:R-:W-:Y:S02]  /*29f50*/  IMAD.MOV.U32 R12, RZ, RZ, RZ ;  /* 0x000000ffff0c7224 */ /* 0x000fe400078e00ff */
[----:B------:R-:W-:Y:S02]  /*29f60*/  IMAD.MOV.U32 R11, RZ, RZ, 0x1c1f ;  /* 0x00001c1fff0b7424 */ /* 0x000fe400078e00ff */
[----:B------:R-:W-:-:S07]  /*29f70*/  IMAD.MOV.U32 R15, RZ, RZ, -0x1 ;  /* 0xffffffffff0f7424 */ /* 0x000fce00078e00ff */
[----:B--2---:R-:W-:Y:S05]  /*29f80*/  WARPSYNC.COLLECTIVE R15, `(.L_x_2053) ;  /* 0x000000000f087348 */ /* 0x004fea0003c00000 */
[----:B------:R0:W1:Y:S02]  /*29f90*/  SHFL.IDX P6, R14, R13, R12, R11 ;  /* 0x0000000c0d0e7389 */ /* 0x00006400000c000b */
[----:B012---:R-:W-:Y:S01]  /*29fa0*/  ENDCOLLECTIVE ;  /* 0x000000000000791b */ /* 0x007fe20003800000 */
.L_x_2053:
[----:B------:R-:W-:Y:S05]  /*29fb0*/  BSYNC B0 ;  /* 0x0000000000007941 */ /* 0x000fea0003800000 */
.L_x_2052:
        /* <DEDUP_REMOVED lines=12> */
.L_x_2054:
[----:B------:R-:W-:Y:S02]  /*2a080*/  @P3 IMAD.IADD R9, R23, 0x1, R6 ;  /* 0x0000000117093824 */ /* 0x000fe400078e0206 */
        /* <DEDUP_REMOVED lines=16> */
.L_x_2055:
        /* <DEDUP_REMOVED lines=12> */
.L_x_2056:
[----:B------:R-:W-:Y:S02]  /*2a250*/  IMAD.MOV.U32 R13, RZ, RZ, R5 ;  /* 0x000000ffff0d7224 */ /* 0x000fe400078e0005 */
[----:B------:R-:W-:Y:S02]  /*2a260*/  IMAD.MOV.U32 R12, RZ, RZ, 0x2 ;  /* 0x00000002ff0c7424 */ /* 0x000fe400078e00ff */
[----:B------:R-:W-:-:S07]  /*2a270*/  IMAD.MOV.U32 R3, RZ, RZ, R14 ;  /* 0x000000ffff037224 */ /* 0x000fce00078e000e */
[----:B------:R-:W-:Y:S05]  /*2a280*/  WARPSYNC.COLLECTIVE R15, `(.L_x_2057) ;  /* 0x000000000f087348 */ /* 0x000fea0003c00000 */
[----:B------:R0:W1:Y:S02]  /*2a290*/  SHFL.IDX P6, R14, R13, R12, R11 ;  /* 0x0000000c0d0e7389 */ /* 0x00006400000c000b */
[----:B01----:R-:W-:Y:S01]  /*2a2a0*/  ENDCOLLECTIVE ;  /* 0x000000000000791b */ /* 0x003fe20003800000 */
.L_x_2057:
        /* <DEDUP_REMOVED lines=16> */
.L_x_2058:
[----:B------:R-:W-:Y:S02]  /*2a3b0*/  IMAD.MOV.U32 R13, RZ, RZ, R5 ;  /* 0x000000ffff0d7224 */ /* 0x000fe400078e0005 */
[----:B------:R-:W-:Y:S02]  /*2a3c0*/  IMAD.MOV.U32 R12, RZ, RZ, 0x3 ;  /* 0x00000003ff0c7424 */ /* 0x000fe400078e00ff */
[----:B------:R-:W-:-:S07]  /*2a3d0*/  IMAD.MOV.U32 R3, RZ, RZ, R14 ;  /* 0x000000ffff037224 */ /* 0x000fce00078e000e */
[----:B------:R-:W-:Y:S05]  /*2a3e0*/  WARPSYNC.COLLECTIVE R15, `(.L_x_2059) ;  /* 0x000000000f087348 */ /* 0x000fea0003c00000 */
[----:B------:R0:W1:Y:S02]  /*2a3f0*/  SHFL.IDX P6, R14, R13, R12, R11 ;  /* 0x0000000c0d0e7389 */ /* 0x00006400000c000b */
[----:B01----:R-:W-:Y:S01]  /*2a400*/  ENDCOLLECTIVE ;  /* 0x000000000000791b */ /* 0x003fe20003800000 */
.L_x_2059:
        /* <DEDUP_REMOVED lines=10> */
.L_x_2060:
[----:B------:R-:W-:Y:S01]  /*2a4b0*/  @!PT LDS RZ, [RZ] ;  /* 0x00000000fffff984 */ /* 0x000fe20000000800 */
[----:B------:R-:W-:Y:S01]  /*2a4c0*/  @!PT LDS RZ, [RZ] ;  /* 0x00000000fffff984 */ /* 0x000fe20000000800 */
[----:B------:R-:W-:Y:S01]  /*2a4d0*/  @!PT LDS RZ, [RZ] ;  /* 0x00000000fffff984 */ /* 0x000fe20000000800 */
[----:B------:R-:W-:Y:S04]  /*2a4e0*/  @P2 LDGSTS.E.BYPASS.LTC128B.128 [R7+0x17400], desc[UR38][R2.64], !P4 ;  /* 0x1740000002072fae */ /* 0x000fe8000e101d66 */
[----:B------:R-:W-:Y:S01]  /*2a4f0*/  @P2 LDGSTS.E.BYPASS.LTC128B.128 [R7+0x19400], desc[UR38][R2.64+0x40], !P5 ;  /* 0x1940004002072fae */ /* 0x000fe2000e901d66 */
[----:B------:R-:W-:-:S03]  /*2a500*/  LOP3.LUT P5, RZ, R22, 0x40000000, RZ, 0xc0, !PT ;  /* 0x4000000016ff7812 */ /* 0x000fc600078ac0ff */
[----:B------:R0:W-:Y:S02]  /*2a510*/  @P2 LDGSTS.E.BYPASS.LTC128B.128 [R7+0x1b400], desc[UR38][R2.64+0x80], !P1 ;  /* 0x1b40008002072fae */ /* 0x0001e4000c901d66 */
[----:B0-----:R-:W-:Y:S01]  /*2a520*/  IMAD.MOV.U32 R2, RZ, RZ, R14 ;  /* 0x000000ffff027224 */ /* 0x001fe200078e000e */
[----:B------:R-:W-:Y:S07]  /*2a530*/  BRA `(.L_x_2061) ;  /* 0xffffff9800447947 */ /* 0x000fee000383ffff */
.L_x_1881:
[----:B------:R-:W-:Y:S02]  /*2a540*/  IMAD.MOV.U32 R13, RZ, RZ, R0 ;  /* 0x000000ffff0d7224 */ /* 0x000fe400078e0000 */
[----:B------:R-:W-:Y:S02]  /*2a550*/  IMAD.MOV.U32 R12, RZ, RZ, RZ ;  /* 0x000000ffff0c7224 */ /* 0x000fe400078e00ff */
[----:B------:R-:W-:Y:S02]  /*2a560*/  IMAD.MOV.U32 R11, RZ, RZ, 0x1c1f ;  /* 0x00001c1fff0b7424 */ /* 0x000fe400078e00ff */
[----:B------:R-:W-:Y:S02]  /*2a570*/  IMAD.MOV.U32 R15, RZ, RZ, -0x1 ;  /* 0xffffffffff0f7424 */ /* 0x000fe400078e00ff */
[----:B------:R-:W-:Y:S02]  /*2a580*/  IMAD R27, R27, R7, RZ ;  /* 0x000000071b1b7224 */ /* 0x000fe400078e02ff */
[----:B------:R-:W-:-:S07]  /*2a590*/  IMAD.IADD R17, R9, 0x1, R17 ;  /* 0x0000000109117824 */ /* 0x000fce00078e0211 */
[----:B-----5:R-:W-:Y:S05]  /*2a5a0*/  WARPSYNC.COLLECTIVE R15, `(.L_x_2062) ;  /* 0x000000000f087348 */ /* 0x020fea0003c00000 */
[----:B------:R0:W1:Y:S02]  /*2a5b0*/  SHFL.IDX P6, R14, R13, R12, R11 ;  /* 0x0000000c0d0e7389 */ /* 0x00006400000c000b */
[----:B01---5:R-:W-:Y:S01]  /*2a5c0*/  ENDCOLLECTIVE ;  /* 0x000000000000791b */ /* 0x023fe20003800000 */
.L_x_2062:
[C---:B------:R-:W-:Y:S01]  /*2a5d0*/  VIADD R6, R17.reuse, 0x20 ;  /* 0x0000002011067836 */ /* 0x040fe20000000000 */
[----:B------:R-:W-:Y:S01]  /*2a5e0*/  ISETP.GE.AND P1, PT, R17, R27, PT ;  /* 0x0000001b1100720c */ /* 0x000fe20003f26270 */
[----:B------:R-:W-:Y:S02]  /*2a5f0*/  IMAD.MOV.U32 R13, RZ, RZ, R4 ;  /* 0x000000ffff0d7224 */ /* 0x000fe400078e0004 */
[----:B------:R-:W-:-:S10]  /*2a600*/  IMAD.MOV.U32 R2, RZ, RZ, R14 ;  /* 0x000000ffff027224 */ /* 0x000fd400078e000e */
[----:B------:R-:W-:Y:S05]  /*2a610*/  WARPSYNC.COLLECTIVE R15, `(.L_x_2063) ;  /* 0x000000000f087348 */ /* 0x000fea0003c00000 */
[----:B------:R0:W1:Y:S02]  /*2a620*/  SHFL.IDX P6, R14, R13, R12, R11 ;  /* 0x0000000c0d0e7389 */ /* 0x00006400000c000b */
[----:B01----:R-:W-:Y:S01]  /*2a630*/  ENDCOLLECTIVE ;  /* 0x000000000000791b */ /* 0x003fe20003800000 */
.L_x_2063:
[----:B------:R-:W-:Y:S02]  /*2a640*/  IMAD.MOV.U32 R13, RZ, RZ, R0 ;  /* 0x000000ffff0d7224 */ /* 0x000fe400078e0000 */
[----:B------:R-:W-:Y:S02]  /*2a650*/  IMAD.MOV.U32 R12, RZ, RZ, 0x1 ;  /* 0x00000001ff0c7424 */ /* 0x000fe400078e00ff */
[----:B------:R-:W-:-:S07]  /*2a660*/  IMAD.MOV.U32 R3, RZ, RZ, R14 ;  /* 0x000000ffff037224 */ /* 0x000fce00078e000e */
[----:B------:R-:W-:Y:S05]  /*2a670*/  WARPSYNC.COLLECTIVE R15, `(.L_x_2064) ;  /* 0x000000000f087348 */ /* 0x000fea0003c00000 */
[----:B------:R0:W1:Y:S02]  /*2a680*/  SHFL.IDX P6, R14, R13, R12, R11 ;  /* 0x0000000c0d0e7389 */ /* 0x00006400000c000b */
[----:B01----:R-:W-:Y:S01]  /*2a690*/  ENDCOLLECTIVE ;  /* 0x000000000000791b */ /* 0x003fe20003800000 */
.L_x_2064:
        /* <DEDUP_REMOVED lines=17> */
.L_x_2065:
[----:B------:R-:W-:Y:S02]  /*2a7b0*/  IMAD.MOV.U32 R13, RZ, RZ, R0 ;  /* 0x000000ffff0d7224 */ /* 0x000fe400078e0000 */
[----:B------:R-:W-:Y:S02]  /*2a7c0*/  IMAD.MOV.U32 R12, RZ, RZ, 0x2 ;  /* 0x00000002ff0c7424 */ /* 0x000fe400078e00ff */
[----:B------:R-:W-:-:S07]  /*2a7d0*/  IMAD.MOV.U32 R3, RZ, RZ, R14 ;  /* 0x000000ffff037224 */ /* 0x000fce00078e000e */
[----:B------:R-:W-:Y:S05]  /*2a7e0*/  WARPSYNC.COLLECTIVE R15, `(.L_x_2066) ;  /* 0x000000000f087348 */ /* 0x000fea0003c00000 */
[----:B------:R0:W1:Y:S02]  /*2a7f0*/  SHFL.IDX P6, R14, R13, R12, R11 ;  /* 0x0000000c0d0e7389 */ /* 0x00006400000c000b */
[----:B01----:R-:W-:Y:S01]  /*2a800*/  ENDCOLLECTIVE ;  /* 0x000000000000791b */ /* 0x003fe20003800000 */
.L_x_2066:
        /* <DEDUP_REMOVED lines=18> */
.L_x_2067:
[----:B------:R-:W-:Y:S02]  /*2a930*/  IMAD.MOV.U32 R13, RZ, RZ, R0 ;  /* 0x000000ffff0d7224 */ /* 0x000fe400078e0000 */
[----:B------:R-:W-:Y:S02]  /*2a940*/  IMAD.MOV.U32 R12, RZ, RZ, 0x3 ;  /* 0x00000003ff0c7424 */ /* 0x000fe400078e00ff */
[----:B------:R-:W-:-:S07]  /*2a950*/  IMAD.MOV.U32 R3, RZ, RZ, R14 ;  /* 0x000000ffff037224 */ /* 0x000fce00078e000e */
[----:B------:R-:W-:Y:S05]  /*2a960*/  WARPSYNC.COLLECTIVE R15, `(.L_x_2068) ;  /* 0x000000000f087348 */ /* 0x000fea0003c00000 */
[----:B------:R0:W1:Y:S02]  /*2a970*/  SHFL.IDX P6, R14, R13, R12, R11 ;  /* 0x0000000c0d0e7389 */ /* 0x00006400000c000b */
[----:B01----:R-:W-:Y:S01]  /*2a980*/  ENDCOLLECTIVE ;  /* 0x000000000000791b */ /* 0x003fe20003800000 */
.L_x_2068:
[----:B------:R-:W-:-:S05]  /*2a990*/  @!P1 IADD3 R3, P4, R36, R3, RZ ;  /* 0x0000000324039210 */ /* 0x000fca0007f9e0ff */
[----:B------:R-:W-:-:S05]  /*2a9a0*/  @!P1 IMAD.X R2, RZ, RZ, R2, P4 ;  /* 0x000000ffff029224 */ /* 0x000fca00020e0602 */
[----:B------:R-:W-:Y:S01]  /*2a9b0*/  @!P1 LOP3.LUT R3, R3, R2, RZ, 0x3c, !PT ;  /* 0x0000000203039212 */ /* 0x000fe200078e3cff */
[----:B------:R-:W-:-:S03]  /*2a9c0*/  IMAD.MOV.U32 R13, RZ, RZ, R4 ;  /* 0x000000ffff0d7224 */ /* 0x000fc600078e0004 */
[----:B------:R-:W-:-:S04]  /*2a9d0*/  @!P1 LOP3.LUT R2, R3, R2, RZ, 0x3c, !PT ;  /* 0x0000000203029212 */ /* 0x000fc800078e3cff */
[----:B------:R-:W-:Y:S01]  /*2a9e0*/  @!P1 LOP3.LUT R3, R3, R2, RZ, 0x3c, !PT ;  /* 0x0000000203039212 */ /* 0x000fe200078e3cff */
[----:B------:R-:W-:-:S07]  /*2a9f0*/  IMAD.MOV.U32 R0, RZ, RZ, R14 ;  /* 0x000000ffff007224 */ /* 0x000fce00078e000e */
[----:B------:R-:W-:Y:S05]  /*2aa00*/  WARPSYNC.COLLECTIVE R15, `(.L_x_2069) ;  /* 0x000000000f087348 */ /* 0x000fea0003c00000 */
[----:B------:R0:W1:Y:S02]  /*2aa10*/  SHFL.IDX P6, R14, R13, R12, R11 ;  /* 0x0000000c0d0e7389 */ /* 0x00006400000c000b */
[----:B01----:R-:W-:Y:S01]  /*2aa20*/  ENDCOLLECTIVE ;  /* 0x000000000000791b */ /* 0x003fe20003800000 */
.L_x_2069:
[----:B------:R-:W-:Y:S01]  /*2aa30*/  @!PT LDS RZ, [RZ] ;  /* 0x00000000fffff984 */ /* 0x000fe20000000800 */
[----:B------:R-:W-:Y:S01]  /*2aa40*/  @!PT LDS RZ, [RZ] ;  /* 0x00000000fffff984 */ /* 0x000fe20000000800 */
[----:B------:R-:W-:Y:S01]  /*2aa50*/  @!PT LDS RZ, [RZ] ;  /* 0x00000000fffff984 */ /* 0x000fe20000000800 */
[----:B------:R-:W-:Y:S04]  /*2aa60*/  @!P1 LDGSTS.E.BYPASS.LTC128B.128 [R8+0x11400], desc[UR38][R2.64], !P3 ;  /* 0x1140000002089fae */ /* 0x000fe8000d901d66 */
[----:B------:R-:W-:Y:S04]  /*2aa70*/  @!P1 LDGSTS.E.BYPASS.LTC128B.128 [R8+0x13400], desc[UR38][R2.64+0x40], !P2 ;  /* 0x1340004002089fae */ /* 0x000fe8000d101d66 */
[----:B------:R0:W-:Y:S02]  /*2aa80*/  @!P1 LDGSTS.E.BYPASS.LTC128B.128 [R8+0x15400], desc[UR38][R2.64+0x80], !P0 ;  /* 0x1540008002089fae */ /* 0x0001e4000c101d66 */
[----:B0-----:R-:W-:Y:S01]  /*2aa90*/  IMAD.MOV.U32 R2, RZ, RZ, R14 ;  /* 0x000000ffff027224 */ /* 0x001fe200078e000e */
[----:B------:R-:W-:Y:S06]  /*2aaa0*/  BRA `(.L_x_2070) ;  /* 0xffffff9c00647947 */ /* 0x000fec000383ffff */
.L_x_1886:
[----:B-1----:R1:W2:Y:S02]  /*2aab0*/  SYNCS.PHASECHK.TRANS64.TRYWAIT P0, [R23+URZ+0x22820], R0 ;  /* 0x02282000170075a7 */ /* 0x0022a4000800017f */
[----:B--2---:R-:W-:Y:S05]  /*2aac0*/  @!P0 NANOSLEEP.SYNCS 0x989680 ;  /* 0x009896800000895d */ /* 0x004fea0003900000 */
[----:B------:R-:W2:Y:S02]  /*2aad0*/  @!P0 SYNCS.PHASECHK.TRANS64 P0, [R23+URZ+0x22820], R0 ;  /* 0x02282000170085a7 */ /* 0x000ea4000800007f */
[----:B--2---:R-:W-:Y:S05]  /*2aae0*/  @!P0 BRA `(.L_x_1886) ;  /* 0xfffffffc00f08947 */ /* 0x004fea000383ffff */
[----:B------:R-:W-:Y:S05]  /*2aaf0*/  BRA `(.L_x_2071) ;  /* 0xffffff9c00d47947 */ /* 0x000fea000383ffff */
.L_x_1890:
[----:B0-----:R0:W1:Y:S02]  /*2ab00*/  SYNCS.PHASECHK.TRANS64.TRYWAIT P0, [R0+URZ+0x22880], R10 ;  /* 0x0228800a000075a7 */ /* 0x001064000800017f */
[----:B-1----:R-:W-:Y:S05]  /*2ab10*/  @!P0 NANOSLEEP.SYNCS 0x989680 ;  /* 0x009896800000895d */ /* 0x002fea0003900000 */
[----:B------:R-:W1:Y:S02]  /*2ab20*/  @!P0 SYNCS.PHASECHK.TRANS64 P0, [R0+URZ+0x22880], R10 ;  /* 0x0228800a000085a7 */ /* 0x000e64000800007f */
[----:B-1----:R-:W-:Y:S05]  /*2ab30*/  @!P0 BRA `(.L_x_1890) ;  /* 0xfffffffc00f08947 */ /* 0x002fea000383ffff */
[----:B------:R-:W-:Y:S05]  /*2ab40*/  BRA `(.L_x_2072) ;  /* 0xffffffa000a07947 */ /* 0x000fea000383ffff */
.L_x_1891:
        /* <DEDUP_REMOVED lines=8> */
.L_x_2074:
[----:B------:R-:W-:Y:S05]  /*2abd0*/  BSYNC B0 ;  /* 0x0000000000007941 */ /* 0x000fea0003800000 */
.L_x_2073:
        /* <DEDUP_REMOVED lines=10> */
.L_x_2075:
[----:B------:R-:W-:Y:S02]  /*2ac80*/  IMAD.MOV.U32 R13, RZ, RZ, R27 ;  /* 0x000000ffff0d7224 */ /* 0x000fe400078e001b */
[----:B------:R-:W-:Y:S02]  /*2ac90*/  IMAD.MOV.U32 R12, RZ, RZ, 0x1 ;  /* 0x00000001ff0c7424 */ /* 0x000fe400078e00ff */
[----:B------:R-:W-:-:S07]  /*2aca0*/  IMAD.MOV.U32 R2, RZ, RZ, R14 ;  /* 0x000000ffff027224 */ /* 0x000fce00078e000e */
[----:B------:R-:W-:Y:S05]  /*2acb0*/  WARPSYNC.COLLECTIVE R15, `(.L_x_2076) ;  /* 0x000000000f087348 */ /* 0x000fea0003c00000 */
[----:B------:R0:W1:Y:S02]  /*2acc0*/  SHFL.IDX P6, R14, R13, R12, R11 ;  /* 0x0000000c0d0e7389 */ /* 0x00006400000c000b */
[----:B01----:R-:W-:Y:S01]  /*2acd0*/  ENDCOLLECTIVE ;  /* 0x000000000000791b */ /* 0x003fe20003800000 */
.L_x_2076:
        /* <DEDUP_REMOVED lines=12> */
.L_x_2077:
[----:B------:R-:W-:Y:S02]  /*2ada0*/  IMAD.MOV.U32 R13, RZ, RZ, R27 ;  /* 0x000000ffff0d7224 */ /* 0x000fe400078e001b */
[----:B------:R-:W-:Y:S02]  /*2adb0*/  IMAD.MOV.U32 R12, RZ, RZ, 0x2 ;  /* 0x00000002ff0c7424 */ /* 0x000fe400078e00ff */
[----:B------:R-:W-:-:S07]  /*2adc0*/  IMAD.MOV.U32 R2, RZ, RZ, R14 ;  /* 0x000000ffff027224 */ /* 0x000fce00078e000e */
[----:B------:R-:W-:Y:S05]  /*2add0*/  WARPSYNC.COLLECTIVE R15, `(.L_x_2078) ;  /* 0x000000000f087348 */ /* 0x000fea0003c00000 */
[----:B------:R0:W1:Y:S02]  /*2ade0*/  SHFL.IDX P6, R14, R13, R12, R11 ;  /* 0x0000000c0d0e7389 */ /* 0x00006400000c000b */
[----:B01----:R-:W-:Y:S01]  /*2adf0*/  ENDCOLLECTIVE ;  /* 0x000000000000791b */ /* 0x003fe20003800000 */
.L_x_2078:
        /* <DEDUP_REMOVED lines=12> */
.L_x_2079:
[----:B------:R-:W-:Y:S02]  /*2aec0*/  IMAD.MOV.U32 R13, RZ, RZ, R27 ;  /* 0x000000ffff0d7224 */ /* 0x000fe400078e001b */
[----:B------:R-:W-:Y:S02]  /*2aed0*/  IMAD.MOV.U32 R12, RZ, RZ, 0x3 ;  /* 0x00000003ff0c7424 */ /* 0x000fe400078e00ff */
[----:B------:R-:W-:-:S07]  /*2aee0*/  IMAD.MOV.U32 R2, RZ, RZ, R14 ;  /* 0x000000ffff027224 */ /* 0x000fce00078e000e */
[----:B------:R-:W-:Y:S05]  /*2aef0*/  WARPSYNC.COLLECTIVE R15, `(.L_x_2080) ;  /* 0x000000000f087348 */ /* 0x000fea0003c00000 */
[----:B------:R0:W1:Y:S02]  /*2af00*/  SHFL.IDX P6, R14, R13, R12, R11 ;  /* 0x0000000c0d0e7389 */ /* 0x00006400000c000b */
[----:B01----:R-:W-:Y:S01]  /*2af10*/  ENDCOLLECTIVE ;  /* 0x000000000000791b */ /* 0x003fe20003800000 */
.L_x_2080:
        /* <DEDUP_REMOVED lines=12> */
.L_x_2081:
[----:B------:R-:W-:Y:S01]  /*2afe0*/  IMAD.MOV.U32 R2, RZ, RZ, R14 ;  /* 0x000000ffff027224 */ /* 0x000fe200078e000e */
[----:B------:R-:W-:Y:S06]  /*2aff0*/  BRA `(.L_x_2082) ;  /* 0xffffffa0003c7947 */ /* 0x000fec000383ffff */
.L_x_1896:
[----:B---3--:R3:W4:Y:S02]  /*2b000*/  SYNCS.PHASECHK.TRANS64.TRYWAIT P0, [R0+URZ+0x22840], R10 ;  /* 0x0228400a000075a7 */ /* 0x008724000800017f */
[----:B----4-:R-:W-:Y:S05]  /*2b010*/  @!P0 NANOSLEEP.SYNCS 0x989680 ;  /* 0x009896800000895d */ /* 0x010fea0003900000 */
[----:B------:R-:W4:Y:S02]  /*2b020*/  @!P0 SYNCS.PHASECHK.TRANS64 P0, [R0+URZ+0x22840], R10 ;  /* 0x0228400a000085a7 */ /* 0x000f24000800007f */
[----:B----4-:R-:W-:Y:S05]  /*2b030*/  @!P0 BRA `(.L_x_1896) ;  /* 0xfffffffc00f08947 */ /* 0x010fea000383ffff */
[----:B------:R-:W-:Y:S05]  /*2b040*/  BRA `(.L_x_2083) ;  /* 0xffffffa000907947 */ /* 0x000fea000383ffff */
.L_x_1897:
        /* <DEDUP_REMOVED lines=8> */
.L_x_2085:
[----:B------:R-:W-:Y:S05]  /*2b0d0*/  BSYNC B0 ;  /* 0x0000000000007941 */ /* 0x000fea0003800000 */
.L_x_2084:
        /* <DEDUP_REMOVED lines=9> */
.L_x_2086:
[----:B------:R-:W-:Y:S02]  /*2b170*/  IMAD.MOV.U32 R13, RZ, RZ, R8 ;  /* 0x000000ffff0d7224 */ /* 0x000fe400078e0008 */
[----:B------:R-:W-:Y:S02]  /*2b180*/  IMAD.MOV.U32 R12, RZ, RZ, 0x1 ;  /* 0x00000001ff0c7424 */ /* 0x000fe400078e00ff */
[----:B------:R-:W-:-:S07]  /*2b190*/  IMAD.MOV.U32 R2, RZ, RZ, R14 ;  /* 0x000000ffff027224 */ /* 0x000fce00078e000e */
[----:B------:R-:W-:Y:S05]  /*2b1a0*/  WARPSYNC.COLLECTIVE R15, `(.L_x_2087) ;  /* 0x000000000f087348 */ /* 0x000fea0003c00000 */
[----:B------:R0:W1:Y:S02]  /*2b1b0*/  SHFL.IDX P6, R14, R13, R12, R11 ;  /* 0x0000000c0d0e7389 */ /* 0x00006400000c000b */
[----:B01----:R-:W-:Y:S01]  /*2b1c0*/  ENDCOLLECTIVE ;  /* 0x000000000000791b */ /* 0x003fe20003800000 */
.L_x_2087:
        /* <DEDUP_REMOVED lines=13> */
.L_x_2088:
[----:B------:R-:W-:Y:S02]  /*2b2a0*/  IMAD.MOV.U32 R13, RZ, RZ, R8 ;  /* 0x000000ffff0d7224 */ /* 0x000fe400078e0008 */
[----:B------:R-:W-:Y:S02]  /*2b2b0*/  IMAD.MOV.U32 R12, RZ, RZ, 0x2 ;  /* 0x00000002ff0c7424 */ /* 0x000fe400078e00ff */
[----:B------:R-:W-:-:S07]  /*2b2c0*/  IMAD.MOV.U32 R2, RZ, RZ, R14 ;  /* 0x000000ffff027224 */ /* 0x000fce00078e000e */
[----:B------:R-:W-:Y:S05]  /*2b2d0*/  WARPSYNC.COLLECTIVE R15, `(.L_x_2089) ;  /* 0x000000000f087348 */ /* 0x000fea0003c00000 */
[----:B------:R0:W1:Y:S02]  /*2b2e0*/  SHFL.IDX P6, R14, R13, R12, R11 ;  /* 0x0000000c0d0e7389 */ /* 0x00006400000c000b */
[----:B01----:R-:W-:Y:S01]  /*2b2f0*/  ENDCOLLECTIVE ;  /* 0x000000000000791b */ /* 0x003fe20003800000 */
.L_x_2089:
        /* <DEDUP_REMOVED lines=13> */
.L_x_2090:
[----:B------:R-:W-:Y:S02]  /*2b3d0*/  IMAD.MOV.U32 R13, RZ, RZ, R8 ;  /* 0x000000ffff0d7224 */ /* 0x000fe400078e0008 */
[----:B------:R-:W-:Y:S02]  /*2b3e0*/  IMAD.MOV.U32 R12, RZ, RZ, 0x3 ;  /* 0x00000003ff0c7424 */ /* 0x000fe400078e00ff */
[----:B------:R-:W-:-:S07]  /*2b3f0*/  IMAD.MOV.U32 R2, RZ, RZ, R14 ;  /* 0x000000ffff027224 */ /* 0x000fce00078e000e */
[----:B------:R-:W-:Y:S05]  /*2b400*/  WARPSYNC.COLLECTIVE R15, `(.L_x_2091) ;  /* 0x000000000f087348 */ /* 0x000fea0003c00000 */
[----:B------:R0:W1:Y:S02]  /*2b410*/  SHFL.IDX P6, R14, R13, R12, R11 ;  /* 0x0000000c0d0e7389 */ /* 0x00006400000c000b */
[----:B01----:R-:W-:Y:S01]  /*2b420*/  ENDCOLLECTIVE ;  /* 0x000000000000791b */ /* 0x003fe20003800000 */
.L_x_2091:
        /* <DEDUP_REMOVED lines=13> */
.L_x_2092:
[----:B------:R-:W-:Y:S01]  /*2b500*/  IMAD.MOV.U32 R2, RZ, RZ, R14 ;  /* 0x000000ffff027224 */ /* 0x000fe200078e000e */
[----:B------:R-:W-:Y:S06]  /*2b510*/  BRA `(.L_x_2093) ;  /* 0xffffffa000207947 */ /* 0x000fec000383ffff */
.L_x_1902:
[----:B0-----:R0:W2:Y:S02]  /*2b520*/  SYNCS.PHASECHK.TRANS64.TRYWAIT P1, [R0+URZ+0x22870], R2 ;  /* 0x02287002000075a7 */ /* 0x0010a4000802017f */
[----:B--2---:R-:W-:Y:S05]  /*2b530*/  @!P1 NANOSLEEP.SYNCS 0x989680 ;  /* 0x009896800000995d */ /* 0x004fea0003900000 */
[----:B------:R-:W2:Y:S02]  /*2b540*/  @!P1 SYNCS.PHASECHK.TRANS64 P1, [R0+URZ+0x22870], R2 ;  /* 0x02287002000095a7 */ /* 0x000ea4000802007f */
[----:B--2---:R-:W-:Y:S05]  /*2b550*/  @!P1 BRA `(.L_x_1902) ;  /* 0xfffffffc00f09947 */ /* 0x004fea000383ffff */
[----:B------:R-:W-:Y:S05]  /*2b560*/  BRA `(.L_x_2094) ;  /* 0xffffffa0008c7947 */ /* 0x000fea000383ffff */
.L_x_1904:
[----:B0-----:R0:W2:Y:S02]  /*2b570*/  SYNCS.PHASECHK.TRANS64.TRYWAIT P1, [R0+URZ+0x22860], R2 ;  /* 0x02286002000075a7 */ /* 0x0010a4000802017f */
[----:B--2---:R-:W-:Y:S05]  /*2b580*/  @!P1 NANOSLEEP.SYNCS 0x989680 ;  /* 0x009896800000995d */ /* 0x004fea0003900000 */
[----:B------:R-:W2:Y:S02]  /*2b590*/  @!P1 SYNCS.PHASECHK.TRANS64 P1, [R0+URZ+0x22860], R2 ;  /* 0x02286002000095a7 */ /* 0x000ea4000802007f */
[----:B--2---:R-:W-:Y:S05]  /*2b5a0*/  @!P1 BRA `(.L_x_1904) ;  /* 0xfffffffc00f09947 */ /* 0x004fea000383ffff */
[----:B------:R-:W-:Y:S05]  /*2b5b0*/  BRA `(.L_x_2095) ;  /* 0xffffffa0009c7947 */ /* 0x000fea000383ffff */
.L_x_1912:
[----:B-1----:R1:W2:Y:S02]  /*2b5c0*/  SYNCS.PHASECHK.TRANS64.TRYWAIT P1, [R17+URZ+0x22870], R0 ;  /* 0x02287000110075a7 */ /* 0x0022a4000802017f */
[----:B--2---:R-:W-:Y:S05]  /*2b5d0*/  @!P1 NANOSLEEP.SYNCS 0x989680 ;  /* 0x009896800000995d */ /* 0x004fea0003900000 */
[----:B------:R-:W2:Y:S02]  /*2b5e0*/  @!P1 SYNCS.PHASECHK.TRANS64 P1, [R17+URZ+0x22870], R0 ;  /* 0x02287000110095a7 */ /* 0x000ea4000802007f */
[----:B--2---:R-:W-:Y:S05]  /*2b5f0*/  @!P1 BRA `(.L_x_1912) ;  /* 0xfffffffc00f09947 */ /* 0x004fea000383ffff */
[----:B------:R-:W-:Y:S05]  /*2b600*/  BRA `(.L_x_2096) ;  /* 0xffffffa800347947 */ /* 0x000fea000383ffff */
.L_x_1914:
[----:B-1----:R1:W2:Y:S02]  /*2b610*/  SYNCS.PHASECHK.TRANS64.TRYWAIT P1, [R17+URZ+0x22860], R0 ;  /* 0x02286000110075a7 */ /* 0x0022a4000802017f */
[----:B--2---:R-:W-:Y:S05]  /*2b620*/  @!P1 NANOSLEEP.SYNCS 0x989680 ;  /* 0x009896800000995d */ /* 0x004fea0003900000 */
[----:B------:R-:W2:Y:S02]  /*2b630*/  @!P1 SYNCS.PHASECHK.TRANS64 P1, [R17+URZ+0x22860], R0 ;  /* 0x02286000110095a7 */ /* 0x000ea4000802007f */
[----:B--2---:R-:W-:Y:S05]  /*2b640*/  @!P1 BRA `(.L_x_1914) ;  /* 0xfffffffc00f09947 */ /* 0x004fea000383ffff */
[----:B------:R-:W-:Y:S05]  /*2b650*/  BRA `(.L_x_2097) ;  /* 0xffffffa800407947 */ /* 0x000fea000383ffff */
.L_x_1919:
[----:B------:R-:W-:Y:S01]  /*2b660*/  BSSY B0, `(.L_x_2098) ;  /* 0x0000008000007945 */ /* 0x000fe20003800000 */
[----:B-1----:R-:W-:Y:S02]  /*2b670*/  IMAD.MOV.U32 R13, RZ, RZ, R16 ;  /* 0x000000ffff0d7224 */ /* 0x002fe400078e0010 */
[----:B------:R-:W-:Y:S02]  /*2b680*/  IMAD.MOV.U32 R12, RZ, RZ, RZ ;  /* 0x000000ffff0c7224 */ /* 0x000fe400078e00ff */
[----:B------:R-:W-:Y:S02]  /*2b690*/  IMAD.MOV.U32 R11, RZ, RZ, 0x1f ;  /* 0x0000001fff0b7424 */ /* 0x000fe400078e00ff */
[----:B------:R-:W-:-:S07]  /*2b6a0*/  IMAD.MOV.U32 R15, RZ, RZ, -0x1 ;  /* 0xffffffffff0f7424 */ /* 0x000fce00078e00ff */
[----:B0-----:R-:W-:Y:S05]  /*2b6b0*/  WARPSYNC.COLLECTIVE R15, `(.L_x_2099) ;  /* 0x000000000f087348 */ /* 0x001fea0003c00000 */
[----:B------:R1:W2:Y:S02]  /*2b6c0*/  SHFL.IDX P6, R14, R13, R12, R11 ;  /* 0x0000000c0d0e7389 */ /* 0x0002a400000c000b */
[----:B012---:R-:W-:Y:S01]  /*2b6d0*/  ENDCOLLECTIVE ;  /* 0x000000000000791b */ /* 0x007fe20003800000 */
.L_x_2099:
[----:B------:R-:W-:Y:S05]  /*2b6e0*/  BSYNC B0 ;  /* 0x0000000000007941 */ /* 0x000fea0003800000 */
.L_x_2098:
[----:B------:R-:W-:Y:S02]  /*2b6f0*/  IMAD.MOV.U32 R13, RZ, RZ, R16 ;  /* 0x000000ffff0d7224 */ /* 0x000fe400078e0010 */
[----:B------:R-:W-:Y:S02]  /*2b700*/  IMAD.MOV.U32 R12, RZ, RZ, 0x1 ;  /* 0x00000001ff0c7424 */ /* 0x000fe400078e00ff */
[----:B------:R-:W-:Y:S02]  /*2b710*/  IMAD.MOV.U32 R11, RZ, RZ, 0x1f ;  /* 0x0000001fff0b7424 */ /* 0x000fe400078e00ff */
[----:B------:R-:W-:Y:S02]  /*2b720*/  IMAD.MOV.U32 R15, RZ, RZ, -0x1 ;  /* 0xffffffffff0f7424 */ /* 0x000fe400078e00ff */
[----:B------:R-:W-:Y:S02]  /*2b730*/  IMAD.IADD R5, R19, 0x1, R7 ;  /* 0x0000000113057824 */ /* 0x000fe400078e0207 */
[----:B------:R-:W-:-:S07]  /*2b740*/  IMAD.MOV.U32 R0, RZ, RZ, R14 ;  /* 0x000000ffff007224 */ /* 0x000fce00078e000e */
[----:B------:R-:W-:Y:S05]  /*2b750*/  WARPSYNC.COLLECTIVE R15, `(.L_x_2100) ;  /* 0x000000000f087348 */ /* 0x000fea0003c00000 */
[----:B------:R0:W1:Y:S02]  /*2b760*/  SHFL.IDX P6, R14, R13, R12, R11 ;  /* 0x0000000c0d0e7389 */ /* 0x00006400000c000b */
[----:B01----:R-:W-:Y:S01]  /*2b770*/  ENDCOLLECTIVE ;  /* 0x000000000000791b */ /* 0x003fe20003800000 */
.L_x_2100:
        /* <DEDUP_REMOVED lines=11> */
[----:B0-----:R-:W-:Y:S02]  /*2b830*/  IMAD.MOV.U32 R2, RZ, RZ, RZ ;  /* 0x000000ffff027224 */ /* 0x001fe400078e00ff */
[----:B--2---:R-:W-:Y:S01]  /*2b840*/  @!P1 IMAD.MOV.U32 R2, RZ, RZ, R3 ;  /* 0x000000ffff029224 */ /* 0x004fe200078e0003 */
[----:B------:R-:W-:-:S03]  /*2b850*/  ISETP.NE.AND P1, PT, R7, RZ, PT ;  /* 0x000000ff0700720c */ /* 0x000fc60003f25270 */
[----:B------:R-:W-:-:S10]  /*2b860*/  IMAD.MOV.U32 R13, RZ, RZ, R2 ;  /* 0x000000ffff0d7224 */ /* 0x000fd400078e0002 */
[----:B------:R-:W-:Y:S05]  /*2b870*/  WARPSYNC.COLLECTIVE R15, `(.L_x_2101) ;  /* 0x000000000f087348 */ /* 0x000fea0003c00000 */
[----:B------:R0:W1:Y:S02]  /*2b880*/  SHFL.UP P6, R14, R13, R12, R11 ;  /* 0x0400000c0d0e7389 */ /* 0x00006400000c000b */
[----:B01----:R-:W-:Y:S01]  /*2b890*/  ENDCOLLECTIVE ;  /* 0x000000000000791b */ /* 0x003fe20003800000 */
.L_x_2101:
[----:B------:R-:W-:Y:S01]  /*2b8a0*/  IMAD.MOV.U32 R12, RZ, RZ, 0x2 ;  /* 0x00000002ff0c7424 */ /* 0x000fe200078e00ff */
[----:B------:R-:W-:-:S05]  /*2b8b0*/  SEL R5, R14, RZ, P1 ;  /* 0x000000ff0e057207 */ /* 0x000fca0000800000 */
[----:B------:R-:W-:-:S04]  /*2b8c0*/  IMAD.IADD R4, R2, 0x1, R5 ;  /* 0x0000000102047824 */ /* 0x000fc800078e0205 */
[----:B------:R-:W-:-:S07]  /*2b8d0*/  IMAD.MOV.U32 R13, RZ, RZ, R4 ;  /* 0x000000ffff0d7224 */ /* 0x000fce00078e0004 */
[----:B------:R-:W-:Y:S05]  /*2b8e0*/  WARPSYNC.COLLECTIVE R15, `(.L_x_2102) ;  /* 0x000000000f087348 */ /* 0x000fea0003c00000 */
[----:B------:R0:W1:Y:S02]  /*2b8f0*/  SHFL.UP P6, R14, R13, R12, R11 ;  /* 0x0400000c0d0e7389 */ /* 0x00006400000c000b */
[----:B01----:R-:W-:Y:S01]  /*2b900*/  ENDCOLLECTIVE ;  /* 0x000000000000791b */ /* 0x003fe20003800000 */
.L_x_2102:
[----:B------:R-:W-:Y:S01]  /*2b910*/  IMAD.MOV.U32 R12, RZ, RZ, 0x4 ;  /* 0x00000004ff0c7424 */ /* 0x000fe200078e00ff */
[----:B------:R-:W-:-:S05]  /*2b920*/  SEL R5, R14, RZ, P2 ;  /* 0x000000ff0e057207 */ /* 0x000fca0001000000 */
[----:B------:R-:W-:-:S04]  /*2b930*/  IMAD.IADD R5, R4, 0x1, R5 ;  /* 0x0000000104057824 */ /* 0x000fc800078e0205 */
[----:B------:R-:W-:-:S07]  /*2b940*/  IMAD.MOV.U32 R13, RZ, RZ, R5 ;  /* 0x000000ffff0d7224 */ /* 0x000fce00078e0005 */
[----:B------:R-:W-:Y:S05]  /*2b950*/  WARPSYNC.COLLECTIVE R15, `(.L_x_2103) ;  /* 0x000000000f087348 */ /* 0x000fea0003c00000 */
[----:B------:R0:W1:Y:S02]  /*2b960*/  SHFL.UP P6, R14, R13, R12, R11 ;  /* 0x0400000c0d0e7389 */ /* 0x00006400000c000b */
[----:B01----:R-:W-:Y:S01]  /*2b970*/  ENDCOLLECTIVE ;  /* 0x000000000000791b */ /* 0x003fe20003800000 */
.L_x_2103:
[----:B------:R-:W-:Y:S01]  /*2b980*/  IMAD.MOV.U32 R12, RZ, RZ, 0x8 ;  /* 0x00000008ff0c7424 */ /* 0x000fe200078e00ff */
[----:B------:R-:W-:-:S05]  /*2b990*/  SEL R6, R14, RZ, P3 ;  /* 0x000000ff0e067207 */ /* 0x000fca0001800000 */
[----:B------:R-:W-:-:S04]  /*2b9a0*/  IMAD.IADD R6, R5, 0x1, R6 ;  /* 0x0000000105067824 */ /* 0x000fc800078e0206 */
[----:B------:R-:W-:-:S07]  /*2b9b0*/  IMAD.MOV.U32 R13, RZ, RZ, R6 ;  /* 0x000000ffff0d7224 */ /* 0x000fce00078e0006 */
[----:B------:R-:W-:Y:S05]  /*2b9c0*/  WARPSYNC.COLLECTIVE R15, `(.L_x_2104) ;  /* 0x000000000f087348 */ /* 0x000fea0003c00000 */
[----:B------:R0:W1:Y:S02]  /*2b9d0*/  SHFL.UP P6, R14, R13, R12, R11 ;  /* 0x0400000c0d0e7389 */ /* 0x00006400000c000b */
[----:B01----:R-:W-:Y:S01]  /*2b9e0*/  ENDCOLLECTIVE ;  /* 0x000000000000791b */ /* 0x003fe20003800000 */
.L_x_2104:
[----:B------:R-:W-:Y:S01]  /*2b9f0*/  IMAD.MOV.U32 R12, RZ, RZ, 0x10 ;  /* 0x00000010ff0c7424 */ /* 0x000fe200078e00ff */
[----:B------:R-:W-:-:S05]  /*2ba00*/  SEL R3, R14, RZ, P4 ;  /* 0x000000ff0e037207 */ /* 0x000fca0002000000 */
[----:B------:R-:W-:-:S04]  /*2ba10*/  IMAD.IADD R4, R6, 0x1, R3 ;  /* 0x0000000106047824 */ /* 0x000fc800078e0203 */
[----:B------:R-:W-:-:S07]  /*2ba20*/  IMAD.MOV.U32 R13, RZ, RZ, R4 ;  /* 0x000000ffff0d7224 */ /* 0x000fce00078e0004 */
[----:B------:R-:W-:Y:S05]  /*2ba30*/  WARPSYNC.COLLECTIVE R15, `(.L_x_2105) ;  /* 0x000000000f087348 */ /* 0x000fea0003c00000 */
[----:B------:R0:W1:Y:S02]  /*2ba40*/  SHFL.UP P6, R14, R13, R12, R11 ;  /* 0x0400000c0d0e7389 */ /* 0x00006400000c000b */
[----:B01----:R-:W-:Y:S01]  /*2ba50*/  ENDCOLLECTIVE ;  /* 0x000000000000791b */ /* 0x003fe20003800000 */
.L_x_2105:
[----:B------:R-:W-:Y:S02]  /*2ba60*/  IMAD.MOV.U32 R12, RZ, RZ, 0x1f ;  /* 0x0000001fff0c7424 */ /* 0x000fe400078e00ff */
[----:B------:R-:W-:Y:S01]  /*2ba70*/  IMAD.MOV.U32 R11, RZ, RZ, 0x1f ;  /* 0x0000001fff0b7424 */ /* 0x000fe200078e00ff */
[----:B------:R-:W-:-:S05]  /*2ba80*/  SEL R3, R14, RZ, P5 ;  /* 0x000000ff0e037207 */ /* 0x000fca0002800000 */
[----:B------:R-:W-:-:S04]  /*2ba90*/  IMAD.IADD R3, R4, 0x1, R3 ;  /* 0x0000000104037824 */ /* 0x000fc800078e0203 */
[----:B------:R-:W-:-:S07]  /*2baa0*/  IMAD.MOV.U32 R13, RZ, RZ, R3 ;  /* 0x000000ffff0d7224 */ /* 0x000fce00078e0003 */
[----:B------:R-:W-:Y:S05]  /*2bab0*/  WARPSYNC.COLLECTIVE R15, `(.L_x_2106) ;  /* 0x000000000f087348 */ /* 0x000fea0003c00000 */
[----:B------:R0:W1:Y:S02]  /*2bac0*/  SHFL.IDX P6, R14, R13, R12, R11 ;  /* 0x0000000c0d0e7389 */ /* 0x00006400000c000b */
[----:B01----:R-:W-:Y:S01]  /*2bad0*/  ENDCOLLECTIVE ;  /* 0x000000000000791b */ /* 0x003fe20003800000 */
.L_x_2106:
[----:B------:R-:W-:Y:S05]  /*2bae0*/  BRA `(.L_x_2107) ;  /* 0xffffffac00247947 */ /* 0x000fea000383ffff */
.L_x_1924:
[----:B------:R-:W-:Y:S01]  /*2baf0*/  BSSY B0, `(.L_x_2108) ;  /* 0x0000008000007945 */ /* 0x000fe20003800000 */
[----:B-----5:R-:W-:Y:S02]  /*2bb00*/  IMAD.MOV.U32 R13, RZ, RZ, R2 ;  /* 0x000000ffff0d7224 */ /* 0x020fe400078e0002 */
[----:B------:R-:W-:Y:S02]  /*2bb10*/  IMAD.MOV.U32 R12, RZ, RZ, 0x1 ;  /* 0x00000001ff0c7424 */ /* 0x000fe400078e00ff */
[----:B------:R-:W-:Y:S02]  /*2bb20*/  IMAD.MOV.U32 R11, RZ, RZ, RZ ;  /* 0x000000ffff0b7224 */ /* 0x000fe400078e00ff */
[----:B------:R-:W-:-:S07]  /*2bb30*/  IMAD.MOV.U32 R15, RZ, RZ, -0x1 ;  /* 0xffffffffff0f7424 */ /* 0x000fce00078e00ff */
[----:B01----:R-:W-:Y:S05]  /*2bb40*/  WARPSYNC.COLLECTIVE R15, `(.L_x_2109) ;  /* 0x000000000f087348 */ /* 0x003fea0003c00000 */
[----:B------:R2:W3:Y:S02]  /*2bb50*/  SHFL.UP P6, R14, R13, R12, R11 ;  /* 0x0400000c0d0e7389 */ /* 0x0004e400000c000b */
[----:B0123--:R-:W-:Y:S01]  /*2bb60*/  ENDCOLLECTIVE ;  /* 0x000000000000791b */ /* 0x00ffe20003800000 */
.L_x_2109:
[----:B------:R-:W-:Y:S05]  /*2bb70*/  BSYNC B0 ;  /* 0x0000000000007941 */ /* 0x000fea0003800000 */
.L_x_2108:
[----:B------:R-:W-:Y:S01]  /*2bb80*/  SEL R13, R14, RZ, P1 ;  /* 0x000000ff0e0d7207 */ /* 0x000fe20000800000 */
[----:B------:R-:W-:Y:S02]  /*2bb90*/  IMAD.MOV.U32 R12, RZ, RZ, 0x2 ;  /* 0x00000002ff0c7424 */ /* 0x000fe400078e00ff */
[----:B------:R-:W-:Y:S02]  /*2bba0*/  IMAD.MOV.U32 R11, RZ, RZ, RZ ;  /* 0x000000ffff0b7224 */ /* 0x000fe400078e00ff */
[----:B------:R-:W-:Y:S02]  /*2bbb0*/  IMAD.IADD R13, R2, 0x1, R13 ;  /* 0x00000001020d7824 */ /* 0x000fe400078e020d */
[----:B------:R-:W-:-:S07]  /*2bbc0*/  IMAD.MOV.U32 R15, RZ, RZ, -0x1 ;  /* 0xffffffffff0f7424 */ /* 0x000fce00078e00ff */
[----:B------:R-:W-:Y:S05]  /*2bbd0*/  WARPSYNC.COLLECTIVE R15, `(.L_x_2110) ;  /* 0x000000000f087348 */ /* 0x000fea0003c00000 */
[----:B------:R0:W1:Y:S02]  /*2bbe0*/  SHFL.UP P6, R14, R13, R12, R11 ;  /* 0x0400000c0d0e7389 */ /* 0x00006400000c000b */
[----:B01----:R-:W-:Y:S01]  /*2bbf0*/  ENDCOLLECTIVE ;  /* 0x000000000000791b */ /* 0x003fe20003800000 */
.L_x_2110:
[----:B------:R-:W-:Y:S01]  /*2bc00*/  IMAD.MOV.U32 R12, RZ, RZ, 0x4 ;  /* 0x00000004ff0c7424 */ /* 0x000fe200078e00ff */
[----:B------:R-:W-:-:S05]  /*2bc10*/  SEL R14, R14, RZ, P2 ;  /* 0x000000ff0e0e7207 */ /* 0x000fca0001000000 */
[----:B------:R-:W-:-:S04]  /*2bc20*/  IMAD.IADD R3, R13, 0x1, R14 ;  /* 0x000000010d037824 */ /* 0x000fc800078e020e */
[----:B------:R-:W-:-:S07]  /*2bc30*/  IMAD.MOV.U32 R13, RZ, RZ, R3 ;  /* 0x000000ffff0d7224 */ /* 0x000fce00078e0003 */
[----:B------:R-:W-:Y:S05]  /*2bc40*/  WARPSYNC.COLLECTIVE R15, `(.L_x_2111) ;  /* 0x000000000f087348 */ /* 0x000fea0003c00000 */
[----:B------:R0:W1:Y:S02]  /*2bc50*/  SHFL.UP P6, R14, R13, R12, R11 ;  /* 0x0400000c0d0e7389 */ /* 0x00006400000c000b */
[----:B01----:R-:W-:Y:S01]  /*2bc60*/  ENDCOLLECTIVE ;  /* 0x000000000000791b */ /* 0x003fe20003800000 */
.L_x_2111:
[----:B------:R-:W-:Y:S01]  /*2bc70*/  IMAD.MOV.U32 R12, RZ, RZ, 0x8 ;  /* 0x00000008ff0c7424 */ /* 0x000fe200078e00ff */
[----:B------:R-:W-:-:S05]  /*2bc80*/  SEL R4, R14, RZ, P3 ;  /* 0x000000ff0e047207 */ /* 0x000fca0001800000 */
[----:B------:R-:W-:-:S04]  /*2bc90*/  IMAD.IADD R4, R3, 0x1, R4 ;  /* 0x0000000103047824 */ /* 0x000fc800078e0204 */
[----:B------:R-:W-:-:S07]  /*2bca0*/  IMAD.MOV.U32 R13, RZ, RZ, R4 ;  /* 0x000000ffff0d7224 */ /* 0x000fce00078e0004 */
[----:B------:R-:W-:Y:S05]  /*2bcb0*/  WARPSYNC.COLLECTIVE R15, `(.L_x_2112) ;  /* 0x000000000f087348 */ /* 0x000fea0003c00000 */
[----:B------:R0:W1:Y:S02]  /*2bcc0*/  SHFL.UP P6, R14, R13, R12, R11 ;  /* 0x0400000c0d0e7389 */ /* 0x00006400000c000b */
[----:B01----:R-:W-:Y:S01]  /*2bcd0*/  ENDCOLLECTIVE ;  /* 0x000000000000791b */ /* 0x003fe20003800000 */
.L_x_2112:
[----:B------:R-:W-:Y:S01]  /*2bce0*/  IMAD.MOV.U32 R12, RZ, RZ, 0x10 ;  /* 0x00000010ff0c7424 */ /* 0x000fe200078e00ff */
[----:B------:R-:W-:-:S05]  /*2bcf0*/  SEL R5, R14, RZ, P4 ;  /* 0x000000ff0e057207 */ /* 0x000fca0002000000 */
[----:B------:R-:W-:-:S04]  /*2bd00*/  IMAD.IADD R5, R4, 0x1, R5 ;  /* 0x0000000104057824 */ /* 0x000fc800078e0205 */
[----:B------:R-:W-:-:S07]  /*2bd10*/  IMAD.MOV.U32 R13, RZ, RZ, R5 ;  /* 0x000000ffff0d7224 */ /* 0x000fce00078e0005 */
[----:B------:R-:W-:Y:S05]  /*2bd20*/  WARPSYNC.COLLECTIVE R15, `(.L_x_2113) ;  /* 0x000000000f087348 */ /* 0x000fea0003c00000 */
[----:B------:R0:W1:Y:S02]  /*2bd30*/  SHFL.UP P6, R14, R13, R12, R11 ;  /* 0x0400000c0d0e7389 */ /* 0x00006400000c000b */
[----:B01----:R-:W-:Y:S01]  /*2bd40*/  ENDCOLLECTIVE ;  /* 0x000000000000791b */ /* 0x003fe20003800000 */
.L_x_2113:
        /* <DEDUP_REMOVED lines=8> */
.L_x_2114:
[----:B------:R-:W-:Y:S05]  /*2bdd0*/  BRA `(.L_x_2115) ;  /* 0xffffffac00047947 */ /* 0x000fea000383ffff */
.L_x_1926:
[----:B------:R-:W-:Y:S01]  /*2bde0*/  BSSY B0, `(.L_x_2116) ;  /* 0x0000006000007945 */ /* 0x000fe20003800000 */
[----:B------:R-:W-:Y:S01]  /*2bdf0*/  PLOP3.LUT P6, PT, P6, PT, PT, 0x8, 0x0 ;  /* 0x000000000000781c */ /* 0x000fe200037ce170 */
[----:B------:R-:W-:-:S12]  /*2be00*/  IMAD.MOV.U32 R15, RZ, RZ, -0x1 ;  /* 0xffffffffff0f7424 */ /* 0x000fd800078e00ff */
[----:B0-----:R-:W-:Y:S05]  /*2be10*/  WARPSYNC.COLLECTIVE R15, `(.L_x_2117) ;  /* 0x000000000f087348 */ /* 0x001fea0003c00000 */
[----:B------:R-:W-:Y:S01]  /*2be20*/  VOTE.ANY R14, PT, P6 ;  /* 0x00000000000e7806 */ /* 0x000fe200030e0100 */
[----:B0-----:R-:W-:Y:S06]  /*2be30*/  ENDCOLLECTIVE ;  /* 0x000000000000791b */ /* 0x001fec0003800000 */
.L_x_2117:
[----:B------:R-:W-:Y:S05]  /*2be40*/  BSYNC B0 ;  /* 0x0000000000007941 */ /* 0x000fea0003800000 */
.L_x_2116:
[----:B------:R-:W-:Y:S02]  /*2be50*/  IMAD.MOV.U32 R5, RZ, RZ, R14 ;  /* 0x000000ffff057224 */ /* 0x000fe400078e000e */
[----:B------:R-:W-:Y:S02]  /*2be60*/  IMAD.MOV.U32 R13, RZ, RZ, R2 ;  /* 0x000000ffff0d7224 */ /* 0x000fe400078e0002 */
[----:B------:R-:W0:Y:S01]  /*2be70*/  POPC R6, R5 ;  /* 0x0000000500067309 */ /* 0x000e220000000000 */
[----:B------:R-:W-:Y:S02]  /*2be80*/  IMAD.MOV.U32 R11, RZ, RZ, 0x1f ;  /* 0x0000001fff0b7424 */ /* 0x000fe400078e00ff */
[----:B------:R-:W-:Y:S02]  /*2be90*/  IMAD.MOV.U32 R15, RZ, RZ, -0x1 ;  /* 0xffffffffff0f7424 */ /* 0x000fe400078e00ff */
[----:B0-----:R-:W-:-:S07]  /*2bea0*/  IMAD.MOV.U32 R12, RZ, RZ, R6 ;  /* 0x000000ffff0c7224 */ /* 0x001fce00078e0006 */
[----:B------:R-:W-:Y:S05]  /*2beb0*/  WARPSYNC.COLLECTIVE R15, `(.L_x_2118) ;  /* 0x000000000f087348 */ /* 0x000fea0003c00000 */
[----:B------:R0:W1:Y:S02]  /*2bec0*/  SHFL.IDX P6, R14, R13, R12, R11 ;  /* 0x0000000c0d0e7389 */ /* 0x00006400000c000b */
[----:B01----:R-:W-:Y:S01]  /*2bed0*/  ENDCOLLECTIVE ;  /* 0x000000000000791b */ /* 0x003fe20003800000 */
.L_x_2118:
[----:B------:R-:W-:Y:S01]  /*2bee0*/  IMAD.MOV.U32 R17, RZ, RZ, R14 ;  /* 0x000000ffff117224 */ /* 0x000fe200078e000e */
[----:B------:R-:W-:Y:S06]  /*2bef0*/  BRA `(.L_x_2119) ;  /* 0xffffffa800f47947 */ /* 0x000fec000383ffff */
.L_x_1928:
[----:B------:R-:W-:Y:S01]  /*2bf00*/  BSSY B0, `(.L_x_2120) ;  /* 0x0000007000007945 */ /* 0x000fe20003800000 */
[----:B------:R-:W-:Y:S02]  /*2bf10*/  IMAD.MOV.U32 R13, RZ, RZ, R3 ;  /* 0x000000ffff0d7224 */ /* 0x000fe400078e0003 */
[----:B------:R-:W-:Y:S02]  /*2bf20*/  IMAD.MOV.U32 R11, RZ, RZ, 0x1f ;  /* 0x0000001fff0b7424 */ /* 0x000fe400078e00ff */
[----:B------:R-:W-:-:S07]  /*2bf30*/  IMAD.MOV.U32 R15, RZ, RZ, -0x1 ;  /* 0xffffffffff0f7424 */ /* 0x000fce00078e00ff */
[----:B012---:R-:W-:Y:S05]  /*2bf40*/  WARPSYNC.COLLECTIVE R15, `(.L_x_2121) ;  /* 0x000000000f087348 */ /* 0x007fea0003c00000 */
[----:B------:R3:W4:Y:S02]  /*2bf50*/  SHFL.IDX P6, R14, R13, R12, R11 ;  /* 0x0000000c0d0e7389 */ /* 0x00072400000c000b */
[----:B01234-:R-:W-:Y:S01]  /*2bf60*/  ENDCOLLECTIVE ;  /* 0x000000000000791b */ /* 0x01ffe20003800000 */
.L_x_2121:
[----:B------:R-:W-:Y:S05]  /*2bf70*/  BSYNC B0 ;  /* 0x0000000000007941 */ /* 0x000fea0003800000 */
.L_x_2120:
[----:B------:R-:W-:Y:S01]  /*2bf80*/  IMAD.MOV.U32 R5, RZ, RZ, R14 ;  /* 0x000000ffff057224 */ /* 0x000fe200078e000e */
[----:B------:R-:W-:Y:S06]  /*2bf90*/  BRA `(.L_x_1927) ;  /* 0xffffffa800e87947 */ /* 0x000fec000383ffff */
.L_x_1932:
[----:B0-----:R0:W1:Y:S02]  /*2bfa0*/  SYNCS.PHASECHK.TRANS64.TRYWAIT P0, [R7+URZ+0x22820], R0 ;  /* 0x02282000070075a7 */ /* 0x001064000800017f */
[----:B-1----:R-:W-:Y:S05]  /*2bfb0*/  @!P0 NANOSLEEP.SYNCS 0x989680 ;  /* 0x009896800000895d */ /* 0x002fea0003900000 */
[----:B------:R-:W1:Y:S02]  /*2bfc0*/  @!P0 SYNCS.PHASECHK.TRANS64 P0, [R7+URZ+0x22820], R0 ;  /* 0x02282000070085a7 */ /* 0x000e64000800007f */
[----:B-1----:R-:W-:Y:S05]  /*2bfd0*/  @!P0 BRA `(.L_x_1932) ;  /* 0xfffffffc00f08947 */ /* 0x002fea000383ffff */
[----:B------:R-:W-:Y:S05]  /*2bfe0*/  BRA `(.L_x_2122) ;  /* 0xffffffb000687947 */ /* 0x000fea000383ffff */
.L_x_1933:
        /* <DEDUP_REMOVED lines=8> */
[----:B0-----:R-:W-:Y:S05]  /*2c070*/  WARPSYNC.COLLECTIVE R15, `(.L_x_2124) ;  /* 0x000000000f087348 */ /* 0x001fea0003c00000 */
[----:B------:R1:W2:Y:S02]  /*2c080*/  SHFL.IDX P6, R14, R13, R12, R11 ;  /* 0x0000000c0d0e7389 */ /* 0x0002a400000c000b */
[----:B012---:R-:W-:Y:S01]  /*2c090*/  ENDCOLLECTIVE ;  /* 0x000000000000791b */ /* 0x007fe20003800000 */
.L_x_2124:
[----:B------:R-:W-:Y:S05]  /*2c0a0*/  BSYNC B0 ;  /* 0x0000000000007941 */ /* 0x000fea0003800000 */
.L_x_2123:
[----:B------:R-:W-:Y:S05]  /*2c0b0*/  BRA `(.L_x_2125) ;  /* 0xffffffb000507947 */ /* 0x000fea000383ffff */
.L_x_1934:
[----:B------:R-:W-:Y:S01]  /*2c0c0*/  BSSY B0, `(.L_x_2126) ;  /* 0x0000006000007945 */ /* 0x000fe20003800000 */
[----:B------:R-:W-:-:S07]  /*2c0d0*/  IMAD.MOV.U32 R15, RZ, RZ, -0x1 ;  /* 0xffffffffff0f7424 */ /* 0x000fce00078e00ff */
[----:B0-----:R-:W-:Y:S05]  /*2c0e0*/  WARPSYNC.COLLECTIVE R15, `(.L_x_2127) ;  /* 0x000000000f0c7348 */ /* 0x001fea0003c00000 */
[----:B------:R-:W-:Y:S02]  /*2c0f0*/  ELECT P6, UR62, PT ;  /* 0x00000000003e782f */ /* 0x000fe400038c0000 */
[----:B------:R-:W-:Y:S01]  /*2c100*/  MOV R14, UR62 ;  /* 0x0000003e000e7c02 */ /* 0x000fe20008000f00 */
[----:B0-----:R-:W-:Y:S10]  /*2c110*/  ENDCOLLECTIVE ;  /* 0x000000000000791b */ /* 0x001ff40003800000 */
.L_x_2127:
[----:B------:R-:W-:Y:S05]  /*2c120*/  BSYNC B0 ;  /* 0x0000000000007941 */ /* 0x000fea0003800000 */
.L_x_2126:
[----:B------:R-:W-:Y:S05]  /*2c130*/  BRA `(.L_x_2128) ;  /* 0xffffffb000447947 */ /* 0x000fea000383ffff */
.L_x_1936:
[----:B0-----:R0:W1:Y:S02]  /*2c140*/  SYNCS.PHASECHK.TRANS64.TRYWAIT P1, [R5+URZ+0x22840], R0 ;  /* 0x02284000050075a7 */ /* 0x001064000802017f */
[----:B-1----:R-:W-:Y:S05]  /*2c150*/  @!P1 NANOSLEEP.SYNCS 0x989680 ;  /* 0x009896800000995d */ /* 0x002fea0003900000 */
[----:B------:R-:W1:Y:S02]  /*2c160*/  @!P1 SYNCS.PHASECHK.TRANS64 P1, [R5+URZ+0x22840], R0 ;  /* 0x02284000050095a7 */ /* 0x000e64000802007f */
[----:B-1----:R-:W-:Y:S05]  /*2c170*/  @!P1 BRA `(.L_x_1936) ;  /* 0xfffffffc00f09947 */ /* 0x002fea000383ffff */
[----:B------:R-:W-:Y:S05]  /*2c180*/  BRA `(.L_x_2129) ;  /* 0xffffffb000647947 */ /* 0x000fea000383ffff */
.L_x_1938:
[----:B-1----:R1:W2:Y:S02]  /*2c190*/  SYNCS.PHASECHK.TRANS64.TRYWAIT P1, [R3+URZ+0x22840], R2 ;  /* 0x02284002030075a7 */ /* 0x0022a4000802017f */
[----:B--2---:R-:W-:Y:S05]  /*2c1a0*/  @!P1 NANOSLEEP.SYNCS 0x989680 ;  /* 0x009896800000995d */ /* 0x004fea0003900000 */
[----:B------:R-:W2:Y:S02]  /*2c1b0*/  @!P1 SYNCS.PHASECHK.TRANS64 P1, [R3+URZ+0x22840], R2 ;  /* 0x02284002030095a7 */ /* 0x000ea4000802007f */
[----:B--2---:R-:W-:Y:S05]  /*2c1c0*/  @!P1 BRA `(.L_x_1938) ;  /* 0xfffffffc00f09947 */ /* 0x004fea000383ffff */
[----:B------:R-:W-:Y:S05]  /*2c1d0*/  BRA `(.L_x_2130) ;  /* 0xffffffb000707947 */ /* 0x000fea000383ffff */
.L_x_1940:
[----:B--2---:R2:W3:Y:S02]  /*2c1e0*/  SYNCS.PHASECHK.TRANS64.TRYWAIT P1, [R5+URZ+0x22860], R0 ;  /* 0x02286000050075a7 */ /* 0x0044e4000802017f */
[----:B---3--:R-:W-:Y:S05]  /*2c1f0*/  @!P1 NANOSLEEP.SYNCS 0x989680 ;  /* 0x009896800000995d */ /* 0x008fea0003900000 */
[----:B------:R-:W3:Y:S02]  /*2c200*/  @!P1 SYNCS.PHASECHK.TRANS64 P1, [R5+URZ+0x22860], R0 ;  /* 0x02286000050095a7 */ /* 0x000ee4000802007f */
[----:B---3--:R-:W-:Y:S05]  /*2c210*/  @!P1 BRA `(.L_x_1940) ;  /* 0xfffffffc00f09947 */ /* 0x008fea000383ffff */
[----:B------:R-:W-:Y:S05]  /*2c220*/  BRA `(.L_x_2131) ;  /* 0xffffffb0006c7947 */ /* 0x000fea000383ffff */
.L_x_1942:
[----:B---3--:R3:W4:Y:S02]  /*2c230*/  SYNCS.PHASECHK.TRANS64.TRYWAIT P1, [R3+URZ+0x22860], R2 ;  /* 0x02286002030075a7 */ /* 0x008724000802017f */
[----:B----4-:R-:W-:Y:S05]  /*2c240*/  @!P1 NANOSLEEP.SYNCS 0x989680 ;  /* 0x009896800000995d */ /* 0x010fea0003900000 */
[----:B------:R-:W4:Y:S02]  /*2c250*/  @!P1 SYNCS.PHASECHK.TRANS64 P1, [R3+URZ+0x22860], R2 ;  /* 0x02286002030095a7 */ /* 0x000f24000802007f */
[----:B----4-:R-:W-:Y:S05]  /*2c260*/  @!P1 BRA `(.L_x_1942) ;  /* 0xfffffffc00f09947 */ /* 0x010fea000383ffff */
[----:B------:R-:W-:Y:S05]  /*2c270*/  BRA `(.L_x_2132) ;  /* 0xffffffb000687947 */ /* 0x000fea000383ffff */
.L_x_1944:
[----:B----4-:R4:W0:Y:S02]  /*2c280*/  SYNCS.PHASECHK.TRANS64.TRYWAIT P1, [R5+URZ+0x22880], R0 ;  /* 0x02288000050075a7 */ /* 0x010824000802017f */
[----:B0-----:R-:W-:Y:S05]  /*2c290*/  @!P1 NANOSLEEP.SYNCS 0x989680 ;  /* 0x009896800000995d */ /* 0x001fea0003900000 */
[----:B------:R-:W0:Y:S02]  /*2c2a0*/  @!P1 SYNCS.PHASECHK.TRANS64 P1, [R5+URZ+0x22880], R0 ;  /* 0x02288000050095a7 */ /* 0x000e24000802007f */
[----:B0-----:R-:W-:Y:S05]  /*2c2b0*/  @!P1 BRA `(.L_x_1944) ;  /* 0xfffffffc00f09947 */ /* 0x001fea000383ffff */
[----:B------:R-:W-:Y:S05]  /*2c2c0*/  BRA `(.L_x_2133) ;  /* 0xffffffb000647947 */ /* 0x000fea000383ffff */
.L_x_2134:
        /* <DEDUP_REMOVED lines=11> */
.L_x_3195:


//--------------------- .text._ZN7cutlass13device_kernelIN5flash11enable_sm90INS1_16FlashAttnFwdSm90INS1_25CollectiveMainloopFwdSm90ILi2EN4cute5tupleIJNS5_1CILi1EEES8_S8_EEENS6_IJNS7_ILi128EEENS7_ILi160EEENS7_ILi192EEEEEELi128ENS_12float_e4m3_tEfNS_4arch4Sm90ELb1ELb0ELb0ELb0ELb1ELb0ELb0ELb1ELb1ELb1ELb0ELb0EEENS1_21CollectiveEpilogueFwdINS6_IJSA_SA_SB_EEES9_NS_10bfloat16_tESG_Li256ELb0ELb1ELb0ELb1EEENS1_30DynamicPersistentTileSchedulerILi256ELi128ELb0ELb1ELb1EEEEEEEEEvNT_6ParamsE --------------------------
	.section	.text._ZN7cutlass13device_kernelIN5flash11enable_sm90INS1_16FlashAttnFwdSm90INS1_25CollectiveMainloopFwdSm90ILi2EN4cute5tupleIJNS5_1CILi1EEES8_S8_EEENS6_IJNS7_ILi128EEENS7_ILi160EEENS7_ILi192EEEEEELi128ENS_12float_e4m3_tEfNS_4arch4Sm90ELb1ELb0ELb0ELb0ELb1ELb0ELb0ELb1ELb1ELb1ELb0ELb0EEENS1_21CollectiveEpilogueFwdINS6_IJSA_SA_SB_EEES9_NS_10bfloat16_tESG_Li256ELb0ELb1ELb0ELb1EEENS1_30DynamicPersistentTileSchedulerILi256ELi128ELb0ELb1ELb1EEEEEEEEEvNT_6ParamsE,"ax",@progbits
	.align	128
.text._ZN7cutlass13device_kernelIN5flash11enable_sm90INS1_16FlashAttnFwdSm90INS1_25CollectiveMainloopFwdSm90ILi2EN4cute5tupleIJNS5_1CILi1EEES8_S8_EEENS6_IJNS7_ILi128EEENS7_ILi160EEENS7_ILi192EEEEEELi128ENS_12float_e4m3_tEfNS_4arch4Sm90ELb1ELb0ELb0ELb0ELb1ELb0ELb0ELb1ELb1ELb1ELb0ELb0EEENS1_21CollectiveEpilogueFwdINS6_IJSA_SA_SB_EEES9_NS_10bfloat16_tESG_Li256ELb0ELb1ELb0ELb1EEENS1_30DynamicPersistentTileSchedulerILi256ELi128ELb0ELb1ELb1EEEEEEEEEvNT_6ParamsE:
        .type           _ZN7cutlass13device_kernelIN5flash11enable_sm90INS1_16FlashAttnFwdSm90INS1_25CollectiveMainloopFwdSm90ILi2EN4cute5tupleIJNS5_1CILi1EEES8_S8_EEENS6_IJNS7_ILi128EEENS7_ILi160EEENS7_ILi192EEEEEELi128ENS_12float_e4m3_tEfNS_4arch4Sm90ELb1ELb0ELb0ELb0ELb1ELb0ELb0ELb1ELb1ELb1ELb0ELb0EEENS1_21CollectiveEpilogueFwdINS6_IJSA_SA_SB_EEES9_NS_10bfloat16_tESG_Li256ELb0ELb1ELb0ELb1EEENS1_30DynamicPersistentTileSchedulerILi256ELi128ELb0ELb1ELb1EEEEEEEEEvNT_6ParamsE,@function
        .size           _ZN7cutlass13device_kernelIN5flash11enable_sm90INS1_16FlashAttnFwdSm90INS1_25CollectiveMainloopFwdSm90ILi2EN4cute5tupleIJNS5_1CILi1EEES8_S8_EEENS6_IJNS7_ILi128EEENS7_ILi160EEENS7_ILi192EEEEEELi128ENS_12float_e4m3_tEfNS_4arch4Sm90ELb1ELb0ELb0ELb0ELb1ELb0ELb0ELb1ELb1ELb1ELb0ELb0EEENS1_21CollectiveEpilogueFwdINS6_IJSA_SA_SB_EEES9_NS_10bfloat16_tESG_Li256ELb0ELb1ELb0ELb1EEENS1_30DynamicPersistentTileSchedulerILi256ELi128ELb0ELb1ELb1EEEEEEEEEvNT_6ParamsE,(.L_x_3196 - _ZN7cutlass13device_kernelIN5flash11enable_sm90INS1_16FlashAttnFwdSm90INS1_25CollectiveMainloopFwdSm90ILi2EN4cute5tupleIJNS5_1CILi1EEES8_S8_EEENS6_IJNS7_ILi128EEENS7_ILi160EEENS7_ILi192EEEEEELi128ENS_12float_e4m3_tEfNS_4arch4Sm90ELb1ELb0ELb0ELb0ELb1ELb0ELb0ELb1ELb1ELb1ELb0ELb0EEENS1_21CollectiveEpilogueFwdINS6_IJSA_SA_SB_EEES9_NS_10bfloat16_tESG_Li256ELb0ELb1ELb0ELb1EEENS1_30DynamicPersistentTileSchedulerILi256ELi128ELb0ELb1ELb1EEEEEEEEEvNT_6ParamsE)
        .other          _ZN7cutlass13device_kernelIN5flash11enable_sm90INS1_16FlashAttnFwdSm90INS1_25CollectiveMainloopFwdSm90ILi2EN4cute5tupleIJNS5_1CILi1EEES8_S8_EEENS6_IJNS7_ILi128EEENS7_ILi160EEENS7_ILi192EEEEEELi128ENS_12float_e4m3_tEfNS_4arch4Sm90ELb1ELb0ELb0ELb0ELb1ELb0ELb0ELb1ELb1ELb1ELb0ELb0EEENS1_21CollectiveEpilogueFwdINS6_IJSA_SA_SB_EEES9_NS_10bfloat16_tESG_Li256ELb0ELb1ELb0ELb1EEENS1_30DynamicPersistentTileSchedulerILi256ELi128ELb0ELb1ELb1EEEEEEEEEvNT_6ParamsE,@"STO_CUDA_ENTRY STV_DEFAULT"
_ZN7cutlass13device_kernelIN5flash11enable_sm90INS1_16FlashAttnFwdSm90INS1_25CollectiveMainloopFwdSm90ILi2EN4cute5tupleIJNS5_1CILi1EEES8_S8_EEENS6_IJNS7_ILi128EEENS7_ILi160EEENS7_ILi192EEEEEELi128ENS_12float_e4m3_tEfNS_4arch4Sm90ELb1ELb0ELb0ELb0ELb1ELb0ELb0ELb1ELb1ELb1ELb0ELb0EEENS1_21CollectiveEpilogueFwdINS6_IJSA_SA_SB_EEES9_NS_10bfloat16_tESG_Li256ELb0ELb1ELb0ELb1EEENS1_30DynamicPersistentTileSchedulerILi256ELi128ELb0ELb1ELb1EEEEEEEEEvNT_6ParamsE:
        /* <DEDUP_REMOVED lines=45> */
.L_x_2135:
        /* <DEDUP_REMOVED lines=22> */
.L_x_2136:
        /* <DEDUP_REMOVED lines=18> */
.L_x_2137:
        /* <DEDUP_REMOVED lines=22> */
.L_x_2138:
        /* <DEDUP_REMOVED lines=24> */
.L_x_2139:
[----:B------:R-:W-:Y:S01]  /*0830*/  IMAD.U32 R2, RZ, RZ, UR10 ;  /* 0x0000000aff027e24 */ /* 0x000fe2000f8e00ff */
[----:B------:R-:W-:Y:S01]  /*0840*/  UISETP.NE.AND UP0, UPT, UR9, URZ, UPT ;  /* 0x0000003f0900728c */ /* 0x000fe2000bf05270 */
[----:B------:R-:W-:Y:S01]  /*0850*/  NOP ;  /* 0x0000000000007918 */ /* 0x000fe20000000000 */
[----:B------:R-:W-:Y:S01]  /*0860*/  UMOV UR36, 0x1 ;  /* 0x0000000100247882 */ /* 0x000fe20000000000 */
[----:B------:R-:W-:Y:S01]  /*0870*/  ULDC.64 UR52, c[0x0][0x208] ;  /* 0x0000820000347ab9 */ /* 0x000fe20000000a00 */
[----:B------:R0:W-:Y:S01]  /*0880*/  STL [R1+0x4], R2 ;  /* 0x0000040201007387 */ /* 0x0001e20000100800 */
[----:B------:R-:W-:Y:S01]  /*0890*/  USEL UR36, UR36, 0x2, !UP0 ;  /* 0x0000000224247887 */ /* 0x000fe2000c000000 */
[----:B01234-:R-:W-:Y:S01]  /*08a0*/  BAR.SYNC.DEFER_BLOCKING 0x0 ;  /* 0x0000000000007b1d */ /* 0x01ffe20000010000 */
[----:B------:R-:W-:-:S13]  /*08b0*/  PLOP3.LUT P0, PT, PT, PT, UP0, 0x80, 0x0 ;  /* 0x000000000000781c */ /* 0x000fda0003f0f008 */
[----:B------:R-:W-:Y:S05]  /*08c0*/  @!P0 BRA `(.L_x_2140) ;  /* 0x000000d800148947 */ /* 0x000fea0003800000 */
.L_x_2141:
        /* <DEDUP_REMOVED lines=16> */
[----:B------:R-:W-:Y:S01]  /*09d0*/  UMOV UR46, URZ ;  /* 0x0000003f002e7c82 */ /* 0x000fe20008000000 */
[----:B------:R-:W-:Y:S02]  /*09e0*/  UMOV UR45, URZ ;  /* 0x0000003f002d7c82 */ /* 0x000fe40008000000 */
[----:B------:R-:W-:Y:S01]  /*09f0*/  SHF.R.S32.HI R3, RZ, 0x1f, R194 ;  /* 0x0000001fff037819 */ /* 0x000fe200000114c2 */
[----:B------:R-:W-:-:S03]  /*0a00*/  UMOV UR44, URZ ;  /* 0x0000003f002c7c82 */ /* 0x000fc60008000000 */
        /* <DEDUP_REMOVED lines=47> */
.L_x_2198:
        /* <DEDUP_REMOVED lines=21> */
.L_x_2142:
[----:B------:R-:W-:Y:S01]  /*0e50*/  ULDC UR6, c[0x0][0xc54] ;  /* 0x0003150000067ab9 */ /* 0x000fe20000000800 */
[----:B------:R-:W-:Y:S01]  /*0e60*/  UMOV UR8, UR7 ;  /* 0x0000000700087c82 */ /* 0x000fe20008000000 */
[----:B------:R-:W-:-:S11]  /*0e70*/  UISETP.NE.AND UP0, UPT, UR6, 0x1, UPT ;  /* 0x000000010600788c */ /* 0x000fd6000bf05270 */
[----:B------:R-:W-:Y:S02]  /*0e80*/  @UP0 ULDC.64 UR10, c[0x0][0xc58] ;  /* 0x00031600000a0ab9 */ /* 0x000fe40000000a00 */
[----:B------:R-:W-:-:S04]  /*0e90*/  UIMAD.WIDE.U32 UR4, UR7, UR10, URZ ;  /* 0x0000000a070472a5 */ /* 0x000fc8000f8e003f */
[----:B------:R-:W-:-:S04]  /*0ea0*/  @UP0 USHF.R.U32.HI UR8, URZ, UR11, UR5 ;  /* 0x0000000b3f080299 */ /* 0x000fc80008011605 */
[----:B------:R-:W-:-:S12]  /*0eb0*/  UIMAD UR4, UR8, UR6, URZ ;  /* 0x00000006080472a4 */ /* 0x000fd8000f8e023f */
.L_x_2143:
[----:B------:R-:W-:Y:S01]  /*0ec0*/  ULDC UR37, c[0x0][0xc48] ;  /* 0x0003120000257ab9 */ /* 0x000fe20000000800 */
[----:B------:R-:W-:Y:S01]  /*0ed0*/  UIADD3 UR6, UR7, -UR4, URZ ;  /* 0x8000000407067290 */ /* 0x000fe2000fffe03f */
[----:B------:R-:W-:Y:S01]  /*0ee0*/  IMAD.MOV.U32 R7, RZ, RZ, 0x3f800000 ;  /* 0x3f800000ff077424 */ /* 0x000fe200078e00ff */
[----:B------:R-:W-:Y:S01]  /*0ef0*/  UISETP.NE.AND UP2, UPT, UR37, 0x1, UPT ;  /* 0x000000012500788c */ /* 0x000fe2000bf45270 */
[----:B------:R-:W-:Y:S01]  /*0f00*/  IMAD.MOV.U32 R0, RZ, RZ, 0x3f800000 ;  /* 0x3f800000ff007424 */ /* 0x000fe200078e00ff */
[----:B------:R-:W-:Y:S01]  /*0f10*/  ULDC.64 UR4, c[0x0][0x990] ;  /* 0x0002640000047ab9 */ /* 0x000fe20000000a00 */
[----:B------:R-:W-:Y:S01]  /*0f20*/  ULDC UR18, c[0x0][0xc54] ;  /* 0x0003150000127ab9 */ /* 0x000fe20000000800 */
[----:B------:R-:W-:Y:S02]  /*0f30*/  UISETP.NE.U32.AND UP0, UPT, UR4, URZ, UPT ;  /* 0x0000003f0400728c */ /* 0x000fe4000bf05070 */
[----:B------:R-:W-:Y:S02]  /*0f40*/  UIMAD UR18, UR9, UR18, UR6 ;  /* 0x00000012091272a4 */ /* 0x000fe4000f8e0206 */
[----:B------:R-:W-:Y:S01]  /*0f50*/  UISETP.NE.AND.EX UP0, UPT, UR5, URZ, UPT, UP0 ;  /* 0x0000003f0500728c */ /* 0x000fe2000bf05300 */
[----:B------:R-:W-:-:S02]  /*0f60*/  ULDC.64 UR6, c[0x0][0x998] ;  /* 0x0002660000067ab9 */ /* 0x000fc40000000a00 */
[----:B------:R-:W-:Y:S01]  /*0f70*/  @UP2 ULDC UR10, c[0x0][0xc4c] ;  /* 0x00031300000a2ab9 */ /* 0x000fe20000000800 */
[----:B------:R-:W-:Y:S02]  /*0f80*/  UISETP.NE.U32.AND UP1, UPT, UR6, URZ, UPT ;  /* 0x0000003f0600728c */ /* 0x000fe4000bf25070 */
[----:B------:R-:W-:Y:S01]  /*0f90*/  UIMAD.WIDE.U32 UR10, UR18, UR10, URZ ;  /* 0x0000000a120a72a5 */ /* 0x000fe2000f8e003f */
[----:B------:R-:W-:Y:S01]  /*0fa0*/  PLOP3.LUT P0, PT, PT, PT, UP0, 0x80, 0x0 ;  /* 0x000000000000781c */ /* 0x000fe20003f0f008 */
[----:B------:R-:W-:Y:S01]  /*0fb0*/  @UP2 ULDC UR9, c[0x0][0xc50] ;  /* 0x0003140000092ab9 */ /* 0x000fe20000000800 */
[----:B------:R-:W-:Y:S01]  /*0fc0*/  UISETP.NE.AND.EX UP1, UPT, UR7, URZ, UPT, UP1 ;  /* 0x0000003f0700728c */ /* 0x000fe2000bf25310 */
[----:B------:R-:W-:Y:S01]  /*0fd0*/  UMOV UR43, UR18 ;  /* 0x00000012002b7c82 */ /* 0x000fe20008000000 */
[----:B------:R-:W-:Y:S02]  /*0fe0*/  @UP2 USHF.R.U32.HI UR43, URZ, UR9, UR11 ;  /* 0x000000093f2b2299 */ /* 0x000fe4000801160b */
[----:B------:R-:W-:-:S02]  /*0ff0*/  ULOP3.LUT UR8, UR8, 0x1ffffff, URZ, 0x3c, !UPT ;  /* 0x01ffffff08087892 */ /* 0x000fc4000f8e3c3f */
[----:B------:R-:W-:Y:S01]  /*1000*/  PLOP3.LUT P1, PT, PT, PT, UP1, 0x80, 0x0 ;  /* 0x000000000000781c */ /* 0x000fe20003f2f018 */
[----:B------:R-:W-:Y:S01]  /*1010*/  @UP0 USHF.R.S32.HI UR9, URZ, 0x1f, UR43 ;  /* 0x0000001f3f090899 */ /* 0x000fe2000801142b */
[----:B------:R-:W-:Y:S01]  /*1020*/  @UP0 ULDC.64 UR10, c[0x0][0x9a8] ;  /* 0x00026a00000a0ab9 */ /* 0x000fe20000000a00 */
[----:B------:R-:W-:Y:S02]  /*1030*/  UIADD3 UR15, -UR43, URZ, URZ ;  /* 0x0000003f2b0f7290 */ /* 0x000fe4000fffe13f */
[----:B------:R-:W-:Y:S02]  /*1040*/  @UP0 UIMAD UR9, UR9, UR10, URZ ;  /* 0x0000000a090902a4 */ /* 0x000fe4000f8e023f */
[----:B------:R-:W-:Y:S02]  /*1050*/  @UP0 UIMAD.WIDE.U32 UR12, UR43, UR10, URZ ;  /* 0x0000000a2b0c02a5 */ /* 0x000fe4000f8e003f */
[----:B------:R-:W-:Y:S01]  /*1060*/  @UP1 USHF.R.S32.HI UR10, URZ, 0x1f, UR43 ;  /* 0x0000001f3f0a1899 */ /* 0x000fe2000801142b */
[----:B------:R-:W-:Y:S01]  /*1070*/  @UP1 ULDC.64 UR16, c[0x0][0x9b8] ;  /* 0x00026e0000101ab9 */ /* 0x000fe20000000a00 */
[----:B------:R-:W-:-:S02]  /*1080*/  @UP0 UIMAD UR14, UR43, UR11, UR9 ;  /* 0x0000000b2b0e02a4 */ /* 0x000fc4000f8e0209 */
[----:B------:R-:W-:Y:S02]  /*1090*/  @UP1 UIMAD UR9, UR10, UR16, URZ ;  /* 0x000000100a0912a4 */ /* 0x000fe4000f8e023f */
[----:B------:R-:W-:Y:S02]  /*10a0*/  UIMAD UR37, UR37, UR15, UR18 ;  /* 0x0000000f252572a4 */ /* 0x000fe4000f8e0212 */
[----:B------:R-:W-:Y:S02]  /*10b0*/  @UP1 UIMAD UR15, UR43, UR17, UR9 ;  /* 0x000000112b0f12a4 */ /* 0x000fe4000f8e0209 */
[----:B------:R-:W-:Y:S02]  /*10c0*/  @UP0 USHF.R.S32.HI UR9, URZ, 0x1f, UR37 ;  /* 0x0000001f3f090899 */ /* 0x000fe40008011425 */
[----:B------:R-:W-:Y:S02]  /*10d0*/  @UP1 UIMAD.WIDE.U32 UR10, UR43, UR16, URZ ;  /* 0x000000102b0a12a5 */ /* 0x000fe4000f8e003f */
[----:B------:R-:W-:Y:S01]  /*10e0*/  @UP1 USHF.R.S32.HI UR20, URZ, 0x1f, UR37 ;  /* 0x0000001f3f141899 */ /* 0x000fe20008011425 */
[----:B------:R-:W-:Y:S01]  /*10f0*/  @UP0 ULDC.64 UR16, c[0x0][0x9b0] ;  /* 0x00026c0000100ab9 */ /* 0x000fe20000000a00 */
[----:B------:R-:W-:Y:S01]  /*1100*/  @UP1 ULDC.64 UR18, c[0x0][0x9c0] ;  /* 0x0002700000121ab9 */ /* 0x000fe20000000a00 */
[----:B------:R-:W-:-:S02]  /*1110*/  @UP0 UIADD3 UR13, UR13, UR14, URZ ;  /* 0x0000000e0d0d0290 */ /* 0x000fc4000fffe03f */
[----:B------:R-:W-:Y:S02]  /*1120*/  @UP0 UIMAD UR9, UR9, UR16, URZ ;  /* 0x00000010090902a4 */ /* 0x000fe4000f8e023f */
[----:B------:R-:W-:Y:S02]  /*1130*/  @UP1 UIADD3 UR11, UR11, UR15, URZ ;  /* 0x0000000f0b0b1290 */ /* 0x000fe4000fffe03f */
[----:B------:R-:W-:Y:S02]  /*1140*/  @UP1 UIMAD UR14, UR20, UR18, URZ ;  /* 0x00000012140e12a4 */ /* 0x000fe4000f8e023f */
[----:B------:R-:W-:Y:S02]  /*1150*/  @UP0 UIMAD UR9, UR37, UR17, UR9 ;  /* 0x00000011250902a4 */ /* 0x000fe4000f8e0209 */
[----:B------:R-:W-:Y:S02]  /*1160*/  @UP0 UIMAD.WIDE.U32 UR12, UR37, UR16, UR12 ;  /* 0x00000010250c02a5 */ /* 0x000fe4000f8e000c */
[----:B------:R-:W-:-:S02]  /*1170*/  @UP1 UIMAD UR14, UR37, UR19, UR14 ;  /* 0x00000013250e12a4 */ /* 0x000fc4000f8e020e */
[----:B------:R-:W-:Y:S02]  /*1180*/  @UP1 UIMAD.WIDE.U32 UR10, UR37, UR18, UR10 ;  /* 0x00000012250a12a5 */ /* 0x000fe4000f8e000a */
[----:B------:R-:W-:Y:S02]  /*1190*/  @UP0 UIADD3 UR13, UR13, UR9, URZ ;  /* 0x000000090d0d0290 */ /* 0x000fe4000fffe03f */
[----:B------:R-:W-:Y:S02]  /*11a0*/  @UP0 ULEA UR4, UP2, UR12, UR4, 0x2 ;  /* 0x000000040c040291 */ /* 0x000fe4000f84103f */
[----:B------:R-:W-:Y:S02]  /*11b0*/  @UP1 UIADD3 UR9, UR11, UR14, URZ ;  /* 0x0000000e0b091290 */ /* 0x000fe4000fffe03f */
[----:B------:R-:W-:Y:S02]  /*11c0*/  @UP1 ULEA UR6, UP3, UR10, UR6, 0x2 ;  /* 0x000000060a061291 */ /* 0x000fe4000f86103f */
[----:B------:R-:W-:Y:S01]  /*11d0*/  @UP0 ULEA.HI.X UR5, UR12, UR5, UR13, 0x2, UP2 ;  /* 0x000000050c050291 */ /* 0x000fe200090f140d */
[----:B------:R-:W-:Y:S01]  /*11e0*/  IMAD.U32 R2, RZ, RZ, UR4 ;  /* 0x00000004ff027e24 */ /* 0x000fe2000f8e00ff */
[----:B------:R-:W-:-:S02]  /*11f0*/  @UP1 ULEA.HI.X UR7, UR10, UR7, UR9, 0x2, UP3 ;  /* 0x000000070a071291 */ /* 0x000fc400098f1409 */
[----:B------:R-:W-:Y:S01]  /*1200*/  IMAD.U32 R4, RZ, RZ, UR6 ;  /* 0x00000006ff047e24 */ /* 0x000fe2000f8e00ff */
[----:B------:R-:W-:Y:S01]  /*1210*/  ULDC UR4, c[0x0][0x988] ;  /* 0x0002620000047ab9 */ /* 0x000fe20000000800 */
[----:B------:R-:W-:Y:S01]  /*1220*/  IMAD.U32 R3, RZ, RZ, UR5 ;  /* 0x00000005ff037e24 */ /* 0x000fe2000f8e00ff */
[----:B------:R-:W-:Y:S01]  /*1230*/  ULDC UR5, c[0x0][0x448] ;  /* 0x0001120000057ab9 */ /* 0x000fe20000000800 */
[----:B------:R-:W-:Y:S01]  /*1240*/  IMAD.U32 R5, RZ, RZ, UR7 ;  /* 0x00000007ff057e24 */ /* 0x000fe2000f8e00ff */
[----:B------:R-:W-:Y:S01]  /*1250*/  ULDC UR49, c[0x0][0x424] ;  /* 0x0001090000317ab9 */ /* 0x000fe20000000800 */
[----:B------:R-:W-:Y:S01]  /*1260*/  ULDC UR9, c[0x0][0x2f0] ;  /* 0x0000bc0000097ab9 */ /* 0x000fe20000000800 */
[----:B------:R0:W2:Y:S01]  /*1270*/  @P0 LDG.E R7, desc[UR52][R2.64] ;  /* 0x0000003402070981 */ /* 0x0000a2000c1e1900 */
[----:B------:R-:W-:Y:S01]  /*1280*/  UISETP.NE.AND UP4, UPT, UR5, 0x1, UPT ;  /* 0x000000010500788c */ /* 0x000fe2000bf85270 */
[----:B------:R-:W-:Y:S02]  /*1290*/  ULDC.64 UR6, c[0x0][0x418] ;  /* 0x0001060000067ab9 */ /* 0x000fe40000000a00 */
[----:B------:R1:W2:Y:S01]  /*12a0*/  @P1 LDG.E R0, desc[UR52][R4.64] ;  /* 0x0000003404001981 */ /* 0x0002a2000c1e1900 */
[----:B------:R-:W-:Y:S01]  /*12b0*/  UISETP.NE.U32.AND UP0, UPT, UR6, URZ, UPT ;  /* 0x0000003f0600728c */ /* 0x000fe2000bf05070 */
[----:B------:R-:W-:Y:S01]  /*12c0*/  PLOP3.LUT P0, PT, PT, PT, PT, 0x80, 0x0 ;  /* 0x000000000000781c */ /* 0x000fe20003f0f070 */
[----:B------:R-:W-:Y:S01]  /*12d0*/  UP2UR UR50, UPR, URZ, 0x10 ;  /* 0x000000103f327883 */ /* 0x000fe20008000000 */
[----:B------:R-:W-:Y:S01]  /*12e0*/  CS2R R86, SRZ ;  /* 0x0000000000567805 */ /* 0x000fe2000001ff00 */
[----:B------:R-:W-:Y:S01]  /*12f0*/  UISETP.NE.AND.EX UP0, UPT, UR7, URZ, UPT, UP0 ;  /* 0x0000003f0700728c */ /* 0x000fe2000bf05300 */
[----:B0-----:R-:W-:Y:S01]  /*1300*/  IMAD.MOV.U32 R2, RZ, RZ, RZ ;  /* 0x000000ffff027224 */ /* 0x001fe200078e00ff */
[----:B------:R-:W-:Y:S01]  /*1310*/  CS2R R84, SRZ ;  /* 0x0000000000547805 */ /* 0x000fe2000001ff00 */
[----:B------:R-:W-:Y:S01]  /*1320*/  ULDC UR7, c[0x0][0x288] ;  /* 0x0000a20000077ab9 */ /* 0x000fe20000000800 */
[----:B------:R-:W-:Y:S01]  /*1330*/  USEL UR49, UR49, 0x1, UP0 ;  /* 0x0000000131317887 */ /* 0x000fe20008000000 */
[----:B-1----:R-:W-:Y:S01]  /*1340*/  CS2R R4, SRZ ;  /* 0x0000000000047805 */ /* 0x002fe2000001ff00 */
[----:B------:R-:W-:Y:S01]  /*1350*/  UIADD3 UR7, -UR7, 0xa0, URZ ;  /* 0x000000a007077890 */ /* 0x000fe2000fffe13f */
[----:B------:R-:W-:-:S02]  /*1360*/  CS2R R78, SRZ ;  /* 0x00000000004e7805 */ /* 0x000fc4000001ff00 */
[----:B------:R-:W-:Y:S02]  /*1370*/  CS2R R8, SRZ ;  /* 0x0000000000087805 */ /* 0x000fe4000001ff00 */
[----:B------:R-:W-:Y:S01]  /*1380*/  CS2R R76, SRZ ;  /* 0x00000000004c7805 */ /* 0x000fe2000001ff00 */
[----:B------:R-:W-:Y:S01]  /*1390*/  UIMAD UR7, UR49, UR9, UR7 ;  /* 0x00000009310772a4 */ /* 0x000fe2000f8e0207 */
        /* <DEDUP_REMOVED lines=18> */
[----:B------:R-:W-:Y:S01]  /*14c0*/  IMAD.MOV.U32 R34, RZ, RZ, RZ ;  /* 0x000000ffff227224 */ /* 0x000fe200078e00ff */
[----:B------:R-:W-:Y:S02]  /*14d0*/  CS2R R88, SRZ ;  /* 0x0000000000587805 */ /* 0x000fe4000001ff00 */
[----:B------:R-:W-:Y:S02]  /*14e0*/  CS2R R40, SRZ ;  /* 0x0000000000287805 */ /* 0x000fe4000001ff00 */
[----:B------:R-:W-:Y:S02]  /*14f0*/  CS2R R90, SRZ ;  /* 0x00000000005a7805 */ /* 0x000fe4000001ff00 */
[----:B------:R-:W-:-:S02]  /*1500*/  CS2R R48, SRZ ;  /* 0x0000000000307805 */ /* 0x000fc4000001ff00 */
[----:B------:R-:W-:Y:S01]  /*1510*/  CS2R R92, SRZ ;  /* 0x00000000005c7805 */ /* 0x000fe2000001ff00 */
[----:B------:R-:W-:Y:S01]  /*1520*/  IMAD.MOV.U32 R57, RZ, RZ, RZ ;  /* 0x000000ffff397224 */ /* 0x000fe200078e00ff */
[----:B------:R-:W-:Y:S01]  /*1530*/  CS2R R94, SRZ ;  /* 0x00000000005e7805 */ /* 0x000fe2000001ff00 */
[----:B--2---:R-:W-:Y:S01]  /*1540*/  FMUL.FTZ R0, R7, R0 ;  /* 0x0000000007007220 */ /* 0x004fe20000410000 */
[----:B------:R-:W-:-:S03]  /*1550*/  CS2R R6, SRZ ;  /* 0x0000000000067805 */ /* 0x000fc6000001ff00 */
[----:B------:R-:W-:Y:S01]  /*1560*/  FMUL.FTZ R0, R0, UR4 ;  /* 0x0000000400007c20 */ /* 0x000fe20008410000 */
[----:B------:R-:W-:Y:S02]  /*1570*/  ULDC UR4, c[0x0][0xc3c] ;  /* 0x00030f0000047ab9 */ /* 0x000fe40000000800 */
[----:B------:R-:W-:Y:S02]  /*1580*/  UIADD3 UR4, UR8, UR4, URZ ;  /* 0x0000000408047290 */ /* 0x000fe4000fffe03f */
[----:B------:R-:W-:Y:S01]  /*1590*/  R2UR UR38, R0 ;  /* 0x00000000002672ca */ /* 0x000fe200000e0000 */
[----:B------:R-:W-:Y:S01]  /*15a0*/  @UP4 ULDC UR8, c[0x0][0x450] ;  /* 0x0001140000084ab9 */ /* 0x000fe20000000800 */
[----:B------:R-:W-:Y:S01]  /*15b0*/  USHF.L.U32 UR39, UR4, 0x7, URZ ;  /* 0x0000000704277899 */ /* 0x000fe2000800063f */
[----:B------:R-:W-:Y:S02]  /*15c0*/  IMAD.MOV.U32 R0, RZ, RZ, RZ ;  /* 0x000000ffff007224 */ /* 0x000fe400078e00ff */
[----:B------:R-:W-:Y:S01]  /*15d0*/  @UP4 ULDC UR4, c[0x0][0x44c] ;  /* 0x0001130000044ab9 */ /* 0x000fe20000000800 */
[----:B------:R-:W-:-:S04]  /*15e0*/  UIADD3 UR6, UR39, 0x7f, URZ ;  /* 0x0000007f27067890 */ /* 0x000fc8000fffe03f */
[----:B------:R-:W-:Y:S02]  /*15f0*/  UIMAD.WIDE.U32 UR4, UR6, UR4, URZ ;  /* 0x00000004060472a5 */ /* 0x000fe4000f8e003f */
[----:B------:R-:W-:Y:S02]  /*1600*/  UIMAD UR4, UR49, UR9, 0x9f ;  /* 0x0000009f310474a4 */ /* 0x000fe4000f8e0209 */
[----:B------:R-:W-:Y:S02]  /*1610*/  @UP4 USHF.R.U32.HI UR6, URZ, UR8, UR5 ;  /* 0x000000083f064299 */ /* 0x000fe40008011605 */
[----:B------:R-:W-:Y:S02]  /*1620*/  UIMAD.WIDE UR4, UR4, 0x66666667, URZ ;  /* 0x66666667040478a5 */ /* 0x000fe4000f8e023f */
[----:B------:R-:W-:Y:S02]  /*1630*/  UIADD3 UR6, UR7, UR6, URZ ;  /* 0x0000000607067290 */ /* 0x000fe4000fffe03f */
[----:B------:R-:W-:-:S02]  /*1640*/  USHF.R.U32.HI UR4, URZ, 0x1f, UR5 ;  /* 0x0000001f3f047899 */ /* 0x000fc40008011605 */
[----:B------:R-:W-:Y:S02]  /*1650*/  UIMAD.WIDE UR6, UR6, 0x66666667, URZ ;  /* 0x66666667060678a5 */ /* 0x000fe4000f8e023f */
[----:B------:R-:W-:Y:S02]  /*1660*/  ULEA.HI.SX32 UR4, UR5, UR4, 0x1a ;  /* 0x0000000405047291 */ /* 0x000fe4000f8fd23f */
[----:B------:R-:W-:-:S04]  /*1670*/  USHF.R.U32.HI UR6, URZ, 0x1f, UR7 ;  /* 0x0000001f3f067899 */ /* 0x000fc80008011607 */
[----:B------:R-:W-:-:S04]  /*1680*/  ULEA.HI.SX32 UR6, UR7, UR6, 0x1a ;  /* 0x0000000607067291 */ /* 0x000fc8000f8fd23f */
[----:B------:R-:W-:-:S04]  /*1690*/  UISETP.LT.AND UP0, UPT, UR4, UR6, UPT ;  /* 0x000000060400728c */ /* 0x000fc8000bf01270 */
[----:B------:R-:W-:-:S04]  /*16a0*/  USEL UR51, UR4, UR6, UP0 ;  /* 0x0000000604337287 */ /* 0x000fc80008000000 */
[----:B------:R-:W-:-:S06]  /*16b0*/  UISETP.GE.AND UP0, UPT, UR51, 0x1, UPT ;  /* 0x000000013300788c */ /* 0x000fcc000bf06270 */
[----:B------:R-:W-:-:S13]  /*16c0*/  PLOP3.LUT P1, PT, PT, PT, UP0, 0x80, 0x0 ;  /* 0x000000000000781c */ /* 0x000fda0003f2f008 */
[----:B------:R-:W-:Y:S05]  /*16d0*/  @!P1 BRA `(.L_x_2144) ;  /* 0x000000a400b09947 */ /* 0x000fea0003800000 */
        /* <DEDUP_REMOVED lines=31> */
.L_x_2145:
        /* <DEDUP_REMOVED lines=9> */
.L_x_2284:
[----:B------:R-:W-:Y:S05]  /*1960*/  @!P0 BRA `(.L_x_2147) ;  /* 0x0000000000048947 */ /* 0x000fea0003800000 */
[----:B------:R-:W-:Y:S01]  /*1970*/  BPT.TRAP 0x1 ;  /* 0x000000040000795c */ /* 0x000fe20000300000 */
.L_x_2147:
[----:B0-----:R-:W-:Y:S02]  /*1980*/  IMAD.U32 R0, RZ, RZ, UR44 ;  /* 0x0000002cff007e24 */ /* 0x001fe4000f8e00ff */
[----:B------:R-:W-:-:S03]  /*1990*/  IMAD.U32 R3, RZ, RZ, UR45 ;  /* 0x0000002dff037e24 */ /* 0x000fc6000f8e00ff */
[----:B------:R-:W-:Y:S02]  /*19a0*/  LEA R0, R0, UR41, 0x3 ;  /* 0x0000002900007c11 */ /* 0x000fe4000f8e18ff */
[----:B------:R-:W-:-:S04]  /*19b0*/  SHF.L.U32 R3, R3, 0x1f, RZ ;  /* 0x0000001f03037819 */ /* 0x000fc800000006ff */
[----:B------:R0:W1:Y:S01]  /*19c0*/  SYNCS.PHASECHK.TRANS64.TRYWAIT P1, [R0+URZ+0x29830], R3 ;  /* 0x02983003000075a7 */ /* 0x000062000802017f */
[----:B------:R-:W-:Y:S05]  /*19d0*/  @!P0 BRA `(.L_x_2148) ;  /* 0x0000000000048947 */ /* 0x000fea0003800000 */
[----:B------:R-:W-:Y:S01]  /*19e0*/  BPT.TRAP 0x1 ;  /* 0x000000040000795c */ /* 0x000fe20000300000 */
.L_x_2148:
[----:B-1----:R-:W-:Y:S05]  /*19f0*/  @P1 BRA `(.L_x_2149) ;  /* 0x0000000000081947 */ /* 0x002fea0003800000 */
[----:B------:R-:W1:Y:S02]  /*1a00*/  SYNCS.PHASECHK.TRANS64.TRYWAIT P1, [R0+URZ+0x29830], R3 ;  /* 0x02983003000075a7 */ /* 0x000e64000802017f */
[----:B-1----:R-:W-:Y:S05]  /*1a10*/  @!P1 BRA `(.L_x_2150) ;  /* 0x0000011c00009947 */ /* 0x002fea0003800000 */
.L_x_2149:
        /* <DEDUP_REMOVED lines=204> */
.L_x_2151:
[----:B------:R-:W-:Y:S01]  /*26e0*/  UISETP.NE.AND UP0, UPT, UR50, URZ, UPT ;  /* 0x0000003f3200728c */ /* 0x000fe2000bf05270 */
[----:B------:R-:W-:Y:S01]  /*26f0*/  VIADD R9, R18, UR39 ;  /* 0x0000002712097c36 */ /* 0x000fe20008000000 */
[----:B------:R-:W-:Y:S01]  /*2700*/  ULDC UR11, c[0x0][0x2f0] ;  /* 0x0000bc00000b7ab9 */ /* 0x000fe20000000800 */
[----:B------:R-:W-:Y:S01]  /*2710*/  ULDC UR14, c[0x0][0x288] ;  /* 0x0000a200000e7ab9 */ /* 0x000fe20000000800 */
[----:B------:R-:W-:Y:S01]  /*2720*/  IMAD.U32 R5, RZ, RZ, UR11 ;  /* 0x0000000bff057e24 */ /* 0x000fe2000f8e00ff */
[----:B------:R-:W-:Y:S01]  /*2730*/  R2UR UR15, R0 ;  /* 0x00000000000f72ca */ /* 0x000fe200000e0000 */
[----:B------:R-:W-:Y:S01]  /*2740*/  UMOV UR10, UR39 ;  /* 0x00000027000a7c82 */ /* 0x000fe20008000000 */
[----:B------:R-:W-:Y:S01]  /*2750*/  PLOP3.LUT P1, PT, PT, PT, UP0, 0x80, 0x0 ;  /* 0x000000000000781c */ /* 0x000fe20003f2f008 */
[----:B------:R-:W-:Y:S01]  /*2760*/  UIADD3 UR56, UR51, -0x2, URZ ;  /* 0xfffffffe33387890 */ /* 0x000fe2000fffe03f */
[----:B------:R-:W-:Y:S02]  /*2770*/  PLOP3.LUT P2, PT, PT, PT, UP0, 0x80, 0x0 ;  /* 0x000000000000781c */ /* 0x000fe40003f4f008 */
[----:B------:R-:W-:Y:S01]  /*2780*/  @UP0 ULDC UR6, c[0x0][0x44c] ;  /* 0x0001130000060ab9 */ /* 0x000fe20000000800 */
[----:B------:R-:W-:-:S08]  /*2790*/  @UP0 ULDC UR18, c[0x0][0x450] ;  /* 0x0001140000120ab9 */ /* 0x000fd00000000800 */
[----:B------:R-:W-:Y:S01]  /*27a0*/  @P1 IMAD.HI.U32 R2, R9, UR6, RZ ;  /* 0x0000000609021c27 */ /* 0x000fe2000f8e00ff */
[----:B------:R-:W-:-:S04]  /*27b0*/  @UP0 ULDC UR6, c[0x0][0x450] ;  /* 0x0001140000060ab9 */ /* 0x000fc80000000800 */
[----:B------:R-:W-:Y:S01]  /*27c0*/  @P2 SHF.R.U32.HI R9, RZ, UR6, R2 ;  /* 0x00000006ff092c19 */ /* 0x000fe20008011602 */
[----:B------:R-:W-:-:S04]  /*27d0*/  UIMAD UR6, UR51, -0xa0, URZ ;  /* 0xffffff60330678a4 */ /* 0x000fc8000f8e023f */
[----:B01----:R-:W0:Y:S01]  /*27e0*/  SHFL.IDX PT, R3, R9, 0x1, 0x1c1f ;  /* 0x003c1f0009037f89 */ /* 0x003e2200000e0000 */
[----:B------:R-:W-:Y:S02]  /*27f0*/  UIADD3 UR7, UR6, 0xa1, URZ ;  /* 0x000000a106077890 */ /* 0x000fe4000fffe03f */
[----:B------:R-:W-:Y:S01]  /*2800*/  UIMAD UR6, UR49, UR11, UR6 ;  /* 0x0000000b310672a4 */ /* 0x000fe2000f8e0206 */
[----:B------:R-:W-:Y:S01]  /*2810*/  SHFL.IDX PT, R9, R9, RZ, 0x1c1f ;  /* 0x001c1fff09097589 */ /* 0x000fe200000e0000 */
[----:B------:R-:W-:Y:S02]  /*2820*/  UIMAD UR11, UR49, UR11, -UR14 ;  /* 0x0000000b310b72a4 */ /* 0x000fe4000f8e0a0e */
[----:B------:R-:W-:Y:S01]  /*2830*/  IMAD.U32 R2, RZ, RZ, UR7 ;  /* 0x00000007ff027e24 */ /* 0x000fe2000f8e00ff */
[----:B------:R-:W-:-:S03]  /*2840*/  UIADD3 UR6, UR6, 0xa0, URZ ;  /* 0x000000a006067890 */ /* 0x000fc6000fffe03f */
[----:B------:R-:W-:-:S03]  /*2850*/  IMAD R2, R17, -0x2, R2 ;  /* 0xfffffffe11027824 */ /* 0x000fc600078e0202 */
[----:B------:R-:W-:Y:S01]  /*2860*/  IMAD.U32 R10, RZ, RZ, UR6 ;  /* 0x00000006ff0a7e24 */ /* 0x000fe2000f8e00ff */
[----:B------:R-:W-:Y:S01]  /*2870*/  @UP0 ULDC UR6, c[0x0][0x44c] ;  /* 0x0001130000060ab9 */ /* 0x000fe20000000800 */
[----:B------:R-:W-:Y:S01]  /*2880*/  IMAD R8, R5, UR49, R2 ;  /* 0x0000003105087c24 */ /* 0x000fe2000f8e0202 */
[----:B------:R-:W-:Y:S01]  /*2890*/  UIMAD.WIDE.U32 UR6, UR39, UR6, URZ ;  /* 0x00000006270672a5 */ /* 0x000fe2000f8e003f */
[----:B------:R-:W-:-:S03]  /*28a0*/  IMAD R10, R17, -0x2, R10 ;  /* 0xfffffffe110a7824 */ /* 0x000fc600078e020a */
[----:B------:R-:W-:Y:S01]  /*28b0*/  @UP0 USHF.R.U32.HI UR10, URZ, UR18, UR7 ;  /* 0x000000123f0a0299 */ /* 0x000fe20008011607 */
[----:B0-----:R-:W-:-:S03]  /*28c0*/  IADD3 R3, R3, -UR14, R8 ;  /* 0x8000000e03037c10 */ /* 0x001fc6000fffe008 */
[----:B------:R-:W-:Y:S01]  /*28d0*/  UIADD3 UR6, UR11, UR10, URZ ;  /* 0x0000000a0b067290 */ /* 0x000fe2000fffe03f */
[----:B------:R-:W-:-:S03]  /*28e0*/  VIMNMX R2, R10, R3, PT ;  /* 0x000000030a027248 */ /* 0x000fc60003fe0100 */
[----:B------:R-:W-:Y:S01]  /*28f0*/  UIMAD.WIDE UR6, UR6, 0x66666667, URZ ;  /* 0x66666667060678a5 */ /* 0x000fe2000f8e023f */
[----:B------:R-:W-:-:S03]  /*2900*/  ISETP.GT.AND P1, PT, R2, RZ, PT ;  /* 0x000000ff0200720c */ /* 0x000fc60003f24270 */
[----:B------:R-:W-:Y:S01]  /*2910*/  USHF.R.U32.HI UR6, URZ, 0x1f, UR7 ;  /* 0x0000001f3f067899 */ /* 0x000fe20008011607 */
[C---:B------:R-:W-:Y:S02]  /*2920*/  ISETP.GT.AND P2, PT, R2.reuse, 0x1, PT ;  /* 0x000000010200780c */ /* 0x040fe40003f44270 */
[----:B------:R-:W-:Y:S01]  /*2930*/  ISETP.GT.AND P3, PT, R2, 0x8, PT ;  /* 0x000000080200780c */ /* 0x000fe20003f64270 */
[----:B------:R-:W-:Y:S01]  /*2940*/  ULEA.HI.SX32 UR7, UR7, UR6, 0x1a ;  /* 0x0000000607077291 */ /* 0x000fe2000f8fd23f */
[----:B------:R-:W-:Y:S01]  /*2950*/  FSEL R5, R90, -INF , P1 ;  /* 0xff8000005a057808 */ /* 0x000fe20000800000 */
[----:B------:R-:W-:Y:S01]  /*2960*/  UIADD3 UR6, UR15, 0x29840, URZ ;  /* 0x000298400f067890 */ /* 0x000fe2000fffe03f */
[----:B------:R-:W-:Y:S01]  /*2970*/  FSEL R91, R91, -INF , P2 ;  /* 0xff8000005b5b7808 */ /* 0x000fe20001000000 */
[----:B------:R-:W-:Y:S01]  /*2980*/  UISETP.LT.AND UP0, UPT, URZ, UR7, UPT ;  /* 0x000000073f00728c */ /* 0x000fe2000bf01270 */
[----:B------:R-:W-:Y:S01]  /*2990*/  ISETP.GT.AND P1, PT, R2, 0x9, PT ;  /* 0x000000090200780c */ /* 0x000fe20003f24270 */
[----:B------:R-:W-:Y:S01]  /*29a0*/  UPRMT UR6, UR40, 0x654, UR6 ;  /* 0x0000065428067896 */ /* 0x000fe20008000006 */
[----:B------:R-:W-:Y:S01]  /*29b0*/  FSEL R7, R94, -INF , P3 ;  /* 0xff8000005e077808 */ /* 0x000fe20001800000 */
[----:B------:R-:W-:Y:S01]  /*29c0*/  USEL UR54, URZ, UR7, !UP0 ;  /* 0x000000073f367287 */ /* 0x000fe2000c000000 */
[----:B------:R-:W-:-:S02]  /*29d0*/  FMNMX.FTZ R4, R5, R91, !PT ;  /* 0x0000005b05047209 */ /* 0x000fc40007810000 */
[C---:B------:R-:W-:Y:S01]  /*29e0*/  ISETP.GT.AND P2, PT, R2.reuse, 0x10, PT ;  /* 0x000000100200780c */ /* 0x040fe20003f44270 */
[----:B------:R-:W-:Y:S01]  /*29f0*/  UISETP.GE.AND UP0, UPT, UR56, UR54, UPT ;  /* 0x000000363800728c */ /* 0x000fe2000bf06270 */
[----:B------:R-:W-:Y:S02]  /*2a00*/  FSEL R95, R95, -INF , P1 ;  /* 0xff8000005f5f7808 */ /* 0x000fe40000800000 */
[----:B------:R-:W-:Y:S01]  /*2a10*/  FMNMX.FTZ R4, R7, R4, !PT ;  /* 0x0000000407047209 */ /* 0x000fe20007810000 */
[----:B------:R-:W-:Y:S01]  /*2a20*/  SYNCS.ARRIVE.TRANS64.RED.A1T0 RZ, [UR6], RZ ;  /* 0x000000ffffff79a7 */ /* 0x000fe20008100406 */
[----:B------:R-:W-:Y:S02]  /*2a30*/  ISETP.GT.AND P1, PT, R2, 0x11, PT ;  /* 0x000000110200780c */ /* 0x000fe40003f24270 */
[----:B------:R-:W-:Y:S02]  /*2a40*/  FSEL R13, R98, -INF , P2 ;  /* 0xff800000620d7808 */ /* 0x000fe40001000000 */
[----:B------:R-:W-:-:S02]  /*2a50*/  FMNMX.FTZ R4, R95, R4, !PT ;  /* 0x000000045f047209 */ /* 0x000fc40007810000 */
[C---:B------:R-:W-:Y:S02]  /*2a60*/  ISETP.GT.AND P2, PT, R2.reuse, 0x18, PT ;  /* 0x000000180200780c */ /* 0x040fe40003f44270 */
[----:B------:R-:W-:Y:S02]  /*2a70*/  FSEL R99, R99, -INF , P1 ;  /* 0xff80000063637808 */ /* 0x000fe40000800000 */
[----:B------:R-:W-:Y:S02]  /*2a80*/  FMNMX.FTZ R4, R13, R4, !PT ;  /* 0x000000040d047209 */ /* 0x000fe40007810000 */
        /* <DEDUP_REMOVED lines=22> */
[----:B------:R-:W-:Y:S01]  /*2bf0*/  FSEL R111, R83, -INF , P1 ;  /* 0xff800000536f7808 */ /* 0x000fe20000800000 */
[----:B------:R-:W-:Y:S01]  /*2c00*/  IMAD.U32 R83, RZ, RZ, UR38 ;  /* 0x00000026ff537e24 */ /* 0x000fe2000f8e00ff */
        /* <DEDUP_REMOVED lines=22> */
[----:B------:R-:W-:Y:S02]  /*2d70*/  ISETP.GT.AND P2, PT, R2, 0x58, PT ;  /* 0x000000580200780c */ /* 0x000fe40003f44270 */
        /* <DEDUP_REMOVED lines=53> */
[----:B------:R-:W-:Y:S02]  /*30d0*/  FSEL R39, R39, -INF , P1 ;  /* 0xff80000027277808 */ /* 0x000fe40000800000 */
[----:B------:R-:W-:-:S04]  /*30e0*/  FMNMX.FTZ R2, R38, R11, !PT ;  /* 0x0000000b26027209 */ /* 0x000fc80007810000 */
[----:B------:R-:W-:-:S05]  /*30f0*/  FMNMX.FTZ R6, R39, R2, !PT ;  /* 0x0000000227067209 */ /* 0x000fca0007810000 */
[----:B------:R-:W0:Y:S02]  /*3100*/  SHFL.BFLY PT, R11, R6, 0x2, 0x1f ;  /* 0x0c401f00060b7f89 */ /* 0x000e2400000e0000 */
[----:B0-----:R-:W-:-:S05]  /*3110*/  FMNMX.FTZ R11, R6, R11, !PT ;  /* 0x0000000b060b7209 */ /* 0x001fca0007810000 */
[----:B------:R-:W0:Y:S02]  /*3120*/  SHFL.BFLY PT, R4, R11, 0x1, 0x1f ;  /* 0x0c201f000b047f89 */ /* 0x000e2400000e0000 */
[----:B0-----:R-:W-:Y:S01]  /*3130*/  FMNMX.FTZ R4, R11, R4, !PT ;  /* 0x000000040b047209 */ /* 0x001fe20007810000 */
[----:B------:R-:W-:-:S03]  /*3140*/  VIADD R11, R8, -UR14 ;  /* 0x8000000e080b7c36 */ /* 0x000fc60008000000 */
[C---:B------:R-:W-:Y:S01]  /*3150*/  FSETP.NEU.FTZ.AND P1, PT, R4.reuse, -INF , PT ;  /* 0xff8000000400780b */ /* 0x040fe20003f3d000 */
[----:B------:R-:W-:-:S01]  /*3160*/  FFMA.FTZ R2, R4, R83, -8 ;  /* 0xc100000004027423 */ /* 0x000fc20000010053 */
[----:B------:R-:W-:-:S04]  /*3170*/  VIADDMNMX R83, R9, R11, R10, PT ;  /* 0x0000000b09537246 */ /* 0x000fc8000380010a */
[----:B------:R-:W-:Y:S02]  /*3180*/  FSEL R2, R2, RZ, P1 ;  /* 0x000000ff02027208 */ /* 0x000fe40000800000 */
[C---:B------:R-:W-:Y:S02]  /*3190*/  ISETP.GT.AND P1, PT, R83.reuse, RZ, PT ;  /* 0x000000ff5300720c */ /* 0x040fe40003f24270 */
[----:B------:R-:W-:Y:S01]  /*31a0*/  ISETP.GT.AND P2, PT, R83, 0x1, PT ;  /* 0x000000015300780c */ /* 0x000fe20003f44270 */
[----:B------:R-:W-:-:S01]  /*31b0*/  FFMA.FTZ R9, R13, UR38, -R2 ;  /* 0x000000260d097c23 */ /* 0x000fc20008010802 */
[----:B------:R-:W-:Y:S01]  /*31c0*/  ISETP.GT.AND P3, PT, R83, 0x8, PT ;  /* 0x000000085300780c */ /* 0x000fe20003f64270 */
[----:B------:R-:W-:-:S01]  /*31d0*/  FFMA.FTZ R15, R15, UR38, -R2 ;  /* 0x000000260f0f7c23 */ /* 0x000fc20008010802 */
[----:B------:R-:W-:Y:S01]  /*31e0*/  FSEL R88, R88, -INF , P1 ;  /* 0xff80000058587808 */ /* 0x000fe20000800000 */
[----:B------:R-:W-:-:S01]  /*31f0*/  FFMA.FTZ R21, R21, UR38, -R2 ;  /* 0x0000002615157c23 */ /* 0x000fc20008010802 */
[----:B------:R-:W-:Y:S01]  /*3200*/  FSEL R89, R89, -INF , P2 ;  /* 0xff80000059597808 */ /* 0x000fe20001000000 */
[----:B------:R-:W-:-:S01]  /*3210*/  FFMA.FTZ R86, R75, UR38, -R2 ;  /* 0x000000264b567c23 */ /* 0x000fc20008010802 */
[----:B------:R-:W-:Y:S01]  /*3220*/  ISETP.GT.AND P1, PT, R83, 0x9, PT ;  /* 0x000000095300780c */ /* 0x000fe20003f24270 */
[----:B------:R-:W-:-:S01]  /*3230*/  FFMA.FTZ R5, R5, UR38, -R2 ;  /* 0x0000002605057c23 */ /* 0x000fc20008010802 */
[----:B------:R-:W-:Y:S01]  /*3240*/  FSEL R92, R92, -INF , P3 ;  /* 0xff8000005c5c7808 */ /* 0x000fe20001800000 */
[----:B------:R-:W-:-:S01]  /*3250*/  FFMA.FTZ R6, R91, UR38, -R2 ;  /* 0x000000265b067c23 */ /* 0x000fc20008010802 */
[----:B------:R-:W-:Y:S01]  /*3260*/  FMNMX.FTZ R11, R88, R89, !PT ;  /* 0x00000059580b7209 */ /* 0x000fe20007810000 */
[----:B------:R-:W-:-:S01]  /*3270*/  FFMA.FTZ R7, R7, UR38, -R2 ;  /* 0x0000002607077c23 */ /* 0x000fc20008010802 */
[----:B------:R-:W-:Y:S01]  /*3280*/  ISETP.GT.AND P2, PT, R83, 0x10, PT ;  /* 0x000000105300780c */ /* 0x000fe20003f44270 */
[----:B------:R-:W-:Y:S01]  /*3290*/  MUFU.EX2 R5, R5 ;  /* 0x0000000500057308 */ /* 0x000fe20000000800 */
[----:B------:R-:W-:Y:S01]  /*32a0*/  FSEL R93, R93, -INF , P1 ;  /* 0xff8000005d5d7808 */ /* 0x000fe20000800000 */
[--C-:B------:R-:W-:Y:S01]  /*32b0*/  FFMA.FTZ R95, R95, UR38, -R2.reuse ;  /* 0x000000265f5f7c23 */ /* 0x100fe20008010802 */
[----:B------:R-:W-:Y:S01]  /*32c0*/  FMNMX.FTZ R12, R92, R11, !PT ;  /* 0x0000000b5c0c7209 */ /* 0x000fe20007810000 */
[--C-:B------:R-:W-:Y:S01]  /*32d0*/  FFMA.FTZ R10, R99, UR38, -R2.reuse ;  /* 0x00000026630a7c23 */ /* 0x100fe20008010802 */
[----:B------:R-:W-:Y:S01]  /*32e0*/  ISETP.GT.AND P1, PT, R83, 0x11, PT ;  /* 0x000000115300780c */ /* 0x000fe20003f24270 */
[--C-:B------:R-:W-:Y:S01]  /*32f0*/  FFMA.FTZ R107, R107, UR38, -R2.reuse ;  /* 0x000000266b6b7c23 */ /* 0x100fe20008010802 */
[----:B------:R-:W-:Y:S01]  /*3300*/  FSEL R96, R96, -INF , P2 ;  /* 0xff80000060607808 */ /* 0x000fe20001000000 */
[----:B------:R0:W-:Y:S01]  /*3310*/  MUFU.EX2 R11, R15 ;  /* 0x0000000f000b7308 */ /* 0x0001e20000000800 */
[----:B------:R-:W-:Y:S01]  /*3320*/  FMNMX.FTZ R13, R93, R12, !PT ;  /* 0x0000000c5d0d7209 */ /* 0x000fe20007810000 */
[--C-:B------:R-:W-:Y:S01]  /*3330*/  FFMA.FTZ R12, R103, UR38, -R2.reuse ;  /* 0x00000026670c7c23 */ /* 0x100fe20008010802 */
[----:B------:R-:W-:Y:S01]  /*3340*/  ISETP.GT.AND P2, PT, R83, 0x18, PT ;  /* 0x000000185300780c */ /* 0x000fe20003f44270 */
[--C-:B------:R-:W-:Y:S01]  /*3350*/  FFMA.FTZ R109, R109, UR38, -R2.reuse ;  /* 0x000000266d6d7c23 */ /* 0x100fe20008010802 */
[----:B------:R-:W-:Y:S01]  /*3360*/  FSEL R97, R97, -INF , P1 ;  /* 0xff80000061617808 */ /* 0x000fe20000800000 */
[--C-:B------:R-:W-:Y:S01]  /*3370*/  FFMA.FTZ R47, R47, UR38, -R2.reuse ;  /* 0x000000262f2f7c23 */ /* 0x100fe20008010802 */
[----:B------:R-:W-:Y:S01]  /*3380*/  FMNMX.FTZ R14, R96, R13, !PT ;  /* 0x0000000d600e7209 */ /* 0x000fe20007810000 */
[----:B------:R-:W-:Y:S01]  /*3390*/  MUFU.EX2 R6, R6 ;  /* 0x0000000600067308 */ /* 0x000fe20000000800 */
[----:B------:R-:W-:Y:S01]  /*33a0*/  ISETP.GT.AND P1, PT, R83, 0x19, PT ;  /* 0x000000195300780c */ /* 0x000fe20003f24270 */
[--C-:B------:R-:W-:Y:S01]  /*33b0*/  FFMA.FTZ R26, R26, UR38, -R2.reuse ;  /* 0x000000261a1a7c23 */ /* 0x100fe20008010802 */
[----:B------:R-:W-:Y:S01]  /*33c0*/  FSEL R100, R100, -INF , P2 ;  /* 0xff80000064647808 */ /* 0x000fe20001000000 */
[--C-:B------:R-:W-:Y:S01]  /*33d0*/  FFMA.FTZ R27, R27, UR38, -R2.reuse ;  /* 0x000000261b1b7c23 */ /* 0x100fe20008010802 */
[----:B------:R-:W-:Y:S01]  /*33e0*/  FMNMX.FTZ R13, R97, R14, !PT ;  /* 0x0000000e610d7209 */ /* 0x000fe20007810000 */
[--C-:B------:R-:W-:Y:S01]  /*33f0*/  FFMA.FTZ R30, R30, UR38, -R2.reuse ;  /* 0x000000261e1e7c23 */ /* 0x100fe20008010802 */
[----:B------:R-:W-:Y:S01]  /*3400*/  FSEL R101, R101, -INF , P1 ;  /* 0xff80000065657808 */ /* 0x000fe20000800000 */
[----:B------:R-:W-:Y:S01]  /*3410*/  MUFU.EX2 R7, R7 ;  /* 0x0000000700077308 */ /* 0x000fe20000000800 */
[----:B------:R-:W-:Y:S01]  /*3420*/  ISETP.GT.AND P1, PT, R83, 0x20, PT ;  /* 0x000000205300780c */ /* 0x000fe20003f24270 */
[--C-:B------:R-:W-:Y:S01]  /*3430*/  FFMA.FTZ R31, R31, UR38, -R2.reuse ;  /* 0x000000261f1f7c23 */ /* 0x100fe20008010802 */
[----:B------:R-:W-:Y:S01]  /*3440*/  FMNMX.FTZ R14, R100, R13, !PT ;  /* 0x0000000d640e7209 */ /* 0x000fe20007810000 */
[--C-:B------:R-:W-:Y:S01]  /*3450*/  FFMA.FTZ R34, R34, UR38, -R2.reuse ;  /* 0x0000002622227c23 */ /* 0x100fe20008010802 */
[----:B------:R-:W-:Y:S01]  /*3460*/  ISETP.GT.AND P2, PT, R83, 0x21, PT ;  /* 0x000000215300780c */ /* 0x000fe20003f44270 */
[--C-:B------:R-:W-:Y:S01]  /*3470*/  FFMA.FTZ R35, R35, UR38, -R2.reuse ;  /* 0x0000002623237c23 */ /* 0x100fe20008010802 */
[----:B------:R-:W-:Y:S01]  /*3480*/  FSEL R72, R72, -INF , P1 ;  /* 0xff80000048487808 */ /* 0x000fe20000800000 */
[----:B------:R1:W-:Y:S01]  /*3490*/  MUFU.EX2 R13, R21 ;  /* 0x00000015000d7308 */ /* 0x0003e20000000800 */
[----:B0-----:R-:W-:Y:S01]  /*34a0*/  FMNMX.FTZ R15, R101, R14, !PT ;  /* 0x0000000e650f7209 */ /* 0x001fe20007810000 */
[--C-:B------:R-:W-:Y:S01]  /*34b0*/  FFMA.FTZ R14, R105, UR38, -R2.reuse ;  /* 0x00000026690e7c23 */ /* 0x100fe20008010802 */
[----:B------:R-:W-:Y:S01]  /*34c0*/  ISETP.GT.AND P1, PT, R83, 0x28, PT ;  /* 0x000000285300780c */ /* 0x000fe20003f24270 */
[--C-:B------:R-:W-:Y:S01]  /*34d0*/  FFMA.FTZ R38, R38, UR38, -R2.reuse ;  /* 0x0000002626267c23 */ /* 0x100fe20008010802 */
[----:B------:R-:W-:Y:S01]  /*34e0*/  FSEL R73, R73, -INF , P2 ;  /* 0xff80000049497808 */ /* 0x000fe20001000000 */
[----:B------:R-:W-:Y:S01]  /*34f0*/  FFMA.FTZ R39, R39, UR38, -R2 ;  /* 0x0000002627277c23 */ /* 0x000fe20008010802 */
[----:B------:R-:W-:Y:S01]  /*3500*/  FMNMX.FTZ R20, R72, R15, !PT ;  /* 0x0000000f48147209 */ /* 0x000fe20007810000 */
[----:B------:R-:W-:Y:S01]  /*3510*/  MUFU.EX2 R8, R95 ;  /* 0x0000005f00087308 */ /* 0x000fe20000000800 */
[----:B------:R-:W-:-:S02]  /*3520*/  ISETP.GT.AND P2, PT, R83, 0x29, PT ;  /* 0x000000295300780c */ /* 0x000fc40003f44270 */
[----:B------:R-:W-:Y:S02]  /*3530*/  FSEL R76, R76, -INF , P1 ;  /* 0xff8000004c4c7808 */ /* 0x000fe40000800000 */
[----:B------:R-:W-:Y:S02]  /*3540*/  FMNMX.FTZ R15, R73, R20, !PT ;  /* 0x00000014490f7209 */ /* 0x000fe40007810000 */
[----:B------:R-:W-:Y:S01]  /*3550*/  ISETP.GT.AND P1, PT, R83, 0x30, PT ;  /* 0x000000305300780c */ /* 0x000fe20003f24270 */
[----:B------:R-:W-:Y:S01]  /*3560*/  MUFU.EX2 R9, R9 ;  /* 0x0000000900097308 */ /* 0x000fe20000000800 */
[----:B------:R-:W-:Y:S02]  /*3570*/  FSEL R77, R77, -INF , P2 ;  /* 0xff8000004d4d7808 */ /* 0x000fe40001000000 */
[----:B------:R-:W-:Y:S02]  /*3580*/  FMNMX.FTZ R20, R76, R15, !PT ;  /* 0x0000000f4c147209 */ /* 0x000fe40007810000 */
[----:B------:R-:W-:-:S02]  /*3590*/  ISETP.GT.AND P2, PT, R83, 0x31, PT ;  /* 0x000000315300780c */ /* 0x000fc40003f44270 */
[----:B------:R-:W-:Y:S01]  /*35a0*/  FSEL R80, R80, -INF , P1 ;  /* 0xff80000050507808 */ /* 0x000fe20000800000 */
[----:B------:R-:W-:Y:S01]  /*35b0*/  MUFU.EX2 R10, R10 ;  /* 0x0000000a000a7308 */ /* 0x000fe20000000800 */
[----:B-1----:R-:W-:Y:S01]  /*35c0*/  FMNMX.FTZ R21, R77, R20, !PT ;  /* 0x000000144d157209 */ /* 0x002fe20007810000 */
[----:B------:R-:W-:Y:S01]  /*35d0*/  FFMA.FTZ R20, R79, UR38, -R2 ;  /* 0x000000264f147c23 */ /* 0x000fe20008010802 */
[----:B------:R-:W-:Y:S02]  /*35e0*/  ISETP.GT.AND P1, PT, R83, 0x38, PT ;  /* 0x000000385300780c */ /* 0x000fe40003f24270 */
[----:B------:R-:W-:Y:S02]  /*35f0*/  FSEL R81, R81, -INF , P2 ;  /* 0xff80000051517808 */ /* 0x000fe40001000000 */
[----:B------:R-:W-:Y:S01]  /*3600*/  FMNMX.FTZ R58, R80, R21, !PT ;  /* 0x00000015503a7209 */ /* 0x000fe20007810000 */
[----:B------:R-:W-:Y:S01]  /*3610*/  MUFU.EX2 R12, R12 ;  /* 0x0000000c000c7308 */ /* 0x000fe20000000800 */
[----:B------:R-:W-:-:S02]  /*3620*/  ISETP.GT.AND P2, PT, R83, 0x39, PT ;  /* 0x000000395300780c */ /* 0x000fc40003f44270 */
[----:B------:R-:W-:Y:S02]  /*3630*/  FSEL R84, R84, -INF , P1 ;  /* 0xff80000054547808 */ /* 0x000fe40000800000 */
[----:B------:R-:W-:Y:S02]  /*3640*/  FMNMX.FTZ R21, R81, R58, !PT ;  /* 0x0000003a51157209 */ /* 0x000fe40007810000 */
[----:B------:R-:W-:Y:S01]  /*3650*/  FSEL R85, R85, -INF , P2 ;  /* 0xff80000055557808 */ /* 0x000fe20001000000 */
[----:B------:R-:W-:Y:S01]  /*3660*/  MUFU.EX2 R14, R14 ;  /* 0x0000000e000e7308 */ /* 0x000fe20000000800 */
[C---:B------:R-:W-:Y:S02]  /*3670*/  ISETP.GT.AND P1, PT, R83.reuse, 0x40, PT ;  /* 0x000000405300780c */ /* 0x040fe40003f24270 */
[----:B------:R-:W-:Y:S02]  /*3680*/  FMNMX.FTZ R58, R84, R21, !PT ;  /* 0x00000015543a7209 */ /* 0x000fe40007810000 */
[----:B------:R-:W-:-:S02]  /*3690*/  ISETP.GT.AND P2, PT, R83, 0x41, PT ;  /* 0x000000415300780c */ /* 0x000fc40003f44270 */
[----:B------:R-:W-:Y:S01]  /*36a0*/  FSEL R62, R56, -INF , P1 ;  /* 0xff800000383e7808 */ /* 0x000fe20000800000 */
[----:B------:R-:W-:Y:S01]  /*36b0*/  MUFU.EX2 R15, R107 ;  /* 0x0000006b000f7308 */ /* 0x000fe20000000800 */
[----:B------:R-:W-:Y:S01]  /*36c0*/  FMNMX.FTZ R79, R85, R58, !PT ;  /* 0x0000003a554f7209 */ /* 0x000fe20007810000 */
[--C-:B------:R-:W-:Y:S01]  /*36d0*/  FFMA.FTZ R56, R111, UR38, -R2.reuse ;  /* 0x000000266f387c23 */ /* 0x100fe20008010802 */
[----:B------:R-:W-:Y:S02]  /*36e0*/  ISETP.GT.AND P1, PT, R83, 0x48, PT ;  /* 0x000000485300780c */ /* 0x000fe40003f24270 */
[----:B------:R-:W-:Y:S01]  /*36f0*/  FSEL R74, R57, -INF , P2 ;  /* 0xff800000394a7808 */ /* 0x000fe20001000000 */
[----:B------:R-:W-:-:S01]  /*3700*/  FFMA.FTZ R57, R113, UR38, -R2 ;  /* 0x0000002671397c23 */ /* 0x000fc20008010802 */
        /* <DEDUP_REMOVED lines=12> */
[----:B------:R-:W-:Y:S01]  /*37d0*/  FMNMX.FTZ R79, R61, R58, !PT ;  /* 0x0000003a3d4f7209 */ /* 0x000fe20007810000 */
        /* <DEDUP_REMOVED lines=15> */
[----:B------:R-:W-:Y:S02]  /*38d0*/  FMNMX.FTZ R82, R69, R78, !PT ;  /* 0x0000004e45527209 */ /* 0x000fe40007810000 */
[----:B------:R-:W-:Y:S01]  /*38e0*/  FSEL R78, R41, -INF , P2 ;  /* 0xff800000294e7808 */ /* 0x000fe20001000000 */
[----:B------:R-:W-:-:S01]  /*38f0*/  FFMA.FTZ R41, R59, UR38, -R2 ;  /* 0x000000263b297c23 */ /* 0x000fc20008010802 */
[----:B------:R-:W-:Y:S02]  /*3900*/  ISETP.GT.AND P1, PT, R83, 0x68, PT ;  /* 0x000000685300780c */ /* 0x000fe40003f24270 */
[----:B------:R-:W-:Y:S01]  /*3910*/  FMNMX.FTZ R59, R75, R82, !PT ;  /* 0x000000524b3b7209 */ /* 0x000fe20007810000 */
[----:B------:R0:W-:Y:S01]  /*3920*/  MUFU.EX2 R40, R86 ;  /* 0x0000005600287308 */ /* 0x0001e20000000800 */
[----:B------:R-:W-:-:S02]  /*3930*/  FSEL R79, R44, -INF , P1 ;  /* 0xff8000002c4f7808 */ /* 0x000fc40000800000 */
[C---:B------:R-:W-:Y:S02]  /*3940*/  ISETP.GT.AND P2, PT, R83.reuse, 0x69, PT ;  /* 0x000000695300780c */ /* 0x040fe40003f44270 */
[----:B------:R-:W-:Y:S02]  /*3950*/  FMNMX.FTZ R44, R78, R59, !PT ;  /* 0x0000003b4e2c7209 */ /* 0x000fe40007810000 */
[----:B------:R-:W-:Y:S01]  /*3960*/  ISETP.GT.AND P1, PT, R83, 0x70, PT ;  /* 0x000000705300780c */ /* 0x000fe20003f24270 */
[----:B------:R-:W-:Y:S01]  /*3970*/  MUFU.EX2 R41, R41 ;  /* 0x0000002900297308 */ /* 0x000fe20000000800 */
[----:B------:R-:W-:Y:S01]  /*3980*/  FSEL R59, R45, -INF , P2 ;  /* 0xff8000002d3b7808 */ /* 0x000fe20001000000 */
[--C-:B0-----:R-:W-:Y:S01]  /*3990*/  FFMA.FTZ R86, R3, UR38, -R2.reuse ;  /* 0x0000002603567c23 */ /* 0x101fe20008010802 */
[----:B------:R-:W-:Y:S01]  /*39a0*/  FMNMX.FTZ R82, R79, R44, !PT ;  /* 0x0000002c4f527209 */ /* 0x000fe20007810000 */
[----:B------:R-:W-:Y:S01]  /*39b0*/  FFMA.FTZ R45, R63, UR38, -R2 ;  /* 0x000000263f2d7c23 */ /* 0x000fe20008010802 */
[----:B------:R-:W-:-:S02]  /*39c0*/  ISETP.GT.AND P2, PT, R83, 0x71, PT ;  /* 0x000000715300780c */ /* 0x000fc40003f44270 */
[----:B------:R-:W-:Y:S01]  /*39d0*/  FSEL R48, R48, -INF , P1 ;  /* 0xff80000030307808 */ /* 0x000fe20000800000 */
[----:B------:R0:W-:Y:S01]  /*39e0*/  MUFU.EX2 R44, R86 ;  /* 0x00000056002c7308 */ /* 0x0001e20000000800 */
[----:B------:R-:W-:Y:S02]  /*39f0*/  FMNMX.FTZ R3, R59, R82, !PT ;  /* 0x000000523b037209 */ /* 0x000fe40007810000 */
[----:B------:R-:W-:Y:S02]  /*3a00*/  ISETP.GT.AND P1, PT, R83, 0x78, PT ;  /* 0x000000785300780c */ /* 0x000fe40003f24270 */
[----:B------:R-:W-:Y:S02]  /*3a10*/  FSEL R49, R49, -INF , P2 ;  /* 0xff80000031317808 */ /* 0x000fe40001000000 */
[----:B------:R-:W-:Y:S01]  /*3a20*/  FMNMX.FTZ R82, R48, R3, !PT ;  /* 0x0000000330527209 */ /* 0x000fe20007810000 */
[----:B------:R-:W-:Y:S01]  /*3a30*/  MUFU.EX2 R45, R45 ;  /* 0x0000002d002d7308 */ /* 0x000fe20000000800 */
[----:B------:R-:W-:Y:S01]  /*3a40*/  ISETP.GT.AND P2, PT, R83, 0x79, PT ;  /* 0x000000795300780c */ /* 0x000fe20003f44270 */
[----:B0-----:R-:W-:Y:S01]  /*3a50*/  FFMA.FTZ R86, R66, UR38, -R2 ;  /* 0x0000002642567c23 */ /* 0x001fe20008010802 */
[----:B------:R-:W-:-:S02]  /*3a60*/  FSEL R52, R52, -INF , P1 ;  /* 0xff80000034347808 */ /* 0x000fc40000800000 */
[----:B------:R-:W-:Y:S02]  /*3a70*/  FMNMX.FTZ R3, R49, R82, !PT ;  /* 0x0000005231037209 */ /* 0x000fe40007810000 */
[----:B------:R-:W-:Y:S01]  /*3a80*/  FSEL R53, R53, -INF , P2 ;  /* 0xff80000035357808 */ /* 0x000fe20001000000 */
[----:B------:R-:W-:Y:S01]  /*3a90*/  MUFU.EX2 R26, R26 ;  /* 0x0000001a001a7308 */ /* 0x000fe20000000800 */
[C---:B------:R-:W-:Y:S02]  /*3aa0*/  ISETP.GT.AND P1, PT, R83.reuse, 0x80, PT ;  /* 0x000000805300780c */ /* 0x040fe40003f24270 */
[----:B------:R-:W-:Y:S02]  /*3ab0*/  FMNMX.FTZ R66, R52, R3, !PT ;  /* 0x0000000334427209 */ /* 0x000fe40007810000 */
[----:B------:R-:W-:Y:S02]  /*3ac0*/  ISETP.GT.AND P2, PT, R83, 0x81, PT ;  /* 0x000000815300780c */ /* 0x000fe40003f44270 */
[----:B------:R-:W-:Y:S01]  /*3ad0*/  FSEL R63, R24, -INF , P1 ;  /* 0xff800000183f7808 */ /* 0x000fe20000800000 */
[----:B------:R-:W-:Y:S01]  /*3ae0*/  MUFU.EX2 R27, R27 ;  /* 0x0000001b001b7308 */ /* 0x000fe20000000800 */
[----:B------:R-:W-:-:S02]  /*3af0*/  FMNMX.FTZ R82, R53, R66, !PT ;  /* 0x0000004235527209 */ /* 0x000fc40007810000 */
[----:B------:R-:W-:Y:S02]  /*3b00*/  ISETP.GT.AND P1, PT, R83, 0x88, PT ;  /* 0x000000885300780c */ /* 0x000fe40003f24270 */
[----:B------:R-:W-:Y:S01]  /*3b10*/  FSEL R66, R25, -INF , P2 ;  /* 0xff80000019427808 */ /* 0x000fe20001000000 */
[----:B------:R-:W-:Y:S01]  /*3b20*/  FFMA.FTZ R25, R67, UR38, -R2 ;  /* 0x0000002643197c23 */ /* 0x000fe20008010802 */
[----:B------:R-:W-:Y:S01]  /*3b30*/  FMNMX.FTZ R3, R63, R82, !PT ;  /* 0x000000523f037209 */ /* 0x000fe20007810000 */
[----:B------:R-:W-:Y:S01]  /*3b40*/  MUFU.EX2 R24, R86 ;  /* 0x0000005600187308 */ /* 0x000fe20000000800 */
[----:B------:R-:W-:Y:S02]  /*3b50*/  FSEL R67, R28, -INF , P1 ;  /* 0xff8000001c437808 */ /* 0x000fe40000800000 */
[----:B------:R-:W-:Y:S02]  /*3b60*/  ISETP.GT.AND P2, PT, R83, 0x89, PT ;  /* 0x000000895300780c */ /* 0x000fe40003f44270 */
[----:B------:R-:W-:-:S02]  /*3b70*/  FMNMX.FTZ R28, R66, R3, !PT ;  /* 0x00000003421c7209 */ /* 0x000fc40007810000 */
[----:B------:R-:W-:Y:S01]  /*3b80*/  ISETP.GT.AND P1, PT, R83, 0x90, PT ;  /* 0x000000905300780c */ /* 0x000fe20003f24270 */
[----:B------:R-:W-:Y:S01]  /*3b90*/  MUFU.EX2 R25, R25 ;  /* 0x0000001900197308 */ /* 0x000fe20000000800 */
[----:B------:R-:W-:Y:S01]  /*3ba0*/  FSEL R82, R29, -INF , P2 ;  /* 0xff8000001d527808 */ /* 0x000fe20001000000 */
[----:B------:R-:W-:Y:S01]  /*3bb0*/  FFMA.FTZ R29, R70, UR38, -R2 ;  /* 0x00000026461d7c23 */ /* 0x000fe20008010802 */
[----:B------:R-:W-:Y:S02]  /*3bc0*/  FMNMX.FTZ R3, R67, R28, !PT ;  /* 0x0000001c43037209 */ /* 0x000fe40007810000 */
[----:B------:R-:W-:Y:S02]  /*3bd0*/  ISETP.GT.AND P2, PT, R83, 0x91, PT ;  /* 0x000000915300780c */ /* 0x000fe40003f44270 */
[----:B------:R-:W-:Y:S01]  /*3be0*/  FSEL R32, R32, -INF , P1 ;  /* 0xff80000020207808 */ /* 0x000fe20000800000 */
[----:B------:R0:W-:Y:S01]  /*3bf0*/  MUFU.EX2 R28, R29 ;  /* 0x0000001d001c7308 */ /* 0x0001e20000000800 */
[----:B------:R-:W-:-:S02]  /*3c00*/  FMNMX.FTZ R3, R82, R3, !PT ;  /* 0x0000000352037209 */ /* 0x000fc40007810000 */
[----:B------:R-:W-:Y:S02]  /*3c10*/  ISETP.GT.AND P1, PT, R83, 0x98, PT ;  /* 0x000000985300780c */ /* 0x000fe40003f24270 */
[----:B------:R-:W-:Y:S01]  /*3c20*/  FSEL R70, R33, -INF , P2 ;  /* 0xff80000021467808 */ /* 0x000fe20001000000 */
[--C-:B------:R-:W-:Y:S01]  /*3c30*/  FFMA.FTZ R33, R71, UR38, -R2.reuse ;  /* 0x0000002647217c23 */ /* 0x100fe20008010802 */
[----:B------:R-:W-:Y:S01]  /*3c40*/  FMNMX.FTZ R3, R32, R3, !PT ;  /* 0x0000000320037209 */ /* 0x000fe20007810000 */
[----:B------:R-:W-:Y:S01]  /*3c50*/  MUFU.EX2 R30, R30 ;  /* 0x0000001e001e7308 */ /* 0x000fe20000000800 */
[----:B------:R-:W-:Y:S01]  /*3c60*/  FSEL R71, R36, -INF , P1 ;  /* 0xff80000024477808 */ /* 0x000fe20000800000 */
[--C-:B0-----:R-:W-:Y:S01]  /*3c70*/  FFMA.FTZ R29, R42, UR38, -R2.reuse ;  /* 0x000000262a1d7c23 */ /* 0x101fe20008010802 */
[----:B------:R-:W-:Y:S01]  /*3c80*/  ISETP.GT.AND P2, PT, R83, 0x99, PT ;  /* 0x000000995300780c */ /* 0x000fe20003f44270 */
[--C-:B------:R-:W-:Y:S01]  /*3c90*/  FFMA.FTZ R42, R46, UR38, -R2.reuse ;  /* 0x000000262e2a7c23 */ /* 0x100fe20008010802 */
[----:B------:R-:W-:Y:S01]  /*3ca0*/  FMNMX.FTZ R36, R70, R3, !PT ;  /* 0x0000000346247209 */ /* 0x000fe20007810000 */
[--C-:B------:R-:W-:Y:S01]  /*3cb0*/  FFMA.FTZ R46, R51, UR38, -R2.reuse ;  /* 0x00000026332e7c23 */ /* 0x100fe20008010802 */
[----:B------:R-:W-:Y:S01]  /*3cc0*/  FSEL R37, R37, -INF , P2 ;  /* 0xff80000025257808 */ /* 0x000fe20001000000 */
[--C-:B------:R-:W-:Y:S01]  /*3cd0*/  FFMA.FTZ R51, R55, UR38, -R2.reuse ;  /* 0x0000002637337c23 */ /* 0x100fe20008010802 */
[----:B------:R-:W-:Y:S01]  /*3ce0*/  FMNMX.FTZ R36, R71, R36, !PT ;  /* 0x0000002447247209 */ /* 0x000fe20007810000 */
[----:B------:R-:W-:Y:S03]  /*3cf0*/  MUFU.EX2 R33, R33 ;  /* 0x0000002100217308 */ /* 0x000fe60000000800 */
[----:B------:R-:W-:Y:S01]  /*3d00*/  FMNMX.FTZ R3, R37, R36, !PT ;  /* 0x0000002425037209 */ /* 0x000fe20007810000 */
[--C-:B------:R-:W-:Y:S01]  /*3d10*/  FFMA.FTZ R36, R43, UR38, -R2.reuse ;  /* 0x000000262b247c23 */ /* 0x100fe20008010802 */
[----:B------:R-:W-:-:S01]  /*3d20*/  FFMA.FTZ R43, R50, UR38, -R2 ;  /* 0x00000026322b7c23 */ /* 0x000fc20008010802 */
[----:B------:R-:W-:Y:S01]  /*3d30*/  FFMA.FTZ R50, R54, UR38, -R2 ;  /* 0x0000002636327c23 */ /* 0x000fe20008010802 */
[----:B------:R-:W-:Y:S01]  /*3d40*/  IMAD.U32 R54, RZ, RZ, UR38 ;  /* 0x00000026ff367e24 */ /* 0x000fe2000f8e00ff */
[----:B------:R-:W0:Y:S01]  /*3d50*/  SHFL.BFLY PT, R86, R3, 0x2, 0x1f ;  /* 0x0c401f0003567f89 */ /* 0x000e2200000e0000 */
[----:B------:R-:W-:Y:S08]  /*3d60*/  MUFU.EX2 R29, R29 ;  /* 0x0000001d001d7308 */ /* 0x000ff00000000800 */
[----:B------:R-:W-:Y:S08]  /*3d70*/  MUFU.EX2 R36, R36 ;  /* 0x0000002400247308 */ /* 0x000ff00000000800 */
[----:B------:R-:W-:Y:S01]  /*3d80*/  MUFU.EX2 R42, R42 ;  /* 0x0000002a002a7308 */ /* 0x000fe20000000800 */
[----:B0-----:R-:W-:-:S07]  /*3d90*/  FMNMX.FTZ R86, R3, R86, !PT ;  /* 0x0000005603567209 */ /* 0x001fce0007810000 */
[----:B------:R-:W-:Y:S01]  /*3da0*/  MUFU.EX2 R43, R43 ;  /* 0x0000002b002b7308 */ /* 0x000fe20000000800 */
[----:B------:R-:W0:Y:S07]  /*3db0*/  SHFL.BFLY PT, R3, R86, 0x1, 0x1f ;  /* 0x0c201f0056037f89 */ /* 0x000e2e00000e0000 */
[----:B------:R-:W-:Y:S08]  /*3dc0*/  MUFU.EX2 R46, R46 ;  /* 0x0000002e002e7308 */ /* 0x000ff00000000800 */
[----:B------:R-:W-:Y:S08]  /*3dd0*/  MUFU.EX2 R50, R50 ;  /* 0x0000003200327308 */ /* 0x000ff00000000800 */
[----:B------:R-:W-:Y:S01]  /*3de0*/  MUFU.EX2 R51, R51 ;  /* 0x0000003300337308 */ /* 0x000fe20000000800 */
[----:B0-----:R-:W-:-:S04]  /*3df0*/  FMNMX.FTZ R3, R86, R3, !PT ;  /* 0x0000000356037209 */ /* 0x001fc80007810000 */
[C---:B------:R-:W-:Y:S01]  /*3e00*/  FSETP.NEU.FTZ.AND P1, PT, R3.reuse, -INF , PT ;  /* 0xff8000000300780b */ /* 0x040fe20003f3d000 */
[----:B------:R-:W-:-:S02]  /*3e10*/  FFMA.FTZ R54, R3, R54, -8 ;  /* 0xc100000003367423 */ /* 0x000fc40000010036 */
[----:B------:R-:W-:Y:S03]  /*3e20*/  MUFU.EX2 R31, R31 ;  /* 0x0000001f001f7308 */ /* 0x000fe60000000800 */
[----:B------:R-:W-:Y:S02]  /*3e30*/  FSEL R86, R54, RZ, P1 ;  /* 0x000000ff36567208 */ /* 0x000fe40000800000 */
[----:B------:R-:W-:-:S03]  /*3e40*/  PLOP3.LUT P1, PT, PT, PT, UP0, 0x80, 0x0 ;  /* 0x000000000000781c */ /* 0x000fc60003f2f008 */
[----:B------:R-:W-:Y:S01]  /*3e50*/  MUFU.EX2 R34, R34 ;  /* 0x0000002200227308 */ /* 0x000fe20000000800 */
[----:B------:R-:W-:-:S01]  /*3e60*/  FFMA.FTZ R54, R88, UR38, -R86 ;  /* 0x0000002658367c23 */ /* 0x000fc20008010856 */
        /* <DEDUP_REMOVED lines=44> */
[----:B------:R-:W-:-:S02]  /*4130*/  FFMA.FTZ R37, R37, UR38, -R86 ;  /* 0x0000002625257c23 */ /* 0x000fc40008010856 */
[----:B------:R3:W-:Y:S08]  /*4140*/  MUFU.EX2 R87, R74 ;  /* 0x0000004a00577308 */ /* 0x0007f00000000800 */
[----:B------:R-:W4:Y:S01]  /*4150*/  MUFU.EX2 R88, R97 ;  /* 0x0000006100587308 */ /* 0x000f220000000800 */
[----:B---3--:R-:W-:-:S04]  /*4160*/  FADD.FTZ R74, R5, R6 ;  /* 0x00000006054a7221 */ /* 0x008fc80000010000 */
[----:B------:R-:W-:Y:S01]  /*4170*/  FADD.FTZ R91, R7, R74 ;  /* 0x0000004a075b7221 */ /* 0x000fe20000010000 */
[----:B-1----:R-:W-:-:S01]  /*4180*/  FADD.FTZ R74, R92, R89 ;  /* 0x000000595c4a7221 */ /* 0x002fc20000010000 */
[----:B--2---:R-:W-:Y:S01]  /*4190*/  F2FP.SATFINITE.E4M3.F32.PACK_AB_MERGE_C R92, R93, R92, RZ ;  /* 0x0000005c5d5c723e */ /* 0x004fe200048070ff */
[----:B------:R-:W1:Y:S01]  /*41a0*/  MUFU.EX2 R100, R100 ;  /* 0x0000006400647308 */ /* 0x000e620000000800 */
[----:B------:R-:W-:-:S01]  /*41b0*/  FADD.FTZ R90, R8, R91 ;  /* 0x0000005b085a7221 */ /* 0x000fc20000010000 */
[----:B------:R-:W-:Y:S01]  /*41c0*/  FADD.FTZ R74, R93, R74 ;  /* 0x0000004a5d4a7221 */ /* 0x000fe20000010000 */
[----:B------:R-:W-:Y:S02]  /*41d0*/  F2FP.SATFINITE.E4M3.F32.PACK_AB_MERGE_C R184, R55, R54, R92 ;  /* 0x0000003637b8723e */ /* 0x000fe4000480705c */
[----:B------:R-:W-:Y:S01]  /*41e0*/  CS2R R54, SRZ ;  /* 0x0000000000367805 */ /* 0x000fe2000001ff00 */
[----:B------:R-:W-:-:S01]  /*41f0*/  FADD.FTZ R91, R9, R90 ;  /* 0x0000005a095b7221 */ /* 0x000fc20000010000 */
[----:B0-----:R-:W-:Y:S01]  /*4200*/  FADD.FTZ R89, R83, R74 ;  /* 0x0000004a53597221 */ /* 0x001fe20000010000 */
[----:B------:R-:W0:Y:S02]  /*4210*/  MUFU.EX2 R101, R101 ;  /* 0x0000006500657308 */ /* 0x000e240000000800 */
[----:B------:R-:W-:-:S01]  /*4220*/  FADD.FTZ R0, R10, R91 ;  /* 0x0000005b0a007221 */ /* 0x000fc20000010000 */
[----:B----4-:R-:W-:-:S03]  /*4230*/  FADD.FTZ R89, R88, R89 ;  /* 0x0000005958597221 */ /* 0x010fc60000010000 */
[----:B------:R-:W-:Y:S02]  /*4240*/  FADD.FTZ R91, R11, R0 ;  /* 0x000000000b5b7221 */ /* 0x000fe40000010000 */
[----:B------:R-:W2:Y:S01]  /*4250*/  MUFU.EX2 R72, R72 ;  /* 0x0000004800487308 */ /* 0x000ea20000000800 */
[----:B-1----:R-:W-:-:S01]  /*4260*/  FADD.FTZ R0, R100, R89 ;  /* 0x0000005964007221 */ /* 0x002fc20000010000 */
[C---:B------:R-:W-:Y:S01]  /*4270*/  FADD.FTZ R2, R12.reuse, R91 ;  /* 0x0000005b0c027221 */ /* 0x040fe20000010000 */
[----:B------:R-:W-:-:S03]  /*4280*/  F2FP.SATFINITE.E4M3.F32.PACK_AB_MERGE_C R12, R12, R11, RZ ;  /* 0x0000000b0c0c723e */ /* 0x000fc600048070ff */
[----:B------:R-:W-:Y:S01]  /*4290*/  FADD.FTZ R91, R13, R2 ;  /* 0x000000020d5b7221 */ /* 0x000fe20000010000 */
[----:B------:R-:W-:Y:S01]  /*42a0*/  F2FP.SATFINITE.E4M3.F32.PACK_AB_MERGE_C R187, R10, R9, R12 ;  /* 0x000000090abb723e */ /* 0x000fe2000480700c */
[----:B------:R-:W1:Y:S01]  /*42b0*/  MUFU.EX2 R73, R73 ;  /* 0x0000004900497308 */ /* 0x000e620000000800 */
[----:B0-----:R-:W-:-:S01]  /*42c0*/  FADD.FTZ R89, R101, R0 ;  /* 0x0000000065597221 */ /* 0x001fc20000010000 */
[----:B------:R-:W-:Y:S01]  /*42d0*/  FADD.FTZ R74, R14, R91 ;  /* 0x0000005b0e4a7221 */ /* 0x000fe20000010000 */
[----:B------:R-:W-:-:S03]  /*42e0*/  F2FP.SATFINITE.E4M3.F32.PACK_AB_MERGE_C R100, R101, R100, RZ ;  /* 0x000000646564723e */ /* 0x000fc600048070ff */
[----:B------:R-:W-:Y:S01]  /*42f0*/  FADD.FTZ R91, R15, R74 ;  /* 0x0000004a0f5b7221 */ /* 0x000fe20000010000 */
[----:B------:R-:W-:Y:S01]  /*4300*/  F2FP.SATFINITE.E4M3.F32.PACK_AB_MERGE_C R15, R20, R15, RZ ;  /* 0x0000000f140f723e */ /* 0x000fe200048070ff */
[----:B------:R-:W0:Y:S01]  /*4310*/  MUFU.EX2 R76, R76 ;  /* 0x0000004c004c7308 */ /* 0x000e220000000800 */
[----:B--2---:R-:W-:-:S01]  /*4320*/  FADD.FTZ R2, R72, R89 ;  /* 0x0000005948027221 */ /* 0x004fc20000010000 */
[----:B------:R-:W-:Y:S01]  /*4330*/  FADD.FTZ R74, R20, R91 ;  /* 0x0000005b144a7221 */ /* 0x000fe20000010000 */
[----:B------:R-:W-:Y:S02]  /*4340*/  F2FP.SATFINITE.E4M3.F32.PACK_AB_MERGE_C R186, R88, R83, R100 ;  /* 0x0000005358ba723e */ /* 0x000fe40004807064 */
[----:B------:R-:W-:-:S03]  /*4350*/  F2FP.SATFINITE.E4M3.F32.PACK_AB_MERGE_C R181, R14, R13, R15 ;  /* 0x0000000d0eb5723e */ /* 0x000fc6000480700f */
[----:B------:R-:W2:Y:S01]  /*4360*/  MUFU.EX2 R77, R77 ;  /* 0x0000004d004d7308 */ /* 0x000ea20000000800 */
[----:B-1----:R-:W-:-:S07]  /*4370*/  FADD.FTZ R89, R73, R2 ;  /* 0x0000000249597221 */ /* 0x002fce0000010000 */
[----:B------:R-:W1:Y:S01]  /*4380*/  MUFU.EX2 R80, R80 ;  /* 0x0000005000507308 */ /* 0x000e620000000800 */
[----:B0-----:R-:W-:-:S01]  /*4390*/  FADD.FTZ R2, R76, R89 ;  /* 0x000000594c027221 */ /* 0x001fc20000010000 */
[----:B------:R-:W-:-:S04]  /*43a0*/  FADD.FTZ R89, R21, R74 ;  /* 0x0000004a15597221 */ /* 0x000fc80000010000 */
[----:B------:R-:W-:Y:S02]  /*43b0*/  FADD.FTZ R74, R56, R89 ;  /* 0x00000059384a7221 */ /* 0x000fe40000010000 */
[----:B------:R-:W0:Y:S01]  /*43c0*/  MUFU.EX2 R81, R81 ;  /* 0x0000005100517308 */ /* 0x000e220000000800 */
[----:B--2---:R-:W-:Y:S01]  /*43d0*/  F2FP.SATFINITE.E4M3.F32.PACK_AB_MERGE_C R76, R77, R76, RZ ;  /* 0x0000004c4d4c723e */ /* 0x004fe200048070ff */
[----:B------:R-:W-:Y:S01]  /*43e0*/  FADD.FTZ R89, R57, R74 ;  /* 0x0000004a39597221 */ /* 0x000fe20000010000 */
[C---:B------:R-:W-:Y:S02]  /*43f0*/  F2FP.SATFINITE.E4M3.F32.PACK_AB_MERGE_C R57, R58.reuse, R57, RZ ;  /* 0x000000393a39723e */ /* 0x040fe400048070ff */
[----:B------:R-:W-:Y:S01]  /*4400*/  F2FP.SATFINITE.E4M3.F32.PACK_AB_MERGE_C R180, R73, R72, R76 ;  /* 0x0000004849b4723e */ /* 0x000fe2000480704c */
[----:B------:R-:W-:-:S01]  /*4410*/  FADD.FTZ R89, R58, R89 ;  /* 0x000000593a597221 */ /* 0x000fc20000010000 */
[----:B------:R-:W-:Y:S01]  /*4420*/  F2FP.SATFINITE.E4M3.F32.PACK_AB_MERGE_C R183, R56, R21, R57 ;  /* 0x0000001538b7723e */ /* 0x000fe20004807039 */
[----:B------:R-:W2:Y:S01]  /*4430*/  MUFU.EX2 R84, R84 ;  /* 0x0000005400547308 */ /* 0x000ea20000000800 */
[----:B------:R-:W-:-:S02]  /*4440*/  CS2R R72, SRZ ;  /* 0x0000000000487805 */ /* 0x000fc4000001ff00 */
[----:B------:R-:W-:-:S05]  /*4450*/  CS2R R56, SRZ ;  /* 0x0000000000387805 */ /* 0x000fca000001ff00 */
[----:B------:R-:W3:Y:S08]  /*4460*/  MUFU.EX2 R85, R85 ;  /* 0x0000005500557308 */ /* 0x000ef00000000800 */
[----:B------:R4:W-:Y:S08]  /*4470*/  MUFU.EX2 R0, R59 ;  /* 0x0000003b00007308 */ /* 0x0009f00000000800 */
[----:B------:R-:W5:Y:S01]  /*4480*/  MUFU.EX2 R62, R62 ;  /* 0x0000003e003e7308 */ /* 0x000f620000000800 */
[----:B----4-:R-:W-:-:S01]  /*4490*/  FADD.FTZ R59, R77, R2 ;  /* 0x000000024d3b7221 */ /* 0x010fc20000010000 */
[----:B------:R-:W-:-:S03]  /*44a0*/  CS2R R76, SRZ ;  /* 0x00000000004c7805 */ /* 0x000fc6000001ff00 */
[----:B-1----:R-:W-:-:S03]  /*44b0*/  FADD.FTZ R2, R80, R59 ;  /* 0x0000003b50027221 */ /* 0x002fc60000010000 */
[----:B------:R-:W1:Y:S01]  /*44c0*/  MUFU.EX2 R60, R60 ;  /* 0x0000003c003c7308 */ /* 0x000e620000000800 */
[----:B0-----:R-:W-:-:S04]  /*44d0*/  FADD.FTZ R59, R81, R2 ;  /* 0x00000002513b7221 */ /* 0x001fc80000010000 */
[----:B--2---:R-:W-:Y:S01]  /*44e0*/  FADD.FTZ R2, R84, R59 ;  /* 0x0000003b54027221 */ /* 0x004fe20000010000 */
[----:B------:R-:W-:Y:S01]  /*44f0*/  F2FP.SATFINITE.E4M3.F32.PACK_AB_MERGE_C R59, R8, R7, RZ ;  /* 0x00000007083b723e */ /* 0x000fe200048070ff */
[----:B------:R-:W-:Y:S01]  /*4500*/  FADD.FTZ R8, R40, R89 ;  /* 0x0000005928087221 */ /* 0x000fe20000010000 */
[----:B------:R-:W0:Y:S01]  /*4510*/  MUFU.EX2 R61, R61 ;  /* 0x0000003d003d7308 */ /* 0x000e220000000800 */
[----:B---3--:R-:W-:-:S01]  /*4520*/  FADD.FTZ R7, R85, R2 ;  /* 0x0000000255077221 */ /* 0x008fc20000010000 */
[----:B------:R-:W-:Y:S01]  /*4530*/  F2FP.SATFINITE.E4M3.F32.PACK_AB_MERGE_C R185, R6, R5, R59 ;  /* 0x0000000506b9723e */ /* 0x000fe2000480703b */
[----:B------:R-:W-:-:S01]  /*4540*/  FADD.FTZ R11, R41, R8 ;  /* 0x00000008290b7221 */ /* 0x000fc20000010000 */
[----:B------:R-:W-:Y:S01]  /*4550*/  F2FP.SATFINITE.E4M3.F32.PACK_AB_MERGE_C R84, R85, R84, RZ ;  /* 0x000000545554723e */ /* 0x000fe200048070ff */
[----:B-----5:R-:W-:-:S01]  /*4560*/  FADD.FTZ R2, R62, R7 ;  /* 0x000000073e027221 */ /* 0x020fc20000010000 */
[----:B------:R-:W-:Y:S01]  /*4570*/  CS2R R58, SRZ ;  /* 0x00000000003a7805 */ /* 0x000fe2000001ff00 */
[----:B------:R-:W-:-:S01]  /*4580*/  FADD.FTZ R8, R44, R11 ;  /* 0x0000000b2c087221 */ /* 0x000fc20000010000 */
[----:B------:R-:W2:Y:S01]  /*4590*/  MUFU.EX2 R64, R64 ;  /* 0x0000004000407308 */ /* 0x000ea20000000800 */
[----:B------:R-:W-:-:S01]  /*45a0*/  FADD.FTZ R7, R87, R2 ;  /* 0x0000000257077221 */ /* 0x000fc20000010000 */
[C---:B------:R-:W-:Y:S01]  /*45b0*/  F2FP.SATFINITE.E4M3.F32.PACK_AB_MERGE_C R44, R45.reuse, R44, RZ ;  /* 0x0000002c2d2c723e */ /* 0x040fe200048070ff */
[----:B------:R-:W-:-:S01]  /*45c0*/  FADD.FTZ R11, R45, R8 ;  /* 0x000000082d0b7221 */ /* 0x000fc20000010000 */
[----:B------:R-:W-:Y:S01]  /*45d0*/  F2FP.SATFINITE.E4M3.F32.PACK_AB_MERGE_C R182, R81, R80, R84 ;  /* 0x0000005051b6723e */ /* 0x000fe20004807054 */
[----:B-1----:R-:W-:-:S01]  /*45e0*/  FADD.FTZ R2, R60, R7 ;  /* 0x000000073c027221 */ /* 0x002fc20000010000 */
[----:B------:R-:W-:Y:S01]  /*45f0*/  F2FP.SATFINITE.E4M3.F32.PACK_AB_MERGE_C R177, R41, R40, R44 ;  /* 0x0000002829b1723e */ /* 0x000fe2000480702c */
[----:B------:R-:W-:-:S01]  /*4600*/  FADD.FTZ R8, R24, R11 ;  /* 0x0000000b18087221 */ /* 0x000fc20000010000 */
[----:B------:R-:W1:Y:S01]  /*4610*/  MUFU.EX2 R65, R65 ;  /* 0x0000004100417308 */ /* 0x000e620000000800 */
[----:B0-----:R-:W-:-:S01]  /*4620*/  FADD.FTZ R7, R61, R2 ;  /* 0x000000023d077221 */ /* 0x001fc20000010000 */
[----:B------:R-:W-:-:S02]  /*4630*/  F2FP.SATFINITE.E4M3.F32.PACK_AB_MERGE_C R60, R61, R60, RZ ;  /* 0x0000003c3d3c723e */ /* 0x000fc400048070ff */
[----:B------:R-:W-:Y:S02]  /*4640*/  CS2R R84, SRZ ;  /* 0x0000000000547805 */ /* 0x000fe4000001ff00 */
[----:B------:R-:W-:Y:S02]  /*4650*/  CS2R R80, SRZ ;  /* 0x0000000000507805 */ /* 0x000fe4000001ff00 */
[----:B------:R-:W-:Y:S02]  /*4660*/  CS2R R44, SRZ ;  /* 0x00000000002c7805 */ /* 0x000fe4000001ff00 */
[----:B------:R-:W-:Y:S02]  /*4670*/  F2FP.SATFINITE.E4M3.F32.PACK_AB_MERGE_C R176, R87, R62, R60 ;  /* 0x0000003e57b0723e */ /* 0x000fe4000480703c */
[----:B------:R-:W-:Y:S01]  /*4680*/  CS2R R86, SRZ ;  /* 0x0000000000567805 */ /* 0x000fe2000001ff00 */
[----:B------:R-:W0:Y:S01]  /*4690*/  MUFU.EX2 R68, R68 ;  /* 0x0000004400447308 */ /* 0x000e220000000800 */
[----:B--2---:R-:W-:-:S01]  /*46a0*/  FADD.FTZ R2, R64, R7 ;  /* 0x0000000740027221 */ /* 0x004fc20000010000 */
[----:B------:R-:W-:Y:S01]  /*46b0*/  FADD.FTZ R7, R25, R8 ;  /* 0x0000000819077221 */ /* 0x000fe20000010000 */
[----:B------:R-:W-:-:S02]  /*46c0*/  CS2R R60, SRZ ;  /* 0x00000000003c7805 */ /* 0x000fc4000001ff00 */
[----:B------:R-:W-:Y:S01]  /*46d0*/  CS2R R40, SRZ ;  /* 0x0000000000287805 */ /* 0x000fe2000001ff00 */
[----:B------:R-:W-:-:S01]  /*46e0*/  FADD.FTZ R6, R28, R7 ;  /* 0x000000071c067221 */ /* 0x000fc20000010000 */
[----:B------:R-:W-:Y:S01]  /*46f0*/  F2FP.SATFINITE.E4M3.F32.PACK_AB_MERGE_C R28, R33, R28, RZ ;  /* 0x0000001c211c723e */ /* 0x000fe200048070ff */
[----:B------:R-:W2:Y:S01]  /*4700*/  MUFU.EX2 R69, R69 ;  /* 0x0000004500457308 */ /* 0x000ea20000000800 */
[----:B-1----:R-:W-:-:S01]  /*4710*/  FADD.FTZ R5, R65, R2 ;  /* 0x0000000241057221 */ /* 0x002fc20000010000 */
[----:B------:R-:W-:Y:S01]  /*4720*/  FADD.FTZ R6, R33, R6 ;  /* 0x0000000621067221 */ /* 0x000fe20000010000 */
[----:B------:R-:W-:Y:S02]  /*4730*/  F2FP.SATFINITE.E4M3.F32.PACK_AB_MERGE_C R179, R25, R24, R28 ;  /* 0x0000001819b3723e */ /* 0x000fe4000480701c */
[----:B------:R-:W-:Y:S01]  /*4740*/  CS2R R24, SRZ ;  /* 0x0000000000187805 */ /* 0x000fe2000001ff00 */
[----:B------:R-:W-:-:S02]  /*4750*/  FADD.FTZ R7, R29, R6 ;  /* 0x000000061d077221 */ /* 0x000fc40000010000 */
[----:B------:R-:W1:Y:S01]  /*4760*/  MUFU.EX2 R75, R75 ;  /* 0x0000004b004b7308 */ /* 0x000e620000000800 */
[----:B0-----:R-:W-:-:S01]  /*4770*/  FADD.FTZ R2, R68, R5 ;  /* 0x0000000544027221 */ /* 0x001fc20000010000 */
[----:B------:R-:W-:-:S04]  /*4780*/  FADD.FTZ R7, R36, R7 ;  /* 0x0000000724077221 */ /* 0x000fc80000010000 */
[----:B------:R-:W-:Y:S01]  /*4790*/  FADD.FTZ R6, R42, R7 ;  /* 0x000000072a067221 */ /* 0x000fe20000010000 */
[----:B------:R-:W-:Y:S01]  /*47a0*/  F2FP.SATFINITE.E4M3.F32.PACK_AB_MERGE_C R42, R47, R42, RZ ;  /* 0x0000002a2f2a723e */ /* 0x000fe200048070ff */
[----:B------:R-:W0:Y:S01]  /*47b0*/  MUFU.EX2 R78, R78 ;  /* 0x0000004e004e7308 */ /* 0x000e220000000800 */
[----:B--2---:R-:W-:-:S01]  /*47c0*/  FADD.FTZ R2, R69, R2 ;  /* 0x0000000245027221 */ /* 0x004fc20000010000 */
[----:B------:R-:W-:Y:S01]  /*47d0*/  FADD.FTZ R6, R47, R6 ;  /* 0x000000062f067221 */ /* 0x000fe20000010000 */
[----:B------:R-:W-:Y:S02]  /*47e0*/  F2FP.SATFINITE.E4M3.F32.PACK_AB_MERGE_C R68, R69, R68, RZ ;  /* 0x000000444544723e */ /* 0x000fe400048070ff */
[----:B------:R-:W-:Y:S01]  /*47f0*/  F2FP.SATFINITE.E4M3.F32.PACK_AB_MERGE_C R173, R36, R29, R42 ;  /* 0x0000001d24ad723e */ /* 0x000fe2000480702a */
[----:B------:R-:W-:-:S01]  /*4800*/  FADD.FTZ R9, R43, R6 ;  /* 0x000000062b097221 */ /* 0x000fc20000010000 */
[----:B------:R-:W-:Y:S01]  /*4810*/  F2FP.SATFINITE.E4M3.F32.PACK_AB_MERGE_C R178, R65, R64, R68 ;  /* 0x0000004041b2723e */ /* 0x000fe20004807044 */
[----:B------:R-:W2:Y:S01]  /*4820*/  MUFU.EX2 R79, R79 ;  /* 0x0000004f004f7308 */ /* 0x000ea20000000800 */
[----:B-1----:R-:W-:-:S01]  /*4830*/  FADD.FTZ R5, R75, R2 ;  /* 0x000000024b057221 */ /* 0x002fc20000010000 */
[----:B------:R-:W-:Y:S01]  /*4840*/  FADD.FTZ R9, R46, R9 ;  /* 0x000000092e097221 */ /* 0x000fe20000010000 */
[----:B------:R-:W-:-:S02]  /*4850*/  CS2R R68, SRZ ;  /* 0x0000000000447805 */ /* 0x000fc4000001ff00 */
[----:B------:R-:W-:Y:S02]  /*4860*/  CS2R R64, SRZ ;  /* 0x0000000000407805 */ /* 0x000fe4000001ff00 */
[----:B------:R-:W-:Y:S01]  /*4870*/  CS2R R28, SRZ ;  /* 0x00000000001c7805 */ /* 0x000fe2000001ff00 */
[----:B------:R-:W1:Y:S01]  /*4880*/  MUFU.EX2 R48, R48 ;  /* 0x0000003000307308 */ /* 0x000e620000000800 */
[----:B0-----:R-:W-:-:S07]  /*4890*/  FADD.FTZ R2, R78, R5 ;  /* 0x000000054e027221 */ /* 0x001fce0000010000 */
[----:B------:R-:W0:Y:S01]  /*48a0*/  MUFU.EX2 R49, R49 ;  /* 0x0000003100317308 */ /* 0x000e220000000800 */
[----:B--2---:R-:W-:-:S01]  /*48b0*/  FADD.FTZ R5, R79, R2 ;  /* 0x000000024f057221 */ /* 0x004fc20000010000 */
[----:B------:R-:W-:Y:S01]  /*48c0*/  F2FP.SATFINITE.E4M3.F32.PACK_AB_MERGE_C R79, R0, R79, RZ ;  /* 0x0000004f004f723e */ /* 0x000fe200048070ff */
[----:B------:R-:W-:-:S01]  /*48d0*/  FADD.FTZ R2, R50, R9 ;  /* 0x0000000932027221 */ /* 0x000fc20000010000 */
[----:B------:R-:W-:Y:S01]  /*48e0*/  F2FP.SATFINITE.E4M3.F32.PACK_AB_MERGE_C R50, R51, R50, RZ ;  /* 0x000000323332723e */ /* 0x000fe200048070ff */
[----:B------:R-:W-:-:S01]  /*48f0*/  FADD.FTZ R7, R0, R5 ;  /* 0x0000000500077221 */ /* 0x000fc20000010000 */
[----:B------:R-:W-:Y:S01]  /*4900*/  F2FP.SATFINITE.E4M3.F32.PACK_AB_MERGE_C R172, R78, R75, R79 ;  /* 0x0000004b4eac723e */ /* 0x000fe2000480704f */
[----:B------:R-:W-:-:S01]  /*4910*/  FADD.FTZ R51, R51, R2 ;  /* 0x0000000233337221 */ /* 0x000fc20000010000 */
[----:B------:R-:W2:Y:S01]  /*4920*/  MUFU.EX2 R52, R52 ;  /* 0x0000003400347308 */ /* 0x000ea20000000800 */
[----:B-1----:R-:W-:-:S01]  /*4930*/  FADD.FTZ R0, R48, R7 ;  /* 0x0000000730007221 */ /* 0x002fc20000010000 */
[----:B------:R-:W-:Y:S01]  /*4940*/  F2FP.SATFINITE.E4M3.F32.PACK_AB_MERGE_C R175, R46, R43, R50 ;  /* 0x0000002b2eaf723e */ /* 0x000fe20004807032 */
[----:B------:R-:W-:-:S01]  /*4950*/  FADD.FTZ R6, R26, R51 ;  /* 0x000000331a067221 */ /* 0x000fc20000010000 */
[----:B------:R-:W-:-:S02]  /*4960*/  CS2R R78, SRZ ;  /* 0x00000000004e7805 */ /* 0x000fc4000001ff00 */
[----:B------:R-:W-:Y:S02]  /*4970*/  CS2R R74, SRZ ;  /* 0x00000000004a7805 */ /* 0x000fe4000001ff00 */
[----:B------:R-:W-:Y:S01]  /*4980*/  CS2R R50, SRZ ;  /* 0x0000000000327805 */ /* 0x000fe2000001ff00 */
[----:B------:R-:W-:-:S01]  /*4990*/  FADD.FTZ R9, R27, R6 ;  /* 0x000000061b097221 */ /* 0x000fc20000010000 */
[----:B------:R-:W1:Y:S01]  /*49a0*/  MUFU.EX2 R53, R53 ;  /* 0x0000003500357308 */ /* 0x000e620000000800 */
[----:B0-----:R-:W-:-:S01]  /*49b0*/  FADD.FTZ R7, R49, R0 ;  /* 0x0000000031077221 */ /* 0x001fc20000010000 */
[----:B------:R-:W-:Y:S01]  /*49c0*/  CS2R R46, SRZ ;  /* 0x00000000002e7805 */ /* 0x000fe2000001ff00 */
[----:B------:R-:W-:-:S01]  /*49d0*/  FADD.FTZ R6, R30, R9 ;  /* 0x000000091e067221 */ /* 0x000fc20000010000 */
[C---:B------:R-:W-:Y:S02]  /*49e0*/  F2FP.SATFINITE.E4M3.F32.PACK_AB_MERGE_C R30, R31.reuse, R30, RZ ;  /* 0x0000001e1f1e723e */ /* 0x040fe400048070ff */
[----:B------:R-:W-:Y:S01]  /*49f0*/  CS2R R42, SRZ ;  /* 0x00000000002a7805 */ /* 0x000fe2000001ff00 */
[----:B------:R-:W-:Y:S01]  /*4a00*/  FADD.FTZ R31, R31, R6 ;  /* 0x000000061f1f7221 */ /* 0x000fe20000010000 */
[----:B------:R-:W0:Y:S01]  /*4a10*/  MUFU.EX2 R63, R63 ;  /* 0x0000003f003f7308 */ /* 0x000e220000000800 */
[----:B--2---:R-:W-:-:S01]  /*4a20*/  FADD.FTZ R0, R52, R7 ;  /* 0x0000000734007221 */ /* 0x004fc20000010000 */
[----:B------:R-:W-:Y:S01]  /*4a30*/  F2FP.SATFINITE.E4M3.F32.PACK_AB_MERGE_C R169, R27, R26, R30 ;  /* 0x0000001a1ba9723e */ /* 0x000fe2000480701e */
[----:B------:R-:W-:-:S01]  /*4a40*/  FADD.FTZ R6, R34, R31 ;  /* 0x0000001f22067221 */ /* 0x000fc20000010000 */
[----:B------:R-:W-:-:S02]  /*4a50*/  CS2R R30, SRZ ;  /* 0x00000000001e7805 */ /* 0x000fc4000001ff00 */
[----:B------:R-:W-:Y:S02]  /*4a60*/  CS2R R26, SRZ ;  /* 0x00000000001a7805 */ /* 0x000fe4000001ff00 */
[----:B------:R-:W2:Y:S01]  /*4a70*/  MUFU.EX2 R66, R66 ;  /* 0x0000004200427308 */ /* 0x000ea20000000800 */
[----:B-1----:R-:W-:-:S01]  /*4a80*/  FADD.FTZ R0, R53, R0 ;  /* 0x0000000035007221 */ /* 0x002fc20000010000 */
[----:B------:R-:W-:-:S04]  /*4a90*/  F2FP.SATFINITE.E4M3.F32.PACK_AB_MERGE_C R52, R53, R52, RZ ;  /* 0x000000343534723e */ /* 0x000fc800048070ff */
[----:B------:R-:W-:Y:S02]  /*4aa0*/  F2FP.SATFINITE.E4M3.F32.PACK_AB_MERGE_C R174, R49, R48, R52 ;  /* 0x0000003031ae723e */ /* 0x000fe40004807034 */
[----:B------:R-:W-:Y:S01]  /*4ab0*/  CS2R R52, SRZ ;  /* 0x0000000000347805 */ /* 0x000fe2000001ff00 */
[----:B------:R-:W1:Y:S01]  /*4ac0*/  MUFU.EX2 R67, R67 ;  /* 0x0000004300437308 */ /* 0x000e620000000800 */
[----:B0-----:R-:W-:-:S01]  /*4ad0*/  FADD.FTZ R7, R63, R0 ;  /* 0x000000003f077221 */ /* 0x001fc20000010000 */
[----:B------:R-:W-:-:S06]  /*4ae0*/  CS2R R48, SRZ ;  /* 0x0000000000307805 */ /* 0x000fcc000001ff00 */
[----:B------:R-:W0:Y:S01]  /*4af0*/  MUFU.EX2 R82, R82 ;  /* 0x0000005200527308 */ /* 0x000e220000000800 */
[----:B--2---:R-:W-:-:S07]  /*4b00*/  FADD.FTZ R0, R66, R7 ;  /* 0x0000000742007221 */ /* 0x004fce0000010000 */
[----:B------:R-:W2:Y:S01]  /*4b10*/  MUFU.EX2 R32, R32 ;  /* 0x0000002000207308 */ /* 0x000ea20000000800 */
[----:B-1----:R-:W-:-:S07]  /*4b20*/  FADD.FTZ R7, R67, R0 ;  /* 0x0000000043077221 */ /* 0x002fce0000010000 */
[----:B------:R-:W1:Y:S01]  /*4b30*/  MUFU.EX2 R35, R35 ;  /* 0x0000002300237308 */ /* 0x000e620000000800 */
[----:B0-----:R-:W-:-:S01]  /*4b40*/  FADD.FTZ R7, R82, R7 ;  /* 0x0000000752077221 */ /* 0x001fc20000010000 */
[----:B------:R-:W-:Y:S02]  /*4b50*/  F2FP.SATFINITE.E4M3.F32.PACK_AB_MERGE_C R67, R82, R67, RZ ;  /* 0x000000435243723e */ /* 0x000fe400048070ff */
[----:B------:R-:W-:Y:S02]  /*4b60*/  CS2R R82, SRZ ;  /* 0x0000000000527805 */ /* 0x000fe4000001ff00 */
[----:B------:R-:W-:Y:S02]  /*4b70*/  F2FP.SATFINITE.E4M3.F32.PACK_AB_MERGE_C R168, R66, R63, R67 ;  /* 0x0000003f42a8723e */ /* 0x000fe40004807043 */
[----:B------:R-:W-:Y:S01]  /*4b80*/  CS2R R66, SRZ ;  /* 0x0000000000427805 */ /* 0x000fe2000001ff00 */
[----:B------:R-:W0:Y:S01]  /*4b90*/  MUFU.EX2 R5, R70 ;  /* 0x0000004600057308 */ /* 0x000e220000000800 */
[----:B--2---:R-:W-:-:S01]  /*4ba0*/  FADD.FTZ R0, R32, R7 ;  /* 0x0000000720007221 */ /* 0x004fc20000010000 */
[----:B------:R-:W-:-:S06]  /*4bb0*/  CS2R R62, SRZ ;  /* 0x00000000003e7805 */ /* 0x000fcc000001ff00 */
[----:B------:R-:W-:Y:S01]  /*4bc0*/  MUFU.EX2 R38, R38 ;  /* 0x0000002600267308 */ /* 0x000fe20000000800 */
[----:B-1----:R-:W-:-:S07]  /*4bd0*/  FADD.FTZ R7, R35, R6 ;  /* 0x0000000623077221 */ /* 0x002fce0000010000 */
[----:B------:R-:W-:Y:S01]  /*4be0*/  MUFU.EX2 R71, R71 ;  /* 0x0000004700477308 */ /* 0x000fe20000000800 */
[----:B0-----:R-:W-:-:S07]  /*4bf0*/  FADD.FTZ R0, R5, R0 ;  /* 0x0000000005007221 */ /* 0x001fce0000010000 */
[----:B------:R0:W1:Y:S08]  /*4c00*/  MUFU.EX2 R2, R37 ;  /* 0x0000002500027308 */ /* 0x0000700000000800 */
[----:B------:R-:W2:Y:S01]  /*4c10*/  MUFU.EX2 R39, R39 ;  /* 0x0000002700277308 */ /* 0x000ea20000000800 */
[----:B0-----:R-:W-:Y:S02]  /*4c20*/  CS2R R36, SRZ ;  /* 0x0000000000247805 */ /* 0x001fe4000001ff00 */
[----:B-1----:R-:W-:Y:S01]  /*4c30*/  F2FP.SATFINITE.E4M3.F32.PACK_AB_MERGE_C R6, R2, R71, RZ ;  /* 0x000000470206723e */ /* 0x002fe200048070ff */
[----:B------:R-:W-:-:S03]  /*4c40*/  FADD.FTZ R71, R71, R0 ;  /* 0x0000000047477221 */ /* 0x000fc60000010000 */
[----:B------:R-:W-:Y:S01]  /*4c50*/  F2FP.SATFINITE.E4M3.F32.PACK_AB_MERGE_C R170, R5, R32, R6 ;  /* 0x0000002005aa723e */ /* 0x000fe20004807006 */
[----:B------:R-:W-:-:S01]  /*4c60*/  FADD.FTZ R2, R2, R71 ;  /* 0x0000004702027221 */ /* 0x000fc20000010000 */
[----:B------:R-:W-:Y:S02]  /*4c70*/  CS2R R70, SRZ ;  /* 0x0000000000467805 */ /* 0x000fe4000001ff00 */
[----:B------:R-:W-:Y:S02]  /*4c80*/  CS2R R32, SRZ ;  /* 0x0000000000207805 */ /* 0x000fe4000001ff00 */
[----:B--2---:R-:W-:Y:S01]  /*4c90*/  F2FP.SATFINITE.E4M3.F32.PACK_AB_MERGE_C R8, R39, R38, RZ ;  /* 0x000000262708723e */ /* 0x004fe200048070ff */
[----:B------:R-:W-:-:S03]  /*4ca0*/  FADD.FTZ R38, R38, R7 ;  /* 0x0000000726267221 */ /* 0x000fc60000010000 */
[----:B------:R-:W-:Y:S01]  /*4cb0*/  F2FP.SATFINITE.E4M3.F32.PACK_AB_MERGE_C R171, R35, R34, R8 ;  /* 0x0000002223ab723e */ /* 0x000fe20004807008 */
[----:B------:R-:W-:-:S01]  /*4cc0*/  FADD.FTZ R0, R39, R38 ;  /* 0x0000002627007221 */ /* 0x000fc20000010000 */
[----:B------:R-:W-:Y:S02]  /*4cd0*/  CS2R R38, SRZ ;  /* 0x0000000000267805 */ /* 0x000fe4000001ff00 */
[----:B------:R-:W-:Y:S01]  /*4ce0*/  CS2R R34, SRZ ;  /* 0x0000000000227805 */ /* 0x000fe2000001ff00 */
[----:B------:R-:W-:Y:S06]  /*4cf0*/  @!P1 BRA `(.L_x_2152) ;  /* 0x0000003800249947 */ /* 0x000fec0003800000 */
[----:B------:R-:W-:Y:S01]  /*4d00*/  IMAD.MOV.U32 R6, RZ, RZ, R4 ;  /* 0x000000ffff067224 */ /* 0x000fe200078e0004 */
[----:B------:R-:W-:Y:S01]  /*4d10*/  UMOV UR57, UR45 ;  /* 0x0000002d00397c82 */ /* 0x000fe20008000000 */
[----:B------:R-:W-:Y:S01]  /*4d20*/  IMAD.MOV.U32 R5, RZ, RZ, R3 ;  /* 0x000000ffff057224 */ /* 0x000fe200078e0003 */
[----:B------:R-:W-:Y:S01]  /*4d30*/  UMOV UR55, UR44 ;  /* 0x0000002c00377c82 */ /* 0x000fe20008000000 */
[----:B------:R-:W-:Y:S01]  /*4d40*/  IMAD.MOV.U32 R87, RZ, RZ, RZ ;  /* 0x000000ffff577224 */ /* 0x000fe200078e00ff */
[----:B------:R-:W-:-:S06]  /*4d50*/  ULDC UR51, c[0x0][0x288] ;  /* 0x0000a20000337ab9 */ /* 0x000fcc0000000800 */
.L_x_2163:
[----:B------:R-:W-:Y:S01]  /*4d60*/  ISETP.NE.AND P2, PT, RZ, UR42, PT ;  /* 0x0000002aff007c0c */ /* 0x000fe2000bf45270 */
[----:B------:R-:W-:-:S04]  /*4d70*/  UISETP.NE.AND UP0, UPT, UR55, 0x1, UPT ;  /* 0x000000013700788c */ /* 0x000fc8000bf05270 */
[----:B------:R-:W-:-:S04]  /*4d80*/  USEL UR45, URZ, 0x1, UP0 ;  /* 0x000000013f2d7887 */ /* 0x000fc80008000000 */
[----:B------:R-:W-:-:S04]  /*4d90*/  ULOP3.LUT UR45, UR57, UR45, URZ, 0x3c, !UPT ;  /* 0x0000002d392d7292 */ /* 0x000fc8000f8e3c3f */
[----:B------:R-:W-:Y:S08]  /*4da0*/  @P2 BRA `(.L_x_2153) ;  /* 0x0000000000382947 */ /* 0x000ff00003800000 */
[----:B------:R-:W-:Y:S05]  /*4db0*/  @!P0 BRA `(.L_x_2154) ;  /* 0x0000000000048947 */ /* 0x000fea0003800000 */
[----:B------:R-:W-:Y:S01]  /*4dc0*/  BPT.TRAP 0x1 ;  /* 0x000000040000795c */ /* 0x000fe20000300000 */
.L_x_2154:
        /* <DEDUP_REMOVED lines=9> */
.L_x_2155:
[----:B-1----:R-:W-:Y:S05]  /*4e60*/  @P1 BRA `(.L_x_2153) ;  /* 0x0000000000081947 */ /* 0x002fea0003800000 */
[----:B------:R-:W1:Y:S02]  /*4e70*/  SYNCS.PHASECHK.TRANS64.TRYWAIT P1, [UR6+0x29830], R3 ;  /* 0x02983003ff0075a7 */ /* 0x000e640008020146 */
[----:B-1----:R-:W-:Y:S05]  /*4e80*/  @!P1 BRA `(.L_x_2156) ;  /* 0x000000e400f89947 */ /* 0x002fea0003800000 */
.L_x_2153:
[----:B-1----:R-:W1:Y:S01]  /*4e90*/  S2R R4, SR_TID.X ;  /* 0x0000000000047919 */ /* 0x002e620000002100 */
[----:B------:R-:W-:Y:S01]  /*4ea0*/  UIADD3 UR44, UR55, 0x1, URZ ;  /* 0x00000001372c7890 */ /* 0x000fe2000fffe03f */
[----:B------:R-:W-:Y:S01]  /*4eb0*/  UMOV UR27, 0x80000020 ;  /* 0x80000020001b7882 */ /* 0x000fe20000000000 */
[----:B------:R-:W-:Y:S02]  /*4ec0*/  UMOV UR28, UR24 ;  /* 0x00000018001c7c82 */ /* 0x000fe40008000000 */
[----:B------:R-:W-:Y:S01]  /*4ed0*/  UISETP.NE.AND UP0, UPT, UR44, 0x2, UPT ;  /* 0x000000022c00788c */ /* 0x000fe2000bf05270 */
[----:B------:R-:W-:Y:S01]  /*4ee0*/  UMOV UR29, UR25 ;  /* 0x00000019001d7c82 */ /* 0x000fe20008000000 */
[----:B------:R-:W-:Y:S02]  /*4ef0*/  UMOV UR31, 0x80000020 ;  /* 0x80000020001f7882 */ /* 0x000fe40000000000 */
[----:B------:R-:W-:Y:S01]  /*4f00*/  USEL UR44, UR44, URZ, UP0 ;  /* 0x0000003f2c2c7287 */ /* 0x000fe20008000000 */
[----:B------:R-:W-:Y:S01]  /*4f10*/  UMOV UR32, UR24 ;  /* 0x0000001800207c82 */ /* 0x000fe20008000000 */
[----:B------:R-:W-:-:S02]  /*4f20*/  UMOV UR33, UR25 ;  /* 0x0000001900217c82 */ /* 0x000fc40008000000 */
[----:B------:R-:W-:Y:S01]  /*4f30*/  UIMAD UR58, UR44, 0x780, UR48 ;  /* 0x000007802c3a78a4 */ /* 0x000fe2000f8e0230 */
[----:B------:R-:W-:Y:S01]  /*4f40*/  UMOV UR35, 0x80000020 ;  /* 0x8000002000237882 */ /* 0x000fe20000000000 */
[----:B------:R-:W-:Y:S02]  /*4f50*/  UMOV UR7, 0x80000020 ;  /* 0x8000002000077882 */ /* 0x000fe40000000000 */
[----:B------:R-:W-:Y:S02]  /*4f60*/  UIADD3 UR30, UR58, 0x80, URZ ;  /* 0x000000803a1e7890 */ /* 0x000fe4000fffe03f */
[----:B------:R-:W-:Y:S02]  /*4f70*/  UIADD3 UR34, UR58, 0x100, URZ ;  /* 0x000001003a227890 */ /* 0x000fe4000fffe03f */
[----:B------:R-:W-:Y:S01]  /*4f80*/  UMOV UR26, UR58 ;  /* 0x0000003a001a7c82 */ /* 0x000fe20008000000 */
[----:B------:R-:W-:Y:S02]  /*4f90*/  UIADD3 UR6, UR58, 0x200, URZ ;  /* 0x000002003a067890 */ /* 0x000fe4000fffe03f */
[----:B------:R-:W-:Y:S01]  /*4fa0*/  UIADD3 UR10, UR58, 0x202, URZ ;  /* 0x000002023a0a7890 */ /* 0x000fe2000fffe03f */
[----:B------:R-:W-:Y:S01]  /*4fb0*/  UMOV UR11, 0x80000020 ;  /* 0x80000020000b7882 */ /* 0x000fe20000000000 */
[----:B------:R-:W-:Y:S01]  /*4fc0*/  UIADD3 UR14, UR58, 0x282, URZ ;  /* 0x000002823a0e7890 */ /* 0x000fe2000fffe03f */
[----:B------:R-:W-:Y:S01]  /*4fd0*/  UMOV UR15, 0x80000020 ;  /* 0x80000020000f7882 */ /* 0x000fe20000000000 */
[----:B------:R-:W-:Y:S01]  /*4fe0*/  UIADD3 UR18, UR58, 0x500, URZ ;  /* 0x000005003a127890 */ /* 0x000fe2000fffe03f */
[----:B-1----:R-:W-:Y:S01]  /*4ff0*/  SHF.R.U32.HI R4, RZ, 0x7, R4 ;  /* 0x00000007ff047819 */ /* 0x002fe20000011604 */
[----:B------:R-:W-:Y:S01]  /*5000*/  UMOV UR19, 0x80000020 ;  /* 0x8000002000137882 */ /* 0x000fe20000000000 */
[----:B------:R-:W-:Y:S01]  /*5010*/  UIADD3 UR22, UR58, 0x502, URZ ;  /* 0x000005023a167890 */ /* 0x000fe2000fffe03f */
[----:B------:R-:W-:-:S02]  /*5020*/  UMOV UR23, 0x80000020 ;  /* 0x8000002000177882 */ /* 0x000fc40000000000 */
[----:B0-----:R-:W-:-:S05]  /*5030*/  VIADD R3, R4, 0x8 ;  /* 0x0000000804037836 */ /* 0x001fca0000000000 */
[----:B------:R0:W-:Y:S06]  /*5040*/  BAR.SYNC.DEFER_BLOCKING R3, 0x100 ;  /* 0x000400030000751d */ /* 0x0001ec0000010000 */
[----:B------:R-:W-:-:S06]  /*5050*/  WARPGROUP.ARRIVE ;  /* 0x00000000000079c5 */ /* 0x000fcc0000000000 */
[----:B------:R-:W-:Y:S01]  /*5060*/  QGMMA.64x32x32.F32.E4M3.E4M3 R152, gdesc[UR24], RZ, !UPT, gsb0 ;  /* 0x00600000189879f3 */ /* 0x000fe2000c0008ff */
[----:B------:R-:W-:Y:S01]  /*5070*/  UIADD3 UR26, UR58, 0x180, URZ ;  /* 0x000001803a1a7890 */ /* 0x000fe2000fffe03f */
        /* <DEDUP_REMOVED lines=160> */
.L_x_2158:
[----:B------:R-:W-:Y:S01]  /*5a80*/  ULEA UR6, UR55, UR41, 0x3 ;  /* 0x0000002937067291 */ /* 0x000fe2000f8e183f */
[----:B------:R-:W-:-:S05]  /*5a90*/  IMAD.U32 R3, RZ, RZ, UR57 ;  /* 0x00000039ff037e24 */ /* 0x000fca000f8e00ff */
[----:B------:R-:W-:-:S04]  /*5aa0*/  SHF.L.U32 R3, R3, 0x1f, RZ ;  /* 0x0000001f03037819 */ /* 0x000fc800000006ff */
[----:B------:R0:W1:Y:S01]  /*5ab0*/  SYNCS.PHASECHK.TRANS64.TRYWAIT P1, [UR6+0x29850], R3 ;  /* 0x02985003ff0075a7 */ /* 0x0000620008020146 */
[----:B------:R-:W-:Y:S05]  /*5ac0*/  @!P0 BRA `(.L_x_2159) ;  /* 0x0000000000048947 */ /* 0x000fea0003800000 */
[----:B------:R-:W-:Y:S01]  /*5ad0*/  BPT.TRAP 0x1 ;  /* 0x000000040000795c */ /* 0x000fe20000300000 */
.L_x_2159:
[----:B-1----:R-:W-:Y:S05]  /*5ae0*/  @P1 BRA `(.L_x_2157) ;  /* 0x0000000000081947 */ /* 0x002fea0003800000 */
[----:B------:R-:W1:Y:S02]  /*5af0*/  SYNCS.PHASECHK.TRANS64.TRYWAIT P1, [UR6+0x29850], R3 ;  /* 0x02985003ff0075a7 */ /* 0x000e640008020146 */
[----:B-1----:R-:W-:Y:S05]  /*5b00*/  @!P1 BRA `(.L_x_2160) ;  /* 0x000000d800f09947 */ /* 0x002fea0003800000 */
.L_x_2157:
[----:B------:R-:W-:Y:S01]  /*5b10*/  UIADD3 UR6, UR41, 0x400, URZ ;  /* 0x0000040029067890 */ /* 0x000fe2000fffe03f */
[----:B------:R-:W-:Y:S01]  /*5b20*/  WARPGROUP.ARRIVE ;  /* 0x00000000000079c5 */ /* 0x000fe20000000000 */
[----:B------:R-:W-:-:S05]  /*5b30*/  UMOV UR7, 0xc0000010 ;  /* 0xc000001000077882 */ /* 0x000fca0000000000 */
[----:B-1----:R-:W1:Y:S01]  /*5b40*/  S2R R4, SR_TID.X ;  /* 0x0000000000047919 */ /* 0x002e620000002100 */
        /* <DEDUP_REMOVED lines=32> */
.L_x_2161:
[----:B------:R-:W-:Y:S01]  /*5d50*/  UISETP.NE.AND UP0, UPT, UR50, URZ, UPT ;  /* 0x0000003f3200728c */ /* 0x000fe2000bf05270 */
[----:B------:R-:W-:Y:S01]  /*5d60*/  VIADD R14, R18, UR39 ;  /* 0x00000027120e7c36 */ /* 0x000fe20008000000 */
[----:B------:R-:W1:Y:S01]  /*5d70*/  LDC R8, c[0x0][0x2f0] ;  /* 0x0000bc00ff087b82 */ /* 0x000e620000000800 */
[----:B------:R-:W-:-:S03]  /*5d80*/  IMAD.U32 R178, RZ, RZ, UR38 ;  /* 0x00000026ffb27e24 */ /* 0x000fc6000f8e00ff */
[----:B------:R-:W-:Y:S02]  /*5d90*/  PLOP3.LUT P1, PT, PT, PT, UP0, 0x80, 0x0 ;  /* 0x000000000000781c */ /* 0x000fe40003f2f008 */
[----:B------:R-:W-:-:S03]  /*5da0*/  PLOP3.LUT P2, PT, PT, PT, UP0, 0x80, 0x0 ;  /* 0x000000000000781c */ /* 0x000fc60003f4f008 */
[----:B------:R-:W-:-:S08]  /*5db0*/  @UP0 ULDC UR6, c[0x0][0x44c] ;  /* 0x0001130000060ab9 */ /* 0x000fd00000000800 */
[----:B0-----:R-:W-:Y:S01]  /*5dc0*/  @P1 IMAD.HI.U32 R3, R14, UR6, RZ ;  /* 0x000000060e031c27 */ /* 0x001fe2000f8e00ff */
[----:B------:R-:W-:-:S04]  /*5dd0*/  @UP0 ULDC UR6, c[0x0][0x450] ;  /* 0x0001140000060ab9 */ /* 0x000fc80000000800 */
[----:B------:R-:W-:Y:S01]  /*5de0*/  @P2 SHF.R.U32.HI R14, RZ, UR6, R3 ;  /* 0x00000006ff0e2c19 */ /* 0x000fe20008011603 */
[----:B------:R-:W-:Y:S02]  /*5df0*/  UMOV UR6, 0x1 ;  /* 0x0000000100067882 */ /* 0x000fe40000000000 */
[----:B------:R-:W-:Y:S02]  /*5e00*/  UIMAD UR6, UR56, -0xa0, UR6 ;  /* 0xffffff60380678a4 */ /* 0x000fe4000f8e0206 */
[----:B------:R-:W0:Y:S04]  /*5e10*/  SHFL.IDX PT, R4, R14, RZ, 0x1c1f ;  /* 0x001c1fff0e047589 */ /* 0x000e2800000e0000 */
[----:B------:R-:W-:Y:S01]  /*5e20*/  IMAD.U32 R10, RZ, RZ, UR6 ;  /* 0x00000006ff0a7e24 */ /* 0x000fe2000f8e00ff */
[----:B------:R-:W-:-:S03]  /*5e30*/  ULEA UR6, UR44, UR41, 0x3 ;  /* 0x000000292c067291 */ /* 0x000fc6000f8e183f */
[----:B------:R-:W-:Y:S01]  /*5e40*/  IMAD R13, R17, -0x2, R10 ;  /* 0xfffffffe110d7824 */ /* 0x000fe200078e020a */
[----:B------:R-:W-:-:S03]  /*5e50*/  UIADD3 UR6, UR6, 0x29840, URZ ;  /* 0x0002984006067890 */ /* 0x000fc6000fffe03f */
[----:B-1----:R-:W-:Y:S01]  /*5e60*/  IMAD R13, R8, UR49, R13 ;  /* 0x00000031080d7c24 */ /* 0x002fe2000f8e020d */
[----:B------:R-:W-:-:S09]  /*5e70*/  UPRMT UR6, UR40, 0x654, UR6 ;  /* 0x0000065428067896 */ /* 0x000fd20008000006 */
[----:B------:R-:W-:Y:S01]  /*5e80*/  SYNCS.ARRIVE.TRANS64.RED.A1T0 RZ, [UR6], RZ ;  /* 0x000000ffffff79a7 */ /* 0x000fe20008100406 */
[----:B0-----:R-:W-:-:S04]  /*5e90*/  IADD3 R3, R4, -UR51, R13 ;  /* 0x8000003304037c10 */ /* 0x001fc8000fffe00d */
[C---:B------:R-:W-:Y:S02]  /*5ea0*/  ISETP.GT.AND P1, PT, R3.reuse, RZ, PT ;  /* 0x000000ff0300720c */ /* 0x040fe40003f24270 */
[C---:B------:R-:W-:Y:S02]  /*5eb0*/  ISETP.GT.AND P2, PT, R3.reuse, 0x1, PT ;  /* 0x000000010300780c */ /* 0x040fe40003f44270 */
[----:B------:R-:W-:Y:S02]  /*5ec0*/  FSEL R152, R152, -INF , P1 ;  /* 0xff80000098987808 */ /* 0x000fe40000800000 */
        /* <DEDUP_REMOVED lines=114> */
[----:B------:R-:W-:Y:S02]  /*65f0*/  FSEL R101, R101, -INF , P2 ;  /* 0xff80000065657808 */ /* 0x000fe40001000000 */
[----:B------:R-:W-:-:S04]  /*6600*/  FMNMX.FTZ R174, R100, R3, !PT ;  /* 0x0000000364ae7209 */ /* 0x000fc80007810000 */
[----:B------:R-:W-:-:S05]  /*6610*/  FMNMX.FTZ R174, R101, R174, !PT ;  /* 0x000000ae65ae7209 */ /* 0x000fca0007810000 */
[----:B------:R-:W0:Y:S02]  /*6620*/  SHFL.BFLY PT, R3, R174, 0x2, 0x1f ;  /* 0x0c401f00ae037f89 */ /* 0x000e2400000e0000 */
[----:B0-----:R-:W-:-:S05]  /*6630*/  FMNMX.FTZ R11, R174, R3, !PT ;  /* 0x00000003ae0b7209 */ /* 0x001fca0007810000 */
[----:B------:R-:W0:Y:S02]  /*6640*/  SHFL.BFLY PT, R176, R11, 0x1, 0x1f ;  /* 0x0c201f000bb07f89 */ /* 0x000e2400000e0000 */
[----:B0-----:R-:W-:-:S04]  /*6650*/  FMNMX.FTZ R3, R11, R176, !PT ;  /* 0x000000b00b037209 */ /* 0x001fc80007810000 */
[C---:B------:R-:W-:Y:S01]  /*6660*/  FSETP.NEU.FTZ.AND P1, PT, R3.reuse, -INF , PT ;  /* 0xff8000000300780b */ /* 0x040fe20003f3d000 */
[----:B------:R-:W-:-:S05]  /*6670*/  FFMA.FTZ R7, R3, R178, -8 ;  /* 0xc100000003077423 */ /* 0x000fca00000100b2 */
[----:B------:R-:W-:-:S05]  /*6680*/  FSEL R7, R7, RZ, P1 ;  /* 0x000000ff07077208 */ /* 0x000fca0000800000 */
[--C-:B------:R-:W-:Y:S01]  /*6690*/  FFMA.FTZ R9, R152, UR38, -R7.reuse ;  /* 0x0000002698097c23 */ /* 0x100fe20008010807 */
[----:B------:R-:W-:-:S01]  /*66a0*/  FFMA.FTZ R153, R144, UR38, -R7 ;  /* 0x0000002690997c23 */ /* 0x000fc20008010807 */
[----:B------:R0:W1:Y:S01]  /*66b0*/  SHFL.IDX PT, R152, R14, 0x1, 0x1c1f ;  /* 0x003c1f000e987f89 */ /* 0x00006200000e0000 */
[----:B------:R-:W-:-:S01]  /*66c0*/  FFMA.FTZ R132, R132, UR38, -R7 ;  /* 0x0000002684847c23 */ /* 0x000fc20008010807 */
[--C-:B------:R-:W-:Y:S01]  /*66d0*/  FFMA.FTZ R160, R160, UR38, -R7.reuse ;  /* 0x00000026a0a07c23 */ /* 0x100fe20008010807 */
[----:B------:R-:W-:-:S01]  /*66e0*/  FFMA.FTZ R8, R8, UR38, -R7 ;  /* 0x0000002608087c23 */ /* 0x000fc20008010807 */
[----:B------:R-:W-:Y:S01]  /*66f0*/  MUFU.EX2 R9, R9 ;  /* 0x0000000900097308 */ /* 0x000fe20000000800 */
[----:B------:R-:W-:-:S01]  /*6700*/  FFMA.FTZ R11, R12, UR38, -R7 ;  /* 0x000000260c0b7c23 */ /* 0x000fc20008010807 */
[--C-:B------:R-:W-:Y:S01]  /*6710*/  FFMA.FTZ R10, R10, UR38, -R7.reuse ;  /* 0x000000260a0a7c23 */ /* 0x100fe20008010807 */
[----:B------:R-:W-:-:S01]  /*6720*/  FFMA.FTZ R12, R170, UR38, -R7 ;  /* 0x00000026aa0c7c23 */ /* 0x000fc20008010807 */
[--C-:B0-----:R-:W-:Y:S01]  /*6730*/  FFMA.FTZ R14, R168, UR38, -R7.reuse ;  /* 0x00000026a80e7c23 */ /* 0x101fe20008010807 */
[----:B------:R-:W-:-:S01]  /*6740*/  FFMA.FTZ R164, R164, UR38, -R7 ;  /* 0x00000026a4a47c23 */ /* 0x000fc20008010807 */
[--C-:B------:R-:W-:Y:S01]  /*6750*/  FFMA.FTZ R20, R20, UR38, -R7.reuse ;  /* 0x0000002614147c23 */ /* 0x100fe20008010807 */
        /* <DEDUP_REMOVED lines=13> */
[----:B-1----:R-:W-:Y:S01]  /*6830*/  IADD3 R152, R152, -UR51, R13 ;  /* 0x8000003398987c10 */ /* 0x002fe2000fffe00d */
[----:B------:R-:W-:-:S01]  /*6840*/  FFMA.FTZ R13, R172, UR38, -R7 ;  /* 0x00000026ac0d7c23 */ /* 0x000fc20008010807 */
[--C-:B------:R-:W-:Y:S01]  /*6850*/  FFMA.FTZ R88, R88, UR38, -R7.reuse ;  /* 0x0000002658587c23 */ /* 0x100fe20008010807 */
[----:B------:R-:W-:-:S01]  /*6860*/  FFMA.FTZ R89, R89, UR38, -R7 ;  /* 0x0000002659597c23 */ /* 0x000fc20008010807 */
[----:B------:R-:W-:Y:S01]  /*6870*/  ISETP.GT.AND P2, PT, R152, RZ, PT ;  /* 0x000000ff9800720c */ /* 0x000fe20003f44270 */
[----:B------:R-:W-:-:S01]  /*6880*/  FFMA.FTZ R92, R92, UR38, -R7 ;  /* 0x000000265c5c7c23 */ /* 0x000fc20008010807 */
[----:B------:R-:W-:Y:S01]  /*6890*/  ISETP.GT.AND P3, PT, R152, 0x1, PT ;  /* 0x000000019800780c */ /* 0x000fe20003f64270 */
        /* <DEDUP_REMOVED lines=19> */
[----:B------:R-:W-:Y:S02]  /*69d0*/  FMNMX.FTZ R137, R159, R154, !PT ;  /* 0x0000009a9f897209 */ /* 0x000fe40007810000 */
        /* <DEDUP_REMOVED lines=9> */
[----:B------:R-:W-:Y:S02]  /*6a70*/  ISETP.GT.AND P2, PT, R152, 0x20, PT ;  /* 0x000000209800780c */ /* 0x000fe40003f44270 */
        /* <DEDUP_REMOVED lines=26> */
[----:B------:R-:W-:Y:S01]  /*6c20*/  FMNMX.FTZ R145, R147, R154, !PT ;  /* 0x0000009a93917209 */ /* 0x000fe20007810000 */
[----:B------:R-:W-:Y:S01]  /*6c30*/  FFMA.FTZ R154, R148, UR38, -R7 ;  /* 0x00000026949a7c23 */ /* 0x000fe20008010807 */
[----:B------:R-:W-:Y:S01]  /*6c40*/  FSEL R151, R151, -INF , P3 ;  /* 0xff80000097977808 */ /* 0x000fe20001800000 */
[----:B------:R-:W-:Y:S01]  /*6c50*/  MUFU.EX2 R136, R136 ;  /* 0x0000008800887308 */ /* 0x000fe20000000800 */
[----:B------:R-:W-:Y:S02]  /*6c60*/  ISETP.GT.AND P2, PT, R152, 0x40, PT ;  /* 0x000000409800780c */ /* 0x000fe40003f44270 */
[----:B------:R-:W-:Y:S02]  /*6c70*/  FMNMX.FTZ R144, R150, R145, !PT ;  /* 0x0000009196907209 */ /* 0x000fe40007810000 */
        /* <DEDUP_REMOVED lines=12> */
[----:B------:R-:W-:Y:S01]  /*6d40*/  ISETP.GT.AND P2, PT, R152, 0x50, PT ;  /* 0x000000509800780c */ /* 0x000fe20003f44270 */
[----:B------:R1:W-:Y:S01]  /*6d50*/  MUFU.EX2 R126, R154 ;  /* 0x0000009a007e7308 */ /* 0x0003e20000000800 */
[----:B------:R-:W-:Y:S02]  /*6d60*/  FSEL R127, R127, -INF , P3 ;  /* 0xff8000007f7f7808 */ /* 0x000fe40001800000 */
[----:B------:R-:W-:Y:S02]  /*6d70*/  FMNMX.FTZ R4, R144, R149, !PT ;  /* 0x0000009590047209 */ /* 0x000fe40007810000 */
[----:B------:R-:W-:-:S02]  /*6d80*/  ISETP.GT.AND P3, PT, R152, 0x51, PT ;  /* 0x000000519800780c */ /* 0x000fc40003f64270 */
[----:B------:R-:W-:Y:S01]  /*6d90*/  FSEL R130, R130, -INF , P2 ;  /* 0xff80000082827808 */ /* 0x000fe20001000000 */
[----:B------:R2:W-:Y:S01]  /*6da0*/  MUFU.EX2 R149, R148 ;  /* 0x0000009400957308 */ /* 0x0005e20000000800 */
[----:B0-----:R-:W-:Y:S01]  /*6db0*/  FMNMX.FTZ R153, R127, R4, !PT ;  /* 0x000000047f997209 */ /* 0x001fe20007810000 */
[----:B-1----:R-:W-:Y:S01]  /*6dc0*/  FFMA.FTZ R154, R124, UR38, -R7 ;  /* 0x000000267c9a7c23 */ /* 0x002fe20008010807 */
        /* <DEDUP_REMOVED lines=23> */
[----:B------:R0:W-:Y:S01]  /*6f40*/  MUFU.EX2 R110, R154 ;  /* 0x0000009a006e7308 */ /* 0x0001e20000000800 */
[----:B------:R-:W-:Y:S02]  /*6f50*/  FSEL R111, R111, -INF , P3 ;  /* 0xff8000006f6f7808 */ /* 0x000fe40001800000 */
[----:B------:R-:W-:Y:S02]  /*6f60*/  FMNMX.FTZ R4, R124, R153, !PT ;  /* 0x000000997c047209 */ /* 0x000fe40007810000 */
[----:B------:R-:W-:-:S02]  /*6f70*/  ISETP.GT.AND P3, PT, R152, 0x71, PT ;  /* 0x000000719800780c */ /* 0x000fc40003f64270 */
[----:B--2---:R-:W-:Y:S01]  /*6f80*/  FSEL R148, R114, -INF , P2 ;  /* 0xff80000072947808 */ /* 0x004fe20001000000 */
[----:B------:R-:W-:-:S01]  /*6f90*/  FFMA.FTZ R114, R128, UR38, -R7 ;  /* 0x0000002680727c23 */ /* 0x000fc20008010807 */
[----:B------:R-:W-:Y:S01]  /*6fa0*/  FMNMX.FTZ R157, R111, R4, !PT ;  /* 0x000000046f9d7209 */ /* 0x000fe20007810000 */
[----:B0-----:R-:W-:-:S01]  /*6fb0*/  FFMA.FTZ R154, R129, UR38, -R7 ;  /* 0x00000026819a7c23 */ /* 0x001fc20008010807 */
        /* <DEDUP_REMOVED lines=8> */
[----:B------:R-:W-:Y:S02]  /*7040*/  FSEL R119, R119, -INF , P3 ;  /* 0xff80000077777808 */ /* 0x000fe40001800000 */
[----:B------:R-:W-:Y:S02]  /*7050*/  ISETP.GT.AND P2, PT, R152, 0x80, PT ;  /* 0x000000809800780c */ /* 0x000fe40003f44270 */
        /* <DEDUP_REMOVED lines=10> */
[----:B------:R-:W-:Y:S01]  /*7100*/  FSEL R128, R94, -INF , P2 ;  /* 0xff8000005e807808 */ /* 0x000fe20001000000 */
[----:B------:R-:W-:Y:S01]  /*7110*/  MUFU.EX2 R112, R112 ;  /* 0x0000007000707308 */ /* 0x000fe20000000800 */
[----:B------:R-:W-:Y:S01]  /*7120*/  FMNMX.FTZ R129, R91, R4, !PT ;  /* 0x000000045b817209 */ /* 0x000fe20007810000 */
[----:B0-----:R-:W-:Y:S01]  /*7130*/  FFMA.FTZ R154, R133, UR38, -R7 ;  /* 0x00000026859a7c23 */ /* 0x001fe20008010807 */
[----:B------:R-:W-:Y:S02]  /*7140*/  ISETP.GT.AND P2, PT, R152, 0x90, PT ;  /* 0x000000909800780c */ /* 0x000fe40003f44270 */
[----:B------:R-:W-:Y:S02]  /*7150*/  FSEL R95, R95, -INF , P3 ;  /* 0xff8000005f5f7808 */ /* 0x000fe40001800000 */
[----:B------:R-:W-:Y:S01]  /*7160*/  FMNMX.FTZ R4, R128, R129, !PT ;  /* 0x0000008180047209 */ /* 0x000fe20007810000 */
[----:B------:R0:W-:Y:S01]  /*7170*/  MUFU.EX2 R94, R132 ;  /* 0x00000084005e7308 */ /* 0x0001e20000000800 */
[----:B------:R-:W-:-:S02]  /*7180*/  ISETP.GT.AND P3, PT, R152, 0x91, PT ;  /* 0x000000919800780c */ /* 0x000fc40003f64270 */
[----:B------:R-:W-:Y:S02]  /*7190*/  FSEL R98, R98, -INF , P2 ;  /* 0xff80000062627808 */ /* 0x000fe40001000000 */
        /* <DEDUP_REMOVED lines=9> */
[----:B------:R-:W-:Y:S01]  /*7230*/  MUFU.EX2 R113, R113 ;  /* 0x0000007100717308 */ /* 0x000fe20000000800 */
[----:B------:R-:W-:Y:S02]  /*7240*/  FMNMX.FTZ R133, R99, R4, !PT ;  /* 0x0000000463857209 */ /* 0x000fe40007810000 */
[----:B------:R-:W-:Y:S02]  /*7250*/  FSEL R103, R103, -INF , P3 ;  /* 0xff80000067677808 */ /* 0x000fe40001800000 */
[----:B------:R-:W-:Y:S02]  /*7260*/  FMNMX.FTZ R4, R104, R133, !PT ;  /* 0x0000008568047209 */ /* 0x000fe40007810000 */
[----:B------:R-:W-:Y:S01]  /*7270*/  FSEL R160, R3, RZ, P1 ;  /* 0x000000ff03a07208 */ /* 0x000fe20000800000 */
[----:B------:R0:W-:Y:S01]  /*7280*/  MUFU.EX2 R102, R132 ;  /* 0x0000008400667308 */ /* 0x0001e20000000800 */
[----:B------:R-:W-:-:S03]  /*7290*/  FMNMX.FTZ R4, R103, R4, !PT ;  /* 0x0000000467047209 */ /* 0x000fc60007810000 */
[----:B------:R-:W-:Y:S02]  /*72a0*/  FADD.FTZ R160, -R160, R5 ;  /* 0x00000005a0a07221 */ /* 0x000fe40000010100 */
[----:B------:R-:W1:Y:S02]  /*72b0*/  SHFL.BFLY PT, R133, R4, 0x2, 0x1f ;  /* 0x0c401f0004857f89 */ /* 0x000e6400000e0000 */
[----:B------:R-:W-:Y:S01]  /*72c0*/  FMUL.FTZ R157, R160, UR38 ;  /* 0x00000026a09d7c20 */ /* 0x000fe20008410000 */
[----:B------:R-:W-:Y:S08]  /*72d0*/  MUFU.EX2 R116, R116 ;  /* 0x0000007400747308 */ /* 0x000ff00000000800 */
[----:B------:R-:W-:Y:S08]  /*72e0*/  MUFU.EX2 R117, R117 ;  /* 0x0000007500757308 */ /* 0x000ff00000000800 */
[----:B------:R-:W-:Y:S01]  /*72f0*/  MUFU.EX2 R88, R88 ;  /* 0x0000005800587308 */ /* 0x000fe20000000800 */
[----:B-1----:R-:W-:-:S07]  /*7300*/  FMNMX.FTZ R133, R4, R133, !PT ;  /* 0x0000008504857209 */ /* 0x002fce0007810000 */
[----:B------:R-:W-:Y:S01]  /*7310*/  MUFU.EX2 R89, R89 ;  /* 0x0000005900597308 */ /* 0x000fe20000000800 */
[----:B------:R-:W1:Y:S07]  /*7320*/  SHFL.BFLY PT, R4, R133, 0x1, 0x1f ;  /* 0x0c201f0085047f89 */ /* 0x000e6e00000e0000 */
[----:B------:R-:W-:Y:S08]  /*7330*/  MUFU.EX2 R92, R92 ;  /* 0x0000005c005c7308 */ /* 0x000ff00000000800 */
[----:B------:R-:W-:Y:S08]  /*7340*/  MUFU.EX2 R93, R93 ;  /* 0x0000005d005d7308 */ /* 0x000ff00000000800 */
[----:B------:R-:W-:Y:S01]  /*7350*/  MUFU.EX2 R96, R96 ;  /* 0x0000006000607308 */ /* 0x000fe20000000800 */
[----:B-1----:R-:W-:Y:S01]  /*7360*/  FMNMX.FTZ R4, R133, R4, !PT ;  /* 0x0000000485047209 */ /* 0x002fe20007810000 */
[----:B------:R-:W-:-:S03]  /*7370*/  IMAD.U32 R133, RZ, RZ, UR38 ;  /* 0x00000026ff857e24 */ /* 0x000fc6000f8e00ff */
[C---:B------:R-:W-:Y:S01]  /*7380*/  FSETP.NEU.FTZ.AND P2, PT, R4.reuse, -INF , PT ;  /* 0xff8000000400780b */ /* 0x040fe20003f5d000 */
[----:B0-----:R-:W-:-:S02]  /*7390*/  FFMA.FTZ R132, R4, R133, -8 ;  /* 0xc100000004847423 */ /* 0x001fc40000010085 */
[----:B------:R-:W-:Y:S03]  /*73a0*/  MUFU.EX2 R97, R97 ;  /* 0x0000006100617308 */ /* 0x000fe60000000800 */
[----:B------:R-:W-:-:S05]  /*73b0*/  FSEL R132, R132, RZ, P2 ;  /* 0x000000ff84847208 */ /* 0x000fca0001000000 */
[----:B------:R-:W-:Y:S01]  /*73c0*/  MUFU.EX2 R100, R100 ;  /* 0x0000006400647308 */ /* 0x000fe20000000800 */
[----:B------:R-:W-:-:S01]  /*73d0*/  FFMA.FTZ R154, R159, UR38, -R132 ;  /* 0x000000269f9a7c23 */ /* 0x000fc20008010884 */
[----:B------:R-:W-:Y:S01]  /*73e0*/  FSEL R159, R4, RZ, P2 ;  /* 0x000000ff049f7208 */ /* 0x000fe20001000000 */
[----:B------:R-:W-:-:S01]  /*73f0*/  FFMA.FTZ R5, R144, UR38, -R132 ;  /* 0x0000002690057c23 */ /* 0x000fc20008010884 */
[--C-:B------:R-:W-:Y:S01]  /*7400*/  FFMA.FTZ R15, R15, UR38, -R132.reuse ;  /* 0x000000260f0f7c23 */ /* 0x100fe20008010884 */
[----:B------:R-:W-:-:S01]  /*7410*/  FFMA.FTZ R152, R155, UR38, -R132 ;  /* 0x000000269b987c23 */ /* 0x000fc20008010884 */
[----:B------:R-:W-:Y:S01]  /*7420*/  FFMA.FTZ R101, R158, UR38, -R132 ;  /* 0x000000269e657c23 */ /* 0x000fe20008010884 */
[----:B------:R-:W-:-:S01]  /*7430*/  FADD.FTZ R159, -R159, R6 ;  /* 0x000000069f9f7221 */ /* 0x000fc20000010100 */
[--C-:B------:R-:W-:Y:S01]  /*7440*/  FFMA.FTZ R133, R162, UR38, -R132.reuse ;  /* 0x00000026a2857c23 */ /* 0x100fe20008010884 */
[----:B------:R-:W0:Y:S01]  /*7450*/  MUFU.EX2 R6, R157 ;  /* 0x0000009d00067308 */ /* 0x000e220000000800 */
[----:B------:R-:W-:-:S01]  /*7460*/  FFMA.FTZ R156, R163, UR38, -R132 ;  /* 0x00000026a39c7c23 */ /* 0x000fc20008010884 */
[----:B------:R-:W-:Y:S01]  /*7470*/  FMUL.FTZ R144, R159, UR38 ;  /* 0x000000269f907c20 */ /* 0x000fe20008410000 */
        /* <DEDUP_REMOVED lines=14> */
[----:B0-----:R-:W-:-:S01]  /*7560*/  FFMA.FTZ R159, R6, R2, R9 ;  /* 0x00000002069f7223 */ /* 0x001fc20000010009 */
[--C-:B------:R-:W-:Y:S01]  /*7570*/  FFMA.FTZ R147, R147, UR38, -R132.reuse ;  /* 0x0000002693937c23 */ /* 0x100fe20008010884 */
[----:B------:R-:W-:-:S01]  /*7580*/  FFMA.FTZ R150, R150, UR38, -R132 ;  /* 0x0000002696967c23 */ /* 0x000fc20008010884 */
[----:B------:R-:W-:Y:S01]  /*7590*/  FFMA.FTZ R151, R151, UR38, -R132 ;  /* 0x0000002697977c23 */ /* 0x000fe20008010884 */
[----:B------:R-:W-:-:S01]  /*75a0*/  FADD.FTZ R159, R8, R159 ;  /* 0x0000009f089f7221 */ /* 0x000fc20000010000 */
[--C-:B------:R-:W-:Y:S01]  /*75b0*/  FFMA.FTZ R122, R122, UR38, -R132.reuse ;  /* 0x000000267a7a7c23 */ /* 0x100fe20008010884 */
[----:B------:R-:W-:-:S01]  /*75c0*/  FFMA.FTZ R123, R123, UR38, -R132 ;  /* 0x000000267b7b7c23 */ /* 0x000fc20008010884 */
[----:B------:R-:W0:Y:S01]  /*75d0*/  MUFU.EX2 R152, R152 ;  /* 0x0000009800987308 */ /* 0x000e220000000800 */
[----:B------:R-:W-:-:S01]  /*75e0*/  FADD.FTZ R2, R10, R159 ;  /* 0x0000009f0a027221 */ /* 0x000fc20000010000 */
[--C-:B------:R-:W-:Y:S01]  /*75f0*/  FFMA.FTZ R106, R106, UR38, -R132.reuse ;  /* 0x000000266a6a7c23 */ /* 0x100fe20008010884 */
[----:B------:R-:W-:-:S01]  /*7600*/  FFMA.FTZ R107, R107, UR38, -R132 ;  /* 0x000000266b6b7c23 */ /* 0x000fc20008010884 */
[--C-:B------:R-:W-:Y:S01]  /*7610*/  FFMA.FTZ R124, R124, UR38, -R132.reuse ;  /* 0x000000267c7c7c23 */ /* 0x100fe20008010884 */
[----:B------:R-:W-:-:S01]  /*7620*/  FFMA.FTZ R111, R111, UR38, -R132 ;  /* 0x000000266f6f7c23 */ /* 0x000fc20008010884 */
[--C-:B------:R-:W-:Y:S01]  /*7630*/  FFMA.FTZ R118, R118, UR38, -R132.reuse ;  /* 0x0000002676767c23 */ /* 0x100fe20008010884 */
[----:B------:R-:W-:-:S01]  /*7640*/  FFMA.FTZ R119, R119, UR38, -R132 ;  /* 0x0000002677777c23 */ /* 0x000fc20008010884 */
[----:B------:R-:W2:Y:S01]  /*7650*/  MUFU.EX2 R101, R101 ;  /* 0x0000006500657308 */ /* 0x000ea20000000800 */
[----:B-1----:R-:W-:-:S01]  /*7660*/  FFMA.FTZ R157, R144, R0, R15 ;  /* 0x00000000909d7223 */ /* 0x002fc2000001000f */
[--C-:B------:R-:W-:Y:S01]  /*7670*/  FFMA.FTZ R90, R90, UR38, -R132.reuse ;  /* 0x000000265a5a7c23 */ /* 0x100fe20008010884 */
[----:B------:R-:W-:-:S01]  /*7680*/  FFMA.FTZ R91, R91, UR38, -R132 ;  /* 0x000000265b5b7c23 */ /* 0x000fc20008010884 */
[--C-:B------:R-:W-:Y:S01]  /*7690*/  FFMA.FTZ R128, R128, UR38, -R132.reuse ;  /* 0x0000002680807c23 */ /* 0x100fe20008010884 */
[----:B------:R-:W-:-:S01]  /*76a0*/  FFMA.FTZ R99, R99, UR38, -R132 ;  /* 0x0000002663637c23 */ /* 0x000fc20008010884 */
[--C-:B------:R-:W-:Y:S01]  /*76b0*/  FFMA.FTZ R104, R104, UR38, -R132.reuse ;  /* 0x0000002668687c23 */ /* 0x100fe20008010884 */
[----:B------:R-:W-:-:S01]  /*76c0*/  FFMA.FTZ R103, R103, UR38, -R132 ;  /* 0x0000002667677c23 */ /* 0x000fc20008010884 */
[----:B------:R-:W1:Y:S01]  /*76d0*/  MUFU.EX2 R154, R154 ;  /* 0x0000009a009a7308 */ /* 0x000e620000000800 */
[----:B0-----:R-:W-:-:S01]  /*76e0*/  FADD.FTZ R0, R152, R157 ;  /* 0x0000009d98007221 */ /* 0x001fc20000010000 */
[----:B------:R-:W-:-:S04]  /*76f0*/  FADD.FTZ R157, R11, R2 ;  /* 0x000000020b9d7221 */ /* 0x000fc80000010000 */
[----:B------:R-:W-:Y:S02]  /*7700*/  FADD.FTZ R2, R12, R157 ;  /* 0x0000009d0c027221 */ /* 0x000fe40000010000 */
[----:B------:R-:W0:Y:S01]  /*7710*/  MUFU.EX2 R133, R133 ;  /* 0x0000008500857308 */ /* 0x000e220000000800 */
[----:B--2---:R-:W-:-:S01]  /*7720*/  FADD.FTZ R135, R101, R0 ;  /* 0x0000000065877221 */ /* 0x004fc20000010000 */
[----:B------:R-:W-:-:S04]  /*7730*/  FADD.FTZ R157, R13, R2 ;  /* 0x000000020d9d7221 */ /* 0x000fc80000010000 */
[----:B------:R-:W-:Y:S02]  /*7740*/  FADD.FTZ R2, R14, R157 ;  /* 0x0000009d0e027221 */ /* 0x000fe40000010000 */
        /* <DEDUP_REMOVED lines=9> */
[----:B------:R-:W-:-:S06]  /*77e0*/  FADD.FTZ R0, R20, R157 ;  /* 0x0000009d14007221 */ /* 0x000fcc0000010000 */
[----:B------:R-:W1:Y:S01]  /*77f0*/  MUFU.EX2 R139, R139 ;  /* 0x0000008b008b7308 */ /* 0x000e620000000800 */
[----:B0-----:R-:W-:-:S07]  /*7800*/  FADD.FTZ R135, R158, R135 ;  /* 0x000000879e877221 */ /* 0x001fce0000010000 */
[----:B------:R-:W0:Y:S01]  /*7810*/  MUFU.EX2 R142, R142 ;  /* 0x0000008e008e7308 */ /* 0x000e220000000800 */
[----:B--2---:R-:W-:-:S01]  /*7820*/  FADD.FTZ R2, R138, R135 ;  /* 0x000000878a027221 */ /* 0x004fc20000010000 */
[----:B------:R-:W-:-:S04]  /*7830*/  FADD.FTZ R135, R137, R0 ;  /* 0x0000000089877221 */ /* 0x000fc80000010000 */
[----:B------:R-:W-:Y:S01]  /*7840*/  FADD.FTZ R0, R136, R135 ;  /* 0x0000008788007221 */ /* 0x000fe20000010000 */
[----:B------:R-:W-:-:S01]  /*7850*/  FFMA.FTZ R135, R148, UR38, -R132 ;  /* 0x0000002694877c23 */ /* 0x000fc20008010884 */
[----:B------:R-:W2:Y:S01]  /*7860*/  MUFU.EX2 R143, R143 ;  /* 0x0000008f008f7308 */ /* 0x000ea20000000800 */
[----:B-1----:R-:W-:-:S01]  /*7870*/  FADD.FTZ R157, R139, R2 ;  /* 0x000000028b9d7221 */ /* 0x002fc20000010000 */
[----:B------:R-:W-:-:S06]  /*7880*/  FFMA.FTZ R148, R153, UR38, -R132 ;  /* 0x0000002699947c23 */ /* 0x000fcc0008010884 */
        /* <DEDUP_REMOVED lines=10> */
[----:B------:R-:W-:-:S04]  /*7930*/  FADD.FTZ R153, R149, R0 ;  /* 0x0000000095997221 */ /* 0x000fc80000010000 */
[----:B------:R-:W-:Y:S02]  /*7940*/  FADD.FTZ R0, R120, R153 ;  /* 0x0000009978007221 */ /* 0x000fe40000010000 */
[----:B------:R-:W1:Y:S01]  /*7950*/  MUFU.EX2 R151, R151 ;  /* 0x0000009700977308 */ /* 0x000e620000000800 */
[----:B0-----:R-:W-:-:S01]  /*7960*/  FADD.FTZ R159, R147, R2 ;  /* 0x00000002939f7221 */ /* 0x001fc20000010000 */
[----:B------:R-:W-:-:S04]  /*7970*/  FADD.FTZ R153, R121, R0 ;  /* 0x0000000079997221 */ /* 0x000fc80000010000 */
[----:B------:R-:W-:Y:S02]  /*7980*/  FADD.FTZ R0, R110, R153 ;  /* 0x000000996e007221 */ /* 0x000fe40000010000 */
[----:B------:R-:W0:Y:S01]  /*7990*/  MUFU.EX2 R122, R122 ;  /* 0x0000007a007a7308 */ /* 0x000e220000000800 */
[----:B--2---:R-:W-:-:S07]  /*79a0*/  FADD.FTZ R2, R150, R159 ;  /* 0x0000009f96027221 */ /* 0x004fce0000010000 */
[----:B------:R-:W2:Y:S01]  /*79b0*/  MUFU.EX2 R123, R123 ;  /* 0x0000007b007b7308 */ /* 0x000ea20000000800 */
[----:B-1----:R-:W-:-:S07]  /*79c0*/  FADD.FTZ R157, R151, R2 ;  /* 0x00000002979d7221 */ /* 0x002fce0000010000 */
[----:B------:R-:W1:Y:S01]  /*79d0*/  MUFU.EX2 R5, R5 ;  /* 0x0000000500057308 */ /* 0x000e620000000800 */
[----:B0-----:R-:W-:-:S01]  /*79e0*/  FADD.FTZ R2, R122, R157 ;  /* 0x0000009d7a027221 */ /* 0x001fc20000010000 */
[----:B------:R-:W-:-:S06]  /*79f0*/  FADD.FTZ R157, R125, R0 ;  /* 0x000000007d9d7221 */ /* 0x000fcc0000010000 */
[----:B------:R-:W0:Y:S01]  /*7a00*/  MUFU.EX2 R160, R160 ;  /* 0x000000a000a07308 */ /* 0x000e220000000800 */
[----:B--2---:R-:W-:-:S07]  /*7a10*/  FADD.FTZ R2, R123, R2 ;  /* 0x000000027b027221 */ /* 0x004fce0000010000 */
        /* <DEDUP_REMOVED lines=19> */
[----:B------:R-:W-:Y:S01]  /*7b50*/  FADD.FTZ R153, R105, R0 ;  /* 0x0000000069997221 */ /* 0x000fe20000010000 */
[----:B------:R-:W-:-:S01]  /*7b60*/  FFMA.FTZ R0, R95, UR38, -R132 ;  /* 0x000000265f007c23 */ /* 0x000fc20008010884 */
[----:B------:R-:W-:-:S04]  /*7b70*/  FFMA.FTZ R95, R98, UR38, -R132 ;  /* 0x00000026625f7c23 */ /* 0x000fc80008010884 */
        /* <DEDUP_REMOVED lines=16> */
[----:B------:R-:W1:Y:S08]  /*7c80*/  MUFU.EX2 R91, R91 ;  /* 0x0000005b005b7308 */ /* 0x000e700000000800 */
[----:B------:R3:W-:Y:S08]  /*7c90*/  MUFU.EX2 R161, R0 ;  /* 0x0000000000a17308 */ /* 0x0007f00000000800 */
[----:B------:R-:W4:Y:S01]  /*7ca0*/  MUFU.EX2 R159, R128 ;  /* 0x00000080009f7308 */ /* 0x000f220000000800 */
[----:B---3--:R-:W-:-:S01]  /*7cb0*/  FADD.FTZ R0, R116, R157 ;  /* 0x0000009d74007221 */ /* 0x008fc20000010000 */
[----:B0-----:R-:W-:-:S03]  /*7cc0*/  FADD.FTZ R157, R119, R2 ;  /* 0x00000002779d7221 */ /* 0x001fc60000010000 */
[----:B------:R-:W-:Y:S01]  /*7cd0*/  FADD.FTZ R153, R117, R0 ;  /* 0x0000000075997221 */ /* 0x000fe20000010000 */
[----:B--2---:R-:W-:-:S02]  /*7ce0*/  FADD.FTZ R2, R90, R157 ;  /* 0x0000009d5a027221 */ /* 0x004fc40000010000 */
[----:B------:R-:W0:Y:S01]  /*7cf0*/  MUFU.EX2 R95, R95 ;  /* 0x0000005f005f7308 */ /* 0x000e220000000800 */
[----:B------:R-:W-:-:S01]  /*7d00*/  FADD.FTZ R0, R88, R153 ;  /* 0x0000009958007221 */ /* 0x000fc20000010000 */
[----:B-1----:R-:W-:-:S03]  /*7d10*/  FADD.FTZ R2, R91, R2 ;  /* 0x000000025b027221 */ /* 0x002fc60000010000 */
[----:B------:R-:W-:-:S03]  /*7d20*/  FADD.FTZ R153, R89, R0 ;  /* 0x0000000059997221 */ /* 0x000fc60000010000 */
[----:B------:R1:W2:Y:S01]  /*7d30*/  MUFU.EX2 R171, R99 ;  /* 0x0000006300ab7308 */ /* 0x0002a20000000800 */
[----:B------:R-:W-:-:S01]  /*7d40*/  FADD.FTZ R0, R92, R153 ;  /* 0x000000995c007221 */ /* 0x000fc20000010000 */
[----:B----4-:R-:W-:-:S04]  /*7d50*/  FADD.FTZ R2, R159, R2 ;  /* 0x000000029f027221 */ /* 0x010fc80000010000 */
[----:B------:R-:W-:Y:S02]  /*7d60*/  FADD.FTZ R2, R161, R2 ;  /* 0x00000002a1027221 */ /* 0x000fe40000010000 */
[----:B------:R-:W3:Y:S01]  /*7d70*/  MUFU.EX2 R157, R104 ;  /* 0x00000068009d7308 */ /* 0x000ee20000000800 */
[----:B-1----:R-:W-:-:S01]  /*7d80*/  FADD.FTZ R99, R93, R0 ;  /* 0x000000005d637221 */ /* 0x002fc20000010000 */
[----:B0-----:R-:W-:-:S03]  /*7d90*/  FADD.FTZ R2, R95, R2 ;  /* 0x000000025f027221 */ /* 0x001fc60000010000 */
[----:B------:R-:W-:-:S03]  /*7da0*/  FADD.FTZ R0, R96, R99 ;  /* 0x0000006360007221 */ /* 0x000fc60000010000 */
[----:B------:R-:W0:Y:S01]  /*7db0*/  MUFU.EX2 R7, R7 ;  /* 0x0000000700077308 */ /* 0x000e220000000800 */
[----:B------:R-:W-:-:S01]  /*7dc0*/  FADD.FTZ R99, R97, R0 ;  /* 0x0000000061637221 */ /* 0x000fc20000010000 */
[----:B--2---:R-:W-:-:S03]  /*7dd0*/  FADD.FTZ R2, R171, R2 ;  /* 0x00000002ab027221 */ /* 0x004fc60000010000 */
[----:B------:R-:W-:-:S03]  /*7de0*/  FADD.FTZ R0, R100, R99 ;  /* 0x0000006364007221 */ /* 0x000fc60000010000 */
[----:B------:R-:W1:Y:S01]  /*7df0*/  MUFU.EX2 R103, R103 ;  /* 0x0000006700677308 */ /* 0x000e620000000800 */
[----:B---3--:R-:W-:-:S01]  /*7e00*/  FADD.FTZ R98, R157, R2 ;  /* 0x000000029d627221 */ /* 0x008fc20000010000 */
[----:B0-----:R-:W-:-:S03]  /*7e10*/  FADD.FTZ R2, R7, R0 ;  /* 0x0000000007027221 */ /* 0x001fc60000010000 */
[----:B-1----:R-:W-:Y:S01]  /*7e20*/  FADD.FTZ R0, R103, R98 ;  /* 0x0000006267007221 */ /* 0x002fe20000010000 */
[----:B------:R-:W-:Y:S06]  /*7e30*/  @!P0 BRA `(.L_x_2162) ;  /* 0x0000000000048947 */ /* 0x000fec0003800000 */
[----:B------:R-:W-:Y:S01]  /*7e40*/  BPT.TRAP 0x1 ;  /* 0x000000040000795c */ /* 0x000fe20000300000 */
.L_x_2162:
[----:B------:R-:W-:Y:S01]  /*7e50*/  UISETP.GT.AND UP0, UPT, UR56, UR54, UPT ;  /* 0x000000363800728c */ /* 0x000fe2000bf04270 */
[----:B------:R-:W-:Y:S01]  /*7e60*/  F2FP.SATFINITE.E4M3.F32.PACK_AB_MERGE_C R10, R11, R10, RZ ;  /* 0x0000000a0b0a723e */ /* 0x000fe200048070ff */
[----:B------:R-:W-:Y:S01]  /*7e70*/  ULEA UR6, UR55, UR41, 0x3 ;  /* 0x0000002937067291 */ /* 0x000fe2000f8e183f */
[----:B------:R-:W-:Y:S01]  /*7e80*/  F2FP.SATFINITE.E4M3.F32.PACK_AB_MERGE_C R5, R160, R5, RZ ;  /* 0x00000005a005723e */ /* 0x000fe200048070ff */
[----:B------:R-:W-:Y:S01]  /*7e90*/  UIADD3 UR56, UR56, -0x1, URZ ;  /* 0xffffffff38387890 */ /* 0x000fe2000fffe03f */
[----:B------:R-:W-:Y:S01]  /*7ea0*/  F2FP.SATFINITE.E4M3.F32.PACK_AB_MERGE_C R101, R154, R101, RZ ;  /* 0x000000659a65723e */ /* 0x000fe200048070ff */
[----:B------:R-:W-:Y:S01]  /*7eb0*/  UIADD3 UR6, UR6, 0x29860, URZ ;  /* 0x0002986006067890 */ /* 0x000fe2000fffe03f */
[----:B------:R-:W-:Y:S01]  /*7ec0*/  PLOP3.LUT P1, PT, PT, PT, UP0, 0x80, 0x0 ;  /* 0x000000000000781c */ /* 0x000fe20003f2f008 */
[----:B------:R-:W-:Y:S01]  /*7ed0*/  UMOV UR57, UR45 ;  /* 0x0000002d00397c82 */ /* 0x000fe20008000000 */
[----:B------:R-:W-:Y:S01]  /*7ee0*/  F2FP.SATFINITE.E4M3.F32.PACK_AB_MERGE_C R14, R21, R14, RZ ;  /* 0x0000000e150e723e */ /* 0x000fe200048070ff */
[----:B------:R-:W-:Y:S01]  /*7ef0*/  UPRMT UR6, UR40, 0x654, UR6 ;  /* 0x0000065428067896 */ /* 0x000fe20008000006 */
        /* <DEDUP_REMOVED lines=102> */
[----:B------:R-:W-:-:S02]  /*8560*/  IMAD.MOV.U32 R6, RZ, RZ, R4 ;  /* 0x000000ffff067224 */ /* 0x000fc400078e0004 */
[----:B------:R-:W-:Y:S01]  /*8570*/  IMAD.MOV.U32 R5, RZ, RZ, R3 ;  /* 0x000000ffff057224 */ /* 0x000fe200078e0003 */
[----:B------:R-:W-:Y:S06]  /*8580*/  @P1 BRA `(.L_x_2163) ;  /* 0xffffffc400f41947 */ /* 0x000fec000383ffff */
.L_x_2152:
[----:B------:R-:W-:-:S13]  /*8590*/  ISETP.LE.AND P1, PT, RZ, UR56, PT ;  /* 0x00000038ff007c0c */ /* 0x000fda000bf23270 */
[----:B------:R-:W-:Y:S05]  /*85a0*/  @!P1 BRA `(.L_x_2164) ;  /* 0x0000002c003c9947 */ /* 0x000fea0003800000 */
[----:B------:R-:W-:Y:S01]  /*85b0*/  IMAD.MOV.U32 R7, RZ, RZ, R4 ;  /* 0x000000ffff077224 */ /* 0x000fe200078e0004 */
[----:B------:R-:W-:Y:S01]  /*85c0*/  UMOV UR50, UR45 ;  /* 0x0000002d00327c82 */ /* 0x000fe20008000000 */
[----:B------:R-:W-:Y:S01]  /*85d0*/  IMAD.MOV.U32 R5, RZ, RZ, R3 ;  /* 0x000000ffff057224 */ /* 0x000fe200078e0003 */
[----:B------:R-:W-:-:S06]  /*85e0*/  UMOV UR49, UR44 ;  /* 0x0000002c00317c82 */ /* 0x000fcc0008000000 */
.L_x_2175:
[----:B------:R-:W-:Y:S01]  /*85f0*/  ISETP.NE.AND P2, PT, RZ, UR42, PT ;  /* 0x0000002aff007c0c */ /* 0x000fe2000bf45270 */
[----:B------:R-:W-:-:S04]  /*8600*/  UISETP.NE.AND UP0, UPT, UR49, 0x1, UPT ;  /* 0x000000013100788c */ /* 0x000fc8000bf05270 */
[----:B------:R-:W-:-:S04]  /*8610*/  USEL UR45, URZ, 0x1, UP0 ;  /* 0x000000013f2d7887 */ /* 0x000fc80008000000 */
[----:B------:R-:W-:-:S04]  /*8620*/  ULOP3.LUT UR45, UR50, UR45, URZ, 0x3c, !UPT ;  /* 0x0000002d322d7292 */ /* 0x000fc8000f8e3c3f */
[----:B------:R-:W-:Y:S08]  /*8630*/  @P2 BRA `(.L_x_2165) ;  /* 0x0000000000382947 */ /* 0x000ff00003800000 */
[----:B------:R-:W-:Y:S05]  /*8640*/  @!P0 BRA `(.L_x_2166) ;  /* 0x0000000000048947 */ /* 0x000fea0003800000 */
[----:B------:R-:W-:Y:S01]  /*8650*/  BPT.TRAP 0x1 ;  /* 0x000000040000795c */ /* 0x000fe20000300000 */
.L_x_2166:
        /* <DEDUP_REMOVED lines=9> */
.L_x_2167:
[----:B-1----:R-:W-:Y:S05]  /*86f0*/  @P1 BRA `(.L_x_2165) ;  /* 0x0000000000081947 */ /* 0x002fea0003800000 */
[----:B------:R-:W1:Y:S02]  /*8700*/  SYNCS.PHASECHK.TRANS64.TRYWAIT P1, [UR6+0x29830], R3 ;  /* 0x02983003ff0075a7 */ /* 0x000e640008020146 */
[----:B-1----:R-:W-:Y:S05]  /*8710*/  @!P1 BRA `(.L_x_2168) ;  /* 0x000000b000049947 */ /* 0x002fea0003800000 */
.L_x_2165:
        /* <DEDUP_REMOVED lines=191> */
.L_x_2170:
[----:B------:R-:W-:Y:S01]  /*9310*/  ULEA UR6, UR49, UR41, 0x3 ;  /* 0x0000002931067291 */ /* 0x000fe2000f8e183f */
[----:B------:R-:W-:-:S05]  /*9320*/  IMAD.U32 R3, RZ, RZ, UR50 ;  /* 0x00000032ff037e24 */ /* 0x000fca000f8e00ff */
[----:B------:R-:W-:-:S04]  /*9330*/  SHF.L.U32 R3, R3, 0x1f, RZ ;  /* 0x0000001f03037819 */ /* 0x000fc800000006ff */
[----:B------:R0:W1:Y:S01]  /*9340*/  SYNCS.PHASECHK.TRANS64.TRYWAIT P1, [UR6+0x29850], R3 ;  /* 0x02985003ff0075a7 */ /* 0x0000620008020146 */
[----:B------:R-:W-:Y:S05]  /*9350*/  @!P0 BRA `(.L_x_2171) ;  /* 0x0000000000048947 */ /* 0x000fea0003800000 */
[----:B------:R-:W-:Y:S01]  /*9360*/  BPT.TRAP 0x1 ;  /* 0x000000040000795c */ /* 0x000fe20000300000 */
.L_x_2171:
[----:B-1----:R-:W-:Y:S05]  /*9370*/  @P1 BRA `(.L_x_2169) ;  /* 0x0000000000081947 */ /* 0x002fea0003800000 */
[----:B------:R-:W1:Y:S02]  /*9380*/  SYNCS.PHASECHK.TRANS64.TRYWAIT P1, [UR6+0x29850], R3 ;  /* 0x02985003ff0075a7 */ /* 0x000e640008020146 */
[----:B-1----:R-:W-:Y:S05]  /*9390*/  @!P1 BRA `(.L_x_2172) ;  /* 0x000000a000fc9947 */ /* 0x002fea0003800000 */
.L_x_2169:
        /* <DEDUP_REMOVED lines=36> */
.L_x_2173:
[----:B------:R-:W-:Y:S01]  /*95e0*/  FMNMX.FTZ R4, R152, R5, !PT ;  /* 0x0000000598047209 */ /* 0x000fe20007810000 */
[----:B------:R-:W-:Y:S01]  /*95f0*/  IMAD.U32 R168, RZ, RZ, UR38 ;  /* 0x00000026ffa87e24 */ /* 0x000fe2000f8e00ff */
[----:B------:R-:W-:Y:S01]  /*9600*/  FMNMX.FTZ R6, R154, R7, !PT ;  /* 0x000000079a067209 */ /* 0x000fe20007810000 */
[----:B------:R-:W-:Y:S01]  /*9610*/  ULEA UR6, UR44, UR41, 0x3 ;  /* 0x000000292c067291 */ /* 0x000fe2000f8e183f */
[----:B0-----:R-:W-:Y:S02]  /*9620*/  FMNMX.FTZ R3, R153, R4, !PT ;  /* 0x0000000499037209 */ /* 0x001fe40007810000 */
        /* <DEDUP_REMOVED lines=106> */
[----:B------:R0:W-:Y:S01]  /*9cd0*/  MUFU.EX2 R7, R10 ;  /* 0x0000000a00077308 */ /* 0x0001e20000000800 */
[----:B------:R-:W-:-:S01]  /*9ce0*/  FFMA.FTZ R20, R140, UR38, -R168 ;  /* 0x000000268c147c23 */ /* 0x000fc200080108a8 */
[--C-:B------:R-:W-:Y:S01]  /*9cf0*/  FFMA.FTZ R140, R148, UR38, -R168.reuse ;  /* 0x00000026948c7c23 */ /* 0x100fe200080108a8 */
[----:B------:R-:W-:-:S01]  /*9d00*/  FFMA.FTZ R8, R156, UR38, -R168 ;  /* 0x000000269c087c23 */ /* 0x000fc200080108a8 */
[----:B------:R-:W-:Y:S01]  /*9d10*/  FFMA.FTZ R148, R158, UR38, -R101 ;  /* 0x000000269e947c23 */ /* 0x000fe20008010865 */
[----:B------:R-:W-:-:S01]  /*9d20*/  FFMA.FTZ R11, R157, UR38, -R168 ;  /* 0x000000269d0b7c23 */ /* 0x000fc200080108a8 */
[--C-:B------:R-:W-:Y:S01]  /*9d30*/  FFMA.FTZ R155, R159, UR38, -R101.reuse ;  /* 0x000000269f9b7c23 */ /* 0x100fe20008010865 */
[----:B------:R-:W-:-:S01]  /*9d40*/  FFMA.FTZ R152, R162, UR38, -R101 ;  /* 0x00000026a2987c23 */ /* 0x000fc20008010865 */
[----:B------:R-:W-:Y:S01]  /*9d50*/  MUFU.EX2 R5, R5 ;  /* 0x0000000500057308 */ /* 0x000fe20000000800 */
[----:B0-----:R-:W-:-:S01]  /*9d60*/  FFMA.FTZ R10, R160, UR38, -R168 ;  /* 0x00000026a00a7c23 */ /* 0x001fc200080108a8 */
[----:B------:R-:W-:Y:S01]  /*9d70*/  FFMA.FTZ R13, R161, UR38, -R168 ;  /* 0x00000026a10d7c23 */ /* 0x000fe200080108a8 */
[----:B------:R-:W-:-:S01]  /*9d80*/  FFMA.FTZ R157, R163, UR38, -R101 ;  /* 0x00000026a39d7c23 */ /* 0x000fc20008010865 */
[----:B------:R-:W-:Y:S01]  /*9d90*/  FFMA.FTZ R12, R164, UR38, -R168 ;  /* 0x00000026a40c7c23 */ /* 0x000fe200080108a8 */
[----:B------:R-:W-:-:S01]  /*9da0*/  FFMA.FTZ R154, R166, UR38, -R101 ;  /* 0x00000026a69a7c23 */ /* 0x000fc20008010865 */
[----:B------:R-:W-:Y:S01]  /*9db0*/  FFMA.FTZ R15, R165, UR38, -R168 ;  /* 0x00000026a50f7c23 */ /* 0x000fe200080108a8 */
        /* <DEDUP_REMOVED lines=71> */
[----:B------:R-:W-:-:S02]  /*a230*/  FFMA.FTZ R101, R103, UR38, -R101 ;  /* 0x0000002667657c23 */ /* 0x000fc40008010865 */
        /* <DEDUP_REMOVED lines=125> */
[----:B------:R-:W-:Y:S01]  /*aa10*/  MUFU.EX2 R94, R98 ;  /* 0x00000062005e7308 */ /* 0x000fe20000000800 */
[----:B------:R-:W-:-:S04]  /*aa20*/  FADD.FTZ R95, R89, R0 ;  /* 0x00000000595f7221 */ /* 0x000fc80000010000 */
[----:B------:R-:W-:-:S03]  /*aa30*/  FADD.FTZ R0, R92, R95 ;  /* 0x0000005f5c007221 */ /* 0x000fc60000010000 */
[----:B------:R-:W2:Y:S01]  /*aa40*/  MUFU.EX2 R97, R97 ;  /* 0x0000006100617308 */ /* 0x000ea20000000800 */
[----:B0-----:R-:W-:-:S04]  /*aa50*/  FADD.FTZ R95, R93, R0 ;  /* 0x000000005d5f7221 */ /* 0x001fc80000010000 */
[----:B-1----:R-:W-:-:S03]  /*aa60*/  FADD.FTZ R0, R96, R95 ;  /* 0x0000005f60007221 */ /* 0x002fc60000010000 */
[----:B------:R0:W1:Y:S08]  /*aa70*/  MUFU.EX2 R158, R99 ;  /* 0x00000063009e7308 */ /* 0x0000700000000800 */
[----:B------:R-:W3:Y:S01]  /*aa80*/  MUFU.EX2 R100, R100 ;  /* 0x0000006400647308 */ /* 0x000ee20000000800 */
[----:B0-----:R-:W-:-:S01]  /*aa90*/  FADD.FTZ R99, R156, R2 ;  /* 0x000000029c637221 */ /* 0x001fc20000010000 */
[----:B--2---:R-:W-:-:S03]  /*aaa0*/  FADD.FTZ R95, R97, R0 ;  /* 0x00000000615f7221 */ /* 0x004fc60000010000 */
[----:B------:R-:W-:-:S03]  /*aab0*/  FADD.FTZ R99, R94, R99 ;  /* 0x000000635e637221 */ /* 0x000fc60000010000 */
[----:B------:R-:W0:Y:S01]  /*aac0*/  MUFU.EX2 R102, R102 ;  /* 0x0000006600667308 */ /* 0x000e220000000800 */
[----:B-1----:R-:W-:-:S07]  /*aad0*/  FADD.FTZ R99, R158, R99 ;  /* 0x000000639e637221 */ /* 0x002fce0000010000 */
[----:B------:R-:W1:Y:S01]  /*aae0*/  MUFU.EX2 R149, R149 ;  /* 0x0000009500957308 */ /* 0x000e620000000800 */
[----:B---3--:R-:W-:-:S07]  /*aaf0*/  FADD.FTZ R2, R100, R95 ;  /* 0x0000005f64027221 */ /* 0x008fce0000010000 */
[----:B------:R-:W2:Y:S01]  /*ab00*/  MUFU.EX2 R101, R101 ;  /* 0x0000006500657308 */ /* 0x000ea20000000800 */
[----:B0-----:R-:W-:-:S01]  /*ab10*/  FADD.FTZ R99, R102, R99 ;  /* 0x0000006366637221 */ /* 0x001fc20000010000 */
[----:B-1----:R-:W-:-:S03]  /*ab20*/  FADD.FTZ R2, R149, R2 ;  /* 0x0000000295027221 */ /* 0x002fc60000010000 */
[----:B--2---:R-:W-:Y:S01]  /*ab30*/  FADD.FTZ R0, R101, R99 ;  /* 0x0000006365007221 */ /* 0x004fe20000010000 */
[----:B------:R-:W-:Y:S06]  /*ab40*/  @!P0 BRA `(.L_x_2174) ;  /* 0x0000000000048947 */ /* 0x000fec0003800000 */
[----:B------:R-:W-:Y:S01]  /*ab50*/  BPT.TRAP 0x1 ;  /* 0x000000040000795c */ /* 0x000fe20000300000 */
.L_x_2174:
        /* <DEDUP_REMOVED lines=116> */
.L_x_2164:
[----:B------:R-:W-:Y:S06]  /*b2a0*/  BAR.ARV 0x8, 0x180 ;  /* 0x0206000000007b1d */ /* 0x000fec0000002000 */
[----:B------:R-:W-:Y:S05]  /*b2b0*/  @!P0 BRA `(.L_x_2176) ;  /* 0x0000000000048947 */ /* 0x000fea0003800000 */
[----:B------:R-:W-:Y:S01]  /*b2c0*/  BPT.TRAP 0x1 ;  /* 0x000000040000795c */ /* 0x000fe20000300000 */
.L_x_2176:
[----:B------:R-:W-:Y:S01]  /*b2d0*/  ULEA UR9, UR44, UR41, 0x3 ;  /* 0x000000292c097291 */ /* 0x000fe2000f8e183f */
[----:B------:R-:W-:-:S05]  /*b2e0*/  IMAD.U32 R5, RZ, RZ, UR45 ;  /* 0x0000002dff057e24 */ /* 0x000fca000f8e00ff */
[----:B------:R-:W-:-:S04]  /*b2f0*/  SHF.L.U32 R5, R5, 0x1f, RZ ;  /* 0x0000001f05057819 */ /* 0x000fc800000006ff */
[----:B------:R0:W1:Y:S01]  /*b300*/  SYNCS.PHASECHK.TRANS64.TRYWAIT P1, [UR9+0x29850], R5 ;  /* 0x02985005ff0075a7 */ /* 0x0000620008020149 */
[----:B------:R-:W-:Y:S05]  /*b310*/  @!P0 BRA `(.L_x_2177) ;  /* 0x0000000000048947 */ /* 0x000fea0003800000 */
[----:B------:R-:W-:Y:S01]  /*b320*/  BPT.TRAP 0x1 ;  /* 0x000000040000795c */ /* 0x000fe20000300000 */
.L_x_2177:
[----:B-1----:R-:W-:Y:S05]  /*b330*/  @P1 BRA `(.L_x_2178) ;  /* 0x0000000000081947 */ /* 0x002fea0003800000 */
[----:B------:R-:W1:Y:S02]  /*b340*/  SYNCS.PHASECHK.TRANS64.TRYWAIT P1, [UR9+0x29850], R5 ;  /* 0x02985005ff0075a7 */ /* 0x000e640008020149 */
[----:B-1----:R-:W-:Y:S05]  /*b350*/  @!P1 BRA `(.L_x_2179) ;  /* 0x0000008400249947 */ /* 0x002fea0003800000 */
.L_x_2178:
[----:B------:R-:W-:Y:S01]  /*b360*/  UIADD3 UR41, UR41, 0x400, URZ ;  /* 0x0000040029297890 */ /* 0x000fe2000fffe03f */
[----:B------:R-:W-:Y:S01]  /*b370*/  WARPGROUP.ARRIVE ;  /* 0x00000000000079c5 */ /* 0x000fe20000000000 */
[----:B------:R-:W-:Y:S01]  /*b380*/  UMOV UR7, 0xc0000010 ;  /* 0xc000001000077882 */ /* 0x000fe20000000000 */
[----:B------:R-:W-:Y:S01]  /*b390*/  ULDC.64 UR10, c[0x0][0x9a0] ;  /* 0x00026800000a7ab9 */ /* 0x000fe20000000a00 */
[----:B------:R-:W-:Y:S01]  /*b3a0*/  USHF.R.U32.HI UR41, URZ, 0x4, UR41 ;  /* 0x000000043f297899 */ /* 0x000fe20008011629 */
[----:B01----:R-:W-:Y:S01]  /*b3b0*/  IMAD.MOV.U32 R5, RZ, RZ, 0x3f800000 ;  /* 0x3f800000ff057424 */ /* 0x003fe200078e00ff */
        /* <DEDUP_REMOVED lines=16> */
[----:B------:R-:W-:Y:S02]  /*b4c0*/  @UP0 USHF.R.S32.HI UR6, URZ, 0x1f, UR43 ;  /* 0x0000001f3f060899 */ /* 0x000fe4000801142b */
[----:B------:R-:W-:Y:S02]  /*b4d0*/  @UP0 USHF.R.S32.HI UR7, URZ, 0x1f, UR37 ;  /* 0x0000001f3f070899 */ /* 0x000fe40008011425 */
[----:B------:R-:W-:-:S04]  /*b4e0*/  @UP0 UIMAD UR6, UR6, UR12, URZ ;  /* 0x0000000c060602a4 */ /* 0x000fc8000f8e023f */
        /* <DEDUP_REMOVED lines=10> */
[----:B------:R-:W-:-:S03]  /*b590*/  IMAD.U32 R6, RZ, RZ, UR6 ;  /* 0x00000006ff067e24 */ /* 0x000fc6000f8e00ff */
[----:B------:R-:W-:Y:S01]  /*b5a0*/  IMAD.U32 R7, RZ, RZ, UR7 ;  /* 0x00000007ff077e24 */ /* 0x000fe2000f8e00ff */
[----:B------:R-:W-:Y:S02]  /*b5b0*/  UMOV UR7, 0xc0000010 ;  /* 0xc000001000077882 */ /* 0x000fe40000000000 */
[----:B------:R-:W-:Y:S02]  /*b5c0*/  UMOV UR6, UR4 ;  /* 0x0000000400067c82 */ /* 0x000fe40008000000 */
[----:B------:R0:W2:Y:S01]  /*b5d0*/  @P1 LDG.E R5, desc[UR52][R6.64] ;  /* 0x0000003406051981 */ /* 0x0000a2000c1e1900 */
[----:B------:R-:W-:Y:S02]  /*b5e0*/  WARPGROUP.DEPBAR.LE gsb0, 0x0 ;  /* 0x00008000000079c5 */ /* 0x000fe40000010000 */
[----:B------:R-:W-:-:S06]  /*b5f0*/  WARPGROUP.ARRIVE ;  /* 0x00000000000079c5 */ /* 0x000fcc0000000000 */
[----:B------:R-:W-:Y:S01]  /*b600*/  QGMMA.64x128x32.F32.E4M3.E4M3 R24, R176, gdesc[UR4], R24, gsb0 ;  /* 0x01e00004b0187df3 */ /* 0x000fe20008000818 */
[----:B------:R-:W-:Y:S01]  /*b610*/  UIADD3 UR4, UR8, 0x300, URZ ;  /* 0x0000030008047890 */ /* 0x000fe2000fffe03f */
[----:B------:R-:W-:-:S06]  /*b620*/  UMOV UR7, 0xc0000010 ;  /* 0xc000001000077882 */ /* 0x000fcc0000000000 */
[----:B------:R-:W-:Y:S01]  /*b630*/  UMOV UR6, UR4 ;  /* 0x0000000400067c82 */ /* 0x000fe20008000000 */
        /* <DEDUP_REMOVED lines=44> */
.L_x_2180:
        /* <DEDUP_REMOVED lines=74> */
.L_x_2144:
        /* <DEDUP_REMOVED lines=26> */
[----:B------:R-:W-:Y:S01]  /*bf40*/  F2FP.BF16.F32.PACK_AB R27, R54, R27 ;  /* 0x0000001b361b723e */ /* 0x000fe200000010ff */
[----:B0-----:R-:W-:Y:S01]  /*bf50*/  IMAD.SHL.U32 R24, R35, 0x4, RZ ;  /* 0x0000000423187824 */ /* 0x001fe200078e00ff */
        /* <DEDUP_REMOVED lines=15> */
[----:B------:R-:W-:Y:S01]  /*c050*/  F2FP.BF16.F32.PACK_AB R89, R88, R89 ;  /* 0x000000595859723e */ /* 0x000fe200000010ff */
[----:B------:R-:W-:Y:S01]  /*c060*/  USHF.R.S32.HI UR12, URZ, 0x1f, UR37 ;  /* 0x0000001f3f0c7899 */ /* 0x000fe20008011425 */
[----:B------:R-:W-:Y:S01]  /*c070*/  LOP3.LUT R24, R24, 0xc, RZ, 0xc0, !PT ;  /* 0x0000000c18187812 */ /* 0x000fe200078ec0ff */
[----:B------:R-:W-:Y:S01]  /*c080*/  ULDC.64 UR8, c[0x0][0xb90] ;  /* 0x0002e40000087ab9 */ /* 0x000fe20000000a00 */
[----:B------:R-:W-:Y:S01]  /*c090*/  USHF.R.S32.HI UR13, URZ, 0x1f, UR43 ;  /* 0x0000001f3f0d7899 */ /* 0x000fe2000801142b */
[----:B------:R-:W-:Y:S01]  /*c0a0*/  BAR.SYNC.DEFER_BLOCKING 0x1, 0x100 ;  /* 0x0044000000007b1d */ /* 0x000fe20000010000 */
[----:B------:R-:W-:-:S05]  /*c0b0*/  IADD3 R24, P0, R24, UR6, RZ ;  /* 0x0000000618187c10 */ /* 0x000fca000ff1e0ff */
[----:B------:R-:W-:Y:S01]  /*c0c0*/  IMAD.X R25, RZ, RZ, UR7, P0 ;  /* 0x00000007ff197e24 */ /* 0x000fe200080e06ff */
[----:B------:R-:W-:-:S04]  /*c0d0*/  ULDC.64 UR10, c[0x0][0xb98] ;  /* 0x0002e600000a7ab9 */ /* 0x000fc80000000a00 */
[----:B------:R0:W2:Y:S01]  /*c0e0*/  LDG.E.CONSTANT R24, desc[UR52][R24.64] ;  /* 0x0000003418187981 */ /* 0x0000a2000c1e9900 */
[----:B------:R-:W-:Y:S02]  /*c0f0*/  UIMAD UR5, UR12, UR8, URZ ;  /* 0x000000080c0572a4 */ /* 0x000fe4000f8e023f */
[----:B------:R-:W-:Y:S01]  /*c100*/  UIMAD.WIDE.U32 UR6, UR37, UR8, URZ ;  /* 0x00000008250672a5 */ /* 0x000fe2000f8e003f */
[----:B------:R-:W1:Y:S01]  /*c110*/  S2R R34, SR_SWINHI ;  /* 0x0000000000227919 */ /* 0x000e620000002f00 */
[----:B------:R-:W-:Y:S02]  /*c120*/  UIMAD UR5, UR37, UR9, UR5 ;  /* 0x00000009250572a4 */ /* 0x000fe4000f8e0205 */
[----:B------:R-:W-:Y:S02]  /*c130*/  UIMAD UR8, UR13, UR10, URZ ;  /* 0x0000000a0d0872a4 */ /* 0x000fe4000f8e023f */
[----:B------:R-:W-:Y:S01]  /*c140*/  UIADD3 UR7, UR7, UR5, URZ ;  /* 0x0000000507077290 */ /* 0x000fe2000fffe03f */
[----:B0-----:R-:W-:Y:S01]  /*c150*/  LOP3.LUT P0, R25, R35, 0x3, RZ, 0xc0, !PT ;  /* 0x0000000323197812 */ /* 0x001fe2000780c0ff */
[----:B------:R-:W-:-:S02]  /*c160*/  UIMAD UR8, UR43, UR11, UR8 ;  /* 0x0000000b2b0872a4 */ /* 0x000fc4000f8e0208 */
[----:B------:R-:W-:Y:S01]  /*c170*/  UIMAD.WIDE.U32 UR6, UR43, UR10, UR6 ;  /* 0x0000000a2b0672a5 */ /* 0x000fe2000f8e0006 */
[----:B------:R-:W-:Y:S01]  /*c180*/  ISETP.EQ.OR P0, PT, R25, 0x3, !P0 ;  /* 0x000000031900780c */ /* 0x000fe20004702670 */
[----:B------:R-:W-:Y:S01]  /*c190*/  ULDC UR5, c[0x0][0xa88] ;  /* 0x0002a20000057ab9 */ /* 0x000fe20000000800 */
[----:B------:R-:W-:Y:S02]  /*c1a0*/  ULDC.64 UR10, c[0x0][0xaf0] ;  /* 0x0002bc00000a7ab9 */ /* 0x000fe40000000a00 */
[----:B------:R-:W-:Y:S02]  /*c1b0*/  SEL R61, R7, R6, P0 ;  /* 0x00000006073d7207 */ /* 0x000fe40000000000 */
[----:B------:R-:W-:Y:S02]  /*c1c0*/  SEL R58, R6, R7, P0 ;  /* 0x00000007063a7207 */ /* 0x000fe40000000000 */
[----:B------:R-:W-:Y:S02]  /*c1d0*/  SEL R55, R29, R28, P0 ;  /* 0x0000001c1d377207 */ /* 0x000fe40000000000 */
[----:B------:R-:W-:Y:S01]  /*c1e0*/  SEL R52, R28, R29, P0 ;  /* 0x0000001d1c347207 */ /* 0x000fe20000000000 */
[----:B------:R-:W-:Y:S01]  /*c1f0*/  IMAD R29, R23, 0x40, R16 ;  /* 0x00000040171d7824 */ /* 0x000fe200078e0210 */
[----:B------:R-:W-:-:S02]  /*c200*/  SEL R65, R31, R30, P0 ;  /* 0x0000001e1f417207 */ /* 0x000fc40000000000 */
[----:B------:R-:W-:Y:S02]  /*c210*/  SEL R62, R30, R31, P0 ;  /* 0x0000001f1e3e7207 */ /* 0x000fe40000000000 */
[----:B------:R-:W0:Y:S01]  /*c220*/  LDC R30, c[0x0][0xbe8] ;  /* 0x0002fa00ff1e7b82 */ /* 0x000e220000000800 */
[----:B------:R-:W-:Y:S02]  /*c230*/  SEL R73, R9, R8, P0 ;  /* 0x0000000809497207 */ /* 0x000fe40000000000 */
[----:B------:R-:W-:Y:S02]  /*c240*/  SEL R70, R8, R9, P0 ;  /* 0x0000000908467207 */ /* 0x000fe40000000000 */
[----:B------:R-:W-:Y:S02]  /*c250*/  SEL R67, R27, R26, P0 ;  /* 0x0000001a1b437207 */ /* 0x000fe40000000000 */
[----:B------:R-:W-:Y:S02]  /*c260*/  MOV R4, R3 ;  /* 0x0000000300047202 */ /* 0x000fe40000000f00 */
[----:B-1----:R-:W-:-:S02]  /*c270*/  MOV R5, R34 ;  /* 0x0000002200057202 */ /* 0x002fc40000000f00 */
[----:B------:R-:W-:Y:S02]  /*c280*/  SEL R64, R26, R27, P0 ;  /* 0x0000001b1a407207 */ /* 0x000fe40000000000 */
[----:B------:R-:W-:Y:S01]  /*c290*/  SEL R57, R15, R14, P0 ;  /* 0x0000000e0f397207 */ /* 0x000fe20000000000 */
[--C-:B------:R-:W-:Y:S01]  /*c2a0*/  IMAD.WIDE R6, R191, 0x2, R4.reuse ;  /* 0x00000002bf067825 */ /* 0x100fe200078e0204 */
[----:B------:R-:W-:Y:S02]  /*c2b0*/  SEL R54, R14, R15, P0 ;  /* 0x0000000f0e367207 */ /* 0x000fe40000000000 */
[----:B------:R-:W-:Y:S01]  /*c2c0*/  SEL R69, R21, R20, P0 ;  /* 0x0000001415457207 */ /* 0x000fe20000000000 */
[----:B------:R-:W-:Y:S01]  /*c2d0*/  IMAD.WIDE R28, R29, 0x2, R4 ;  /* 0x000000021d1c7825 */ /* 0x000fe200078e0204 */
[C---:B------:R-:W-:Y:S02]  /*c2e0*/  IADD3 R43, P6, R6.reuse, 0x4060, RZ ;  /* 0x00004060062b7810 */ /* 0x040fe40007fde0ff */
[----:B------:R-:W-:-:S02]  /*c2f0*/  IADD3 R5, P2, R6, 0x20, RZ ;  /* 0x0000002006057810 */ /* 0x000fc40007f5e0ff */
[----:B------:R-:W-:Y:S02]  /*c300*/  LOP3.LUT R42, R43, 0x380, RZ, 0xc0, !PT ;  /* 0x000003802b2a7812 */ /* 0x000fe400078ec0ff */
[----:B------:R-:W-:Y:S01]  /*c310*/  SEL R66, R20, R21, P0 ;  /* 0x0000001514427207 */ /* 0x000fe20000000000 */
[--C-:B------:R-:W-:Y:S01]  /*c320*/  IMAD.X R35, RZ, RZ, R7.reuse, P2 ;  /* 0x000000ffff237224 */ /* 0x100fe200010e0607 */
[----:B------:R-:W-:Y:S02]  /*c330*/  SHF.R.U64 R42, R42, 0x3, RZ ;  /* 0x000000032a2a7819 */ /* 0x000fe400000012ff */
[----:B------:R-:W-:Y:S02]  /*c340*/  LOP3.LUT R4, R5, 0x380, RZ, 0xc0, !PT ;  /* 0x0000038005047812 */ /* 0x000fe400078ec0ff */
[----:B------:R-:W-:Y:S01]  /*c350*/  LOP3.LUT R42, R42, R43, RZ, 0x3c, !PT ;  /* 0x0000002b2a2a7212 */ /* 0x000fe200078e3cff */
[----:B------:R-:W-:Y:S01]  /*c360*/  IMAD.X R43, RZ, RZ, R7, P6 ;  /* 0x000000ffff2b7224 */ /* 0x000fe200030e0607 */
[----:B------:R-:W-:-:S02]  /*c370*/  IADD3 R9, P6, R6, 0x40, RZ ;  /* 0x0000004006097810 */ /* 0x000fc40007fde0ff */
[----:B------:R-:W-:Y:S02]  /*c380*/  IADD3 R15, P2, R28, 0x2000, RZ ;  /* 0x000020001c0f7810 */ /* 0x000fe40007f5e0ff */
[----:B------:R-:W-:Y:S01]  /*c390*/  LOP3.LUT R45, R6, 0x380, RZ, 0xc0, !PT ;  /* 0x00000380062d7812 */ /* 0x000fe200078ec0ff */
[----:B------:R-:W-:Y:S01]  /*c3a0*/  IMAD.X R27, RZ, RZ, R7, P6 ;  /* 0x000000ffff1b7224 */ /* 0x000fe200030e0607 */
[----:B------:R-:W-:Y:S02]  /*c3b0*/  IADD3 R21, P6, R28, 0x1000, RZ ;  /* 0x000010001c157810 */ /* 0x000fe40007fde0ff */
[----:B------:R-:W-:Y:S02]  /*c3c0*/  SHF.R.U64 R4, R4, 0x3, RZ ;  /* 0x0000000304047819 */ /* 0x000fe400000012ff */
[----:B------:R-:W-:Y:S02]  /*c3d0*/  LOP3.LUT R20, R21, 0x380, RZ, 0xc0, !PT ;  /* 0x0000038015147812 */ /* 0x000fe400078ec0ff */
[----:B------:R-:W-:-:S02]  /*c3e0*/  LOP3.LUT R14, R15, 0x380, RZ, 0xc0, !PT ;  /* 0x000003800f0e7812 */ /* 0x000fc400078ec0ff */
[----:B------:R-:W-:Y:S02]  /*c3f0*/  SEL R59, R11, R10, P0 ;  /* 0x0000000a0b3b7207 */ /* 0x000fe40000000000 */
[----:B------:R-:W-:Y:S02]  /*c400*/  SEL R56, R10, R11, P0 ;  /* 0x0000000b0a387207 */ /* 0x000fe40000000000 */
[----:B------:R-:W-:Y:S02]  /*c410*/  SHF.R.U64 R45, R45, 0x3, RZ ;  /* 0x000000032d2d7819 */ /* 0x000fe400000012ff */
[----:B------:R-:W-:Y:S02]  /*c420*/  IADD3 R11, P3, R6, 0x4000, RZ ;  /* 0x00004000060b7810 */ /* 0x000fe40007f7e0ff */
[----:B------:R-:W-:Y:S02]  /*c430*/  LOP3.LUT R34, R4, R5, RZ, 0x3c, !PT ;  /* 0x0000000504227212 */ /* 0x000fe400078e3cff */
[----:B------:R-:W-:-:S02]  /*c440*/  SHF.R.U64 R20, R20, 0x3, RZ ;  /* 0x0000000314147819 */ /* 0x000fc400000012ff */
[----:B------:R-:W-:Y:S02]  /*c450*/  SHF.R.U64 R14, R14, 0x3, RZ ;  /* 0x000000030e0e7819 */ /* 0x000fe400000012ff */
[----:B------:R-:W-:Y:S02]  /*c460*/  LOP3.LUT R4, R9, 0x380, RZ, 0xc0, !PT ;  /* 0x0000038009047812 */ /* 0x000fe400078ec0ff */
[----:B------:R-:W-:Y:S02]  /*c470*/  SEL R71, R13, R12, P0 ;  /* 0x0000000c0d477207 */ /* 0x000fe40000000000 */
[----:B------:R-:W-:Y:S02]  /*c480*/  SEL R68, R12, R13, P0 ;  /* 0x0000000d0c447207 */ /* 0x000fe40000000000 */
[C---:B------:R-:W-:Y:S02]  /*c490*/  IADD3 R13, P5, R6.reuse, 0x4040, RZ ;  /* 0x00004040060d7810 */ /* 0x040fe40007fbe0ff */
[----:B------:R-:W-:-:S02]  /*c4a0*/  IADD3 R10, P4, R6, 0x4020, RZ ;  /* 0x00004020060a7810 */ /* 0x000fc40007f9e0ff */
[----:B------:R-:W-:Y:S01]  /*c4b0*/  IADD3 R8, P1, R6, 0x60, RZ ;  /* 0x0000006006087810 */ /* 0x000fe20007f3e0ff */
[--C-:B------:R-:W-:Y:S01]  /*c4c0*/  IMAD.X R41, RZ, RZ, R7.reuse, P5 ;  /* 0x000000ffff297224 */ /* 0x100fe200028e0607 */
[----:B------:R-:W-:Y:S01]  /*c4d0*/  LOP3.LUT R44, R45, R6, RZ, 0x3c, !PT ;  /* 0x000000062d2c7212 */ /* 0x000fe200078e3cff */
[----:B------:R-:W-:Y:S01]  /*c4e0*/  IMAD.MOV.U32 R45, RZ, RZ, R7 ;  /* 0x000000ffff2d7224 */ /* 0x000fe200078e0007 */
[----:B------:R-:W-:Y:S02]  /*c4f0*/  LOP3.LUT R6, R11, 0x380, RZ, 0xc0, !PT ;  /* 0x000003800b067812 */ /* 0x000fe400078ec0ff */
[----:B------:R-:W-:Y:S01]  /*c500*/  LOP3.LUT R20, R20, R21, RZ, 0x3c, !PT ;  /* 0x0000001514147212 */ /* 0x000fe200078e3cff */
[--C-:B------:R-:W-:Y:S01]  /*c510*/  IMAD.X R21, RZ, RZ, R29.reuse, P6 ;  /* 0x000000ffff157224 */ /* 0x100fe200030e061d */
[----:B------:R-:W-:Y:S01]  /*c520*/  LOP3.LUT R14, R14, R15, RZ, 0x3c, !PT ;  /* 0x0000000f0e0e7212 */ /* 0x000fe200078e3cff */
[----:B------:R-:W-:Y:S01]  /*c530*/  IMAD.X R15, RZ, RZ, R29, P2 ;  /* 0x000000ffff0f7224 */ /* 0x000fe200010e061d */
[----:B------:R-:W-:-:S02]  /*c540*/  SHF.R.U64 R4, R4, 0x3, RZ ;  /* 0x0000000304047819 */ /* 0x000fc400000012ff */
[----:B------:R-:W-:Y:S02]  /*c550*/  IADD3 R31, P6, R28, 0x7000, RZ ;  /* 0x000070001c1f7810 */ /* 0x000fe40007fde0ff */
[----:B0-----:R-:W-:Y:S02]  /*c560*/  ISETP.NE.AND P2, PT, R30, 0x1, PT ;  /* 0x000000011e00780c */ /* 0x001fe40003f45270 */
[----:B------:R-:W-:Y:S02]  /*c570*/  SHF.R.U64 R6, R6, 0x3, RZ ;  /* 0x0000000306067819 */ /* 0x000fe400000012ff */
[----:B------:R-:W-:Y:S02]  /*c580*/  SEL R63, R48, R49, P0 ;  /* 0x00000031303f7207 */ /* 0x000fe40000000000 */
[----:B------:R-:W-:Y:S02]  /*c590*/  LOP3.LUT R26, R4, R9, RZ, 0x3c, !PT ;  /* 0x00000009041a7212 */ /* 0x000fe400078e3cff */
[----:B------:R-:W-:-:S02]  /*c5a0*/  SEL R48, R49, R48, P0 ;  /* 0x0000003031307207 */ /* 0x000fc40000000000 */
[----:B------:R-:W-:Y:S02]  /*c5b0*/  LOP3.LUT R4, R31, 0x380, RZ, 0xc0, !PT ;  /* 0x000003801f047812 */ /* 0x000fe400078ec0ff */
[----:B------:R-:W-:Y:S02]  /*c5c0*/  SEL R49, R38, R39, P0 ;  /* 0x0000002726317207 */ /* 0x000fe40000000000 */
[----:B------:R-:W-:Y:S01]  /*c5d0*/  SEL R60, R39, R38, P0 ;  /* 0x00000026273c7207 */ /* 0x000fe20000000000 */
[----:B------:R-:W-:Y:S01]  /*c5e0*/  IMAD.X R39, RZ, RZ, R7, P3 ;  /* 0x000000ffff277224 */ /* 0x000fe200018e0607 */
[----:B------:R-:W-:Y:S02]  /*c5f0*/  LOP3.LUT R38, R6, R11, RZ, 0x3c, !PT ;  /* 0x0000000b06267212 */ /* 0x000fe400078e3cff */
[----:B------:R-:W-:Y:S02]  /*c600*/  LOP3.LUT R6, R8, 0x380, RZ, 0xc0, !PT ;  /* 0x0000038008067812 */ /* 0x000fe400078ec0ff */
[----:B------:R-:W-:-:S02]  /*c610*/  SHF.R.U64 R4, R4, 0x3, RZ ;  /* 0x0000000304047819 */ /* 0x000fc400000012ff */
[----:B------:R-:W-:Y:S02]  /*c620*/  SHF.R.U64 R5, R6, 0x3, RZ ;  /* 0x0000000306057819 */ /* 0x000fe400000012ff */
[----:B------:R-:W-:Y:S02]  /*c630*/  LOP3.LUT R4, R4, R31, RZ, 0x3c, !PT ;  /* 0x0000001f04047212 */ /* 0x000fe400078e3cff */
[----:B------:R-:W0:Y:S01]  /*c640*/  @P2 LDC R31, c[0x0][0xbec] ;  /* 0x0002fb00ff1f2b82 */ /* 0x000e220000000800 */
[----:B------:R-:W-:Y:S02]  /*c650*/  SEL R53, R33, R32, P0 ;  /* 0x0000002021357207 */ /* 0x000fe40000000000 */
[----:B------:R-:W-:Y:S01]  /*c660*/  SEL R50, R32, R33, P0 ;  /* 0x0000002120327207 */ /* 0x000fe20000000000 */
[----:B------:R-:W-:Y:S01]  /*c670*/  IMAD.X R33, RZ, RZ, R7, P1 ;  /* 0x000000ffff217224 */ /* 0x000fe200008e0607 */
[----:B------:R-:W-:Y:S02]  /*c680*/  LOP3.LUT R32, R5, R8, RZ, 0x3c, !PT ;  /* 0x0000000805207212 */ /* 0x000fe400078e3cff */
[----:B------:R-:W-:-:S02]  /*c690*/  MOV R83, R44 ;  /* 0x0000002c00537202 */ /* 0x000fc40000000f00 */
[----:B------:R-:W-:Y:S02]  /*c6a0*/  MOV R82, R32 ;  /* 0x0000002000527202 */ /* 0x000fe40000000f00 */
[----:B------:R-:W1:Y:S01]  /*c6b0*/  @P2 LDC R32, c[0x0][0xbf0] ;  /* 0x0002fc00ff202b82 */ /* 0x000e620000000800 */
[----:B------:R-:W-:Y:S01]  /*c6c0*/  MOV R44, R34 ;  /* 0x00000022002c7202 */ /* 0x000fe20000000f00 */
[----:B------:R-:W-:Y:S01]  /*c6d0*/  VIADD R34, R18, UR39 ;  /* 0x0000002712227c36 */ /* 0x000fe20008000000 */
[----:B------:R-:W-:Y:S02]  /*c6e0*/  LOP3.LUT R12, R13, 0x380, RZ, 0xc0, !PT ;  /* 0x000003800d0c7812 */ /* 0x000fe400078ec0ff */
[----:B------:R-:W-:Y:S02]  /*c6f0*/  SEL R51, R37, R36, P0 ;  /* 0x0000002425337207 */ /* 0x000fe40000000000 */
[----:B------:R-:W-:Y:S01]  /*c700*/  SEL R46, R36, R37, P0 ;  /* 0x00000025242e7207 */ /* 0x000fe20000000000 */
[----:B------:R-:W-:Y:S01]  /*c710*/  IMAD.X R37, RZ, RZ, R7, P4 ;  /* 0x000000ffff257224 */ /* 0x000fe200020e0607 */
[----:B------:R-:W-:-:S02]  /*c720*/  SEL R25, R94, R93, P0 ;  /* 0x0000005d5e197207 */ /* 0x000fc40000000000 */
[----:B------:R-:W-:Y:S02]  /*c730*/  SEL R47, R90, R89, P0 ;  /* 0x000000595a2f7207 */ /* 0x000fe40000000000 */
[----:B------:R-:W-:Y:S01]  /*c740*/  MOV R45, R26 ;  /* 0x0000001a002d7202 */ /* 0x000fe20000000f00 */
[----:B0-----:R-:W-:Y:S01]  /*c750*/  @P2 IMAD.HI.U32 R27, R34, R31, RZ ;  /* 0x0000001f221b2227 */ /* 0x001fe200078e00ff */
[----:B------:R-:W-:Y:S02]  /*c760*/  SEL R94, R93, R94, P0 ;  /* 0x0000005e5d5e7207 */ /* 0x000fe40000000000 */
[----:B------:R-:W-:Y:S01]  /*c770*/  SEL R90, R89, R90, P0 ;  /* 0x0000005a595a7207 */ /* 0x000fe20000000000 */
[----:B------:R-:W-:Y:S01]  /*c780*/  IMAD.MOV.U32 R26, RZ, RZ, R34 ;  /* 0x000000ffff1a7224 */ /* 0x000fe200078e0022 */
[----:B------:R-:W-:Y:S02]  /*c790*/  LOP3.LUT R7, R10, 0x380, RZ, 0xc0, !PT ;  /* 0x000003800a077812 */ /* 0x000fe400078ec0ff */
[----:B------:R-:W-:-:S02]  /*c7a0*/  SHF.R.U64 R12, R12, 0x3, RZ ;  /* 0x000000030c0c7819 */ /* 0x000fc400000012ff */
[----:B------:R-:W-:Y:S02]  /*c7b0*/  SHF.R.U64 R7, R7, 0x3, RZ ;  /* 0x0000000307077819 */ /* 0x000fe400000012ff */
[----:B------:R-:W-:Y:S02]  /*c7c0*/  LOP3.LUT R40, R12, R13, RZ, 0x3c, !PT ;  /* 0x0000000d0c287212 */ /* 0x000fe400078e3cff */
[----:B------:R-:W-:Y:S02]  /*c7d0*/  IADD3 R13, P1, R28, 0x3000, RZ ;  /* 0x000030001c0d7810 */ /* 0x000fe40007f3e0ff */
[----:B------:R-:W-:Y:S02]  /*c7e0*/  LOP3.LUT R36, R7, R10, RZ, 0x3c, !PT ;  /* 0x0000000a07247212 */ /* 0x000fe400078e3cff */
[----:B-1----:R-:W-:Y:S01]  /*c7f0*/  @P2 SHF.R.U32.HI R26, RZ, R32, R27 ;  /* 0x00000020ff1a2219 */ /* 0x002fe2000001161b */
[----:B------:R-:W-:Y:S01]  /*c800*/  IMAD.U32 R27, RZ, RZ, UR8 ;  /* 0x00000008ff1b7e24 */ /* 0x000fe2000f8e00ff */
[----:B------:R-:W-:Y:S01]  /*c810*/  LOP3.LUT R12, R13, 0x380, RZ, 0xc0, !PT ;  /* 0x000003800d0c7812 */ /* 0x000fe200078ec0ff */
[----:B------:R-:W-:Y:S01]  /*c820*/  ULDC.64 UR8, c[0x0][0xae8] ;  /* 0x0002ba0000087ab9 */ /* 0x000fe20000000a00 */
[----:B------:R-:W-:Y:S01]  /*c830*/  MOV R80, R36 ;  /* 0x0000002400507202 */ /* 0x000fe20000000f00 */
[----:B------:R-:W-:Y:S01]  /*c840*/  IMAD.MOV R37, RZ, RZ, -R26 ;  /* 0x000000ffff257224 */ /* 0x000fe200078e0a1a */
[----:B------:R-:W-:-:S02]  /*c850*/  SEL R75, R86, R87, P0 ;  /* 0x00000057564b7207 */ /* 0x000fc40000000000 */
[----:B------:R-:W-:Y:S01]  /*c860*/  SHF.R.U64 R12, R12, 0x3, RZ ;  /* 0x000000030c0c7819 */ /* 0x000fe200000012ff */
[----:B------:R-:W-:Y:S01]  /*c870*/  IMAD R37, R30, R37, R34 ;  /* 0x000000251e257224 */ /* 0x000fe200078e0222 */
[----:B------:R-:W-:Y:S02]  /*c880*/  SEL R86, R87, R86, P0 ;  /* 0x0000005657567207 */ /* 0x000fe40000000000 */
[----:B------:R-:W-:Y:S01]  /*c890*/  LOP3.LUT R12, R12, R13, RZ, 0x3c, !PT ;  /* 0x0000000d0c0c7212 */ /* 0x000fe200078e3cff */
[----:B------:R-:W-:Y:S01]  /*c8a0*/  IMAD.X R13, RZ, RZ, R29, P1 ;  /* 0x000000ffff0d7224 */ /* 0x000fe200008e061d */
[----:B------:R-:W-:Y:S02]  /*c8b0*/  MOV R77, R42 ;  /* 0x0000002a004d7202 */ /* 0x000fe40000000f00 */
[----:B------:R-:W-:Y:S02]  /*c8c0*/  MOV R79, R40 ;  /* 0x00000028004f7202 */ /* 0x000fe40000000f00 */
[----:B------:R-:W-:-:S02]  /*c8d0*/  IADD3 R40, P1, R26, UR6, RZ ;  /* 0x000000061a287c10 */ /* 0x000fc4000ff3e0ff */
[----:B------:R-:W-:Y:S02]  /*c8e0*/  SHF.R.S32.HI R36, RZ, 0x1f, R37 ;  /* 0x0000001fff247819 */ /* 0x000fe40000011425 */
[C---:B------:R-:W-:Y:S02]  /*c8f0*/  IADD3 R9, P4, R28.reuse, 0x5000, RZ ;  /* 0x000050001c097810 */ /* 0x040fe40007f9e0ff */
[----:B------:R-:W-:Y:S02]  /*c900*/  IADD3 R11, P3, R28, 0x4000, RZ ;  /* 0x000040001c0b7810 */ /* 0x000fe40007f7e0ff */
[----:B------:R-:W-:Y:S02]  /*c910*/  LOP3.LUT R8, R9, 0x380, RZ, 0xc0, !PT ;  /* 0x0000038009087812 */ /* 0x000fe400078ec0ff */
[----:B------:R-:W-:Y:S02]  /*c920*/  LOP3.LUT R10, R11, 0x380, RZ, 0xc0, !PT ;  /* 0x000003800b0a7812 */ /* 0x000fe400078ec0ff */
[----:B------:R-:W-:-:S02]  /*c930*/  MOV R81, R38 ;  /* 0x0000002600517202 */ /* 0x000fc40000000f00 */
[----:B------:R-:W-:Y:S02]  /*c940*/  SHF.R.U64 R8, R8, 0x3, RZ ;  /* 0x0000000308087819 */ /* 0x000fe400000012ff */
[----:B------:R-:W-:Y:S02]  /*c950*/  SHF.R.U64 R10, R10, 0x3, RZ ;  /* 0x000000030a0a7819 */ /* 0x000fe400000012ff */
[----:B------:R-:W-:Y:S01]  /*c960*/  LOP3.LUT R8, R8, R9, RZ, 0x3c, !PT ;  /* 0x0000000908087212 */ /* 0x000fe200078e3cff */
[--C-:B------:R-:W-:Y:S01]  /*c970*/  IMAD.X R9, RZ, RZ, R29.reuse, P4 ;  /* 0x000000ffff097224 */ /* 0x100fe200020e061d */
[----:B------:R-:W-:Y:S01]  /*c980*/  LOP3.LUT R10, R10, R11, RZ, 0x3c, !PT ;  /* 0x0000000b0a0a7212 */ /* 0x000fe200078e3cff */
[----:B------:R-:W-:Y:S01]  /*c990*/  IMAD.X R11, RZ, RZ, R29, P3 ;  /* 0x000000ffff0b7224 */ /* 0x000fe200018e061d */
[C---:B------:R-:W-:Y:S02]  /*c9a0*/  IADD3 R7, P5, R28.reuse, 0x6000, RZ ;  /* 0x000060001c077810 */ /* 0x040fe40007fbe0ff */
[----:B------:R-:W-:-:S02]  /*c9b0*/  LOP3.LUT R5, R28, 0x380, RZ, 0xc0, !PT ;  /* 0x000003801c057812 */ /* 0x000fc400078ec0ff */
[----:B------:R-:W-:Y:S02]  /*c9c0*/  LOP3.LUT R6, R7, 0x380, RZ, 0xc0, !PT ;  /* 0x0000038007067812 */ /* 0x000fe400078ec0ff */
[----:B------:R-:W-:Y:S02]  /*c9d0*/  SHF.R.U64 R5, R5, 0x3, RZ ;  /* 0x0000000305057819 */ /* 0x000fe400000012ff */
[----:B------:R-:W-:Y:S02]  /*c9e0*/  SHF.R.U64 R6, R6, 0x3, RZ ;  /* 0x0000000306067819 */ /* 0x000fe400000012ff */
[----:B------:R-:W-:Y:S01]  /*c9f0*/  LOP3.LUT R28, R5, R28, RZ, 0x3c, !PT ;  /* 0x0000001c051c7212 */ /* 0x000fe200078e3cff */
[--C-:B------:R-:W-:Y:S01]  /*ca00*/  IMAD.X R5, RZ, RZ, R29.reuse, P6 ;  /* 0x000000ffff057224 */ /* 0x100fe200030e061d */
[----:B------:R-:W-:Y:S01]  /*ca10*/  LOP3.LUT R6, R6, R7, RZ, 0x3c, !PT ;  /* 0x0000000706067212 */ /* 0x000fe200078e3cff */
[----:B------:R-:W-:Y:S01]  /*ca20*/  IMAD.X R7, RZ, RZ, R29, P5 ;  /* 0x000000ffff077224 */ /* 0x000fe200028e061d */
[----:B--2---:R-:W-:Y:S01]  /*ca30*/  LOP3.LUT R31, R24, 0x2, RZ, 0x3c, !PT ;  /* 0x00000002181f7812 */ /* 0x004fe200078e3cff */
[----:B------:R-:W-:Y:S04]  /*ca40*/  SHFL.IDX PT, R25, R25, R24, 0x1c1f ;  /* 0x001c1f1819197589 */ /* 0x000fe800000e0000 */
[----:B------:R-:W-:Y:S04]  /*ca50*/  SHFL.IDX PT, R47, R47, R24, 0x1c1f ;  /* 0x001c1f182f2f7589 */ /* 0x000fe800000e0000 */
[----:B------:R-:W-:Y:S04]  /*ca60*/  SHFL.IDX PT, R94, R94, R31, 0x1c1f ;  /* 0x001c1f1f5e5e7589 */ /* 0x000fe800000e0000 */
[----:B------:R-:W0:Y:S04]  /*ca70*/  SHFL.IDX PT, R90, R90, R31, 0x1c1f ;  /* 0x001c1f1f5a5a7589 */ /* 0x000e2800000e0000 */
[----:B------:R-:W-:Y:S04]  /*ca80*/  SHFL.IDX PT, R63, R63, R24, 0x1c1f ;  /* 0x001c1f183f3f7589 */ /* 0x000fe800000e0000 */
[----:B------:R-:W-:Y:S04]  /*ca90*/  SHFL.IDX PT, R48, R48, R31, 0x1c1f ;  /* 0x001c1f1f30307589 */ /* 0x000fe800000e0000 */
[----:B------:R-:W-:Y:S04]  /*caa0*/  SHFL.IDX PT, R51, R51, R24, 0x1c1f ;  /* 0x001c1f1833337589 */ /* 0x000fe800000e0000 */
[----:B------:R-:W1:Y:S04]  /*cab0*/  SHFL.IDX PT, R46, R46, R31, 0x1c1f ;  /* 0x001c1f1f2e2e7589 */ /* 0x000e6800000e0000 */
[----:B------:R-:W-:Y:S04]  /*cac0*/  SHFL.IDX PT, R49, R49, R24, 0x1c1f ;  /* 0x001c1f1831317589 */ /* 0x000fe800000e0000 */
[----:B------:R-:W2:Y:S01]  /*cad0*/  SHFL.IDX PT, R60, R60, R31, 0x1c1f ;  /* 0x001c1f1f3c3c7589 */ /* 0x000ea200000e0000 */
[----:B0-----:R-:W-:-:S02]  /*cae0*/  SEL R32, R47, R90, P0 ;  /* 0x0000005a2f207207 */ /* 0x001fc40000000000 */
[----:B------:R-:W-:Y:S01]  /*caf0*/  SEL R34, R90, R47, P0 ;  /* 0x0000002f5a227207 */ /* 0x000fe20000000000 */
[----:B------:R-:W-:Y:S04]  /*cb00*/  SHFL.IDX PT, R65, R65, R24, 0x1c1f ;  /* 0x001c1f1841417589 */ /* 0x000fe800000e0000 */
[----:B------:R-:W0:Y:S04]  /*cb10*/  SHFL.IDX PT, R62, R62, R31, 0x1c1f ;  /* 0x001c1f1f3e3e7589 */ /* 0x000e2800000e0000 */
[----:B------:R-:W-:Y:S04]  /*cb20*/  SHFL.IDX PT, R53, R53, R24, 0x1c1f ;  /* 0x001c1f1835357589 */ /* 0x000fe800000e0000 */
[----:B------:R-:W-:Y:S01]  /*cb30*/  SHFL.IDX PT, R55, R55, R24, 0x1c1f ;  /* 0x001c1f1837377589 */ /* 0x000fe200000e0000 */
[----:B-1----:R-:W-:-:S03]  /*cb40*/  SEL R38, R46, R51, P0 ;  /* 0x000000332e267207 */ /* 0x002fc60000000000 */
[----:B------:R-:W-:Y:S04]  /*cb50*/  SHFL.IDX PT, R57, R57, R24, 0x1c1f ;  /* 0x001c1f1839397589 */ /* 0x000fe800000e0000 */
[----:B------:R-:W-:Y:S01]  /*cb60*/  SHFL.IDX PT, R59, R59, R24, 0x1c1f ;  /* 0x001c1f183b3b7589 */ /* 0x000fe200000e0000 */
[----:B--2---:R-:W-:Y:S02]  /*cb70*/  SEL R33, R49, R60, P0 ;  /* 0x0000003c31217207 */ /* 0x004fe40000000000 */
[----:B------:R-:W-:Y:S01]  /*cb80*/  SEL R35, R60, R49, P0 ;  /* 0x000000313c237207 */ /* 0x000fe20000000000 */
[----:B------:R-:W-:Y:S04]  /*cb90*/  SHFL.IDX PT, R42, R61, R24, 0x1c1f ;  /* 0x001c1f183d2a7589 */ /* 0x000fe800000e0000 */
[----:B------:R-:W-:Y:S01]  /*cba0*/  SHFL.IDX PT, R67, R67, R24, 0x1c1f ;  /* 0x001c1f1843437589 */ /* 0x000fe200000e0000 */
[----:B0-----:R-:W-:-:S03]  /*cbb0*/  SEL R39, R62, R65, P0 ;  /* 0x000000413e277207 */ /* 0x001fc60000000000 */
[----:B------:R-:W-:Y:S04]  /*cbc0*/  SHFL.IDX PT, R69, R69, R24, 0x1c1f ;  /* 0x001c1f1845457589 */ /* 0x000fe800000e0000 */
[----:B------:R-:W-:Y:S04]  /*cbd0*/  SHFL.IDX PT, R71, R71, R24, 0x1c1f ;  /* 0x001c1f1847477589 */ /* 0x000fe800000e0000 */
[----:B------:R-:W-:Y:S04]  /*cbe0*/  SHFL.IDX PT, R73, R73, R24, 0x1c1f ;  /* 0x001c1f1849497589 */ /* 0x000fe800000e0000 */
[----:B------:R0:W-:Y:S04]  /*cbf0*/  SHFL.IDX PT, R75, R75, R24, 0x1c1f ;  /* 0x001c1f184b4b7589 */ /* 0x0001e800000e0000 */
[----:B------:R-:W-:Y:S04]  /*cc00*/  SHFL.IDX PT, R50, R50, R31, 0x1c1f ;  /* 0x001c1f1f32327589 */ /* 0x000fe800000e0000 */
[----:B------:R-:W-:Y:S01]  /*cc10*/  SHFL.IDX PT, R72, R64, R31, 0x1c1f ;  /* 0x001c1f1f40487589 */ /* 0x000fe200000e0000 */
[----:B0-----:R-:W-:-:S03]  /*cc20*/  SHF.R.S32.HI R24, RZ, 0x1f, R26 ;  /* 0x0000001fff187819 */ /* 0x001fc6000001141a */
[----:B------:R-:W-:Y:S01]  /*cc30*/  SHFL.IDX PT, R52, R52, R31, 0x1c1f ;  /* 0x001c1f1f34347589 */ /* 0x000fe200000e0000 */
[----:B------:R-:W-:Y:S02]  /*cc40*/  SEL R26, R94, R25, P0 ;  /* 0x000000195e1a7207 */ /* 0x000fe40000000000 */
[----:B------:R-:W-:Y:S01]  /*cc50*/  IADD3.X R41, R24, UR7, R27, P1, !PT ;  /* 0x0000000718297c10 */ /* 0x000fe20008ffe41b */
[----:B------:R-:W-:Y:S01]  /*cc60*/  SHFL.IDX PT, R74, R66, R31, 0x1c1f ;  /* 0x001c1f1f424a7589 */ /* 0x000fe200000e0000 */
[----:B------:R-:W-:Y:S01]  /*cc70*/  ULDC.64 UR6, c[0x0][0xb88] ;  /* 0x0002e20000067ab9 */ /* 0x000fe20000000a00 */
[----:B------:R-:W-:Y:S01]  /*cc80*/  SEL R24, R25, R94, P0 ;  /* 0x0000005e19187207 */ /* 0x000fe20000000000 */
[----:B------:R-:W-:Y:S01]  /*cc90*/  IMAD R36, R36, UR6, RZ ;  /* 0x0000000624247c24 */ /* 0x000fe2000f8e02ff */
[----:B------:R-:W-:Y:S01]  /*cca0*/  SHFL.IDX PT, R54, R54, R31, 0x1c1f ;  /* 0x001c1f1f36367589 */ /* 0x000fe200000e0000 */
[----:B------:R-:W-:Y:S01]  /*ccb0*/  SEL R25, R63, R48, P0 ;  /* 0x000000303f197207 */ /* 0x000fe20000000000 */
[C---:B------:R-:W-:Y:S01]  /*ccc0*/  IMAD.WIDE.U32 R40, R37.reuse, UR6, R40 ;  /* 0x0000000625287c25 */ /* 0x040fe2000f8e0028 */
[----:B------:R-:W-:Y:S01]  /*ccd0*/  SEL R27, R48, R63, P0 ;  /* 0x0000003f301b7207 */ /* 0x000fe20000000000 */
[----:B------:R-:W-:Y:S01]  /*cce0*/  SHFL.IDX PT, R76, R68, R31, 0x1c1f ;  /* 0x001c1f1f444c7589 */ /* 0x000fe200000e0000 */
[----:B------:R-:W-:Y:S01]  /*ccf0*/  LOP3.LUT P1, RZ, R188, 0x3, RZ, 0xc0, !PT ;  /* 0x00000003bcff7812 */ /* 0x000fe2000782c0ff */
[----:B------:R-:W-:Y:S01]  /*cd00*/  IMAD R47, R37, UR7, R36 ;  /* 0x00000007252f7c24 */ /* 0x000fe2000f8e0224 */
[----:B------:R-:W-:Y:S01]  /*cd10*/  SEL R36, R51, R46, P0 ;  /* 0x0000002e33247207 */ /* 0x000fe20000000000 */
[----:B------:R-:W0:Y:S01]  /*cd20*/  SHFL.IDX PT, R56, R56, R31, 0x1c1f ;  /* 0x001c1f1f38387589 */ /* 0x000e2200000e0000 */
[----:B------:R-:W-:Y:S01]  /*cd30*/  VIADD R46, R190, UR39 ;  /* 0x00000027be2e7c36 */ /* 0x000fe20008000000 */
[----:B------:R-:W-:Y:S01]  /*cd40*/  ULDC.64 UR6, c[0x0][0xb50] ;  /* 0x0002d40000067ab9 */ /* 0x000fe20000000a00 */
[----:B------:R-:W-:Y:S01]  /*cd50*/  SEL R37, R65, R62, P0 ;  /* 0x0000003e41257207 */ /* 0x000fe20000000000 */
[----:B------:R-:W1:Y:S04]  /*cd60*/  SHFL.IDX PT, R78, R70, R31, 0x1c1f ;  /* 0x001c1f1f464e7589 */ /* 0x000e6800000e0000 */
[----:B------:R-:W2:Y:S04]  /*cd70*/  SHFL.IDX PT, R43, R58, R31, 0x1c1f ;  /* 0x001c1f1f3a2b7589 */ /* 0x000ea800000e0000 */
[----:B------:R3:W4:Y:S04]  /*cd80*/  SHFL.IDX PT, R86, R86, R31, 0x1c1f ;  /* 0x001c1f1f56567589 */ /* 0x00072800000e0000 */
[----:B------:R2:W-:Y:S04]  /*cd90*/  STSM.16.M88.4 [R83], R24 ;  /* 0x0000001853007844 */ /* 0x0005e80000000200 */
[----:B------:R4:W-:Y:S01]  /*cda0*/  STSM.16.M88.4 [R44], R32 ;  /* 0x000000202c007844 */ /* 0x0009e20000000200 */
[----:B---3--:R-:W-:-:S03]  /*cdb0*/  IMAD R31, R30, UR5, RZ ;  /* 0x000000051e1f7c24 */ /* 0x008fc6000f8e02ff */
[----:B------:R3:W-:Y:S01]  /*cdc0*/  STSM.16.M88.4 [R45], R36 ;  /* 0x000000242d007844 */ /* 0x0007e20000000200 */
[----:B0-----:R-:W-:Y:S02]  /*cdd0*/  SEL R64, R59, R56, P0 ;  /* 0x000000383b407207 */ /* 0x001fe40000000000 */
[----:B------:R-:W-:Y:S02]  /*cde0*/  ISETP.GE.OR P3, PT, R46, R31, P1 ;  /* 0x0000001f2e00720c */ /* 0x000fe40000f66670 */
[----:B------:R-:W-:Y:S02]  /*cdf0*/  SEL R66, R56, R59, P0 ;  /* 0x0000003b38427207 */ /* 0x000fe40000000000 */
[----:B-1----:R-:W-:Y:S01]  /*ce00*/  SEL R65, R73, R78, P0 ;  /* 0x0000004e49417207 */ /* 0x002fe20000000000 */
[----:B--2---:R-:W-:Y:S01]  /*ce10*/  VIADD R24, R46, 0x8 ;  /* 0x000000082e187836 */ /* 0x004fe20000000000 */
[----:B------:R-:W-:Y:S01]  /*ce20*/  SEL R26, R50, R53, P0 ;  /* 0x00000035321a7207 */ /* 0x000fe20000000000 */
[----:B------:R-:W-:Y:S01]  /*ce30*/  IMAD.IADD R25, R41, 0x1, R47 ;  /* 0x0000000129197824 */ /* 0x000fe200078e022f */
[----:B------:R-:W-:-:S02]  /*ce40*/  LEA R41, P4, R40, UR6, 0x2 ;  /* 0x0000000628297c11 */ /* 0x000fc4000f8810ff */
[----:B------:R-:W-:Y:S02]  /*ce50*/  ISETP.GE.OR P1, PT, R24, R31, P1 ;  /* 0x0000001f1800720c */ /* 0x000fe40000f26670 */
[----:B------:R-:W-:Y:S01]  /*ce60*/  LEA.HI.X R40, R40, UR7, R25, 0x2, P4 ;  /* 0x0000000728287c11 */ /* 0x000fe2000a0f1419 */
[----:B------:R-:W-:Y:S01]  /*ce70*/  SHFL.IDX PT, R60, R41, RZ, 0x1c1f ;  /* 0x001c1fff293c7589 */ /* 0x000fe200000e0000 */
[----:B------:R-:W-:Y:S02]  /*ce80*/  SEL R24, R53, R50, P0 ;  /* 0x0000003235187207 */ /* 0x000fe40000000000 */
[----:B------:R-:W-:Y:S01]  /*ce90*/  SEL R25, R67, R72, P0 ;  /* 0x0000004843197207 */ /* 0x000fe20000000000 */
[----:B------:R-:W0:Y:S01]  /*cea0*/  SHFL.IDX PT, R61, R40, RZ, 0x1c1f ;  /* 0x001c1fff283d7589 */ /* 0x000e2200000e0000 */
[----:B------:R-:W-:Y:S02]  /*ceb0*/  SEL R27, R72, R67, P0 ;  /* 0x00000043481b7207 */ /* 0x000fe40000000000 */
[----:B----4-:R-:W-:Y:S01]  /*cec0*/  SEL R32, R55, R52, P0 ;  /* 0x0000003437207207 */ /* 0x010fe20000000000 */
[----:B------:R-:W-:Y:S01]  /*ced0*/  SHFL.IDX PT, R62, R41, 0x1, 0x1c1f ;  /* 0x003c1f00293e7f89 */ /* 0x000fe200000e0000 */
[----:B------:R-:W-:-:S02]  /*cee0*/  SEL R34, R52, R55, P0 ;  /* 0x0000003734227207 */ /* 0x000fc40000000000 */
[----:B------:R-:W-:Y:S01]  /*cef0*/  SEL R33, R69, R74, P0 ;  /* 0x0000004a45217207 */ /* 0x000fe20000000000 */
[----:B------:R-:W-:Y:S01]  /*cf00*/  STSM.16.M88.4 [R82], R24 ;  /* 0x0000001852007844 */ /* 0x000fe20000000200 */
[----:B------:R-:W-:Y:S02]  /*cf10*/  SEL R35, R74, R69, P0 ;  /* 0x000000454a237207 */ /* 0x000fe40000000000 */
[----:B------:R-:W-:Y:S01]  /*cf20*/  SEL R44, R57, R54, P0 ;  /* 0x00000036392c7207 */ /* 0x000fe20000000000 */
[----:B------:R-:W1:Y:S01]  /*cf30*/  SHFL.IDX PT, R63, R40, 0x1, 0x1c1f ;  /* 0x003c1f00283f7f89 */ /* 0x000e6200000e0000 */
[----:B------:R-:W-:Y:S02]  /*cf40*/  SEL R46, R54, R57, P0 ;  /* 0x00000039362e7207 */ /* 0x000fe40000000000 */
[----:B---3--:R-:W-:Y:S01]  /*cf50*/  SEL R45, R71, R76, P0 ;  /* 0x0000004c472d7207 */ /* 0x008fe20000000000 */
[----:B------:R-:W-:Y:S01]  /*cf60*/  STSM.16.M88.4 [R81], R32 ;  /* 0x0000002051007844 */ /* 0x000fe20000000200 */
[----:B------:R-:W-:-:S02]  /*cf70*/  SEL R47, R76, R71, P0 ;  /* 0x000000474c2f7207 */ /* 0x000fc40000000000 */
[----:B------:R-:W-:Y:S02]  /*cf80*/  SEL R67, R78, R73, P0 ;  /* 0x000000494e437207 */ /* 0x000fe40000000000 */
[----:B------:R-:W-:Y:S01]  /*cf90*/  SEL R68, R42, R43, P0 ;  /* 0x0000002b2a447207 */ /* 0x000fe20000000000 */
[----:B------:R-:W-:Y:S01]  /*cfa0*/  STSM.16.M88.4 [R80], R44 ;  /* 0x0000002c50007844 */ /* 0x000fe20000000200 */
[----:B------:R-:W-:Y:S02]  /*cfb0*/  SEL R70, R43, R42, P0 ;  /* 0x0000002a2b467207 */ /* 0x000fe40000000000 */
[----:B------:R-:W-:Y:S01]  /*cfc0*/  SEL R69, R75, R86, P0 ;  /* 0x000000564b457207 */ /* 0x000fe20000000000 */
[----:B------:R2:W-:Y:S01]  /*cfd0*/  STSM.16.M88.4 [R79], R64 ;  /* 0x000000404f007844 */ /* 0x0005e20000000200 */
[----:B------:R-:W-:-:S05]  /*cfe0*/  SEL R71, R86, R75, P0 ;  /* 0x0000004b56477207 */ /* 0x000fca0000000000 */
[----:B------:R-:W-:Y:S01]  /*cff0*/  STSM.16.M88.4 [R77], R68 ;  /* 0x000000444d007844 */ /* 0x000fe20000000200 */
[----:B------:R-:W-:Y:S08]  /*d000*/  BAR.SYNC.DEFER_BLOCKING 0x1, 0x100 ;  /* 0x0044000000007b1d */ /* 0x000ff00000010000 */
[----:B--2---:R-:W2:Y:S01]  /*d010*/  @P2 LDC R65, c[0x0][0xbec] ;  /* 0x0002fb00ff412b82 */ /* 0x004ea20000000800 */
[----:B------:R-:W-:Y:S01]  /*d020*/  UIMAD UR5, UR12, UR8, URZ ;  /* 0x000000080c0572a4 */ /* 0x000fe2000f8e023f */
[----:B0-----:R0:W-:Y:S01]  /*d030*/  @!P3 ST.E desc[UR52][R60.64], R0 ;  /* 0x000000003c00b985 */ /* 0x0011e2000c101934 */
[----:B------:R-:W-:-:S03]  /*d040*/  UIMAD.WIDE.U32 UR6, UR37, UR8, URZ ;  /* 0x00000008250672a5 */ /* 0x000fc6000f8e003f */
[----:B-1----:R1:W-:Y:S02]  /*d050*/  @!P1 ST.E desc[UR52][R62.64], R2 ;  /* 0x000000023e009985 */ /* 0x0023e4000c101934 */
[----:B0-----:R-:W0:Y:S01]  /*d060*/  @P2 LDC R61, c[0x0][0xbf0] ;  /* 0x0002fc00ff3d2b82 */ /* 0x001e220000000800 */
[----:B------:R-:W-:Y:S01]  /*d070*/  IMAD R0, R22, 0x20, R23 ;  /* 0x0000002016007824 */ /* 0x000fe200078e0217 */
[----:B------:R-:W-:Y:S01]  /*d080*/  UIMAD UR5, UR37, UR9, UR5 ;  /* 0x00000009250572a4 */ /* 0x000fe2000f8e0205 */
[----:B------:R3:W5:Y:S02]  /*d090*/  LD.E.128 R44, desc[UR52][R6.64] ;  /* 0x00000034062c7980 */ /* 0x000764000c101d00 */
[----:B-1----:R-:W-:Y:S01]  /*d0a0*/  VIADD R2, R0, UR39 ;  /* 0x0000002700027c36 */ /* 0x002fe20008000000 */
[----:B------:R-:W-:Y:S01]  /*d0b0*/  UIMAD UR8, UR13, UR10, URZ ;  /* 0x0000000a0d0872a4 */ /* 0x000fe2000f8e023f */
[----:B------:R1:W5:Y:S02]  /*d0c0*/  LD.E.128 R52, desc[UR52][R8.64] ;  /* 0x0000003408347980 */ /* 0x000364000c101d00 */
[----:B--2---:R-:W-:Y:S01]  /*d0d0*/  @P2 IMAD.HI.U32 R0, R2, R65, RZ ;  /* 0x0000004102002227 */ /* 0x004fe200078e00ff */
[----:B------:R-:W-:Y:S01]  /*d0e0*/  UIADD3 UR7, UR7, UR5, URZ ;  /* 0x0000000507077290 */ /* 0x000fe2000fffe03f */
[----:B------:R2:W5:Y:S02]  /*d0f0*/  LD.E.128 R32, desc[UR52][R4.64] ;  /* 0x0000003404207980 */ /* 0x000564000c101d00 */
[----:B---3--:R-:W-:Y:S01]  /*d100*/  IMAD.MOV.U32 R7, RZ, RZ, R2 ;  /* 0x000000ffff077224 */ /* 0x008fe200078e0002 */
[----:B------:R-:W-:Y:S01]  /*d110*/  UIMAD UR5, UR43, UR11, UR8 ;  /* 0x0000000b2b0572a4 */ /* 0x000fe2000f8e0208 */
[----:B------:R-:W5:Y:S01]  /*d120*/  LD.E.128 R48, desc[UR52][R28.64] ;  /* 0x000000341c307980 */ /* 0x000f62000c101d00 */
[----:B------:R-:W-:Y:S01]  /*d130*/  UIMAD.WIDE.U32 UR6, UR43, UR10, UR6 ;  /* 0x0000000a2b0672a5 */ /* 0x000fe2000f8e0006 */
[----:B------:R-:W-:-:S02]  /*d140*/  ULDC.64 UR8, c[0x0][0xae0] ;  /* 0x0002b80000087ab9 */ /* 0x000fc40000000a00 */
[----:B------:R-:W5:Y:S04]  /*d150*/  LD.E.128 R40, desc[UR52][R20.64] ;  /* 0x0000003414287980 */ /* 0x000f68000c101d00 */
[----:B------:R-:W5:Y:S01]  /*d160*/  LD.E.128 R36, desc[UR52][R14.64] ;  /* 0x000000340e247980 */ /* 0x000f62000c101d00 */
[----:B0-----:R-:W-:Y:S01]  /*d170*/  @P2 SHF.R.U32.HI R7, RZ, R61, R0 ;  /* 0x0000003dff072219 */ /* 0x001fe20000011600 */
[----:B------:R-:W-:Y:S02]  /*d180*/  UIADD3 UR5, UR7, UR5, URZ ;  /* 0x0000000507057290 */ /* 0x000fe4000fffe03f */
[----:B------:R-:W5:Y:S01]  /*d190*/  LD.E.128 R24, desc[UR52][R12.64] ;  /* 0x000000340c187980 */ /* 0x000f62000c101d00 */
[--C-:B------:R-:W-:Y:S01]  /*d1a0*/  SHF.R.S32.HI R0, RZ, 0x1f, R7.reuse ;  /* 0x0000001fff007819 */ /* 0x100fe20000011407 */
[----:B-1----:R-:W-:-:S02]  /*d1b0*/  IMAD.MOV R9, RZ, RZ, -R7 ;  /* 0x000000ffff097224 */ /* 0x002fc400078e0a07 */
[----:B--2---:R-:W-:Y:S01]  /*d1c0*/  IMAD.U32 R5, RZ, RZ, UR7 ;  /* 0x00000007ff057e24 */ /* 0x004fe2000f8e00ff */
        /* <DEDUP_REMOVED lines=8> */
[----:B-1----:R-:W1:Y:S01]  /*d250*/  FENCE.VIEW.ASYNC.S ;  /* 0x00000000000073c6 */ /* 0x002e620000000000 */
[----:B------:R-:W-:Y:S01]  /*d260*/  IMAD.U32 R4, RZ, RZ, UR6 ;  /* 0x00000006ff047e24 */ /* 0x000fe2000f8e00ff */
[----:B------:R-:W-:Y:S01]  /*d270*/  ULDC.64 UR6, c[0x0][0xad8] ;  /* 0x0002b60000067ab9 */ /* 0x000fe20000000a00 */
[----:B------:R-:W-:-:S02]  /*d280*/  IMAD.U32 R5, RZ, RZ, UR5 ;  /* 0x00000005ff057e24 */ /* 0x000fc4000f8e00ff */
[C---:B0-----:R-:W-:Y:S01]  /*d290*/  IMAD R11, R7.reuse, UR9, R0 ;  /* 0x00000009070b7c24 */ /* 0x041fe2000f8e0200 */
[----:B------:R-:W-:Y:S01]  /*d2a0*/  SHF.R.S32.HI R0, RZ, 0x1f, R9 ;  /* 0x0000001fff007819 */ /* 0x000fe20000011409 */
[----:B------:R-:W-:-:S04]  /*d2b0*/  IMAD.WIDE.U32 R4, R7, UR8, R4 ;  /* 0x0000000807047c25 */ /* 0x000fc8000f8e0004 */
        /* <DEDUP_REMOVED lines=15> */
[----:B-1----:R0:W1:Y:S01]  /*d3b0*/  SHFL.IDX PT, R4, R6, RZ, 0x181f ;  /* 0x00181fff06047589 */ /* 0x00206200000e0000 */
        /* <DEDUP_REMOVED lines=8> */
[CC--:B-1----:R-:W-:Y:S02]  /*d440*/  @!P2 LEA R2, P4, R16.reuse, R4.reuse, 0x1 ;  /* 0x000000041002a211 */ /* 0x0c2fe400078808ff */
[C---:B------:R-:W-:Y:S02]  /*d450*/  @!P3 LEA R4, P5, R19.reuse, R4, 0x1 ;  /* 0x000000041304b211 */ /* 0x040fe400078a08ff */
[-C--:B0-2---:R-:W-:Y:S02]  /*d460*/  @!P2 LEA.HI.X R3, R16, R0.reuse, R193, 0x1, P4 ;  /* 0x000000001003a211 */ /* 0x085fe400020f0cc1 */
[----:B------:R-:W-:-:S03]  /*d470*/  @!P3 LEA.HI.X R5, R19, R0, R192, 0x1, P5 ;  /* 0x000000001305b211 */ /* 0x000fc600028f0cc0 */
[----:B-----5:R3:W-:Y:S04]  /*d480*/  @!P2 ST.E.128 desc[UR52][R2.64], R48 ;  /* 0x000000300200a985 */ /* 0x0207e8000c101d34 */
[----:B------:R3:W-:Y:S02]  /*d490*/  @!P3 ST.E.128 desc[UR52][R4.64], R56 ;  /* 0x000000380400b985 */ /* 0x0007e4000c101d34 */
.L_x_2184:
[----:B------:R-:W-:Y:S05]  /*d4a0*/  BSYNC B1 ;  /* 0x0000000000017941 */ /* 0x000fea0003800000 */
.L_x_2183:
[----:B--2---:R2:W4:Y:S01]  /*d4b0*/  SHFL.IDX PT, R0, R7, 0x1, 0x181f ;  /* 0x00381f0007007f89 */ /* 0x00452200000e0000 */
[----:B------:R-:W-:Y:S03]  /*d4c0*/  BSSY B1, `(.L_x_2185) ;  /* 0x000000c000017945 */ /* 0x000fe60003800000 */
[----:B-1-3--:R2:W1:Y:S01]  /*d4d0*/  SHFL.IDX PT, R4, R6, 0x1, 0x181f ;  /* 0x00381f0006047f89 */ /* 0x00a46200000e0000 */
[----:B------:R-:W-:Y:S05]  /*d4e0*/  @P0 BRA `(.L_x_2186) ;  /* 0x0000000000240947 */ /* 0x000fea0003800000 */
[----:B------:R-:W-:Y:S02]  /*d4f0*/  ULDC UR5, c[0x0][0xac8] ;  /* 0x0002b20000057ab9 */ /* 0x000fe40000000800 */
[----:B------:R-:W-:Y:S02]  /*d500*/  ISETP.GE.AND P3, PT, R16, UR5, PT ;  /* 0x0000000510007c0c */ /* 0x000fe4000bf66270 */
[----:B------:R-:W-:-:S11]  /*d510*/  ISETP.GE.AND P4, PT, R19, UR5, PT ;  /* 0x0000000513007c0c */ /* 0x000fd6000bf86270 */
[CC--:B-1----:R-:W-:Y:S02]  /*d520*/  @!P3 LEA R2, P0, R16.reuse, R4.reuse, 0x1 ;  /* 0x000000041002b211 */ /* 0x0c2fe400078008ff */
[C---:B------:R-:W-:Y:S02]  /*d530*/  @!P4 LEA R4, P2, R19.reuse, R4, 0x1 ;  /* 0x000000041304c211 */ /* 0x040fe400078408ff */
[-C--:B0---4-:R-:W-:Y:S02]  /*d540*/  @!P3 LEA.HI.X R3, R16, R0.reuse, R193, 0x1, P0 ;  /* 0x000000001003b211 */ /* 0x091fe400000f0cc1 */
[----:B------:R-:W-:-:S03]  /*d550*/  @!P4 LEA.HI.X R5, R19, R0, R192, 0x1, P2 ;  /* 0x000000001305c211 */ /* 0x000fc600010f0cc0 */
[----:B-----5:R3:W-:Y:S04]  /*d560*/  @!P3 ST.E.128 desc[UR52][R2.64], R40 ;  /* 0x000000280200b985 */ /* 0x0207e8000c101d34 */
[----:B------:R3:W-:Y:S02]  /*d570*/  @!P4 ST.E.128 desc[UR52][R4.64], R52 ;  /* 0x000000340400c985 */ /* 0x0007e4000c101d34 */
.L_x_2186:
[----:B------:R-:W-:Y:S05]  /*d580*/  BSYNC B1 ;  /* 0x0000000000017941 */ /* 0x000fea0003800000 */
.L_x_2185:
[----:B----4-:R4:W0:Y:S01]  /*d590*/  SHFL.IDX PT, R0, R7, 0x2, 0x181f ;  /* 0x00581f0007007f89 */ /* 0x01082200000e0000 */
        /* <DEDUP_REMOVED lines=8> */
[-C--:B0-----:R-:W-:Y:S02]  /*d620*/  @!P2 LEA.HI.X R3, R16, R0.reuse, R193, 0x1, P0 ;  /* 0x000000001003a211 */ /* 0x081fe400000f0cc1 */
[----:B------:R-:W-:-:S03]  /*d630*/  @!P3 LEA.HI.X R5, R19, R0, R192, 0x1, P1 ;  /* 0x000000001305b211 */ /* 0x000fc600008f0cc0 */
[----:B-----5:R3:W-:Y:S04]  /*d640*/  @!P2 ST.E.128 desc[UR52][R2.64], R36 ;  /* 0x000000240200a985 */ /* 0x0207e8000c101d34 */
[----:B------:R3:W-:Y:S02]  /*d650*/  @!P3 ST.E.128 desc[UR52][R4.64], R44 ;  /* 0x0000002c0400b985 */ /* 0x0007e4000c101d34 */
.L_x_2188:
[----:B------:R-:W-:Y:S05]  /*d660*/  BSYNC B1 ;  /* 0x0000000000017941 */ /* 0x000fea0003800000 */
.L_x_2187:
[----:B0-----:R-:W-:Y:S01]  /*d670*/  VIADD R0, R8, 0x60 ;  /* 0x0000006008007836 */ /* 0x001fe20000000000 */
[----:B--2-4-:R-:W0:Y:S04]  /*d680*/  SHFL.IDX PT, R7, R7, 0x3, 0x181f ;  /* 0x00781f0007077f89 */ /* 0x014e2800000e0000 */
[----:B------:R-:W-:Y:S01]  /*d690*/  ISETP.GE.AND P0, PT, R0, R31, PT ;  /* 0x0000001f0000720c */ /* 0x000fe20003f06270 */
[----:B------:R-:W2:-:S12]  /*d6a0*/  SHFL.IDX PT, R6, R6, 0x3, 0x181f ;  /* 0x00781f0006067f89 */ /* 0x000e9800000e0000 */
[----:B------:R-:W-:Y:S05]  /*d6b0*/  @P0 BRA `(.L_x_2189) ;  /* 0x0000000800800947 */ /* 0x000fea0003800000 */
[----:B------:R-:W-:Y:S02]  /*d6c0*/  ULDC UR5, c[0x0][0xac8] ;  /* 0x0002b20000057ab9 */ /* 0x000fe40000000800 */
[----:B------:R-:W-:-:S13]  /*d6d0*/  ISETP.GE.AND P1, PT, R16, UR5, PT ;  /* 0x0000000510007c0c */ /* 0x000fda000bf26270 */
[----:B--23--:R-:W-:-:S04]  /*d6e0*/  @!P1 LEA R2, P0, R16, R6, 0x1 ;  /* 0x0000000610029211 */ /* 0x00cfc800078008ff */
[----:B0-----:R-:W-:Y:S02]  /*d6f0*/  @!P1 LEA.HI.X R3, R16, R7, R193, 0x1, P0 ;  /* 0x0000000710039211 */ /* 0x001fe400000f0cc1 */
[----:B------:R-:W-:-:S03]  /*d700*/  ISETP.GE.AND P0, PT, R19, UR5, PT ;  /* 0x0000000513007c0c */ /* 0x000fc6000bf06270 */
[----:B-----5:R4:W-:Y:S10]  /*d710*/  @!P1 ST.E.128 desc[UR52][R2.64], R24 ;  /* 0x0000001802009985 */ /* 0x0209f4000c101d34 */
[----:B------:R-:W-:Y:S05]  /*d720*/  @P0 BRA `(.L_x_2189) ;  /* 0x0000000800640947 */ /* 0x000fea0003800000 */
[----:B----4-:R-:W-:-:S04]  /*d730*/  LEA R2, P0, R19, R6, 0x1 ;  /* 0x0000000613027211 */ /* 0x010fc800078008ff */
[----:B------:R-:W-:-:S05]  /*d740*/  LEA.HI.X R3, R19, R7, R192, 0x1, P0 ;  /* 0x0000000713037211 */ /* 0x000fca00000f0cc0 */
[----:B------:R0:W-:Y:S01]  /*d750*/  ST.E.128 desc[UR52][R2.64], R32 ;  /* 0x0000002002007985 */ /* 0x0001e2000c101d34 */
[----:B------:R-:W-:Y:S05]  /*d760*/  BRA `(.L_x_2189) ;  /* 0x0000000800547947 */ /* 0x000fea0003800000 */
.L_x_2182:
[----:B------:R-:W0:Y:S01]  /*d770*/  LDC R8, c[0x0][0xbe8] ;  /* 0x0002fa00ff087b82 */ /* 0x000e220000000800 */
[----:B------:R-:W-:Y:S01]  /*d780*/  ISETP.GE.AND P0, PT, R194, 0x80, PT ;  /* 0x00000080c200780c */ /* 0x000fe20003f06270 */
[----:B------:R-:W-:Y:S01]  /*d790*/  USHF.R.S32.HI UR8, URZ, 0x1f, UR37 ;  /* 0x0000001f3f087899 */ /* 0x000fe20008011425 */
[----:B------:R-:W-:Y:S01]  /*d7a0*/  BSSY B1, `(.L_x_2190) ;  /* 0x000002f000017945 */ /* 0x000fe20003800000 */
[----:B------:R-:W-:Y:S01]  /*d7b0*/  USHF.R.S32.HI UR9, URZ, 0x1f, UR43 ;  /* 0x0000001f3f097899 */ /* 0x000fe2000801142b */
[----:B------:R-:W-:Y:S01]  /*d7c0*/  IMAD R6, R22, 0x20, R23 ;  /* 0x0000002016067824 */ /* 0x000fe200078e0217 */
        /* <DEDUP_REMOVED lines=14> */
[----:B------:R-:W-:Y:S01]  /*d8b0*/  IMAD.MOV.U32 R2, RZ, RZ, R4 ;  /* 0x000000ffff027224 */ /* 0x000fe200078e0004 */
[----:B------:R-:W-:Y:S02]  /*d8c0*/  UIMAD UR5, UR8, UR10, URZ ;  /* 0x0000000a080572a4 */ /* 0x000fe4000f8e023f */
[----:B------:R-:W-:Y:S02]  /*d8d0*/  UIMAD.WIDE.U32 UR6, UR37, UR10, URZ ;  /* 0x0000000a250672a5 */ /* 0x000fe4000f8e003f */
[----:B------:R-:W-:-:S03]  /*d8e0*/  UIMAD UR5, UR37, UR11, UR5 ;  /* 0x0000000b250572a4 */ /* 0x000fc6000f8e0205 */
[----:B------:R-:W-:Y:S01]  /*d8f0*/  ULDC.64 UR10, c[0x0][0xb98] ;  /* 0x0002e600000a7ab9 */ /* 0x000fe20000000a00 */
[----:B------:R-:W-:Y:S02]  /*d900*/  UIADD3 UR7, UR7, UR5, URZ ;  /* 0x0000000507077290 */ /* 0x000fe4000fffe03f */
[----:B------:R-:W2:Y:S01]  /*d910*/  @P0 LDC R5, c[0x0][0xbec] ;  /* 0x0002fb00ff050b82 */ /* 0x000ea20000000800 */
[----:B------:R-:W-:Y:S02]  /*d920*/  UIMAD UR5, UR9, UR10, URZ ;  /* 0x0000000a090572a4 */ /* 0x000fe4000f8e023f */
[----:B------:R-:W-:Y:S02]  /*d930*/  UIMAD.WIDE.U32 UR6, UR43, UR10, UR6 ;  /* 0x0000000a2b0672a5 */ /* 0x000fe4000f8e0006 */
[----:B------:R-:W-:-:S03]  /*d940*/  UIMAD UR5, UR43, UR11, UR5 ;  /* 0x0000000b2b0572a4 */ /* 0x000fc6000f8e0205 */
[----:B------:R-:W3:Y:S01]  /*d950*/  @P0 LDC R7, c[0x0][0xbf0] ;  /* 0x0002fc00ff070b82 */ /* 0x000ee20000000800 */
[----:B------:R-:W-:Y:S01]  /*d960*/  ULDC.64 UR10, c[0x0][0xb88] ;  /* 0x0002e200000a7ab9 */ /* 0x000fe20000000a00 */
[----:B--2---:R-:W-:-:S05]  /*d970*/  @P0 IMAD.HI.U32 R0, R4, R5, RZ ;  /* 0x0000000504000227 */ /* 0x004fca00078e00ff */
[----:B---3--:R-:W-:-:S05]  /*d980*/  @P0 SHF.R.U32.HI R2, RZ, R7, R0 ;  /* 0x00000007ff020219 */ /* 0x008fca0000011600 */
[----:B------:R-:W-:-:S04]  /*d990*/  IMAD.MOV R5, RZ, RZ, -R2 ;  /* 0x000000ffff057224 */ /* 0x000fc800078e0a02 */
[----:B------:R-:W-:Y:S01]  /*d9a0*/  IMAD R5, R3, R5, R4 ;  /* 0x0000000503057224 */ /* 0x000fe200078e0204 */
[----:B------:R-:W-:Y:S01]  /*d9b0*/  SHF.R.S32.HI R3, RZ, 0x1f, R2 ;  /* 0x0000001fff037819 */ /* 0x000fe20000011402 */
[----:B------:R-:W-:Y:S01]  /*d9c0*/  IMAD.U32 R4, RZ, RZ, UR5 ;  /* 0x00000005ff047e24 */ /* 0x000fe2000f8e00ff */
        /* <DEDUP_REMOVED lines=12> */
.L_x_2191:
[----:B------:R-:W-:Y:S05]  /*da90*/  BSYNC B1 ;  /* 0x0000000000017941 */ /* 0x000fea0003800000 */
.L_x_2190:
[----:B------:R-:W-:Y:S01]  /*daa0*/  ULDC.64 UR10, c[0x0][0xae8] ;  /* 0x0002ba00000a7ab9 */ /* 0x000fe20000000a00 */
[----:B------:R-:W-:Y:S01]  /*dab0*/  VIADD R6, R6, UR39 ;  /* 0x0000002706067c36 */ /* 0x000fe20008000000 */
[----:B------:R-:W-:Y:S01]  /*dac0*/  UIMAD UR5, UR8, UR10, URZ ;  /* 0x0000000a080572a4 */ /* 0x000fe2000f8e023f */
[----:B------:R-:W-:Y:S01]  /*dad0*/  BSSY B1, `(.L_x_2192) ;  /* 0x0000034000017945 */ /* 0x000fe20003800000 */
[----:B------:R-:W-:Y:S01]  /*dae0*/  UIMAD.WIDE.U32 UR6, UR37, UR10, URZ ;  /* 0x0000000a250672a5 */ /* 0x000fe2000f8e003f */
[----:B0-----:R-:W-:Y:S01]  /*daf0*/  @P1 IMAD.HI.U32 R0, R6, R9, RZ ;  /* 0x0000000906001227 */ /* 0x001fe200078e00ff */
[----:B------:R-:W-:-:S03]  /*db00*/  UIMAD UR5, UR37, UR11, UR5 ;  /* 0x0000000b250572a4 */ /* 0x000fc6000f8e0205 */
[----:B------:R-:W-:Y:S01]  /*db10*/  ULDC.64 UR10, c[0x0][0xaf0] ;  /* 0x0002bc00000a7ab9 */ /* 0x000fe20000000a00 */
[----:B------:R-:W-:Y:S01]  /*db20*/  UIADD3 UR7, UR7, UR5, URZ ;  /* 0x0000000507077290 */ /* 0x000fe2000fffe03f */
[----:B--2---:R-:W-:Y:S01]  /*db30*/  IMAD.MOV.U32 R5, RZ, RZ, R6 ;  /* 0x000000ffff057224 */ /* 0x004fe200078e0006 */
        /* <DEDUP_REMOVED lines=10> */
[----:B------:R-:W-:Y:S02]  /*dbe0*/  IMAD R7, R8, R7, R6 ;  /* 0x0000000708077224 */ /* 0x000fe400078e0206 */
[----:B------:R-:W-:Y:S01]  /*dbf0*/  IMAD.U32 R2, RZ, RZ, UR6 ;  /* 0x00000006ff027e24 */ /* 0x000fe2000f8e00ff */
[----:B------:R-:W-:Y:S01]  /*dc00*/  ULDC.64 UR6, c[0x0][0xad8] ;  /* 0x0002b60000067ab9 */ /* 0x000fe20000000a00 */
[----:B------:R-:W-:Y:S01]  /*dc10*/  IMAD.U32 R3, RZ, RZ, UR5 ;  /* 0x00000005ff037e24 */ /* 0x000fe2000f8e00ff */
[----:B------:R-:W-:Y:S01]  /*dc20*/  ULDC UR5, c[0x0][0xa88] ;  /* 0x0002a20000057ab9 */ /* 0x000fe20000000800 */
[C---:B------:R-:W-:Y:S01]  /*dc30*/  IMAD R9, R5.reuse, UR9, R0 ;  /* 0x0000000905097c24 */ /* 0x040fe2000f8e0200 */
[----:B------:R-:W-:Y:S01]  /*dc40*/  SHF.R.S32.HI R0, RZ, 0x1f, R7 ;  /* 0x0000001fff007819 */ /* 0x000fe20000011407 */
[----:B------:R-:W-:-:S04]  /*dc50*/  IMAD.WIDE.U32 R2, R5, UR8, R2 ;  /* 0x0000000805027c25 */ /* 0x000fc8000f8e0002 */
        /* <DEDUP_REMOVED lines=14> */
[----:B------:R0:W1:Y:S02]  /*dd40*/  SHFL.IDX PT, R2, R4, RZ, 0x181f ;  /* 0x00181fff04027589 */ /* 0x00006400000e0000 */
[----:B------:R-:W-:Y:S02]  /*dd50*/  ISETP.GE.AND P0, PT, R0, R9, PT ;  /* 0x000000090000720c */ /* 0x000fe40003f06270 */
[----:B------:R0:W2:Y:S01]  /*dd60*/  SHFL.IDX PT, R0, R5, RZ, 0x181f ;  /* 0x00181fff05007589 */ /* 0x0000a200000e0000 */
[----:B------:R-:W-:Y:S10]  /*dd70*/  @P2 BRA `(.L_x_2193) ;  /* 0x0000000000242947 */ /* 0x000ff40003800000 */
[----:B------:R-:W-:Y:S02]  /*dd80*/  ULDC UR5, c[0x0][0xac8] ;  /* 0x0002b20000057ab9 */ /* 0x000fe40000000800 */
[----:B------:R-:W-:Y:S02]  /*dd90*/  ISETP.GE.AND P4, PT, R16, UR5, PT ;  /* 0x0000000510007c0c */ /* 0x000fe4000bf86270 */
[----:B------:R-:W-:-:S11]  /*dda0*/  ISETP.GE.AND P5, PT, R19, UR5, PT ;  /* 0x0000000513007c0c */ /* 0x000fd6000bfa6270 */
[CC--:B-1----:R-:W-:Y:S02]  /*ddb0*/  @!P4 LEA R10, P2, R16.reuse, R2.reuse, 0x1 ;  /* 0x00000002100ac211 */ /* 0x0c2fe400078408ff */
[C---:B------:R-:W-:Y:S02]  /*ddc0*/  @!P5 LEA R2, P3, R19.reuse, R2, 0x1 ;  /* 0x000000021302d211 */ /* 0x040fe400078608ff */
[-C--:B--2---:R-:W-:Y:S02]  /*ddd0*/  @!P4 LEA.HI.X R11, R16, R0.reuse, R193, 0x1, P2 ;  /* 0x00000000100bc211 */ /* 0x084fe400010f0cc1 */
[----:B------:R-:W-:-:S03]  /*dde0*/  @!P5 LEA.HI.X R3, R19, R0, R192, 0x1, P3 ;  /* 0x000000001303d211 */ /* 0x000fc600018f0cc0 */
[----:B------:R3:W-:Y:S04]  /*ddf0*/  @!P4 ST.E.128 desc[UR52][R10.64], RZ ;  /* 0x000000ff0a00c985 */ /* 0x0007e8000c101d34 */
[----:B------:R3:W-:Y:S02]  /*de00*/  @!P5 ST.E.128 desc[UR52][R2.64], RZ ;  /* 0x000000ff0200d985 */ /* 0x0007e4000c101d34 */
.L_x_2193:
[----:B------:R-:W-:Y:S05]  /*de10*/  BSYNC B1 ;  /* 0x0000000000017941 */ /* 0x000fea0003800000 */
.L_x_2192:
        /* <DEDUP_REMOVED lines=9> */
[-C--:B----4-:R-:W-:Y:S02]  /*deb0*/  @!P3 LEA.HI.X R11, R16, R0.reuse, R193, 0x1, P1 ;  /* 0x00000000100bb211 */ /* 0x090fe400008f0cc1 */
[----:B------:R-:W-:-:S03]  /*dec0*/  @!P4 LEA.HI.X R3, R19, R0, R192, 0x1, P2 ;  /* 0x000000001303c211 */ /* 0x000fc600010f0cc0 */
[----:B------:R3:W-:Y:S04]  /*ded0*/  @!P3 ST.E.128 desc[UR52][R10.64], RZ ;  /* 0x000000ff0a00b985 */ /* 0x0007e8000c101d34 */
[----:B------:R3:W-:Y:S02]  /*dee0*/  @!P4 ST.E.128 desc[UR52][R2.64], RZ ;  /* 0x000000ff0200c985 */ /* 0x0007e4000c101d34 */
.L_x_2195:
[----:B------:R-:W-:Y:S05]  /*def0*/  BSYNC B1 ;  /* 0x0000000000017941 */ /* 0x000fea0003800000 */
.L_x_2194:
        /* <DEDUP_REMOVED lines=11> */
[----:B------:R3:W-:Y:S04]  /*dfb0*/  @!P2 ST.E.128 desc[UR52][R10.64], RZ ;  /* 0x000000ff0a00a985 */ /* 0x0007e8000c101d34 */
[----:B------:R3:W-:Y:S02]  /*dfc0*/  @!P3 ST.E.128 desc[UR52][R2.64], RZ ;  /* 0x000000ff0200b985 */ /* 0x0007e4000c101d34 */
.L_x_2197:
[----:B------:R-:W-:Y:S05]  /*dfd0*/  BSYNC B1 ;  /* 0x0000000000017941 */ /* 0x000fea0003800000 */
.L_x_2196:
[----:B---3--:R-:W-:Y:S01]  /*dfe0*/  VIADD R3, R6, 0x60 ;  /* 0x0000006006037836 */ /* 0x008fe20000000000 */
[----:B0-----:R0:W3:Y:S04]  /*dff0*/  SHFL.IDX PT, R0, R5, 0x3, 0x181f ;  /* 0x00781f0005007f89 */ /* 0x0010e800000e0000 */
[----:B------:R-:W-:Y:S01]  /*e000*/  ISETP.GE.AND P0, PT, R3, R9, PT ;  /* 0x000000090300720c */ /* 0x000fe20003f06270 */
[----:B-1----:R0:W1:-:S12]  /*e010*/  SHFL.IDX PT, R2, R4, 0x3, 0x181f ;  /* 0x00781f0004027f89 */ /* 0x00205800000e0000 */
[----:B0-----:R-:W-:Y:S05]  /*e020*/  @P0 BRA `(.L_x_2189) ;  /* 0x0000000000240947 */ /* 0x001fea0003800000 */
[----:B------:R-:W-:Y:S02]  /*e030*/  ULDC UR5, c[0x0][0xac8] ;  /* 0x0002b20000057ab9 */ /* 0x000fe40000000800 */
[----:B------:R-:W-:Y:S02]  /*e040*/  ISETP.GE.AND P2, PT, R16, UR5, PT ;  /* 0x0000000510007c0c */ /* 0x000fe4000bf46270 */
[----:B------:R-:W-:-:S11]  /*e050*/  ISETP.GE.AND P3, PT, R19, UR5, PT ;  /* 0x0000000513007c0c */ /* 0x000fd6000bf66270 */
[CC--:B-12-4-:R-:W-:Y:S02]  /*e060*/  @!P2 LEA R4, P0, R16.reuse, R2.reuse, 0x1 ;  /* 0x000000021004a211 */ /* 0x0d6fe400078008ff */
[C---:B------:R-:W-:Y:S02]  /*e070*/  @!P3 LEA R2, P1, R19.reuse, R2, 0x1 ;  /* 0x000000021302b211 */ /* 0x040fe400078208ff */
[-C--:B---3--:R-:W-:Y:S02]  /*e080*/  @!P2 LEA.HI.X R5, R16, R0.reuse, R193, 0x1, P0 ;  /* 0x000000001005a211 */ /* 0x088fe400000f0cc1 */
[----:B------:R-:W-:-:S03]  /*e090*/  @!P3 LEA.HI.X R3, R19, R0, R192, 0x1, P1 ;  /* 0x000000001303b211 */ /* 0x000fc600008f0cc0 */
[----:B------:R0:W-:Y:S04]  /*e0a0*/  @!P2 ST.E.128 desc[UR52][R4.64], RZ ;  /* 0x000000ff0400a985 */ /* 0x0001e8000c101d34 */
[----:B------:R0:W-:Y:S02]  /*e0b0*/  @!P3 ST.E.128 desc[UR52][R2.64], RZ ;  /* 0x000000ff0200b985 */ /* 0x0001e4000c101d34 */
.L_x_2189:
[----:B------:R-:W-:Y:S05]  /*e0c0*/  BSYNC B0 ;  /* 0x0000000000007941 */ /* 0x000fea0003800000 */
.L_x_2181:
[----:B------:R-:W-:Y:S02]  /*e0d0*/  ULDC UR5, c[0x0][0xc38] ;  /* 0x00030e0000057ab9 */ /* 0x000fe40000000800 */
[----:B------:R-:W-:-:S06]  /*e0e0*/  UISETP.GE.AND UP0, UPT, UR4, UR5, UPT ;  /* 0x000000050400728c */ /* 0x000fcc000bf06270 */
[----:B------:R-:W-:-:S13]  /*e0f0*/  PLOP3.LUT P0, PT, PT, PT, UP0, 0x80, 0x0 ;  /* 0x000000000000781c */ /* 0x000fda0003f0f008 */
[----:B------:R-:W-:Y:S05]  /*e100*/  @!P0 BRA `(.L_x_2198) ;  /* 0xffffff2800fc8947 */ /* 0x000fea000383ffff */
[----:B------:R-:W-:Y:S05]  /*e110*/  EXIT ;  /* 0x000000000000794d */ /* 0x000fea0003800000 */
.L_x_2140:
[----:B------:R-:W-:-:S08]  /*e120*/  NOP ;  /* 0x0000000000007918 */ /* 0x000fd00000000000 */
[----:B------:R-:W0:-:S00]  /*e130*/  USETMAXREG.DEALLOC.CTAPOOL 0x28 ;  /* 0x00000028000079c8 */ /* 0x000e0000080e0500 */
[----:B0-----:R-:W-:-:S06]  /*e140*/  LOP3.LUT R0, R0, 0x3, RZ, 0xc0, !PT ;  /* 0x0000000300007812 */ /* 0x001fcc00078ec0ff */
[----:B------:R-:W0:Y:S01]  /*e150*/  S2UR UR5, SR_CTAID.X ;  /* 0x00000000000579c3 */ /* 0x000e220000002500 */
[----:B------:R-:W-:Y:S01]  /*e160*/  LOP3.LUT R16, R16, 0xffffefff, RZ, 0xc0, !PT ;  /* 0xffffefff10107812 */ /* 0x000fe200078ec0ff */
[----:B------:R-:W-:Y:S01]  /*e170*/  STL [R1+0x1c], RZ ;  /* 0x00001cff01007387 */ /* 0x000fe20000100800 */
[----:B------:R-:W-:Y:S02]  /*e180*/  IMAD.MOV.U32 R32, RZ, RZ, 0x1 ;  /* 0x00000001ff207424 */ /* 0x000fe400078e00ff */
[----:B------:R-:W-:Y:S01]  /*e190*/  IMAD.MOV.U32 R19, RZ, RZ, RZ ;  /* 0x000000ffff137224 */ /* 0x000fe200078e00ff */
[----:B------:R1:W2:Y:S02]  /*e1a0*/  SHFL.IDX PT, R2, R0, RZ, 0x1f ;  /* 0x00001fff00027589 */ /* 0x0002a400000e0000 */
[----:B-1----:R-:W0:Y:S01]  /*e1b0*/  LDC R0, c[0x0][0xc38] ;  /* 0x00030e00ff007b82 */ /* 0x002e220000000800 */
[----:B--2---:R-:W-:-:S13]  /*e1c0*/  ISETP.NE.AND P0, PT, R2, RZ, PT ;  /* 0x000000ff0200720c */ /* 0x004fda0003f05270 */
[----:B------:R-:W-:Y:S01]  /*e1d0*/  @P0 LOP3.LUT R16, R16, 0x1000, RZ, 0xfc, !PT ;  /* 0x0000100010100812 */ /* 0x000fe200078efcff */
[----:B------:R-:W-:Y:S06]  /*e1e0*/  @P0 BAR.ARV 0x4, 0x180 ;  /* 0x0106000000000b1d */ /* 0x000fec0000002000 */
[----:B0-----:R-:W-:-:S13]  /*e1f0*/  ISETP.LE.AND P0, PT, R0, UR5, PT ;  /* 0x0000000500007c0c */ /* 0x001fda000bf03270 */
[----:B------:R-:W-:Y:S05]  /*e200*/  @P0 BRA `(.L_x_2199) ;  /* 0x0000004c00e40947 */ /* 0x000fea0003800000 */
[----:B------:R-:W2:Y:S01]  /*e210*/  LDL R10, [R1+0x4] ;  /* 0x00000400010a7983 */ /* 0x000ea20000100800 */
[----:B------:R-:W-:Y:S01]  /*e220*/  ULDC.64 UR6, c[0x0][0x2f0] ;  /* 0x0000bc0000067ab9 */ /* 0x000fe20000000a00 */
[----:B------:R-:W-:Y:S01]  /*e230*/  ULDC UR8, c[0x0][0x320] ;  /* 0x0000c80000087ab9 */ /* 0x000fe20000000800 */
[----:B------:R-:W-:Y:S01]  /*e240*/  LOP3.LUT R16, R16, 0xfffffff7, RZ, 0xc0, !PT ;  /* 0xfffffff710107812 */ /* 0x000fe200078ec0ff */
[----:B------:R-:W0:Y:S01]  /*e250*/  S2R R7, SR_TID.X ;  /* 0x0000000000077919 */ /* 0x000e220000002100 */
[----:B------:R-:W-:Y:S01]  /*e260*/  ULDC UR9, c[0x0][0x2b8] ;  /* 0x0000ae0000097ab9 */ /* 0x000fe20000000800 */
[----:B------:R-:W-:Y:S01]  /*e270*/  IMAD.MOV.U32 R35, RZ, RZ, 0x40 ;  /* 0x00000040ff237424 */ /* 0x000fe200078e00ff */
[----:B------:R-:W-:Y:S01]  /*e280*/  ULDC.64 UR10, c[0x0][0x418] ;  /* 0x00010600000a7ab9 */ /* 0x000fe20000000a00 */
[----:B------:R-:W-:Y:S01]  /*e290*/  ULDC UR4, c[0x0][0x424] ;  /* 0x0001090000047ab9 */ /* 0x000fe20000000800 */
[----:B------:R-:W-:Y:S01]  /*e2a0*/  ULDC UR39, c[0x0][0x288] ;  /* 0x0000a20000277ab9 */ /* 0x000fe20000000800 */
[----:B------:R-:W-:Y:S01]  /*e2b0*/  ULDC UR38, c[0x0][0x448] ;  /* 0x0001120000267ab9 */ /* 0x000fe20000000800 */
[C---:B0-----:R-:W-:Y:S01]  /*e2c0*/  IMAD.SHL.U32 R4, R7.reuse, 0x10, RZ ;  /* 0x0000001007047824 */ /* 0x041fe200078e00ff */
[C---:B------:R-:W-:Y:S01]  /*e2d0*/  LOP3.LUT R11, R7.reuse, 0x7f, RZ, 0xc0, !PT ;  /* 0x0000007f070b7812 */ /* 0x040fe200078ec0ff */
[C---:B------:R-:W-:Y:S01]  /*e2e0*/  IMAD.SHL.U32 R6, R7.reuse, 0x2, RZ ;  /* 0x0000000207067824 */ /* 0x040fe200078e00ff */
[C---:B------:R-:W-:Y:S01]  /*e2f0*/  LOP3.LUT P1, RZ, R7.reuse, 0x4, RZ, 0xc0, !PT ;  /* 0x0000000407ff7812 */ /* 0x040fe2000782c0ff */
[C---:B------:R-:W-:Y:S01]  /*e300*/  IMAD.SHL.U32 R0, R7.reuse, 0x20, RZ ;  /* 0x0000002007007824 */ /* 0x040fe200078e00ff */
[C---:B------:R-:W-:Y:S01]  /*e310*/  LOP3.LUT R3, R4.reuse, 0x1b0, RZ, 0xc0, !PT ;  /* 0x000001b004037812 */ /* 0x040fe200078ec0ff */
[----:B------:R-:W-:Y:S01]  /*e320*/  IMAD.SHL.U32 R34, R7, 0x4, RZ ;  /* 0x0000000407227824 */ /* 0x000fe200078e00ff */
[----:B------:R-:W-:-:S02]  /*e330*/  LOP3.LUT R36, R4, 0x30, RZ, 0xc0, !PT ;  /* 0x0000003004247812 */ /* 0x000fc400078ec0ff */
[----:B------:R-:W-:Y:S01]  /*e340*/  LOP3.LUT R9, R3, 0x30, R6, 0x78, !PT ;  /* 0x0000003003097812 */ /* 0x000fe200078e7806 */
[----:B------:R-:W-:Y:S01]  /*e350*/  IMAD.SHL.U32 R3, R7, 0x80, RZ ;  /* 0x0000008007037824 */ /* 0x000fe200078e00ff */
[----:B------:R-:W-:Y:S02]  /*e360*/  LOP3.LUT R6, R36, 0x40, RZ, 0xfc, !PT ;  /* 0x0000004024067812 */ /* 0x000fe400078efcff */
[----:B------:R-:W-:Y:S02]  /*e370*/  LOP3.LUT R2, R0, 0x80, RZ, 0xc0, !PT ;  /* 0x0000008000027812 */ /* 0x000fe400078ec0ff */
[C---:B------:R-:W-:Y:S02]  /*e380*/  ISETP.GE.AND P4, PT, R6.reuse, UR7, PT ;  /* 0x0000000706007c0c */ /* 0x040fe4000bf86270 */
[----:B------:R-:W-:Y:S02]  /*e390*/  ISETP.GE.AND P3, PT, R6, UR8, PT ;  /* 0x0000000806007c0c */ /* 0x000fe4000bf66270 */
[----:B------:R-:W-:-:S02]  /*e3a0*/  LOP3.LUT R5, R0, 0x380, RZ, 0xc0, !PT ;  /* 0x0000038000057812 */ /* 0x000fc400078ec0ff */
[----:B------:R-:W-:Y:S02]  /*e3b0*/  ISETP.GE.AND P2, PT, R6, UR9, PT ;  /* 0x0000000906007c0c */ /* 0x000fe4000bf46270 */
[----:B------:R-:W-:Y:S02]  /*e3c0*/  LOP3.LUT R2, R2, 0x10, R7, 0xf8, !PT ;  /* 0x0000001002027812 */ /* 0x000fe400078ef807 */
[----:B------:R-:W-:Y:S02]  /*e3d0*/  LOP3.LUT R5, R5, 0x30, R4, 0xf8, !PT ;  /* 0x0000003005057812 */ /* 0x000fe400078ef804 */
[--C-:B------:R-:W-:Y:S02]  /*e3e0*/  LOP3.LUT R8, R2, 0x10, R34.reuse, 0x78, !PT ;  /* 0x0000001002087812 */ /* 0x100fe400078e7822 */
[----:B------:R-:W-:Y:S02]  /*e3f0*/  @P4 LOP3.LUT R16, R16, 0x8, RZ, 0xfc, !PT ;  /* 0x0000000810104812 */ /* 0x000fe400078efcff */
[----:B------:R-:W-:-:S02]  /*e400*/  LOP3.LUT R34, R5, 0x70, R34, 0x78, !PT ;  /* 0x0000007005227812 */ /* 0x000fc400078e7822 */
[----:B------:R-:W-:Y:S02]  /*e410*/  LOP3.LUT R16, R16, 0xfffffffe, RZ, 0xc0, !PT ;  /* 0xfffffffe10107812 */ /* 0x000fe400078ec0ff */
[----:B------:R-:W-:Y:S02]  /*e420*/  LOP3.LUT P0, RZ, R7, 0x10, RZ, 0xc0, !PT ;  /* 0x0000001007ff7812 */ /* 0x000fe4000780c0ff */
[----:B------:R-:W-:Y:S02]  /*e430*/  @P3 LOP3.LUT R16, R16, 0x1, RZ, 0xfc, !PT ;  /* 0x0000000110103812 */ /* 0x000fe400078efcff */
[----:B------:R-:W-:Y:S02]  /*e440*/  SHF.R.U32.HI R2, RZ, 0x5, R11 ;  /* 0x00000005ff027819 */ /* 0x000fe4000001160b */
[----:B------:R-:W-:Y:S02]  /*e450*/  LOP3.LUT R5, R3, 0x380, RZ, 0xc0, !PT ;  /* 0x0000038003057812 */ /* 0x000fe400078ec0ff */
[----:B------:R-:W-:-:S02]  /*e460*/  LOP3.LUT R16, R16, 0xfffffbff, RZ, 0xc0, !PT ;  /* 0xfffffbff10107812 */ /* 0x000fc400078ec0ff */
[----:B------:R-:W-:Y:S01]  /*e470*/  LOP3.LUT R7, R36, 0x80, RZ, 0xfc, !PT ;  /* 0x0000008024077812 */ /* 0x000fe200078efcff */
[----:B------:R-:W-:Y:S01]  /*e480*/  IMAD R5, R2, 0x10, R5 ;  /* 0x0000001002057824 */ /* 0x000fe200078e0205 */
[----:B------:R-:W-:Y:S02]  /*e490*/  SEL R6, R35, 0xffffffc0, !P1 ;  /* 0xffffffc023067807 */ /* 0x000fe40004800000 */
[----:B------:R-:W-:Y:S02]  /*e4a0*/  @P2 LOP3.LUT R16, R16, 0x400, RZ, 0xfc, !PT ;  /* 0x0000040010102812 */ /* 0x000fe400078efcff */
[C---:B------:R-:W-:Y:S02]  /*e4b0*/  ISETP.GE.AND P2, PT, R7.reuse, UR7, PT ;  /* 0x0000000707007c0c */ /* 0x040fe4000bf46270 */
[----:B------:R-:W-:Y:S01]  /*e4c0*/  ISETP.GE.AND P1, PT, R7, UR9, PT ;  /* 0x0000000907007c0c */ /* 0x000fe2000bf26270 */
[----:B------:R-:W-:Y:S01]  /*e4d0*/  IMAD.SHL.U32 R7, R2, 0x200, RZ ;  /* 0x0000020002077824 */ /* 0x000fe200078e00ff */
[----:B------:R-:W-:-:S04]  /*e4e0*/  LOP3.LUT R6, R5, 0x70, R4, 0x78, !PT ;  /* 0x0000007005067812 */ /* 0x000fc800078e7804 */
[C---:B------:R-:W-:Y:S02]  /*e4f0*/  LOP3.LUT R4, R7.reuse, 0x40, R4, 0xf8, !PT ;  /* 0x0000004007047812 */ /* 0x040fe400078ef804 */
[--C-:B------:R-:W-:Y:S02]  /*e500*/  LOP3.LUT R7, R7, 0x60, R0.reuse, 0xf8, !PT ;  /* 0x0000006007077812 */ /* 0x100fe400078ef800 */
[----:B------:R-:W-:Y:S02]  /*e510*/  LOP3.LUT R3, R6, 0xc00, R3, 0xf8, !PT ;  /* 0x00000c0006037812 */ /* 0x000fe400078ef803 */
[----:B------:R-:W-:Y:S02]  /*e520*/  LOP3.LUT R7, R7, 0x100, R0, 0xf8, !PT ;  /* 0x0000010007077812 */ /* 0x000fe400078ef800 */
[----:B------:R-:W-:Y:S01]  /*e530*/  LOP3.LUT R4, R4, R9, RZ, 0xfc, !PT ;  /* 0x0000000904047212 */ /* 0x000fe200078efcff */
[----:B------:R0:W-:Y:S04]  /*e540*/  STL [R1+0x10], R3 ;  /* 0x0000100301007387 */ /* 0x0001e80000100800 */
[----:B------:R-:W-:Y:S01]  /*e550*/  STL [R1+0x8], R4 ;  /* 0x0000080401007387 */ /* 0x000fe20000100800 */
[----:B0-----:R-:W-:-:S05]  /*e560*/  LOP3.LUT R3, R7, R8, RZ, 0xfc, !PT ;  /* 0x0000000807037212 */ /* 0x001fca00078efcff */
[----:B------:R0:W-:Y:S01]  /*e570*/  STL [R1+0xc], R3 ;  /* 0x00000c0301007387 */ /* 0x0001e20000100800 */
[----:B------:R-:W-:Y:S02]  /*e580*/  LOP3.LUT R16, R16, 0xfffffffb, RZ, 0xc0, !PT ;  /* 0xfffffffb10107812 */ /* 0x000fe400078ec0ff */
[----:B------:R-:W-:Y:S01]  /*e590*/  MOV R17, 0x400 ;  /* 0x0000040000117802 */ /* 0x000fe20000000f00 */
[----:B0-----:R-:W-:Y:S01]  /*e5a0*/  IMAD.U32 R3, RZ, RZ, UR5 ;  /* 0x00000005ff037e24 */ /* 0x001fe2000f8e00ff */
[----:B------:R-:W-:-:S04]  /*e5b0*/  @P2 LOP3.LUT R16, R16, 0x4, RZ, 0xfc, !PT ;  /* 0x0000000410102812 */ /* 0x000fc800078efcff */
[----:B------:R0:W-:Y:S01]  /*e5c0*/  STL [R1+0x18], R3 ;  /* 0x0000180301007387 */ /* 0x0001e20000100800 */
[----:B------:R-:W-:Y:S02]  /*e5d0*/  SEL R35, R35, 0xffffffc0, !P0 ;  /* 0xffffffc023237807 */ /* 0x000fe40004000000 */
[----:B------:R-:W-:Y:S02]  /*e5e0*/  ISETP.GE.AND P0, PT, R36, UR7, PT ;  /* 0x0000000724007c0c */ /* 0x000fe4000bf06270 */
[----:B0-----:R-:W-:Y:S01]  /*e5f0*/  SHF.R.U32.HI R3, RZ, 0x2, R11 ;  /* 0x00000002ff037819 */ /* 0x001fe2000001160b */
[----:B------:R-:W-:Y:S01]  /*e600*/  IMAD.SHL.U32 R2, R2, 0x400, RZ ;  /* 0x0000040002027824 */ /* 0x000fe200078e00ff */
[----:B------:R-:W-:Y:S02]  /*e610*/  LOP3.LUT R16, R16, 0xfffffdff, RZ, 0xc0, !PT ;  /* 0xfffffdff10107812 */ /* 0x000fe400078ec0ff */
[----:B------:R-:W-:Y:S01]  /*e620*/  LOP3.LUT R0, R3, 0x60, R0, 0xf8, !PT ;  /* 0x0000006003007812 */ /* 0x000fe200078ef800 */
[----:B------:R-:W-:Y:S01]  /*e630*/  UISETP.NE.U32.AND UP0, UPT, UR10, URZ, UPT ;  /* 0x0000003f0a00728c */ /* 0x000fe2000bf05070 */
[----:B------:R-:W-:-:S02]  /*e640*/  @P1 LOP3.LUT R16, R16, 0x200, RZ, 0xfc, !PT ;  /* 0x0000020010101812 */ /* 0x000fc400078efcff */
[----:B------:R-:W-:Y:S01]  /*e650*/  LOP3.LUT R2, R0, 0x80, RZ, 0xfc, !PT ;  /* 0x0000008000027812 */ /* 0x000fe200078efcff */
[----:B------:R-:W-:Y:S01]  /*e660*/  UISETP.NE.AND.EX UP0, UPT, UR11, URZ, UPT, UP0 ;  /* 0x0000003f0b00728c */ /* 0x000fe2000bf05300 */
[----:B------:R0:W-:Y:S01]  /*e670*/  STL [R1+0x1c], RZ ;  /* 0x00001cff01007387 */ /* 0x0001e20000100800 */
[----:B------:R-:W-:Y:S02]  /*e680*/  ISETP.GE.AND P1, PT, R36, UR8, PT ;  /* 0x0000000824007c0c */ /* 0x000fe4000bf26270 */
[----:B------:R-:W-:Y:S01]  /*e690*/  LOP3.LUT R16, R16, 0xffffffef, RZ, 0xc0, !PT ;  /* 0xffffffef10107812 */ /* 0x000fe200078ec0ff */
[----:B------:R-:W-:-:S03]  /*e6a0*/  USEL UR4, UR4, 0x1, UP0 ;  /* 0x0000000104047887 */ /* 0x000fc60008000000 */
[----:B------:R-:W-:Y:S01]  /*e6b0*/  @P0 LOP3.LUT R16, R16, 0x10, RZ, 0xfc, !PT ;  /* 0x0000001010100812 */ /* 0x000fe200078efcff */
[----:B------:R-:W-:Y:S01]  /*e6c0*/  UIMAD UR37, UR4, UR6, URZ ;  /* 0x00000006042572a4 */ /* 0x000fe2000f8e023f */
[----:B------:R-:W-:Y:S02]  /*e6d0*/  ISETP.GE.AND P0, PT, R36, UR9, PT ;  /* 0x0000000924007c0c */ /* 0x000fe4000bf06270 */
[----:B------:R-:W-:Y:S01]  /*e6e0*/  LOP3.LUT R16, R16, 0xfffffffd, RZ, 0xc0, !PT ;  /* 0xfffffffd10107812 */ /* 0x000fe200078ec0ff */
[----:B------:R-:W-:-:S03]  /*e6f0*/  UIADD3 UR4, UR37, 0x9f, URZ ;  /* 0x0000009f25047890 */ /* 0x000fc6000fffe03f */
[----:B------:R-:W-:Y:S01]  /*e700*/  @P1 LOP3.LUT R16, R16, 0x2, RZ, 0xfc, !PT ;  /* 0x0000000210101812 */ /* 0x000fe200078efcff */
[----:B------:R-:W-:-:S03]  /*e710*/  UIMAD.WIDE UR4, UR4, 0x66666667, URZ ;  /* 0x66666667040478a5 */ /* 0x000fc6000f8e023f */
[----:B------:R-:W-:Y:S01]  /*e720*/  LOP3.LUT R16, R16, 0xfffff7ff, RZ, 0xc0, !PT ;  /* 0xfffff7ff10107812 */ /* 0x000fe200078ec0ff */
[----:B------:R-:W-:Y:S01]  /*e730*/  USHF.R.U32.HI UR40, URZ, 0x1f, UR5 ;  /* 0x0000001f3f287899 */ /* 0x000fe20008011605 */
[----:B------:R-:W-:Y:S02]  /*e740*/  IMAD.MOV.U32 R32, RZ, RZ, 0x1 ;  /* 0x00000001ff207424 */ /* 0x000fe400078e00ff */
[----:B------:R-:W-:Y:S01]  /*e750*/  IMAD.MOV.U32 R19, RZ, RZ, RZ ;  /* 0x000000ffff137224 */ /* 0x000fe200078e00ff */
[----:B------:R-:W-:Y:S01]  /*e760*/  @P0 LOP3.LUT R16, R16, 0x800, RZ, 0xfc, !PT ;  /* 0x0000080010100812 */ /* 0x000fe200078efcff */
[----:B------:R-:W-:Y:S01]  /*e770*/  UIMAD UR38, UR38, UR39, URZ ;  /* 0x00000027262672a4 */ /* 0x000fe2000f8e023f */
[----:B------:R-:W-:Y:S01]  /*e780*/  ULDC UR45, c[0x0][0xc] ;  /* 0x00000300002d7ab9 */ /* 0x000fe20000000800 */
[----:B------:R-:W-:Y:S02]  /*e790*/  ULOP3.LUT UR46, UR36, 0x2, URZ, 0xfc, !UPT ;  /* 0x00000002242e7892 */ /* 0x000fe4000f8efc3f */
[----:B------:R-:W-:-:S02]  /*e7a0*/  ULOP3.LUT UR47, UR36, 0x1, URZ, 0xfc, !UPT ;  /* 0x00000001242f7892 */ /* 0x000fc4000f8efc3f */
[----:B------:R-:W-:Y:S02]  /*e7b0*/  UIADD3 UR39, UR37, 0xa0, -UR39 ;  /* 0x000000a025277890 */ /* 0x000fe4000fffe827 */
[----:B------:R-:W-:Y:S01]  /*e7c0*/  ULEA.HI.SX32 UR40, UR5, UR40, 0x1a ;  /* 0x0000002805287291 */ /* 0x000fe2000f8fd23f */
[----:B--2---:R-:W-:-:S05]  /*e7d0*/  LEA R17, R10, R17, 0x18 ;  /* 0x000000110a117211 */ /* 0x004fca00078ec0ff */
[----:B------:R-:W-:-:S05]  /*e7e0*/  IMAD.IADD R0, R17, 0x1, R4 ;  /* 0x0000000111007824 */ /* 0x000fca00078e0204 */
[----:B------:R0:W-:Y:S02]  /*e7f0*/  STL [R1+0x14], R0 ;  /* 0x0000140001007387 */ /* 0x0001e40000100800 */
.L_x_2266:
[----:B0-----:R-:W2:Y:S01]  /*e800*/  LDL R0, [R1+0x18] ;  /* 0x0000180001007983 */ /* 0x001ea20000100800 */
        /* <DEDUP_REMOVED lines=13> */
[----:B-1----:R-:W-:Y:S05]  /*e8e0*/  @P0 BRA `(.L_x_2200) ;  /* 0x0000000000200947 */ /* 0x002fea0003800000 */
        /* <DEDUP_REMOVED lines=8> */
.L_x_2200:
[----:B------:R-:W-:Y:S01]  /*e970*/  ULDC UR8, c[0x0][0xc54] ;  /* 0x0003150000087ab9 */ /* 0x000fe20000000800 */
[----:B------:R-:W-:Y:S01]  /*e980*/  UMOV UR6, UR7 ;  /* 0x0000000700067c82 */ /* 0x000fe20008000000 */
[----:B------:R-:W-:-:S11]  /*e990*/  UISETP.NE.AND UP0, UPT, UR8, 0x1, UPT ;  /* 0x000000010800788c */ /* 0x000fd6000bf05270 */
[----:B------:R-:W-:Y:S02]  /*e9a0*/  @UP0 ULDC.64 UR10, c[0x0][0xc58] ;  /* 0x00031600000a0ab9 */ /* 0x000fe40000000a00 */
[----:B------:R-:W-:-:S04]  /*e9b0*/  UIMAD.WIDE.U32 UR4, UR7, UR10, URZ ;  /* 0x0000000a070472a5 */ /* 0x000fc8000f8e003f */
[----:B------:R-:W-:-:S04]  /*e9c0*/  @UP0 USHF.R.U32.HI UR6, URZ, UR11, UR5 ;  /* 0x0000000b3f060299 */ /* 0x000fc80008011605 */
[----:B------:R-:W-:-:S12]  /*e9d0*/  UIMAD UR4, UR6, UR8, URZ ;  /* 0x00000008060472a4 */ /* 0x000fd8000f8e023f */
.L_x_2201:
        /* <DEDUP_REMOVED lines=13> */
[----:B------:R-:W-:Y:S01]  /*eab0*/  PLOP3.LUT P0, PT, PT, PT, UP0, 0x80, 0x0 ;  /* 0x000000000000781c */ /* 0x000fe20003f0f008 */
[----:B------:R-:W-:-:S03]  /*eac0*/  @UP1 USHF.R.U32.HI UR42, URZ, UR7, UR5 ;  /* 0x000000073f2a1299 */ /* 0x000fc60008011605 */
[----:B------:R-:W-:Y:S02]  /*ead0*/  @UP0 ULDC.64 UR4, c[0x0][0xa28] ;  /* 0x00028a0000040ab9 */ /* 0x000fe40000000a00 */
[----:B------:R-:W-:-:S06]  /*eae0*/  @UP0 UIMAD.WIDE UR4, UR42, 0x4, UR4 ;  /* 0x000000042a0408a5 */ /* 0x000fcc000f8e0204 */
[----:B------:R-:W-:Y:S01]  /*eaf0*/  IMAD.U32 R2, RZ, RZ, UR4 ;  /* 0x00000004ff027e24 */ /* 0x000fe2000f8e00ff */
[----:B------:R-:W-:Y:S01]  /*eb00*/  ULOP3.LUT UR43, UR6, 0x1ffffff, URZ, 0x3c, !UPT ;  /* 0x01ffffff062b7892 */ /* 0x000fe2000f8e3c3f */
[----:B------:R-:W-:Y:S01]  /*eb10*/  IMAD.U32 R3, RZ, RZ, UR5 ;  /* 0x00000005ff037e24 */ /* 0x000fe2000f8e00ff */
[----:B------:R-:W-:Y:S01]  /*eb20*/  ULDC UR5, c[0x0][0x448] ;  /* 0x0001120000057ab9 */ /* 0x000fe20000000800 */
[----:B------:R-:W-:-:S03]  /*eb30*/  ULDC UR4, c[0x0][0xc3c] ;  /* 0x00030f0000047ab9 */ /* 0x000fc60000000800 */
[----:B------:R-:W2:Y:S01]  /*eb40*/  @P0 LDG.E R22, desc[UR52][R2.64] ;  /* 0x0000003402160981 */ /* 0x000ea2000c1e1900 */
[----:B------:R-:W-:Y:S01]  /*eb50*/  UISETP.NE.AND UP2, UPT, UR5, 0x1, UPT ;  /* 0x000000010500788c */ /* 0x000fe2000bf45270 */
[----:B------:R-:W-:Y:S01]  /*eb60*/  BSSY B7, `(.L_x_2202) ;  /* 0x0000447000077945 */ /* 0x000fe20003800000 */
[----:B------:R-:W-:Y:S02]  /*eb70*/  UIADD3 UR43, UR43, UR4, URZ ;  /* 0x000000042b2b7290 */ /* 0x000fe4000fffe03f */
[----:B------:R-:W-:Y:S02]  /*eb80*/  UP2UR UR48, UPR, URZ, 0x4 ;  /* 0x000000043f307883 */ /* 0x000fe40008000000 */
[----:B------:R-:W-:-:S04]  /*eb90*/  USHF.L.U32 UR6, UR43, 0x7, URZ ;  /* 0x000000072b067899 */ /* 0x000fc8000800063f */
[----:B------:R-:W-:Y:S01]  /*eba0*/  UIADD3 UR6, UR6, 0x7f, URZ ;  /* 0x0000007f06067890 */ /* 0x000fe2000fffe03f */
[----:B------:R-:W-:Y:S01]  /*ebb0*/  @UP2 ULDC UR4, c[0x0][0x44c] ;  /* 0x0001130000042ab9 */ /* 0x000fe20000000800 */
[----:B------:R-:W-:Y:S02]  /*ebc0*/  @UP2 ULDC UR7, c[0x0][0x450] ;  /* 0x0001140000072ab9 */ /* 0x000fe40000000800 */
[----:B------:R-:W-:-:S04]  /*ebd0*/  UIMAD.WIDE.U32 UR4, UR6, UR4, URZ ;  /* 0x00000004060472a5 */ /* 0x000fc8000f8e003f */
[----:B------:R-:W-:-:S04]  /*ebe0*/  @UP2 USHF.R.U32.HI UR6, URZ, UR7, UR5 ;  /* 0x000000073f062299 */ /* 0x000fc80008011605 */
[----:B------:R-:W-:-:S04]  /*ebf0*/  UIADD3 UR4, UR39, UR6, URZ ;  /* 0x0000000627047290 */ /* 0x000fc8000fffe03f */
[----:B------:R-:W-:-:S04]  /*ec00*/  UIMAD.WIDE UR4, UR4, 0x66666667, URZ ;  /* 0x66666667040478a5 */ /* 0x000fc8000f8e023f */
[----:B------:R-:W-:-:S04]  /*ec10*/  USHF.R.U32.HI UR4, URZ, 0x1f, UR5 ;  /* 0x0000001f3f047899 */ /* 0x000fc80008011605 */
[----:B------:R-:W-:-:S04]  /*ec20*/  ULEA.HI.SX32 UR4, UR5, UR4, 0x1a ;  /* 0x0000000405047291 */ /* 0x000fc8000f8fd23f */
[----:B------:R-:W-:-:S04]  /*ec30*/  UISETP.LT.AND UP0, UPT, UR40, UR4, UPT ;  /* 0x000000042800728c */ /* 0x000fc8000bf01270 */
[----:B------:R-:W-:-:S06]  /*ec40*/  USEL UR44, UR40, UR4, UP0 ;  /* 0x00000004282c7287 */ /* 0x000fcc0008000000 */
[----:B------:R-:W-:Y:S01]  /*ec50*/  ISETP.LT.AND P0, PT, RZ, UR44, PT ;  /* 0x0000002cff007c0c */ /* 0x000fe2000bf01270 */
[----:B--2---:R0:W-:-:S12]  /*ec60*/  STL [R1], R22 ;  /* 0x0000001601007387 */ /* 0x0041d80000100800 */
[----:B------:R-:W-:Y:S05]  /*ec70*/  @P0 BRA `(.L_x_2203) ;  /* 0x0000000000480947 */ /* 0x000fea0003800000 */
[----:B------:R-:W1:Y:S02]  /*ec80*/  S2R R0, SR_TID.X ;  /* 0x0000000000007919 */ /* 0x000e640000002100 */
[----:B-1----:R-:W-:-:S04]  /*ec90*/  LOP3.LUT R0, R0, 0x7f, RZ, 0xc0, !PT ;  /* 0x0000007f00007812 */ /* 0x002fc800078ec0ff */
[----:B------:R-:W-:-:S13]  /*eca0*/  ISETP.NE.AND P1, PT, R0, RZ, PT ;  /* 0x000000ff0000720c */ /* 0x000fda0003f25270 */
[----:B------:R-:W-:Y:S05]  /*ecb0*/  @P1 BRA `(.L_x_2204) ;  /* 0x0000004000c41947 */ /* 0x000fea0003800000 */
[----:B------:R-:W1:Y:S01]  /*ecc0*/  S2R R7, SR_LANEID ;  /* 0x0000000000077919 */ /* 0x000e620000000000 */
[----:B------:R-:W-:Y:S01]  /*ecd0*/  VOTEU.ANY UR4, UPT, PT ;  /* 0x0000000000047886 */ /* 0x000fe200038e0100 */
[----:B------:R-:W2:Y:S01]  /*ece0*/  LDC.64 R2, c[0x0][0xc80] ;  /* 0x00032000ff027b82 */ /* 0x000ea20000000a00 */
[----:B------:R-:W1:Y:S08]  /*ecf0*/  FLO.U32 R0, UR4 ;  /* 0x0000000400007d00 */ /* 0x000e7000080e0000 */
[----:B------:R-:W2:Y:S01]  /*ed00*/  POPC R5, UR4 ;  /* 0x0000000400057d09 */ /* 0x000ea20008000000 */
[----:B-1----:R-:W-:-:S13]  /*ed10*/  ISETP.EQ.U32.AND P0, PT, R0, R7, PT ;  /* 0x000000070000720c */ /* 0x002fda0003f02070 */
[----:B--2---:R-:W2:Y:S01]  /*ed20*/  @P0 ATOMG.E.ADD.STRONG.GPU PT, R3, desc[UR52][R2.64], R5 ;  /* 0x00000005020309a8 */ /* 0x004ea200081ee1f4 */
[----:B------:R-:W1:Y:S02]  /*ed30*/  S2R R4, SR_LTMASK ;  /* 0x0000000000047919 */ /* 0x000e640000003900 */
[----:B-1----:R-:W-:-:S04]  /*ed40*/  LOP3.LUT R4, R4, UR4, RZ, 0xc0, !PT ;  /* 0x0000000404047c12 */ /* 0x002fc8000f8ec0ff */
[----:B------:R-:W1:Y:S01]  /*ed50*/  POPC R7, R4 ;  /* 0x0000000400077309 */ /* 0x000e620000000000 */
[----:B--2---:R-:W1:Y:S02]  /*ed60*/  SHFL.IDX PT, R0, R3, R0, 0x1f ;  /* 0x00001f0003007589 */ /* 0x004e6400000e0000 */
[----:B-1----:R-:W-:-:S05]  /*ed70*/  IADD3 R0, R0, UR45, R7 ;  /* 0x0000002d00007c10 */ /* 0x002fca000fffe007 */
[----:B------:R1:W-:Y:S01]  /*ed80*/  STL [R1+0x18], R0 ;  /* 0x0000180001007387 */ /* 0x0003e20000100800 */
[----:B------:R-:W-:Y:S05]  /*ed90*/  BRA `(.L_x_2204) ;  /* 0x00000040008c7947 */ /* 0x000fea0003800000 */
.L_x_2203:
        /* <DEDUP_REMOVED lines=20> */
.L_x_2206:
[----:B------:R-:W-:Y:S05]  /*eee0*/  BSYNC B6 ;  /* 0x0000000000067941 */ /* 0x000fea0003800000 */
.L_x_2205:
        /* <DEDUP_REMOVED lines=22> */
.L_x_2208:
[----:B------:R-:W-:Y:S05]  /*f050*/  BSYNC B6 ;  /* 0x0000000000067941 */ /* 0x000fea0003800000 */
.L_x_2207:
        /* <DEDUP_REMOVED lines=20> */
.L_x_2210:
[----:B------:R-:W-:Y:S05]  /*f1a0*/  BSYNC B6 ;  /* 0x0000000000067941 */ /* 0x000fea0003800000 */
.L_x_2209:
        /* <DEDUP_REMOVED lines=19> */
.L_x_2212:
[----:B------:R-:W-:Y:S05]  /*f2e0*/  BSYNC B6 ;  /* 0x0000000000067941 */ /* 0x000fea0003800000 */
.L_x_2211:
        /* <DEDUP_REMOVED lines=12> */
[----:B------:R-:W-:Y:S01]  /*f3b0*/  UMOV UR5, 0xffffffff ;  /* 0xffffffff00057882 */ /* 0x000fe20000000000 */
[----:B------:R-:W-:Y:S02]  /*f3c0*/  IMAD.U32 R18, RZ, RZ, UR4 ;  /* 0x00000004ff127e24 */ /* 0x000fe4000f8e00ff */
[----:B------:R-:W-:Y:S05]  /*f3d0*/  BRA.DIV UR5, `(.L_x_2213) ;  /* 0x00000046051c7947 */ /* 0x000fea000b800000 */
.L_x_2286:
[----:B------:R-:W3:Y:S01]  /*f3e0*/  S2R R0, SR_TID.X ;  /* 0x0000000000007919 */ /* 0x000ee20000002100 */
[----:B------:R-:W-:Y:S01]  /*f3f0*/  UMOV UR4, 0xa0 ;  /* 0x000000a000047882 */ /* 0x000fe20000000000 */
[----:B-1----:R-:W-:Y:S01]  /*f400*/  ISETP.NE.AND P2, PT, R20, 0x1, PT ;  /* 0x000000011400780c */ /* 0x002fe20003f45270 */
[----:B------:R-:W-:Y:S01]  /*f410*/  UIMAD UR4, UR44, UR4, -0xa0 ;  /* 0xffffff602c0474a4 */ /* 0x000fe2000f8e0204 */
[----:B------:R-:W1:Y:S01]  /*f420*/  S2R R10, SR_TID.X ;  /* 0x00000000000a7919 */ /* 0x000e620000002100 */
[----:B-----5:R-:W-:Y:S02]  /*f430*/  SHF.R.S32.HI R37, RZ, 0x1f, R31 ;  /* 0x0000001fff257819 */ /* 0x020fe4000001141f */
[----:B------:R-:W-:-:S08]  /*f440*/  LOP3.LUT R16, R16, 0xffffff7f, RZ, 0xc0, !PT ;  /* 0xffffff7f10107812 */ /* 0x000fd000078ec0ff */
[----:B------:R-:W4:Y:S01]  /*f450*/  @P2 LDC R5, c[0x0][0x434] ;  /* 0x00010d00ff052b82 */ /* 0x000f220000000800 */
[----:B------:R-:W-:-:S07]  /*f460*/  @P2 LOP3.LUT R16, R16, 0x80, RZ, 0xfc, !PT ;  /* 0x0000008010102812 */ /* 0x000fce00078efcff */
[----:B------:R-:W0:Y:S01]  /*f470*/  @P2 LDC R7, c[0x0][0x438] ;  /* 0x00010e00ff072b82 */ /* 0x000e220000000800 */
[----:B---3--:R-:W-:Y:S01]  /*f480*/  LOP3.LUT R0, R0, 0x7f, RZ, 0xc0, !PT ;  /* 0x0000007f00007812 */ /* 0x008fe200078ec0ff */
[----:B-1----:R-:W-:-:S03]  /*f490*/  IMAD.SHL.U32 R13, R10, 0x20, RZ ;  /* 0x000000200a0d7824 */ /* 0x002fc600078e00ff */
[----:B------:R-:W-:Y:S01]  /*f4a0*/  SHF.R.U32.HI R11, RZ, 0x2, R0 ;  /* 0x00000002ff0b7819 */ /* 0x000fe20000011600 */
[----:B------:R-:W-:-:S03]  /*f4b0*/  IMAD.SHL.U32 R10, R10, 0x20, RZ ;  /* 0x000000200a0a7824 */ /* 0x000fc600078e00ff */
[C---:B------:R-:W-:Y:S02]  /*f4c0*/  LOP3.LUT R13, R11.reuse, 0x60, R13, 0xf8, !PT ;  /* 0x000000600b0d7812 */ /* 0x040fe400078ef80d */
[----:B------:R-:W-:Y:S02]  /*f4d0*/  LOP3.LUT R10, R11, 0x60, R10, 0xf8, !PT ;  /* 0x000000600b0a7812 */ /* 0x000fe400078ef80a */
[----:B------:R-:W-:Y:S01]  /*f4e0*/  LOP3.LUT R13, R13, 0x80, RZ, 0xfc, !PT ;  /* 0x000000800d0d7812 */ /* 0x000fe200078efcff */
[----:B------:R-:W1:Y:S04]  /*f4f0*/  @P2 LDC R11, c[0x0][0x438] ;  /* 0x00010e00ff0b2b82 */ /* 0x000e680000000800 */
[----:B------:R-:W-:-:S05]  /*f500*/  VIADD R0, R13, UR4 ;  /* 0x000000040d007c36 */ /* 0x000fca0008000000 */
[C---:B------:R-:W-:Y:S01]  /*f510*/  ISETP.GE.AND P0, PT, R0.reuse, UR37, PT ;  /* 0x0000002500007c0c */ /* 0x040fe2000bf06270 */
[----:B------:R-:W-:-:S03]  /*f520*/  IMAD.IADD R0, R0, 0x1, R22 ;  /* 0x0000000100007824 */ /* 0x000fc600078e0216 */
[----:B------:R-:W-:Y:S01]  /*f530*/  ISETP.GT.U32.OR P0, PT, R13, 0x9f, P0 ;  /* 0x0000009f0d00780c */ /* 0x000fe20000704470 */
[----:B----4-:R-:W-:-:S04]  /*f540*/  @P2 IMAD.HI.U32 R4, R0, R5, RZ ;  /* 0x0000000500042227 */ /* 0x010fc800078e00ff */
[----:B------:R-:W-:Y:S01]  /*f550*/  IMAD.MOV.U32 R8, RZ, RZ, R0 ;  /* 0x000000ffff087224 */ /* 0x000fe200078e0000 */
[----:B0-----:R-:W-:-:S07]  /*f560*/  @P2 SHF.R.U32.HI R8, RZ, R7, R4 ;  /* 0x00000007ff082219 */ /* 0x001fce0000011604 */
[----:B--2---:R-:W0:Y:S01]  /*f570*/  @!P0 LDC.64 R2, c[0x0][0x428] ;  /* 0x00010a00ff028b82 */ /* 0x004e220000000a00 */
[----:B------:R-:W-:-:S07]  /*f580*/  @!P0 SHF.R.S32.HI R7, RZ, 0x1f, R8 ;  /* 0x0000001fff078819 */ /* 0x000fce0000011408 */
[----:B------:R-:W2:Y:S01]  /*f590*/  @!P0 LDC.64 R4, c[0x0][0x418] ;  /* 0x00010600ff048b82 */ /* 0x000ea20000000a00 */
[----:B0-----:R-:W-:-:S04]  /*f5a0*/  @!P0 IMAD R6, R37, R2, RZ ;  /* 0x0000000225068224 */ /* 0x001fc800078e02ff */
[----:B------:R-:W-:Y:S02]  /*f5b0*/  @!P0 IMAD R9, R31, R3, R6 ;  /* 0x000000031f098224 */ /* 0x000fe400078e0206 */
[----:B------:R-:W-:-:S04]  /*f5c0*/  @!P0 IMAD.MOV.U32 R6, RZ, RZ, R8 ;  /* 0x000000ffff068224 */ /* 0x000fc800078e0008 */
[----:B------:R-:W-:-:S04]  /*f5d0*/  @!P0 IMAD.WIDE.U32 R2, R31, R2, R6 ;  /* 0x000000021f028225 */ /* 0x000fc800078e0006 */
[----:B------:R-:W-:Y:S01]  /*f5e0*/  @!P0 IMAD.IADD R3, R9, 0x1, R3 ;  /* 0x0000000109038824 */ /* 0x000fe200078e0203 */
[----:B--2---:R-:W-:Y:S01]  /*f5f0*/  @!P0 LEA R4, P1, R2, R4, 0x2 ;  /* 0x0000000402048211 */ /* 0x004fe200078210ff */
[----:B------:R-:W-:Y:S02]  /*f600*/  IMAD.MOV.U32 R6, RZ, RZ, RZ ;  /* 0x000000ffff067224 */ /* 0x000fe400078e00ff */
[----:B------:R-:W-:Y:S01]  /*f610*/  VIADD R7, R10, UR4 ;  /* 0x000000040a077c36 */ /* 0x000fe20008000000 */
[----:B------:R-:W-:Y:S01]  /*f620*/  @!P0 LEA.HI.X R5, R2, R5, R3, 0x2, P1 ;  /* 0x0000000502058211 */ /* 0x000fe200008f1403 */
[----:B------:R-:W0:Y:S04]  /*f630*/  @P2 LDC R10, c[0x0][0x434] ;  /* 0x00010d00ff0a2b82 */ /* 0x000e280000000800 */
[----:B------:R2:W5:Y:S01]  /*f640*/  @!P0 LDG.E R6, desc[UR52][R4.64] ;  /* 0x0000003404068981 */ /* 0x000562000c1e1900 */
[C---:B------:R-:W-:Y:S01]  /*f650*/  ISETP.GE.AND P0, PT, R7.reuse, UR37, PT ;  /* 0x0000002507007c0c */ /* 0x040fe2000bf06270 */
[----:B------:R-:W-:-:S04]  /*f660*/  IMAD.IADD R7, R7, 0x1, R22 ;  /* 0x0000000107077824 */ /* 0x000fc800078e0216 */
[----:B------:R-:W-:-:S08]  /*f670*/  IMAD.MOV.U32 R9, RZ, RZ, R7 ;  /* 0x000000ffff097224 */ /* 0x000fd000078e0007 */
[----:B------:R-:W3:Y:S01]  /*f680*/  @!P0 LDC.64 R2, c[0x0][0x428] ;  /* 0x00010a00ff028b82 */ /* 0x000ee20000000a00 */
[----:B0-----:R-:W-:-:S05]  /*f690*/  @P2 IMAD.HI.U32 R10, R7, R10, RZ ;  /* 0x0000000a070a2227 */ /* 0x001fca00078e00ff */
[----:B-1----:R-:W-:-:S04]  /*f6a0*/  @P2 SHF.R.U32.HI R9, RZ, R11, R10 ;  /* 0x0000000bff092219 */ /* 0x002fc8000001160a */
[--C-:B--2---:R-:W-:Y:S01]  /*f6b0*/  @!P0 SHF.R.S32.HI R5, RZ, 0x1f, R9.reuse ;  /* 0x0000001fff058819 */ /* 0x104fe20000011409 */
[----:B------:R-:W-:Y:S02]  /*f6c0*/  @!P0 IMAD.MOV.U32 R4, RZ, RZ, R9 ;  /* 0x000000ffff048224 */ /* 0x000fe400078e0009 */
[-C--:B---3--:R-:W-:Y:S02]  /*f6d0*/  @!P0 IMAD R10, R37, R2.reuse, RZ ;  /* 0x00000002250a8224 */ /* 0x088fe400078e02ff */
[----:B------:R-:W-:-:S04]  /*f6e0*/  @!P0 IMAD.WIDE.U32 R4, R31, R2, R4 ;  /* 0x000000021f048225 */ /* 0x000fc800078e0004 */
[----:B------:R-:W-:Y:S02]  /*f6f0*/  @!P0 IMAD R10, R31, R3, R10 ;  /* 0x000000031f0a8224 */ /* 0x000fe400078e020a */
[----:B------:R-:W0:Y:S02]  /*f700*/  @!P0 LDC.64 R2, c[0x0][0x418] ;  /* 0x00010600ff028b82 */ /* 0x000e240000000a00 */
[----:B------:R-:W-:Y:S02]  /*f710*/  @!P0 IMAD.IADD R10, R5, 0x1, R10 ;  /* 0x00000001050a8824 */ /* 0x000fe400078e020a */
[----:B------:R-:W-:-:S04]  /*f720*/  IMAD.MOV R5, RZ, RZ, -R8 ;  /* 0x000000ffff057224 */ /* 0x000fc800078e0a08 */
[----:B------:R-:W-:Y:S02]  /*f730*/  IMAD R5, R20, R5, R0 ;  /* 0x0000000514057224 */ /* 0x000fe400078e0200 */
[----:B------:R-:W-:-:S05]  /*f740*/  IMAD.U32 R0, RZ, RZ, UR46 ;  /* 0x0000002eff007e24 */ /* 0x000fca000f8e00ff */
[----:B------:R-:W-:Y:S02]  /*f750*/  ISETP.NE.AND P2, PT, R0, 0x3, PT ;  /* 0x000000030000780c */ /* 0x000fe40003f45270 */
[----:B0-----:R-:W-:-:S04]  /*f760*/  @!P0 LEA R2, P1, R4, R2, 0x2 ;  /* 0x0000000204028211 */ /* 0x001fc800078210ff */
[----:B------:R-:W-:Y:S01]  /*f770*/  @!P0 LEA.HI.X R3, R4, R3, R10, 0x2, P1 ;  /* 0x0000000304038211 */ /* 0x000fe200008f140a */
[----:B------:R-:W-:Y:S01]  /*f780*/  IMAD.MOV.U32 R4, RZ, RZ, RZ ;  /* 0x000000ffff047224 */ /* 0x000fe200078e00ff */
[----:B------:R-:W-:Y:S01]  /*f790*/  LOP3.LUT R16, R16, 0xffffffbf, RZ, 0xc0, !PT ;  /* 0xffffffbf10107812 */ /* 0x000fe200078ec0ff */
[----:B------:R-:W-:-:S04]  /*f7a0*/  IMAD.MOV R8, RZ, RZ, -R9 ;  /* 0x000000ffff087224 */ /* 0x000fc800078e0a09 */
[----:B------:R0:W5:Y:S01]  /*f7b0*/  @!P0 LDG.E R4, desc[UR52][R2.64] ;  /* 0x0000003402048981 */ /* 0x000162000c1e1900 */
[----:B------:R-:W-:Y:S01]  /*f7c0*/  ISETP.GT.U32.AND P0, PT, R13, 0x9f, PT ;  /* 0x0000009f0d00780c */ /* 0x000fe20003f04070 */
[----:B------:R-:W-:Y:S01]  /*f7d0*/  IMAD R9, RZ, RZ, -UR42 ;  /* 0x8000002aff097e24 */ /* 0x000fe2000f8e02ff */
[----:B------:R-:W-:Y:S01]  /*f7e0*/  @P2 LOP3.LUT R16, R16, 0x40, RZ, 0xfc, !PT ;  /* 0x0000004010102812 */ /* 0x000fe200078efcff */
[----:B------:R-:W-:Y:S02]  /*f7f0*/  IMAD.U32 R12, RZ, RZ, UR44 ;  /* 0x0000002cff0c7e24 */ /* 0x000fe4000f8e00ff */
[----:B------:R-:W-:Y:S01]  /*f800*/  IMAD R18, R18, R9, UR41 ;  /* 0x0000002912127e24 */ /* 0x000fe2000f8e0209 */
[----:B------:R-:W-:Y:S01]  /*f810*/  LOP3.LUT R16, R16, 0xffffffdf, RZ, 0xc0, !PT ;  /* 0xffffffdf10107812 */ /* 0x000fe200078ec0ff */
[----:B------:R-:W-:Y:S02]  /*f820*/  IMAD R7, R20, R8, R7 ;  /* 0x0000000814077224 */ /* 0x000fe400078e0207 */
[----:B------:R-:W-:Y:S01]  /*f830*/  VIADD R12, R12, 0xffffffff ;  /* 0xffffffff0c0c7836 */ /* 0x000fe20000000000 */
[----:B------:R-:W-:-:S03]  /*f840*/  SHF.R.S32.HI R33, RZ, 0x1f, R18 ;  /* 0x0000001fff217819 */ /* 0x000fc60000011412 */
[----:B------:R-:W-:Y:S01]  /*f850*/  @P0 LOP3.LUT R16, R16, 0x20, RZ, 0xfc, !PT ;  /* 0x0000002010100812 */ /* 0x000fe200078efcff */
[----:B0-----:R-:W-:Y:S06]  /*f860*/  @!P2 BRA `(.L_x_2214) ;  /* 0x000000000004a947 */ /* 0x001fec0003800000 */
[----:B------:R-:W-:Y:S01]  /*f870*/  BPT.TRAP 0x1 ;  /* 0x000000040000795c */ /* 0x000fe20000300000 */
.L_x_2214:
[----:B------:R-:W-:Y:S01]  /*f880*/  IMAD R0, R19, 0x8, R17 ;  /* 0x0000000813007824 */ /* 0x000fe200078e0211 */
[----:B------:R-:W-:Y:S01]  /*f890*/  SHF.L.U32 R28, R32, 0x1f, RZ ;  /* 0x0000001f201c7819 */ /* 0x000fe200000006ff */
[----:B------:R-:W-:Y:S01]  /*f8a0*/  BSSY B0, `(.L_x_2215) ;  /* 0x0000004000007945 */ /* 0x000fe20003800000 */
[----:B------:R-:W-:Y:S02]  /*f8b0*/  SHF.R.S32.HI R24, RZ, 0x1f, R7 ;  /* 0x0000001fff187819 */ /* 0x000fe40000011407 */
[----:B------:R-:W0:Y:S02]  /*f8c0*/  SYNCS.PHASECHK.TRANS64.TRYWAIT P0, [R0+URZ+0x29880], R28 ;  /* 0x0298801c000075a7 */ /* 0x000e24000800017f */
[----:B0-----:R-:W-:Y:S05]  /*f8d0*/  @!P0 BRA `(.L_x_2216) ;  /* 0x0000004000088947 */ /* 0x001fea0003800000 */
.L_x_2287:
[----:B------:R-:W-:Y:S05]  /*f8e0*/  BSYNC B0 ;  /* 0x0000000000007941 */ /* 0x000fea0003800000 */
.L_x_2215:
        /* <DEDUP_REMOVED lines=87> */
.L_x_2299:
        /* <DEDUP_REMOVED lines=12> */
.L_x_2218:
        /* <DEDUP_REMOVED lines=11> */
.L_x_2219:
[----:B------:R2:W-:Y:S01]  /*ffd0*/  SYNCS.ARRIVE.TRANS64.A1T0 RZ, [R0+URZ+0x29870], RZ ;  /* 0x029870ff00ff79a7 */ /* 0x0005e2000810003f */
[----:B------:R-:W-:Y:S05]  /*ffe0*/  @!P6 BRA `(.L_x_2220) ;  /* 0x000000000004e947 */ /* 0x000fea0003800000 */
[----:B------:R-:W-:Y:S01]  /*fff0*/  BPT.TRAP 0x1 ;  /* 0x000000040000795c */ /* 0x000fe20000300000 */
.L_x_2220:
[----:B------:R-:W3:Y:S01]  /*10000*/  SYNCS.PHASECHK.TRANS64.TRYWAIT P0, [R0+URZ+0x29840], R28 ;  /* 0x0298401c000075a7 */ /* 0x000ee2000800017f */
[----:B------:R-:W-:Y:S04]  /*10010*/  BSSY B0, `(.L_x_2221) ;  /* 0x0000002000007945 */ /* 0x000fe80003800000 */
[----:B---3--:R-:W-:Y:S05]  /*10020*/  @!P0 BRA `(.L_x_2222) ;  /* 0x0000004000108947 */ /* 0x008fea0003800000 */
.L_x_2300:
[----:B------:R-:W-:Y:S05]  /*10030*/  BSYNC B0 ;  /* 0x0000000000007941 */ /* 0x000fea0003800000 */
.L_x_2221:
[----:B------:R-:W4:Y:S01]  /*10040*/  LDL R10, [R1+0x8] ;  /* 0x00000800010a7983 */ /* 0x000f220000100800 */
[----:B------:R-:W-:Y:S01]  /*10050*/  ULDC.64 UR4, c[0x0][0x300] ;  /* 0x0000c00000047ab9 */ /* 0x000fe20000000a00 */
[----:B------:R-:W-:Y:S01]  /*10060*/  ULDC.64 UR6, c[0x0][0x310] ;  /* 0x0000c40000067ab9 */ /* 0x000fe20000000a00 */
        /* <DEDUP_REMOVED lines=34> */
[----:B-1----:R-:W-:-:S03]  /*10290*/  @P4 IMAD.IADD R23, R17, 0x1, R5 ;  /* 0x0000000111174824 */ /* 0x002fc600078e0205 */
[----:B------:R-:W-:Y:S01]  /*102a0*/  SHFL.IDX PT, R6, R6, RZ, 0x1c1f ;  /* 0x001c1fff06067589 */ /* 0x000fe200000e0000 */
[----:B----4-:R-:W-:-:S03]  /*102b0*/  @P5 IADD3 R8, P0, R36, R14, RZ ;  /* 0x0000000e24085210 */ /* 0x010fc60007f1e0ff */
[----:B------:R-:W1:Y:S02]  /*102c0*/  SHFL.IDX PT, R14, R4, 0x1, 0x1c1f ;  /* 0x003c1f00040e7f89 */ /* 0x000e6400000e0000 */
[----:B-----5:R-:W-:Y:S01]  /*102d0*/  @P5 IMAD.X R3, RZ, RZ, R2, P0 ;  /* 0x000000ffff035224 */ /* 0x020fe200000e0602 */
[----:B------:R-:W-:Y:S01]  /*102e0*/  LOP3.LUT P0, RZ, R16, 0x10, RZ, 0xc0, !PT ;  /* 0x0000001010ff7812 */ /* 0x000fe2000780c0ff */
[----:B------:R-:W-:-:S12]  /*102f0*/  @P5 IMAD.MOV.U32 R2, RZ, RZ, R8 ;  /* 0x000000ffff025224 */ /* 0x000fd800078e0008 */
[----:B------:R-:W-:Y:S04]  /*10300*/  @P5 LDGSTS.E.BYPASS.LTC128B.128 [R21+0x1a400], desc[UR52][R2.64], !P0 ;  /* 0x1a40000002155fae */ /* 0x000fe8000c101d74 */
[----:B------:R-:W-:Y:S01]  /*10310*/  @P5 LDGSTS.E.BYPASS.LTC128B.128 [R21+0x1cc00], desc[UR52][R2.64+0x40], !P6 ;  /* 0x1cc0004002155fae */ /* 0x000fe2000f101d74 */
[----:B-1----:R-:W-:-:S03]  /*10320*/  @P4 IADD3 R8, P0, R36, R14, RZ ;  /* 0x0000000e24084210 */ /* 0x002fc60007f1e0ff */
[----:B------:R1:W-:Y:S01]  /*10330*/  @P5 LDGSTS.E.BYPASS.LTC128B.128 [R21+0x1f400], desc[UR52][R2.64+0x80], !P1 ;  /* 0x1f40008002155fae */ /* 0x0003e2000c901d74 */
[----:B------:R-:W-:-:S03]  /*10340*/  LOP3.LUT P5, RZ, R16, 0x10, RZ, 0xc0, !PT ;  /* 0x0000001010ff7812 */ /* 0x000fc600078ac0ff */
[----:B------:R-:W-:Y:S04]  /*10350*/  SHFL.IDX PT, R14, R4, 0x2, 0x1c1f ;  /* 0x005c1f00040e7f89 */ /* 0x000fe800000e0000 */
[----:B-1----:R-:W1:Y:S01]  /*10360*/  SHFL.IDX PT, R2, R7, 0x1, 0x1c1f ;  /* 0x003c1f0007027f89 */ /* 0x002e6200000e0000 */
[----:B------:R-:W-:Y:S02]  /*10370*/  @P3 IMAD.IADD R21, R17, 0x1, R5 ;  /* 0x0000000111153824 */ /* 0x000fe400078e0205 */
[----:B-1----:R-:W-:Y:S02]  /*10380*/  @P4 IMAD.X R25, RZ, RZ, R2, P0 ;  /* 0x000000ffff194224 */ /* 0x002fe400000e0602 */
[----:B------:R-:W-:Y:S01]  /*10390*/  @P4 IMAD.MOV.U32 R2, RZ, RZ, R8 ;  /* 0x000000ffff024224 */ /* 0x000fe200078e0008 */
[C---:B------:R-:W-:Y:S01]  /*103a0*/  @P3 IADD3 R8, P0, R36.reuse, R14, RZ ;  /* 0x0000000e24083210 */ /* 0x040fe20007f1e0ff */
[----:B------:R-:W-:Y:S01]  /*103b0*/  @P4 IMAD.MOV.U32 R3, RZ, RZ, R25 ;  /* 0x000000ffff034224 */ /* 0x000fe200078e0019 */
[----:B------:R-:W-:Y:S04]  /*103c0*/  SHFL.IDX PT, R14, R4, 0x3, 0x1c1f ;  /* 0x007c1f00040e7f89 */ /* 0x000fe800000e0000 */
[----:B------:R-:W-:Y:S04]  /*103d0*/  @P4 LDGSTS.E.BYPASS.LTC128B.128 [R23+0x1ac00], desc[UR52][R2.64], !P5 ;  /* 0x1ac0000002174fae */ /* 0x000fe8000e901d74 */
[----:B------:R-:W-:Y:S04]  /*103e0*/  @P4 LDGSTS.E.BYPASS.LTC128B.128 [R23+0x1d400], desc[UR52][R2.64+0x40], !P6 ;  /* 0x1d40004002174fae */ /* 0x000fe8000f101d74 */
[----:B------:R1:W-:Y:S04]  /*103f0*/  @P4 LDGSTS.E.BYPASS.LTC128B.128 [R23+0x1fc00], desc[UR52][R2.64+0x80], !P1 ;  /* 0x1fc0008002174fae */ /* 0x0003e8000c901d74 */
[----:B-1----:R-:W1:Y:S04]  /*10400*/  SHFL.IDX PT, R2, R7, 0x2, 0x1c1f ;  /* 0x005c1f0007027f89 */ /* 0x002e6800000e0000 */
[----:B------:R-:W4:Y:S01]  /*10410*/  SHFL.IDX PT, R7, R7, 0x3, 0x1c1f ;  /* 0x007c1f0007077f89 */ /* 0x000f2200000e0000 */
[----:B-1----:R-:W-:Y:S01]  /*10420*/  @P3 IMAD.X R25, RZ, RZ, R2, P0 ;  /* 0x000000ffff193224 */ /* 0x002fe200000e0602 */
[----:B------:R-:W-:Y:S01]  /*10430*/  @P2 IADD3 R14, P0, R36, R14, RZ ;  /* 0x0000000e240e2210 */ /* 0x000fe20007f1e0ff */
[----:B------:R-:W-:-:S02]  /*10440*/  @P3 IMAD.MOV.U32 R2, RZ, RZ, R8 ;  /* 0x000000ffff023224 */ /* 0x000fc400078e0008 */
[----:B------:R-:W-:Y:S02]  /*10450*/  @P3 IMAD.MOV.U32 R3, RZ, RZ, R25 ;  /* 0x000000ffff033224 */ /* 0x000fe400078e0019 */
[----:B----4-:R-:W-:Y:S02]  /*10460*/  @P2 IMAD.X R23, RZ, RZ, R7, P0 ;  /* 0x000000ffff172224 */ /* 0x010fe400000e0607 */
[----:B------:R-:W-:Y:S01]  /*10470*/  @P2 IMAD.IADD R25, R17, 0x1, R5 ;  /* 0x0000000111192824 */ /* 0x000fe200078e0205 */
[----:B------:R-:W-:Y:S04]  /*10480*/  @P3 LDGSTS.E.BYPASS.LTC128B.128 [R21+0x1b400], desc[UR52][R2.64], !P5 ;  /* 0x1b40000002153fae */ /* 0x000fe8000e901d74 */
[----:B------:R-:W-:Y:S04]  /*10490*/  @P3 LDGSTS.E.BYPASS.LTC128B.128 [R21+0x1dc00], desc[UR52][R2.64+0x40], !P6 ;  /* 0x1dc0004002153fae */ /* 0x000fe8000f101d74 */
[----:B------:R1:W-:Y:S02]  /*104a0*/  @P3 LDGSTS.E.BYPASS.LTC128B.128 [R21+0x20400], desc[UR52][R2.64+0x80], !P1 ;  /* 0x2040008002153fae */ /* 0x0003e4000c901d74 */
[----:B-1----:R-:W-:-:S02]  /*104b0*/  @P2 IMAD.MOV.U32 R2, RZ, RZ, R14 ;  /* 0x000000ffff022224 */ /* 0x002fc400078e000e */
[----:B------:R-:W-:Y:S01]  /*104c0*/  @P2 IMAD.MOV.U32 R3, RZ, RZ, R23 ;  /* 0x000000ffff032224 */ /* 0x000fe200078e0017 */
[----:B------:R1:W4:Y:S04]  /*104d0*/  SHFL.IDX PT, R14, R9, RZ, 0x1c1f ;  /* 0x001c1fff090e7589 */ /* 0x00032800000e0000 */
[----:B------:R1:W-:Y:S04]  /*104e0*/  @P2 LDGSTS.E.BYPASS.LTC128B.128 [R25+0x1bc00], desc[UR52][R2.64], !P5 ;  /* 0x1bc0000002192fae */ /* 0x0003e8000e901d74 */
[----:B------:R1:W-:Y:S04]  /*104f0*/  @P2 LDGSTS.E.BYPASS.LTC128B.128 [R25+0x1e400], desc[UR52][R2.64+0x40], !P6 ;  /* 0x1e40004002192fae */ /* 0x0003e8000f101d74 */
[----:B------:R1:W-:Y:S02]  /*10500*/  @P2 LDGSTS.E.BYPASS.LTC128B.128 [R25+0x20c00], desc[UR52][R2.64+0x80], !P1 ;  /* 0x20c0008002192fae */ /* 0x0003e4000c901d74 */
.L_x_2312:
[----:B------:R-:W-:Y:S01]  /*10510*/  LOP3.LUT P0, RZ, R16, 0x100, RZ, 0xc0, !PT ;  /* 0x0000010010ff7812 */ /* 0x000fe2000780c0ff */
[----:B------:R-:W-:-:S12]  /*10520*/  BSSY B0, `(.L_x_2224) ;  /* 0x000000e000007945 */ /* 0x000fd80003800000 */
[----:B------:R-:W-:Y:S05]  /*10530*/  @!P0 BRA `(.L_x_2225) ;  /* 0x0000000000308947 */ /* 0x000fea0003800000 */
[C---:B------:R-:W-:Y:S01]  /*10540*/  LOP3.LUT P3, RZ, R16.reuse, 0x10, RZ, 0xc0, !PT ;  /* 0x0000001010ff7812 */ /* 0x040fe2000786c0ff */
[----:B------:R-:W-:Y:S01]  /*10550*/  IMAD.IADD R5, R17, 0x1, R5 ;  /* 0x0000000111057824 */ /* 0x000fe200078e0205 */
[C---:B------:R-:W-:Y:S02]  /*10560*/  LOP3.LUT P2, RZ, R16.reuse, 0x8, RZ, 0xc0, !PT ;  /* 0x0000000810ff7812 */ /* 0x040fe4000784c0ff */
[----:B------:R-:W-:Y:S02]  /*10570*/  LOP3.LUT P1, RZ, R16, 0x4, RZ, 0xc0, !PT ;  /* 0x0000000410ff7812 */ /* 0x000fe4000782c0ff */
[----:B-1--4-:R-:W-:-:S05]  /*10580*/  IADD3 R2, P0, R36, R14, RZ ;  /* 0x0000000e24027210 */ /* 0x012fca0007f1e0ff */
[----:B------:R-:W-:-:S05]  /*10590*/  IMAD.X R3, RZ, RZ, R6, P0 ;  /* 0x000000ffff037224 */ /* 0x000fca00000e0606 */
[----:B------:R-:W-:Y:S01]  /*105a0*/  @!PT LDS RZ, [RZ] ;  /* 0x00000000fffff984 */ /* 0x000fe20000000800 */
[----:B------:R-:W-:Y:S01]  /*105b0*/  @!PT LDS RZ, [RZ] ;  /* 0x00000000fffff984 */ /* 0x000fe20000000800 */
[----:B------:R-:W-:Y:S01]  /*105c0*/  @!PT LDS RZ, [RZ] ;  /* 0x00000000fffff984 */ /* 0x000fe20000000800 */
[----:B------:R1:W-:Y:S04]  /*105d0*/  LDGSTS.E.BYPASS.LTC128B.128 [R5+0x1c400], desc[UR52][R2.64], !P3 ;  /* 0x1c40000002057fae */ /* 0x0003e8000d901d74 */
[----:B------:R1:W-:Y:S04]  /*105e0*/  LDGSTS.E.BYPASS.LTC128B.128 [R5+0x1ec00], desc[UR52][R2.64+0x40], !P2 ;  /* 0x1ec0004002057fae */ /* 0x0003e8000d101d74 */
[----:B------:R1:W-:Y:S02]  /*105f0*/  LDGSTS.E.BYPASS.LTC128B.128 [R5+0x21400], desc[UR52][R2.64+0x80], !P1 ;  /* 0x2140008002057fae */ /* 0x0003e4000c901d74 */
.L_x_2225:
[----:B------:R-:W-:Y:S05]  /*10600*/  BSYNC B0 ;  /* 0x0000000000007941 */ /* 0x000fea0003800000 */
.L_x_2224:
[----:B------:R-:W-:Y:S01]  /*10610*/  NOP ;  /* 0x0000000000007918 */ /* 0x000fe20000000000 */
[----:B------:R-:W-:-:S13]  /*10620*/  PLOP3.LUT P0, PT, PT, PT, PT, 0x80, 0x0 ;  /* 0x000000000000781c */ /* 0x000fda0003f0f070 */
.L_x_2226:
[----:B------:R-:W-:Y:S02]  /*10630*/  PLOP3.LUT P1, PT, P1, P0, PT, 0xa2, 0x0 ;  /* 0x000000000000781c */ /* 0x000fe40000f21472 */
[----:B------:R-:W-:-:S08]  /*10640*/  @P0 R2UR P1, UR4, R0 ;  /* 0x00000000000402ca */ /* 0x000fd00000020000 */
[----:B------:R-:W-:-:S05]  /*10650*/  @P0 PLOP3.LUT P0, PT, P1, PT, PT, 0x80, 0x0 ;  /* 0x000000000000081c */ /* 0x000fca0000f0f070 */
[----:B------:R-:W-:Y:S01]  /*10660*/  @!P1 SYNCS.ARRIVE.TRANS64.RED.A0T1 RZ, [UR4+0x29830], RZ ;  /* 0x029830ffffff99a7 */ /* 0x000fe20008200404 */
[----:B------:R-:W-:Y:S07]  /*10670*/  @!P1 ARRIVES.LDGSTSBAR.64.TRANSCNT [UR4+0x29830] ;  /* 0x02983000ff0099b0 */ /* 0x000fee0008000a84 */
[----:B------:R-:W-:Y:S05]  /*10680*/  @P0 BRA.U.ANY `(.L_x_2226) ;  /* 0xfffffffd00e80947 */ /* 0x000fea000393ffff */
[----:B------:R-:W-:Y:S01]  /*10690*/  NOP ;  /* 0x0000000000007918 */ /* 0x000fe20000000000 */
[----:B-1----:R-:W-:-:S05]  /*106a0*/  IMAD.U32 R2, RZ, RZ, UR46 ;  /* 0x0000002eff027e24 */ /* 0x002fca000f8e00ff */
[----:B------:R-:W-:-:S13]  /*106b0*/  ISETP.NE.AND P2, PT, R2, 0x3, PT ;  /* 0x000000030200780c */ /* 0x000fda0003f45270 */
[----:B------:R-:W-:Y:S05]  /*106c0*/  @!P2 BRA `(.L_x_2227) ;  /* 0x000000000004a947 */ /* 0x000fea0003800000 */
[----:B------:R-:W-:Y:S01]  /*106d0*/  BPT.TRAP 0x1 ;  /* 0x000000040000795c */ /* 0x000fe20000300000 */
.L_x_2227:
[----:B------:R1:W-:Y:S02]  /*106e0*/  SYNCS.ARRIVE.TRANS64.A1T0 RZ, [R0+URZ+0x29830], RZ ;  /* 0x029830ff00ff79a7 */ /* 0x0003e4000810003f */
[----:B------:R-:W-:Y:S05]  /*106f0*/  WARPSYNC.ALL ;  /* 0x0000000000007948 */ /* 0x000fea0003800000 */
[----:B------:R-:W-:Y:S01]  /*10700*/  BSSY B6, `(.L_x_2228) ;  /* 0x0000015000067945 */ /* 0x000fe20003800000 */
[----:B0123--:R-:W-:Y:S01]  /*10710*/  VIADD R0, R17, 0x14400 ;  /* 0x0001440011007836 */ /* 0x00ffe20000000000 */
        /* <DEDUP_REMOVED lines=18> */
[----:B0---4-:R-:W-:Y:S05]  /*10840*/  CALL.ABS.NOINC R2 ;  /* 0x0000000002007343 */ /* 0x011fea0003c00000 */
.L_x_2229:
[----:B------:R-:W-:Y:S05]  /*10850*/  BSYNC B6 ;  /* 0x0000000000067941 */ /* 0x000fea0003800000 */
.L_x_2228:
[----:B------:R0:W5:Y:S01]  /*10860*/  LDL R8, [R1+0x14] ;  /* 0x0000140001087983 */ /* 0x0001620000100800 */
[----:B------:R-:W-:Y:S01]  /*10870*/  UISETP.NE.AND UP0, UPT, UR48, URZ, UPT ;  /* 0x0000003f3000728c */ /* 0x000fe2000bf05270 */
[----:B------:R-:W-:Y:S01]  /*10880*/  IMAD.U32 R5, RZ, RZ, UR43 ;  /* 0x0000002bff057e24 */ /* 0x000fe2000f8e00ff */
[----:B------:R-:W1:Y:S01]  /*10890*/  S2R R2, SR_TID.X ;  /* 0x0000000000027919 */ /* 0x000e620000002100 */
[----:B------:R-:W-:Y:S01]  /*108a0*/  R2UR UR6, R33 ;  /* 0x00000000210672ca */ /* 0x000fe200000e0000 */
[----:B------:R-:W-:Y:S02]  /*108b0*/  ULDC.64 UR8, c[0x0][0x2d8] ;  /* 0x0000b60000087ab9 */ /* 0x000fe40000000a00 */
[----:B------:R-:W-:Y:S02]  /*108c0*/  PLOP3.LUT P0, PT, PT, PT, UP0, 0x80, 0x0 ;  /* 0x000000000000781c */ /* 0x000fe40003f0f008 */
[C---:B------:R-:W-:Y:S02]  /*108d0*/  LOP3.LUT P3, RZ, R16.reuse, 0x800, RZ, 0xc0, !PT ;  /* 0x0000080010ff7812 */ /* 0x040fe4000786c0ff */
[C---:B------:R-:W-:Y:S01]  /*108e0*/  LOP3.LUT P4, RZ, R16.reuse, 0x400, RZ, 0xc0, !PT ;  /* 0x0000040010ff7812 */ /* 0x040fe2000788c0ff */
[----:B------:R-:W-:Y:S01]  /*108f0*/  @UP0 ULDC UR4, c[0x0][0x44c] ;  /* 0x0001130000040ab9 */ /* 0x000fe20000000800 */
[----:B------:R-:W-:-:S02]  /*10900*/  LOP3.LUT P5, RZ, R16, 0x200, RZ, 0xc0, !PT ;  /* 0x0000020010ff7812 */ /* 0x000fc400078ac0ff */
[C---:B-1----:R-:W-:Y:S01]  /*10910*/  LOP3.LUT R20, R2.reuse, 0x7f, RZ, 0xc0, !PT ;  /* 0x0000007f02147812 */ /* 0x042fe200078ec0ff */
[----:B------:R-:W-:-:S03]  /*10920*/  IMAD.SHL.U32 R2, R2, 0x20, RZ ;  /* 0x0000002002027824 */ /* 0x000fc600078e00ff */
[----:B------:R-:W-:-:S04]  /*10930*/  SHF.R.U32.HI R20, RZ, 0x2, R20 ;  /* 0x00000002ff147819 */ /* 0x000fc80000011614 */
[----:B------:R-:W-:-:S05]  /*10940*/  LOP3.LUT R2, R20, 0x60, R2, 0xf8, !PT ;  /* 0x0000006014027812 */ /* 0x000fca00078ef802 */
[----:B------:R-:W-:-:S04]  /*10950*/  IMAD R5, R5, 0x80, R2 ;  /* 0x0000008005057824 */ /* 0x000fc800078e0202 */
        /* <DEDUP_REMOVED lines=15> */
[----:B------:R-:W1:Y:S01]  /*10a50*/  S2R R20, SR_TID.X ;  /* 0x0000000000147919 */ /* 0x000e620000002100 */
        /* <DEDUP_REMOVED lines=20> */
[----:B-1----:R-:W-:Y:S02]  /*10ba0*/  LOP3.LUT R20, R20, 0x7f, RZ, 0xc0, !PT ;  /* 0x0000007f14147812 */ /* 0x002fe400078ec0ff */
[----:B------:R-:W-:Y:S02]  /*10bb0*/  IADD3.X R4, R3, UR5, R5, P0, !PT ;  /* 0x0000000503047c10 */ /* 0x000fe400087fe405 */
[----:B------:R-:W-:Y:S01]  /*10bc0*/  SHF.R.U32.HI R10, RZ, 0x2, R20 ;  /* 0x00000002ff0a7819 */ /* 0x000fe20000011614 */
[----:B0-----:R-:W-:Y:S06]  /*10bd0*/  BRA.DIV UR4, `(.L_x_2230) ;  /* 0x0000003a04fc7947 */ /* 0x001fec000b800000 */
[----:B----4-:R-:W0:Y:S01]  /*10be0*/  SHFL.IDX PT, R14, R0, RZ, 0x1c1f ;  /* 0x001c1fff000e7589 */ /* 0x010e2200000e0000 */
[----:B------:R-:W-:-:S03]  /*10bf0*/  IMAD.U32 R5, RZ, RZ, UR43 ;  /* 0x0000002bff057e24 */ /* 0x000fc6000f8e00ff */
[----:B------:R-:W1:Y:S01]  /*10c00*/  SHFL.IDX PT, R2, R4, RZ, 0x1c1f ;  /* 0x001c1fff04027589 */ /* 0x000e6200000e0000 */
[----:B------:R-:W-:-:S03]  /*10c10*/  IMAD R5, R5, 0x80, R10 ;  /* 0x0000008005057824 */ /* 0x000fc600078e020a */
[----:B------:R-:W-:Y:S01]  /*10c20*/  SHFL.IDX PT, R6, R4, 0x1, 0x1c1f ;  /* 0x003c1f0004067f89 */ /* 0x000fe200000e0000 */
        /* <DEDUP_REMOVED lines=20> */
[----:B------:R-:W-:-:S03]  /*10d70*/  ISETP.GE.AND P0, PT, R7, UR38, PT ;  /* 0x0000002607007c0c */ /* 0x000fc6000bf06270 */
[----:B------:R-:W2:Y:S10]  /*10d80*/  SHFL.IDX PT, R4, R4, 0x3, 0x1c1f ;  /* 0x007c1f0004047f89 */ /* 0x000eb400000e0000 */
[----:B0-----:R-:W-:-:S05]  /*10d90*/  @!P0 IADD3 R14, P1, R36, R14, RZ ;  /* 0x0000000e240e8210 */ /* 0x001fca0007f3e0ff */
[----:B------:R-:W-:Y:S02]  /*10da0*/  @!P0 IMAD.X R7, RZ, RZ, R6, P1 ;  /* 0x000000ffff078224 */ /* 0x000fe400008e0606 */
[----:B-1----:R-:W-:Y:S02]  /*10db0*/  @!P0 IMAD.MOV.U32 R2, RZ, RZ, R14 ;  /* 0x000000ffff028224 */ /* 0x002fe400078e000e */
[----:B------:R-:W-:Y:S01]  /*10dc0*/  @!P0 IMAD.MOV.U32 R3, RZ, RZ, R7 ;  /* 0x000000ffff038224 */ /* 0x000fe200078e0007 */
[----:B------:R0:W1:Y:S04]  /*10dd0*/  SHFL.IDX PT, R14, R0, 0x3, 0x1c1f ;  /* 0x007c1f00000e7f89 */ /* 0x00006800000e0000 */
[----:B------:R0:W-:Y:S04]  /*10de0*/  @!P0 LDGSTS.E.BYPASS.LTC128B.128 [R8+0x15400], desc[UR52][R2.64], !P3 ;  /* 0x1540000002088fae */ /* 0x0001e8000d901d74 */
[----:B------:R0:W-:Y:S04]  /*10df0*/  @!P0 LDGSTS.E.BYPASS.LTC128B.128 [R8+0x17400], desc[UR52][R2.64+0x40], !P4 ;  /* 0x1740004002088fae */ /* 0x0001e8000e101d74 */
[----:B--2---:R0:W-:Y:S02]  /*10e00*/  @!P0 LDGSTS.E.BYPASS.LTC128B.128 [R8+0x19400], desc[UR52][R2.64+0x80], !P5 ;  /* 0x1940008002088fae */ /* 0x0041e4000e901d74 */
.L_x_2321:
[----:B------:R-:W-:-:S05]  /*10e10*/  VIADD R5, R5, 0x60 ;  /* 0x0000006005057836 */ /* 0x000fca0000000000 */
[----:B------:R-:W-:-:S13]  /*10e20*/  ISETP.GE.AND P0, PT, R5, UR38, PT ;  /* 0x0000002605007c0c */ /* 0x000fda000bf06270 */
[----:B01----:R-:W-:-:S05]  /*10e30*/  @!P0 IADD3 R2, P1, R36, R14, RZ ;  /* 0x0000000e24028210 */ /* 0x003fca0007f3e0ff */
        /* <DEDUP_REMOVED lines=9> */
.L_x_2231:
        /* <DEDUP_REMOVED lines=18> */
.L_x_2322:
[----:B------:R-:W-:Y:S05]  /*10ff0*/  BSYNC B0 ;  /* 0x0000000000007941 */ /* 0x000fea0003800000 */
.L_x_2232:
[----:B------:R-:W-:-:S06]  /*11000*/  UISETP.GE.AND UP0, UPT, UR44, 0x2, UPT ;  /* 0x000000022c00788c */ /* 0x000fcc000bf06270 */
[----:B------:R-:W-:-:S13]  /*11010*/  PLOP3.LUT P0, PT, PT, PT, UP0, 0x40, 0x0 ;  /* 0x000000000000781c */ /* 0x000fda0003f0e808 */
[----:B------:R-:W-:Y:S05]  /*11020*/  @P0 BRA `(.L_x_2234) ;  /* 0x0000001400d40947 */ /* 0x000fea0003800000 */
[----:B------:R-:W-:Y:S01]  /*11030*/  UIADD3 UR4, UR44, -0x2, URZ ;  /* 0xfffffffe2c047890 */ /* 0x000fe2000fffe03f */
[----:B------:R-:W-:Y:S02]  /*11040*/  IMAD.MOV.U32 R22, RZ, RZ, R32 ;  /* 0x000000ffff167224 */ /* 0x000fe400078e0020 */
[----:B------:R-:W-:-:S03]  /*11050*/  IMAD.MOV.U32 R10, RZ, RZ, R19 ;  /* 0x000000ffff0a7224 */ /* 0x000fc600078e0013 */
[----:B------:R-:W-:-:S07]  /*11060*/  IMAD.U32 R30, RZ, RZ, UR4 ;  /* 0x00000004ff1e7e24 */ /* 0x000fce000f8e00ff */
.L_x_2254:
[----:B------:R-:W2:Y:S01]  /*11070*/  LDL R2, [R1] ;  /* 0x0000000001027983 */ /* 0x000ea20000100800 */
[----:B01----:R-:W0:Y:S01]  /*11080*/  LDC R0, c[0x0][0x430] ;  /* 0x00010c00ff007b82 */ /* 0x003e220000000800 */
[----:B------:R-:W1:Y:S01]  /*11090*/  S2R R3, SR_TID.X ;  /* 0x0000000000037919 */ /* 0x000e620000002100 */
[----:B------:R-:W3:Y:S01]  /*110a0*/  S2R R7, SR_TID.X ;  /* 0x0000000000077919 */ /* 0x000ee20000002100 */
[----:B------:R-:W4:Y:S01]  /*110b0*/  S2R R8, SR_TID.X ;  /* 0x0000000000087919 */ /* 0x000f220000002100 */
[----:B0-----:R-:W-:Y:S02]  /*110c0*/  ISETP.NE.AND P0, PT, R0, 0x1, PT ;  /* 0x000000010000780c */ /* 0x001fe40003f05270 */
[----:B-1----:R-:W-:-:S11]  /*110d0*/  LOP3.LUT R4, R3, 0x7f, RZ, 0xc0, !PT ;  /* 0x0000007f03047812 */ /* 0x002fd600078ec0ff */
[----:B------:R-:W0:Y:S01]  /*110e0*/  @P0 LDC R0, c[0x0][0x434] ;  /* 0x00010d00ff000b82 */ /* 0x000e220000000800 */
[----:B------:R-:W-:-:S07]  /*110f0*/  SHF.R.U32.HI R6, RZ, 0x2, R4 ;  /* 0x00000002ff067819 */ /* 0x000fce0000011604 */
[----:B------:R-:W1:Y:S01]  /*11100*/  @P0 LDC R5, c[0x0][0x438] ;  /* 0x00010e00ff050b82 */ /* 0x000e620000000800 */
[----:B----4-:R-:W-:-:S07]  /*11110*/  IMAD.SHL.U32 R9, R8, 0x20, RZ ;  /* 0x0000002008097824 */ /* 0x010fce00078e00ff */
[----:B------:R-:W4:Y:S01]  /*11120*/  @P0 LDC R3, c[0x0][0x434] ;  /* 0x00010d00ff030b82 */ /* 0x000f220000000800 */
[----:B------:R-:W-:Y:S05]  /*11130*/  YIELD ;  /* 0x0000000000007946 */ /* 0x000fea0003800000 */
[----:B------:R-:W-:Y:S01]  /*11140*/  ULDC.64 UR4, c[0x0][0x428] ;  /* 0x00010a0000047ab9 */ /* 0x000fe20000000a00 */
[----:B------:R-:W-:Y:S01]  /*11150*/  ULDC.64 UR6, c[0x0][0x418] ;  /* 0x0001060000067ab9 */ /* 0x000fe20000000a00 */
[----:B------:R-:W-:-:S04]  /*11160*/  IMAD R8, R37, UR4, RZ ;  /* 0x0000000425087c24 */ /* 0x000fc8000f8e02ff */
[----:B------:R-:W-:Y:S02]  /*11170*/  IMAD R8, R31, UR5, R8 ;  /* 0x000000051f087c24 */ /* 0x000fe4000f8e0208 */
[----:B--2---:R-:W-:Y:S01]  /*11180*/  IMAD R4, R30, 0xa0, R2 ;  /* 0x000000a01e047824 */ /* 0x004fe200078e0202 */
[C---:B---3--:R-:W-:Y:S01]  /*11190*/  LOP3.LUT R2, R7.reuse, 0x7f, RZ, 0xc0, !PT ;  /* 0x0000007f07027812 */ /* 0x048fe200078ec0ff */
[----:B------:R-:W-:-:S05]  /*111a0*/  IMAD.SHL.U32 R7, R7, 0x20, RZ ;  /* 0x0000002007077824 */ /* 0x000fca00078e00ff */
[----:B------:R-:W-:Y:S02]  /*111b0*/  LOP3.LUT R7, R6, 0x60, R7, 0xf8, !PT ;  /* 0x0000006006077812 */ /* 0x000fe400078ef807 */
[----:B------:R-:W-:Y:S02]  /*111c0*/  SHF.R.U32.HI R6, RZ, 0x2, R2 ;  /* 0x00000002ff067819 */ /* 0x000fe40000011602 */
[----:B------:R-:W2:Y:S01]  /*111d0*/  @P0 LDC R2, c[0x0][0x438] ;  /* 0x00010e00ff020b82 */ /* 0x000ea20000000800 */
[----:B------:R-:W-:Y:S01]  /*111e0*/  IMAD.IADD R7, R7, 0x1, R4 ;  /* 0x0000000107077824 */ /* 0x000fe200078e0204 */
[----:B------:R-:W-:-:S03]  /*111f0*/  LOP3.LUT R9, R6, 0x60, R9, 0xf8, !PT ;  /* 0x0000006006097812 */ /* 0x000fc600078ef809 */
[----:B0-----:R-:W-:Y:S01]  /*11200*/  @P0 IMAD.HI.U32 R0, R7, R0, RZ ;  /* 0x0000000007000227 */ /* 0x001fe200078e00ff */
[----:B------:R-:W-:-:S03]  /*11210*/  LOP3.LUT R9, R9, 0x80, RZ, 0xfc, !PT ;  /* 0x0000008009097812 */ /* 0x000fc600078efcff */
[----:B------:R-:W-:Y:S01]  /*11220*/  IMAD.MOV.U32 R6, RZ, RZ, R7 ;  /* 0x000000ffff067224 */ /* 0x000fe200078e0007 */
[----:B-1----:R-:W-:Y:S01]  /*11230*/  @P0 SHF.R.U32.HI R6, RZ, R5, R0 ;  /* 0x00000005ff060219 */ /* 0x002fe20000011600 */
[----:B------:R-:W-:-:S04]  /*11240*/  IMAD.IADD R0, R9, 0x1, R4 ;  /* 0x0000000109007824 */ /* 0x000fc800078e0204 */
[----:B----4-:R-:W-:-:S04]  /*11250*/  @P0 IMAD.HI.U32 R3, R0, R3, RZ ;  /* 0x0000000300030227 */ /* 0x010fc800078e00ff */
[----:B------:R-:W-:Y:S01]  /*11260*/  IMAD.MOV.U32 R11, RZ, RZ, R0 ;  /* 0x000000ffff0b7224 */ /* 0x000fe200078e0000 */
[----:B------:R-:W-:Y:S02]  /*11270*/  ISETP.GT.U32.AND P1, PT, R9, 0x9f, PT ;  /* 0x0000009f0900780c */ /* 0x000fe40003f24070 */
[----:B--2---:R-:W-:Y:S01]  /*11280*/  @P0 SHF.R.U32.HI R11, RZ, R2, R3 ;  /* 0x00000002ff0b0219 */ /* 0x004fe20000011603 */
[--C-:B------:R-:W-:Y:S01]  /*11290*/  IMAD.MOV.U32 R2, RZ, RZ, R6.reuse ;  /* 0x000000ffff027224 */ /* 0x100fe200078e0006 */
[----:B------:R-:W-:-:S03]  /*112a0*/  SHF.R.S32.HI R3, RZ, 0x1f, R6 ;  /* 0x0000001fff037819 */ /* 0x000fc60000011406 */
[----:B------:R-:W-:-:S04]  /*112b0*/  IMAD.WIDE.U32 R2, R31, UR4, R2 ;  /* 0x000000041f027c25 */ /* 0x000fc8000f8e0002 */
[----:B------:R-:W-:Y:S01]  /*112c0*/  IMAD.IADD R3, R8, 0x1, R3 ;  /* 0x0000000108037824 */ /* 0x000fe200078e0203 */
[----:B------:R-:W-:-:S04]  /*112d0*/  LEA R4, P0, R2, UR6, 0x2 ;  /* 0x0000000602047c11 */ /* 0x000fc8000f8010ff */
[----:B------:R-:W-:Y:S01]  /*112e0*/  LEA.HI.X R5, R2, UR7, R3, 0x2, P0 ;  /* 0x0000000702057c11 */ /* 0x000fe200080f1403 */
[--C-:B------:R-:W-:Y:S01]  /*112f0*/  @!P1 IMAD.MOV.U32 R2, RZ, RZ, R11.reuse ;  /* 0x000000ffff029224 */ /* 0x100fe200078e000b */
[----:B------:R-:W-:-:S03]  /*11300*/  @!P1 SHF.R.S32.HI R3, RZ, 0x1f, R11 ;  /* 0x0000001fff039819 */ /* 0x000fc6000001140b */
[----:B------:R-:W-:Y:S01]  /*11310*/  @!P1 IMAD.WIDE.U32 R2, R31, UR4, R2 ;  /* 0x000000041f029c25 */ /* 0x000fe2000f8e0002 */
[----:B------:R-:W-:-:S03]  /*11320*/  ULDC UR4, c[0x0][0x430] ;  /* 0x00010c0000047ab9 */ /* 0x000fc60000000800 */
[----:B------:R-:W-:Y:S01]  /*11330*/  @!P1 IMAD.IADD R3, R8, 0x1, R3 ;  /* 0x0000000108039824 */ /* 0x000fe200078e0203 */
[----:B------:R-:W-:-:S04]  /*11340*/  @!P1 LEA R8, P0, R2, UR6, 0x2 ;  /* 0x0000000602089c11 */ /* 0x000fc8000f8010ff */
[----:B------:R-:W-:Y:S01]  /*11350*/  @!P1 LEA.HI.X R9, R2, UR7, R3, 0x2, P0 ;  /* 0x0000000702099c11 */ /* 0x000fe200080f1403 */
[----:B------:R-:W-:Y:S02]  /*11360*/  IMAD.MOV R2, RZ, RZ, -R6 ;  /* 0x000000ffff027224 */ /* 0x000fe400078e0a06 */
        /* <DEDUP_REMOVED lines=10> */
[----:B------:R-:W-:Y:S02]  /*11410*/  IMAD.MOV.U32 R0, RZ, RZ, R30 ;  /* 0x000000ffff007224 */ /* 0x000fe400078e001e */
[----:B------:R-:W-:Y:S01]  /*11420*/  IMAD R7, R2, UR4, R7 ;  /* 0x0000000402077c24 */ /* 0x000fe2000f8e0207 */
[----:B------:R-:W-:Y:S01]  /*11430*/  SEL R19, R19, RZ, P0 ;  /* 0x000000ff13137207 */ /* 0x000fe20000000000 */
[----:B------:R-:W-:Y:S01]  /*11440*/  VIADD R30, R30, 0xffffffff ;  /* 0xffffffff1e1e7836 */ /* 0x000fe20000000000 */
[----:B------:R-:W-:Y:S02]  /*11450*/  LOP3.LUT R32, R22, R32, RZ, 0x3c, !PT ;  /* 0x0000002016207212 */ /* 0x000fe400078e3cff */
[----:B------:R-:W-:Y:S02]  /*11460*/  ISETP.GT.AND P2, PT, R0, RZ, PT ;  /* 0x000000ff0000720c */ /* 0x000fe40003f44270 */
[----:B--2---:R-:W-:Y:S01]  /*11470*/  SHF.R.S32.HI R28, RZ, 0x1f, R6 ;  /* 0x0000001fff1c7819 */ /* 0x004fe20000011406 */
[----:B0-----:R-:W-:Y:S10]  /*11480*/  @!P1 BRA `(.L_x_2235) ;  /* 0x0000000000049947 */ /* 0x001ff40003800000 */
[----:B------:R-:W-:Y:S01]  /*11490*/  BPT.TRAP 0x1 ;  /* 0x000000040000795c */ /* 0x000fe20000300000 */
.L_x_2235:
[----:B------:R-:W-:Y:S01]  /*114a0*/  IMAD R0, R19, 0x8, R17 ;  /* 0x0000000813007824 */ /* 0x000fe200078e0211 */
[----:B------:R-:W-:Y:S01]  /*114b0*/  SHF.L.U32 R29, R32, 0x1f, RZ ;  /* 0x0000001f201d7819 */ /* 0x000fe200000006ff */
[----:B------:R-:W-:Y:S01]  /*114c0*/  BSSY B0, `(.L_x_2236) ;  /* 0x0000004000007945 */ /* 0x000fe20003800000 */
[----:B------:R-:W-:Y:S02]  /*114d0*/  SHF.R.S32.HI R27, RZ, 0x1f, R7 ;  /* 0x0000001fff1b7819 */ /* 0x000fe40000011407 */
[----:B------:R-:W0:Y:S02]  /*114e0*/  SYNCS.PHASECHK.TRANS64.TRYWAIT P0, [R0+URZ+0x29880], R29 ;  /* 0x0298801d000075a7 */ /* 0x000e24000800017f */
[----:B0-----:R-:W-:Y:S05]  /*114f0*/  @!P0 BRA `(.L_x_2237) ;  /* 0x0000003800048947 */ /* 0x001fea0003800000 */
.L_x_2323:
[----:B------:R-:W-:Y:S05]  /*11500*/  BSYNC B0 ;  /* 0x0000000000007941 */ /* 0x000fea0003800000 */
.L_x_2236:
        /* <DEDUP_REMOVED lines=67> */
.L_x_2335:
        /* <DEDUP_REMOVED lines=9> */
.L_x_2239:
        /* <DEDUP_REMOVED lines=11> */
.L_x_2240:
[----:B------:R2:W-:Y:S01]  /*11a80*/  SYNCS.ARRIVE.TRANS64.A1T0 RZ, [R0+URZ+0x29870], RZ ;  /* 0x029870ff00ff79a7 */ /* 0x0005e2000810003f */
[----:B------:R-:W-:Y:S05]  /*11a90*/  @!P3 BRA `(.L_x_2241) ;  /* 0x000000000004b947 */ /* 0x000fea0003800000 */
[----:B------:R-:W-:Y:S01]  /*11aa0*/  BPT.TRAP 0x1 ;  /* 0x000000040000795c */ /* 0x000fe20000300000 */
.L_x_2241:
[----:B------:R-:W3:Y:S01]  /*11ab0*/  SYNCS.PHASECHK.TRANS64.TRYWAIT P0, [R0+URZ+0x29840], R29 ;  /* 0x0298401d000075a7 */ /* 0x000ee2000800017f */
[----:B------:R-:W-:Y:S04]  /*11ac0*/  BSSY B0, `(.L_x_2242) ;  /* 0x0000002000007945 */ /* 0x000fe80003800000 */
[----:B---3--:R-:W-:Y:S05]  /*11ad0*/  @!P0 BRA `(.L_x_2243) ;  /* 0x0000003800148947 */ /* 0x008fea0003800000 */
.L_x_2336:
[----:B------:R-:W-:Y:S05]  /*11ae0*/  BSYNC B0 ;  /* 0x0000000000007941 */ /* 0x000fea0003800000 */
.L_x_2242:
        /* <DEDUP_REMOVED lines=67> */
.L_x_2348:
        /* <DEDUP_REMOVED lines=10> */
.L_x_2245:
        /* <DEDUP_REMOVED lines=11> */
.L_x_2246:
[----:B------:R0:W-:Y:S02]  /*12070*/  SYNCS.ARRIVE.TRANS64.A1T0 RZ, [R0+URZ+0x29830], RZ ;  /* 0x029830ff00ff79a7 */ /* 0x0001e4000810003f */
[----:B0-23--:R-:W-:-:S05]  /*12080*/  IMAD.U32 R0, RZ, RZ, UR47 ;  /* 0x0000002fff007e24 */ /* 0x00dfca000f8e00ff */
[----:B------:R-:W-:-:S13]  /*12090*/  ISETP.NE.AND P0, PT, R0, 0x3, PT ;  /* 0x000000030000780c */ /* 0x000fda0003f05270 */
[----:B------:R-:W-:Y:S05]  /*120a0*/  @!P0 BRA `(.L_x_2247) ;  /* 0x0000000000048947 */ /* 0x000fea0003800000 */
[----:B------:R-:W-:Y:S01]  /*120b0*/  BPT.TRAP 0x1 ;  /* 0x000000040000795c */ /* 0x000fe20000300000 */
.L_x_2247:
[----:B------:R-:W-:Y:S01]  /*120c0*/  LOP3.LUT R3, R22, 0x1, RZ, 0x3c, !PT ;  /* 0x0000000116037812 */ /* 0x000fe200078e3cff */
[----:B------:R-:W-:Y:S01]  /*120d0*/  IMAD R0, R10, 0x8, R17 ;  /* 0x000000080a007824 */ /* 0x000fe200078e0211 */
[----:B------:R-:W-:Y:S02]  /*120e0*/  BSSY B0, `(.L_x_2248) ;  /* 0x0000004000007945 */ /* 0x000fe40003800000 */
[----:B------:R-:W-:-:S04]  /*120f0*/  SHF.L.U32 R3, R3, 0x1f, RZ ;  /* 0x0000001f03037819 */ /* 0x000fc800000006ff */
[----:B------:R-:W0:Y:S02]  /*12100*/  SYNCS.PHASECHK.TRANS64.TRYWAIT P1, [R0+URZ+0x29870], R3 ;  /* 0x02987003000075a7 */ /* 0x000e24000802017f */
[----:B0-----:R-:W-:Y:S05]  /*12110*/  @!P1 BRA `(.L_x_2249) ;  /* 0x0000003800149947 */ /* 0x001fea0003800000 */
.L_x_2349:
[----:B------:R-:W-:Y:S05]  /*12120*/  BSYNC B0 ;  /* 0x0000000000007941 */ /* 0x000fea0003800000 */
.L_x_2248:
[----:B------:R-:W-:-:S05]  /*12130*/  IMAD.U32 R2, RZ, RZ, UR46 ;  /* 0x0000002eff027e24 */ /* 0x000fca000f8e00ff */
[----:B------:R-:W-:-:S13]  /*12140*/  ISETP.NE.AND P1, PT, R2, 0x3, PT ;  /* 0x000000030200780c */ /* 0x000fda0003f25270 */
[----:B------:R-:W-:Y:S05]  /*12150*/  @!P1 BRA `(.L_x_2250) ;  /* 0x0000000000049947 */ /* 0x000fea0003800000 */
[----:B------:R-:W-:Y:S01]  /*12160*/  BPT.TRAP 0x1 ;  /* 0x000000040000795c */ /* 0x000fe20000300000 */
.L_x_2250:
[----:B0-----:R-:W-:Y:S01]  /*12170*/  SHF.L.U32 R3, R22, 0x1f, RZ ;  /* 0x0000001f16037819 */ /* 0x001fe200000006ff */
[----:B------:R-:W-:-:S03]  /*12180*/  IMAD R12, R10, 0x5000, RZ ;  /* 0x000050000a0c7824 */ /* 0x000fc600078e02ff */
[----:B------:R-:W0:Y:S02]  /*12190*/  SYNCS.PHASECHK.TRANS64.TRYWAIT P1, [R0+URZ+0x29860], R3 ;  /* 0x02986003000075a7 */ /* 0x000e24000802017f */
[----:B0-----:R-:W-:Y:S05]  /*121a0*/  @!P1 BRA `(.L_x_2251) ;  /* 0x0000003800049947 */ /* 0x001fea0003800000 */
.L_x_2350:
[----:B------:R-:W2:Y:S04]  /*121b0*/  LDL R2, [R1+0x10] ;  /* 0x0000100001027983 */ /* 0x000ea80000100800 */
[----:B------:R-:W1:Y:S01]  /*121c0*/  LDL R13, [R1+0xc] ;  /* 0x00000c00010d7983 */ /* 0x000e620000100800 */
[----:B------:R-:W-:Y:S05]  /*121d0*/  WARPSYNC.ALL ;  /* 0x0000000000007948 */ /* 0x000fea0003800000 */
[----:B------:R-:W3:Y:S01]  /*121e0*/  S2R R9, SR_TID.X ;  /* 0x0000000000097919 */ /* 0x000ee20000002100 */
[----:B------:R-:W-:-:S02]  /*121f0*/  IMAD.MOV.U32 R14, RZ, RZ, 0x40 ;  /* 0x00000040ff0e7424 */ /* 0x000fc400078e00ff */
[----:B------:R-:W-:Y:S01]  /*12200*/  IMAD.U32 R25, RZ, RZ, UR46 ;  /* 0x0000002eff197e24 */ /* 0x000fe2000f8e00ff */
[----:B---3--:R-:W-:-:S04]  /*12210*/  LOP3.LUT P1, RZ, R9, 0x4, RZ, 0xc0, !PT ;  /* 0x0000000409ff7812 */ /* 0x008fc8000782c0ff */
[----:B------:R-:W-:Y:S02]  /*12220*/  SEL R14, R14, 0xffffffc0, !P1 ;  /* 0xffffffc00e0e7807 */ /* 0x000fe40004800000 */
[----:B------:R-:W-:Y:S02]  /*12230*/  ISETP.NE.AND P1, PT, R25, 0x3, PT ;  /* 0x000000031900780c */ /* 0x000fe40003f25270 */
[C---:B--2---:R-:W-:Y:S02]  /*12240*/  LOP3.LUT R2, R12.reuse, R2, RZ, 0xfc, !PT ;  /* 0x000000020c027212 */ /* 0x044fe400078efcff */
[----:B-1----:R-:W-:-:S03]  /*12250*/  LOP3.LUT R24, R12, R13, RZ, 0xfc, !PT ;  /* 0x0000000d0c187212 */ /* 0x002fc600078efcff */
[----:B0-----:R-:W-:-:S04]  /*12260*/  IMAD.IADD R3, R17, 0x1, R2 ;  /* 0x0000000111037824 */ /* 0x001fc800078e0202 */
[----:B------:R-:W-:Y:S01]  /*12270*/  IMAD.IADD R2, R14, 0x1, R3 ;  /* 0x000000010e027824 */ /* 0x000fe200078e0203 */
        /* <DEDUP_REMOVED lines=69> */
.L_x_2252:
[----:B-1----:R1:W-:Y:S01]  /*126d0*/  SYNCS.ARRIVE.TRANS64.A1T0 RZ, [R0+URZ+0x29850], RZ ;  /* 0x029850ff00ff79a7 */ /* 0x0023e2000810003f */
[----:B------:R-:W-:Y:S06]  /*126e0*/  BAR.SYNC.DEFER_BLOCKING 0x2, 0x80 ;  /* 0x0082000000007b1d */ /* 0x000fec0000010000 */
[----:B------:R-:W-:Y:S05]  /*126f0*/  @!P0 BRA `(.L_x_2253) ;  /* 0x0000000000048947 */ /* 0x000fea0003800000 */
[----:B------:R-:W-:Y:S01]  /*12700*/  BPT.TRAP 0x1 ;  /* 0x000000040000795c */ /* 0x000fe20000300000 */
.L_x_2253:
[----:B------:R-:W2:Y:S01]  /*12710*/  LDL R2, [R1+0x4] ;  /* 0x0000040001027983 */ /* 0x000ea20000100800 */
[----:B-1----:R-:W-:Y:S02]  /*12720*/  VIADD R0, R0, 0x29880 ;  /* 0x0002988000007836 */ /* 0x002fe40000000000 */
[----:B------:R-:W-:Y:S02]  /*12730*/  IMAD.MOV.U32 R22, RZ, RZ, R32 ;  /* 0x000000ffff167224 */ /* 0x000fe400078e0020 */
[----:B0-----:R-:W-:Y:S01]  /*12740*/  IMAD.MOV.U32 R10, RZ, RZ, R19 ;  /* 0x000000ffff0a7224 */ /* 0x001fe200078e0013 */
[----:B--2---:R-:W-:-:S04]  /*12750*/  PRMT R0, R2, 0x654, R0 ;  /* 0x0000065402007816 */ /* 0x004fc80000000000 */
[----:B------:R1:W-:Y:S01]  /*12760*/  SYNCS.ARRIVE.TRANS64.RED.A1T0 RZ, [R0+URZ], RZ ;  /* 0x000000ff00ff79a7 */ /* 0x0003e2000810043f */
[----:B------:R-:W-:Y:S05]  /*12770*/  @P2 BRA `(.L_x_2254) ;  /* 0xffffffe8003c2947 */ /* 0x000fea000383ffff */
.L_x_2234:
[----:B01----:R-:W0:Y:S01]  /*12780*/  S2R R0, SR_TID.X ;  /* 0x0000000000007919 */ /* 0x003e220000002100 */
[----:B------:R-:W-:Y:S01]  /*12790*/  BSSY B0, `(.L_x_2255) ;  /* 0x0000012000007945 */ /* 0x000fe20003800000 */
[----:B------:R-:W-:Y:S01]  /*127a0*/  IMAD.U32 R6, RZ, RZ, UR47 ;  /* 0x0000002fff067e24 */ /* 0x000fe2000f8e00ff */
        /* <DEDUP_REMOVED lines=15> */
[----:B------:R0:W-:Y:S02]  /*128a0*/  STL [R1+0x18], R0 ;  /* 0x0000180001007387 */ /* 0x0001e40000100800 */
.L_x_2256:
[----:B------:R-:W-:Y:S05]  /*128b0*/  BSYNC B0 ;  /* 0x0000000000007941 */ /* 0x000fea0003800000 */
.L_x_2255:
[----:B------:R-:W-:-:S13]  /*128c0*/  ISETP.NE.AND P2, PT, R6, 0x3, PT ;  /* 0x000000030600780c */ /* 0x000fda0003f45270 */
[----:B------:R-:W-:Y:S05]  /*128d0*/  @!P2 BRA `(.L_x_2257) ;  /* 0x000000000004a947 */ /* 0x000fea0003800000 */
[----:B------:R-:W-:Y:S01]  /*128e0*/  BPT.TRAP 0x1 ;  /* 0x000000040000795c */ /* 0x000fe20000300000 */
.L_x_2257:
[----:B------:R-:W-:Y:S01]  /*128f0*/  LOP3.LUT R3, R32, 0x1, RZ, 0x3c, !PT ;  /* 0x0000000120037812 */ /* 0x000fe200078e3cff */
[----:B------:R-:W-:Y:S01]  /*12900*/  IMAD R18, R19, 0x8, R17 ;  /* 0x0000000813127824 */ /* 0x000fe200078e0211 */
[----:B------:R-:W-:Y:S02]  /*12910*/  BSSY B0, `(.L_x_2258) ;  /* 0x0000004000007945 */ /* 0x000fe40003800000 */
[----:B------:R-:W-:-:S04]  /*12920*/  SHF.L.U32 R3, R3, 0x1f, RZ ;  /* 0x0000001f03037819 */ /* 0x000fc800000006ff */
[----:B------:R-:W1:Y:S02]  /*12930*/  SYNCS.PHASECHK.TRANS64.TRYWAIT P0, [R18+URZ+0x29870], R3 ;  /* 0x02987003120075a7 */ /* 0x000e64000800017f */
[----:B-1----:R-:W-:Y:S05]  /*12940*/  @!P0 BRA `(.L_x_2259) ;  /* 0x0000003000308947 */ /* 0x002fea0003800000 */
.L_x_2351:
[----:B------:R-:W-:Y:S05]  /*12950*/  BSYNC B0 ;  /* 0x0000000000007941 */ /* 0x000fea0003800000 */
.L_x_2258:
[----:B0-----:R-:W-:-:S05]  /*12960*/  IMAD.U32 R0, RZ, RZ, UR46 ;  /* 0x0000002eff007e24 */ /* 0x001fca000f8e00ff */
[----:B------:R-:W-:-:S13]  /*12970*/  ISETP.NE.AND P0, PT, R0, 0x3, PT ;  /* 0x000000030000780c */ /* 0x000fda0003f05270 */
[----:B------:R-:W-:Y:S05]  /*12980*/  @!P0 BRA `(.L_x_2260) ;  /* 0x0000000000048947 */ /* 0x000fea0003800000 */
[----:B------:R-:W-:Y:S01]  /*12990*/  BPT.TRAP 0x1 ;  /* 0x000000040000795c */ /* 0x000fe20000300000 */
.L_x_2260:
[----:B-1----:R-:W-:-:S04]  /*129a0*/  SHF.L.U32 R3, R32, 0x1f, RZ ;  /* 0x0000001f20037819 */ /* 0x002fc800000006ff */
[----:B------:R-:W0:Y:S02]  /*129b0*/  SYNCS.PHASECHK.TRANS64.TRYWAIT P0, [R18+URZ+0x29860], R3 ;  /* 0x02986003120075a7 */ /* 0x000e24000800017f */
[----:B0-----:R-:W-:Y:S05]  /*129c0*/  @!P0 BRA `(.L_x_2261) ;  /* 0x0000003000248947 */ /* 0x001fea0003800000 */
.L_x_2352:
[----:B------:R-:W2:Y:S04]  /*129d0*/  LDL R2, [R1+0x10] ;  /* 0x0000100001027983 */ /* 0x000ea80000100800 */
[----:B------:R-:W3:Y:S01]  /*129e0*/  LDL R14, [R1+0xc] ;  /* 0x00000c00010e7983 */ /* 0x000ee20000100800 */
[----:B------:R-:W1:Y:S01]  /*129f0*/  S2R R4, SR_TID.X ;  /* 0x0000000000047919 */ /* 0x000e620000002100 */
[----:B------:R-:W-:Y:S02]  /*12a00*/  IMAD R0, R19, 0x5000, RZ ;  /* 0x0000500013007824 */ /* 0x000fe400078e02ff */
[----:B------:R-:W-:Y:S01]  /*12a10*/  IMAD.MOV.U32 R8, RZ, RZ, 0x40 ;  /* 0x00000040ff087424 */ /* 0x000fe200078e00ff */
[----:B------:R-:W-:Y:S05]  /*12a20*/  WARPSYNC.ALL ;  /* 0x0000000000007948 */ /* 0x000fea0003800000 */
[----:B-1----:R-:W-:-:S04]  /*12a30*/  LOP3.LUT P0, RZ, R4, 0x4, RZ, 0xc0, !PT ;  /* 0x0000000404ff7812 */ /* 0x002fc8000780c0ff */
[----:B------:R-:W-:Y:S01]  /*12a40*/  SEL R8, R8, 0xffffffc0, !P0 ;  /* 0xffffffc008087807 */ /* 0x000fe20004000000 */
[----:B------:R-:W-:-:S05]  /*12a50*/  IMAD.U32 R28, RZ, RZ, UR46 ;  /* 0x0000002eff1c7e24 */ /* 0x000fca000f8e00ff */
[----:B------:R-:W-:Y:S02]  /*12a60*/  ISETP.NE.AND P0, PT, R28, 0x3, PT ;  /* 0x000000031c00780c */ /* 0x000fe40003f05270 */
[----:B--2---:R-:W-:-:S05]  /*12a70*/  LOP3.LUT R2, R0, R2, RZ, 0xfc, !PT ;  /* 0x0000000200027212 */ /* 0x004fca00078efcff */
[----:B------:R-:W-:-:S04]  /*12a80*/  IMAD.IADD R2, R17, 0x1, R2 ;  /* 0x0000000111027824 */ /* 0x000fc800078e0202 */
[----:B0-----:R-:W-:Y:S01]  /*12a90*/  IMAD.IADD R3, R8, 0x1, R2 ;  /* 0x0000000108037824 */ /* 0x001fe200078e0202 */
[----:B------:R-:W0:Y:S04]  /*12aa0*/  LDSM.16.MT88.4 R4, [R2+0xa400] ;  /* 0x00a400000204783b */ /* 0x000e280000004200 */
[----:B------:R-:W1:Y:S01]  /*12ab0*/  LDSM.16.MT88.4 R8, [R3+0xa400] ;  /* 0x00a400000308783b */ /* 0x000e620000004200 */
[----:B---3--:R-:W-:-:S05]  /*12ac0*/  LOP3.LUT R0, R0, R14, RZ, 0xfc, !PT ;  /* 0x0000000e00007212 */ /* 0x008fca00078efcff */
[----:B------:R-:W-:Y:S01]  /*12ad0*/  IMAD.IADD R0, R17, 0x1, R0 ;  /* 0x0000000111007824 */ /* 0x000fe200078e0200 */
[C-C-:B0-----:R-:W-:Y:S02]  /*12ae0*/  PRMT R12, R4.reuse, 0x6420, R5.reuse ;  /* 0x00006420040c7816 */ /* 0x141fe40000000005 */
[----:B------:R-:W-:Y:S02]  /*12af0*/  PRMT R13, R4, 0x7531, R5 ;  /* 0x00007531040d7816 */ /* 0x000fe40000000005 */
[C-C-:B------:R-:W-:Y:S02]  /*12b00*/  PRMT R14, R6.reuse, 0x6420, R7.reuse ;  /* 0x00006420060e7816 */ /* 0x140fe40000000007 */
[----:B------:R-:W-:Y:S02]  /*12b10*/  PRMT R15, R6, 0x7531, R7 ;  /* 0x00007531060f7816 */ /* 0x000fe40000000007 */
[C-C-:B-1----:R-:W-:Y:S02]  /*12b20*/  PRMT R20, R8.reuse, 0x6420, R9.reuse ;  /* 0x0000642008147816 */ /* 0x142fe40000000009 */
[----:B------:R-:W-:-:S02]  /*12b30*/  PRMT R21, R8, 0x7531, R9 ;  /* 0x0000753108157816 */ /* 0x000fc40000000009 */
[C-C-:B------:R-:W-:Y:S02]  /*12b40*/  PRMT R22, R10.reuse, 0x6420, R11.reuse ;  /* 0x000064200a167816 */ /* 0x140fe4000000000b */
[----:B------:R-:W-:Y:S01]  /*12b50*/  PRMT R23, R10, 0x7531, R11 ;  /* 0x000075310a177816 */ /* 0x000fe2000000000b */
[----:B------:R-:W-:Y:S04]  /*12b60*/  STSM.16.M88.4 [R0+0x400], R12 ;  /* 0x0004000c00007844 */ /* 0x000fe80000000200 */
[----:B------:R-:W-:Y:S04]  /*12b70*/  STSM.16.M88.4 [R0+0xc00], R20 ;  /* 0x000c001400007844 */ /* 0x000fe80000000200 */
[----:B------:R-:W0:Y:S04]  /*12b80*/  LDSM.16.MT88.4 R4, [R2+0xb400] ;  /* 0x00b400000204783b */ /* 0x000e280000004200 */
[----:B------:R-:W1:Y:S01]  /*12b90*/  LDSM.16.MT88.4 R8, [R3+0xb400] ;  /* 0x00b400000308783b */ /* 0x000e620000004200 */
[----:B0-----:R-:W-:-:S02]  /*12ba0*/  PRMT R12, R4, 0x6420, R5 ;  /* 0x00006420040c7816 */ /* 0x001fc40000000005 */
[----:B------:R-:W-:Y:S02]  /*12bb0*/  PRMT R13, R4, 0x7531, R5 ;  /* 0x00007531040d7816 */ /* 0x000fe40000000005 */
[C-C-:B------:R-:W-:Y:S02]  /*12bc0*/  PRMT R14, R6.reuse, 0x6420, R7.reuse ;  /* 0x00006420060e7816 */ /* 0x140fe40000000007 */
[----:B------:R-:W-:Y:S02]  /*12bd0*/  PRMT R15, R6, 0x7531, R7 ;  /* 0x00007531060f7816 */ /* 0x000fe40000000007 */
[C-C-:B-1----:R-:W-:Y:S02]  /*12be0*/  PRMT R24, R8.reuse, 0x6420, R9.reuse ;  /* 0x0000642008187816 */ /* 0x142fe40000000009 */
[----:B------:R-:W-:Y:S02]  /*12bf0*/  PRMT R25, R8, 0x7531, R9 ;  /* 0x0000753108197816 */ /* 0x000fe40000000009 */
[----:B------:R-:W-:-:S02]  /*12c00*/  PRMT R26, R10, 0x6420, R11 ;  /* 0x000064200a1a7816 */ /* 0x000fc4000000000b */
        /* <DEDUP_REMOVED lines=37> */
[----:B------:R0:W-:Y:S04]  /*12e60*/  STSM.16.M88.4 [R0+0x4400], R12 ;  /* 0x0044000c00007844 */ /* 0x0001e80000000200 */
        /* <DEDUP_REMOVED lines=9> */
.L_x_2262:
[----:B-1----:R1:W-:Y:S01]  /*12f00*/  SYNCS.ARRIVE.TRANS64.A1T0 RZ, [R18+URZ+0x29850], RZ ;  /* 0x029850ff12ff79a7 */ /* 0x0023e2000810003f */
[----:B------:R-:W-:Y:S06]  /*12f10*/  BAR.SYNC.DEFER_BLOCKING 0x2, 0x80 ;  /* 0x0082000000007b1d */ /* 0x000fec0000010000 */
[----:B------:R-:W-:Y:S05]  /*12f20*/  @!P2 BRA `(.L_x_2263) ;  /* 0x000000000004a947 */ /* 0x000fea0003800000 */
[----:B------:R-:W-:Y:S01]  /*12f30*/  BPT.TRAP 0x1 ;  /* 0x000000040000795c */ /* 0x000fe20000300000 */
.L_x_2263:
[----:B0-----:R-:W2:Y:S01]  /*12f40*/  LDL R0, [R1+0x4] ;  /* 0x0000040001007983 */ /* 0x001ea20000100800 */
[----:B-1----:R-:W-:Y:S02]  /*12f50*/  VIADD R18, R18, 0x29880 ;  /* 0x0002988012127836 */ /* 0x002fe40000000000 */
[----:B------:R-:W-:-:S05]  /*12f60*/  VIADD R19, R19, 0x1 ;  /* 0x0000000113137836 */ /* 0x000fca0000000000 */
[----:B------:R-:W-:-:S04]  /*12f70*/  ISETP.NE.AND P0, PT, R19, 0x2, PT ;  /* 0x000000021300780c */ /* 0x000fc80003f05270 */
[----:B------:R-:W-:Y:S02]  /*12f80*/  SEL R3, RZ, 0x1, P0 ;  /* 0x00000001ff037807 */ /* 0x000fe40000000000 */
[----:B------:R-:W-:Y:S02]  /*12f90*/  SEL R19, R19, RZ, P0 ;  /* 0x000000ff13137207 */ /* 0x000fe40000000000 */
[----:B------:R-:W-:Y:S02]  /*12fa0*/  LOP3.LUT R32, R32, R3, RZ, 0x3c, !PT ;  /* 0x0000000320207212 */ /* 0x000fe400078e3cff */
[----:B--2---:R-:W-:-:S04]  /*12fb0*/  PRMT R18, R0, 0x654, R18 ;  /* 0x0000065400127816 */ /* 0x004fc80000000012 */
[----:B------:R0:W-:Y:S03]  /*12fc0*/  SYNCS.ARRIVE.TRANS64.RED.A1T0 RZ, [R18+URZ], RZ ;  /* 0x000000ff12ff79a7 */ /* 0x0001e6000810043f */
.L_x_2204:
[----:B------:R-:W-:Y:S05]  /*12fd0*/  BSYNC B7 ;  /* 0x0000000000077941 */ /* 0x000fea0003800000 */
.L_x_2202:
[----:B-1----:R1:W5:Y:S04]  /*12fe0*/  LDL R0, [R1+0x4] ;  /* 0x0000040001007983 */ /* 0x0023680000100800 */
[----:B------:R1:W5:Y:S01]  /*12ff0*/  LDL R2, [R1+0x18] ;  /* 0x0000180001027983 */ /* 0x0003620000100800 */
[----:B------:R-:W-:-:S13]  /*13000*/  LOP3.LUT P0, RZ, R16, 0x1000, RZ, 0xc0, !PT ;  /* 0x0000100010ff7812 */ /* 0x000fda000780c0ff */
[----:B-1----:R-:W-:Y:S05]  /*13010*/  @!P0 BRA `(.L_x_2264) ;  /* 0x0000000000288947 */ /* 0x002fea0003800000 */
[----:B------:R-:W1:Y:S08]  /*13020*/  S2UR UR4, SR_CgaCtaId ;  /* 0x00000000000479c3 */ /* 0x000e700000008800 */
[----:B------:R-:W-:Y:S01]  /*13030*/  BAR.SYNC.DEFER_BLOCKING 0x5, 0x180 ;  /* 0x0146000000007b1d */ /* 0x000fe20000010000 */
[----:B------:R-:W-:Y:S01]  /*13040*/  MOV R17, 0x400 ;  /* 0x0000040000117802 */ /* 0x000fe20000000f00 */
[----:B-1---5:R-:W-:-:S05]  /*13050*/  IMAD.U32 R0, RZ, RZ, UR4 ;  /* 0x00000004ff007e24 */ /* 0x022fca000f8e00ff */
[----:B------:R-:W-:Y:S01]  /*13060*/  LEA R17, R0, R17, 0x18 ;  /* 0x0000001100117211 */ /* 0x000fe200078ec0ff */
[----:B------:R-:W-:Y:S04]  /*13070*/  STL [R1+0x4], R0 ;  /* 0x0000040001007387 */ /* 0x000fe80000100800 */
[----:B------:R-:W1:Y:S04]  /*13080*/  LDS R2, [R17+0x298d0] ;  /* 0x0298d00011027984 */ /* 0x000e680000000800 */
[----:B-1----:R1:W-:Y:S01]  /*13090*/  STL [R1+0x18], R2 ;  /* 0x0000180201007387 */ /* 0x0023e20000100800 */
[----:B------:R-:W-:Y:S06]  /*130a0*/  BAR.ARV 0x4, 0x180 ;  /* 0x0106000000007b1d */ /* 0x000fec0000002000 */
[----:B------:R-:W-:Y:S05]  /*130b0*/  BRA `(.L_x_2265) ;  /* 0x0000000000287947 */ /* 0x000fea0003800000 */
.L_x_2264:
[----:B-----5:R-:W-:Y:S01]  /*130c0*/  IMAD.MOV.U32 R3, RZ, RZ, R0 ;  /* 0x000000ffff037224 */ /* 0x020fe200078e0000 */
[----:B------:R-:W-:Y:S01]  /*130d0*/  @!P1 MOV R0, 0x400 ;  /* 0x0000040000009802 */ /* 0x000fe20000000f00 */
[----:B------:R-:W-:Y:S06]  /*130e0*/  BAR.SYNC.DEFER_BLOCKING 0x4, 0x180 ;  /* 0x0106000000007b1d */ /* 0x000fec0000010000 */
[----:B------:R-:W1:Y:S02]  /*130f0*/  @!P1 S2R R3, SR_CgaCtaId ;  /* 0x0000000000039919 */ /* 0x000e640000008800 */
[----:B-1----:R-:W-:Y:S01]  /*13100*/  @!P1 LEA R17, R3, R0, 0x18 ;  /* 0x0000000003119211 */ /* 0x002fe200078ec0ff */
[----:B------:R-:W-:Y:S04]  /*13110*/  @!P1 STL [R1+0x4], R3 ;  /* 0x0000040301009387 */ /* 0x000fe80000100800 */
[----:B------:R-:W1:Y:S04]  /*13120*/  SHFL.IDX PT, R0, R2, RZ, 0x1f ;  /* 0x00001fff02007589 */ /* 0x000e6800000e0000 */
[----:B------:R2:W-:Y:S04]  /*13130*/  @!P1 STS [R17+0x298d0], R2 ;  /* 0x0298d00211009388 */ /* 0x0005e80000000800 */
[----:B-1----:R2:W-:Y:S01]  /*13140*/  STL [R1+0x18], R0 ;  /* 0x0000180001007387 */ /* 0x0025e20000100800 */
[----:B------:R-:W-:Y:S06]  /*13150*/  BAR.ARV 0x5, 0x180 ;  /* 0x0146000000007b1d */ /* 0x000fec0000002000 */
.L_x_2265:
[----:B--2---:R-:W2:Y:S01]  /*13160*/  LDL R0, [R1+0x18] ;  /* 0x0000180001007983 */ /* 0x004ea20000100800 */
[----:B------:R-:W-:Y:S02]  /*13170*/  ULDC UR4, c[0x0][0xc38] ;  /* 0x00030e0000047ab9 */ /* 0x000fe40000000800 */
[----:B--2---:R-:W-:-:S13]  /*13180*/  ISETP.GE.AND P0, PT, R0, UR4, PT ;  /* 0x0000000400007c0c */ /* 0x004fda000bf06270 */
[----:B------:R-:W-:Y:S05]  /*13190*/  @!P0 BRA `(.L_x_2266) ;  /* 0xffffffb400988947 */ /* 0x000fea000383ffff */
.L_x_2199:
[----:B------:R-:W2:Y:S01]  /*131a0*/  LDL.LU R0, [R1+0x1c] ;  /* 0x00001c0001007983 */ /* 0x000ea20000300800 */
[----:B------:R-:W-:Y:S01]  /*131b0*/  BSSY B0, `(.L_x_2267) ;  /* 0x000000b000007945 */ /* 0x000fe20003800000 */
[----:B------:R-:W3:Y:S01]  /*131c0*/  S2R R5, SR_CgaCtaId ;  /* 0x0000000000057919 */ /* 0x000ee20000008800 */
[----:B--2---:R-:W-:-:S05]  /*131d0*/  VIADD R0, R0, 0x1 ;  /* 0x0000000100007836 */ /* 0x004fca0000000000 */
[----:B-1----:R-:W-:-:S04]  /*131e0*/  LEA.HI R2, R0, R0, RZ, 0x1 ;  /* 0x0000000000027211 */ /* 0x002fc800078f08ff */
[----:B------:R-:W-:Y:S02]  /*131f0*/  LOP3.LUT R3, R2, 0xfffffffe, RZ, 0xc0, !PT ;  /* 0xfffffffe02037812 */ /* 0x000fe400078ec0ff */
[----:B------:R-:W-:-:S03]  /*13200*/  MOV R2, 0x400 ;  /* 0x0000040000027802 */ /* 0x000fc60000000f00 */
[----:B------:R-:W-:Y:S01]  /*13210*/  IMAD.IADD R0, R0, 0x1, -R3 ;  /* 0x0000000100007824 */ /* 0x000fe200078e0a03 */
[----:B---3--:R-:W-:-:S04]  /*13220*/  LEA R4, R5, R2, 0x18 ;  /* 0x0000000205047211 */ /* 0x008fc800078ec0ff */
[----:B------:R-:W-:-:S04]  /*13230*/  SHF.L.U32 R0, R0, 0x1f, RZ ;  /* 0x0000001f00007819 */ /* 0x000fc800000006ff */
[----:B------:R-:W1:Y:S02]  /*13240*/  SYNCS.PHASECHK.TRANS64.TRYWAIT P0, [R4+URZ+0x29820], R0 ;  /* 0x02982000040075a7 */ /* 0x000e64000800017f */
[----:B-1----:R-:W-:Y:S05]  /*13250*/  @!P0 BRA `(.L_x_2268) ;  /* 0x0000002800148947 */ /* 0x002fea0003800000 */
.L_x_2353:
[----:B------:R-:W-:Y:S05]  /*13260*/  BSYNC B0 ;  /* 0x0000000000007941 */ /* 0x000fea0003800000 */
.L_x_2267:
[----:B------:R-:W-:-:S03]  /*13270*/  UMOV UR4, 0xffffffff ;  /* 0xffffffff00047882 */ /* 0x000fc60000000000 */
[----:B------:R-:W-:Y:S05]  /*13280*/  BRA.DIV UR4, `(.L_x_2269) ;  /* 0x0000002a041c7947 */ /* 0x000fea000b800000 */
[----:B-1----:R-:W1:Y:S02]  /*13290*/  S2R R0, SR_TID.X ;  /* 0x0000000000007919 */ /* 0x002e640000002100 */
[----:B-1----:R-:W-:-:S04]  /*132a0*/  SHF.R.U32.HI R0, RZ, 0x5, R0 ;  /* 0x00000005ff007819 */ /* 0x002fc80000011600 */
[----:B------:R-:W-:-:S05]  /*132b0*/  LOP3.LUT R0, R0, 0x3, RZ, 0xc0, !PT ;  /* 0x0000000300007812 */ /* 0x000fca00078ec0ff */
[----:B------:R1:W2:Y:S02]  /*132c0*/  SHFL.IDX PT, R14, R0, RZ, 0x1f ;  /* 0x00001fff000e7589 */ /* 0x0002a400000e0000 */
.L_x_2356:
[----:B--2---:R-:W-:Y:S01]  /*132d0*/  ISETP.NE.AND P0, PT, R14, RZ, PT ;  /* 0x000000ff0e00720c */ /* 0x004fe20003f05270 */
[----:B------:R-:W-:-:S12]  /*132e0*/  BSSY B0, `(.L_x_2270) ;  /* 0x000002c000007945 */ /* 0x000fd80003800000 */
[----:B------:R-:W-:Y:S05]  /*132f0*/  @P0 BRA `(.L_x_2271) ;  /* 0x0000000000a80947 */ /* 0x000fea0003800000 */
[----:B------:R-:W-:-:S03]  /*13300*/  UMOV UR4, 0xffffffff ;  /* 0xffffffff00047882 */ /* 0x000fc60000000000 */
[----:B------:R-:W-:Y:S05]  /*13310*/  BRA.DIV UR4, `(.L_x_2272) ;  /* 0x0000002a042c7947 */ /* 0x000fea000b800000 */
[----:B------:R-:W-:-:S13]  /*13320*/  ELECT P6, URZ, PT ;  /* 0x00000000003f782f */ /* 0x000fda00038c0000 */
.L_x_2359:
[----:B------:R-:W-:Y:S05]  /*13330*/  @!P6 BRA `(.L_x_2271) ;  /* 0x000000000098e947 */ /* 0x000fea0003800000 */
[----:B------:R-:W-:-:S06]  /*13340*/  ULOP3.LUT UR4, UR36, 0x2, URZ, 0xfc, !UPT ;  /* 0x0000000224047892 */ /* 0x000fcc000f8efc3f */
[----:B-1----:R-:W-:-:S05]  /*13350*/  IMAD.U32 R0, RZ, RZ, UR4 ;  /* 0x00000004ff007e24 */ /* 0x002fca000f8e00ff */
[----:B------:R-:W-:-:S13]  /*13360*/  ISETP.NE.AND P0, PT, R0, 0x3, PT ;  /* 0x000000030000780c */ /* 0x000fda0003f05270 */
[----:B------:R-:W-:Y:S05]  /*13370*/  @!P0 BRA `(.L_x_2273) ;  /* 0x0000000000048947 */ /* 0x000fea0003800000 */
[----:B------:R-:W-:Y:S01]  /*13380*/  BPT.TRAP 0x1 ;  /* 0x000000040000795c */ /* 0x000fe20000300000 */
.L_x_2273:
[C---:B------:R-:W-:Y:S01]  /*13390*/  IMAD R5, R19.reuse, 0x8, R4 ;  /* 0x0000000813057824 */ /* 0x040fe200078e0204 */
[----:B------:R-:W-:Y:S01]  /*133a0*/  SHF.L.U32 R0, R32, 0x1f, RZ ;  /* 0x0000001f20007819 */ /* 0x000fe200000006ff */
[----:B------:R-:W-:-:S03]  /*133b0*/  VIADD R19, R19, 0x1 ;  /* 0x0000000113137836 */ /* 0x000fc60000000000 */
[----:B------:R-:W1:Y:S02]  /*133c0*/  SYNCS.PHASECHK.TRANS64.TRYWAIT P1, [R5+URZ+0x29840], R0 ;  /* 0x02984000050075a7 */ /* 0x000e64000802017f */
[----:B------:R-:W-:-:S04]  /*133d0*/  ISETP.NE.AND P2, PT, R19, 0x2, PT ;  /* 0x000000021300780c */ /* 0x000fc80003f45270 */
[----:B------:R-:W-:Y:S01]  /*133e0*/  SEL R3, RZ, 0x1, P2 ;  /* 0x00000001ff037807 */ /* 0x000fe20001000000 */
[----:B-1----:R-:W-:Y:S08]  /*133f0*/  @!P1 BRA `(.L_x_2274) ;  /* 0x0000002800149947 */ /* 0x002ff00003800000 */
.L_x_2360:
[----:B------:R-:W-:Y:S02]  /*13400*/  SEL R19, R19, RZ, P2 ;  /* 0x000000ff13137207 */ /* 0x000fe40001000000 */
[----:B------:R-:W-:Y:S01]  /*13410*/  LOP3.LUT R2, R32, R3, RZ, 0x3c, !PT ;  /* 0x0000000320027212 */ /* 0x000fe200078e3cff */
[----:B------:R-:W-:Y:S06]  /*13420*/  @!P0 BRA `(.L_x_2275) ;  /* 0x0000000000048947 */ /* 0x000fec0003800000 */
[----:B------:R-:W-:Y:S01]  /*13430*/  BPT.TRAP 0x1 ;  /* 0x000000040000795c */ /* 0x000fe20000300000 */
.L_x_2275:
[----:B------:R-:W-:Y:S01]  /*13440*/  IMAD R19, R19, 0x8, R4 ;  /* 0x0000000813137824 */ /* 0x000fe200078e0204 */
[----:B------:R-:W-:-:S04]  /*13450*/  SHF.L.U32 R2, R2, 0x1f, RZ ;  /* 0x0000001f02027819 */ /* 0x000fc800000006ff */
[----:B------:R-:W2:Y:S02]  /*13460*/  SYNCS.PHASECHK.TRANS64.TRYWAIT P1, [R19+URZ+0x29840], R2 ;  /* 0x02984002130075a7 */ /* 0x000ea4000802017f */
[----:B--2---:R-:W-:Y:S05]  /*13470*/  @!P1 BRA `(.L_x_2276) ;  /* 0x0000002800089947 */ /* 0x004fea0003800000 */
.L_x_2361:
[----:B------:R-:W-:Y:S05]  /*13480*/  @!P0 BRA `(.L_x_2277) ;  /* 0x0000000000048947 */ /* 0x000fea0003800000 */
[----:B------:R-:W-:Y:S01]  /*13490*/  BPT.TRAP 0x1 ;  /* 0x000000040000795c */ /* 0x000fe20000300000 */
.L_x_2277:
[----:B------:R-:W3:Y:S02]  /*134a0*/  SYNCS.PHASECHK.TRANS64.TRYWAIT P1, [R5+URZ+0x29860], R0 ;  /* 0x02986000050075a7 */ /* 0x000ee4000802017f */
[----:B---3--:R-:W-:Y:S05]  /*134b0*/  @!P1 BRA `(.L_x_2278) ;  /* 0x00000028000c9947 */ /* 0x008fea0003800000 */
.L_x_2362:
[----:B------:R-:W-:Y:S05]  /*134c0*/  @!P0 BRA `(.L_x_2279) ;  /* 0x0000000000048947 */ /* 0x000fea0003800000 */
[----:B------:R-:W-:Y:S01]  /*134d0*/  BPT.TRAP 0x1 ;  /* 0x000000040000795c */ /* 0x000fe20000300000 */
.L_x_2279:
[----:B------:R-:W4:Y:S02]  /*134e0*/  SYNCS.PHASECHK.TRANS64.TRYWAIT P1, [R19+URZ+0x29860], R2 ;  /* 0x02986002130075a7 */ /* 0x000f24000802017f */
[----:B----4-:R-:W-:Y:S05]  /*134f0*/  @!P1 BRA `(.L_x_2280) ;  /* 0x0000002800109947 */ /* 0x010fea0003800000 */
.L_x_2363:
[----:B------:R-:W-:Y:S05]  /*13500*/  @!P0 BRA `(.L_x_2281) ;  /* 0x0000000000048947 */ /* 0x000fea0003800000 */
[----:B------:R-:W-:Y:S01]  /*13510*/  BPT.TRAP 0x1 ;  /* 0x000000040000795c */ /* 0x000fe20000300000 */
.L_x_2281:
[----:B------:R-:W5:Y:S02]  /*13520*/  SYNCS.PHASECHK.TRANS64.TRYWAIT P1, [R5+URZ+0x29880], R0 ;  /* 0x02988000050075a7 */ /* 0x000f64000802017f */
[----:B-----5:R-:W-:Y:S05]  /*13530*/  @!P1 BRA `(.L_x_2282) ;  /* 0x0000002800149947 */ /* 0x020fea0003800000 */
.L_x_2364:
[----:B------:R-:W-:Y:S05]  /*13540*/  @!P0 BRA `(.L_x_2283) ;  /* 0x0000000000048947 */ /* 0x000fea0003800000 */
[----:B------:R-:W-:Y:S01]  /*13550*/  BPT.TRAP 0x1 ;  /* 0x000000040000795c */ /* 0x000fe20000300000 */
.L_x_2283:
[----:B------:R0:W0:Y:S02]  /*13560*/  SYNCS.PHASECHK.TRANS64.TRYWAIT P0, [R19+URZ+0x29880], R2 ;  /* 0x02988002130075a7 */ /* 0x000024000800017f */
[----:B0-----:R-:W-:Y:S05]  /*13570*/  @!P0 NANOSLEEP.SYNCS 0x989680 ;  /* 0x009896800000895d */ /* 0x001fea0003900000 */
[----:B------:R-:W0:Y:S02]  /*13580*/  @!P0 SYNCS.PHASECHK.TRANS64 P0, [R19+URZ+0x29880], R2 ;  /* 0x02988002130085a7 */ /* 0x000e24000800007f */
[----:B0-----:R-:W-:Y:S05]  /*13590*/  @!P0 BRA `(.L_x_2283) ;  /* 0xfffffffc00f08947 */ /* 0x001fea000383ffff */
.L_x_2271:
[----:B------:R-:W-:Y:S05]  /*135a0*/  BSYNC B0 ;  /* 0x0000000000007941 */ /* 0x000fea0003800000 */
.L_x_2270:
[----:B------:R-:W-:Y:S05]  /*135b0*/  EXIT ;  /* 0x000000000000794d */ /* 0x000fea0003800000 */
.L_x_2146:
[----:B0-----:R-:W-:-:S04]  /*135c0*/  IMAD.U32 R3, RZ, RZ, UR41 ;  /* 0x00000029ff037e24 */ /* 0x001fc8000f8e00ff */
[----:B------:R0:W1:Y:S03]  /*135d0*/  SYNCS.PHASECHK.TRANS64.TRYWAIT P1, [R3+URZ+0x29800], R0 ;  /* 0x02980000030075a7 */ /* 0x000066000802017f */
[----:B-1----:R-:W-:Y:S05]  /*135e0*/  @!P1 NANOSLEEP.SYNCS 0x989680 ;  /* 0x009896800000995d */ /* 0x002fea0003900000 */
[----:B------:R-:W1:Y:S02]  /*135f0*/  @!P1 SYNCS.PHASECHK.TRANS64 P1, [R3+URZ+0x29800], R0 ;  /* 0x02980000030095a7 */ /* 0x000e64000802007f */
[----:B-1----:R-:W-:Y:S05]  /*13600*/  @!P1 BRA `(.L_x_2146) ;  /* 0xfffffffc00ec9947 */ /* 0x002fea000383ffff */
[----:B------:R-:W-:Y:S05]  /*13610*/  BRA `(.L_x_2284) ;  /* 0xfffffee000d07947 */ /* 0x000fea000383ffff */
.L_x_2150:
[----:B-1----:R1:W2:Y:S02]  /*13620*/  SYNCS.PHASECHK.TRANS64.TRYWAIT P1, [R0+URZ+0x29830], R3 ;  /* 0x02983003000075a7 */ /* 0x0022a4000802017f */
[----:B--2---:R-:W-:Y:S05]  /*13630*/  @!P1 NANOSLEEP.SYNCS 0x989680 ;  /* 0x009896800000995d */ /* 0x004fea0003900000 */
[----:B------:R-:W2:Y:S02]  /*13640*/  @!P1 SYNCS.PHASECHK.TRANS64 P1, [R0+URZ+0x29830], R3 ;  /* 0x02983003000095a7 */ /* 0x000ea4000802007f */
[----:B--2---:R-:W-:Y:S05]  /*13650*/  @!P1 BRA `(.L_x_2150) ;  /* 0xfffffffc00f09947 */ /* 0x004fea000383ffff */
[----:B------:R-:W-:Y:S05]  /*13660*/  BRA `(.L_x_2149) ;  /* 0xfffffee000ec7947 */ /* 0x000fea000383ffff */
.L_x_2156:
[----:B-1----:R-:W-:-:S04]  /*13670*/  IMAD.U32 R4, RZ, RZ, UR6 ;  /* 0x00000006ff047e24 */ /* 0x002fc8000f8e00ff */
[----:B------:R1:W2:Y:S03]  /*13680*/  SYNCS.PHASECHK.TRANS64.TRYWAIT P1, [R4+URZ+0x29830], R3 ;  /* 0x02983003040075a7 */ /* 0x0002a6000802017f */
[----:B--2---:R-:W-:Y:S05]  /*13690*/  @!P1 NANOSLEEP.SYNCS 0x989680 ;  /* 0x009896800000995d */ /* 0x004fea0003900000 */
[----:B------:R-:W2:Y:S02]  /*136a0*/  @!P1 SYNCS.PHASECHK.TRANS64 P1, [R4+URZ+0x29830], R3 ;  /* 0x02983003040095a7 */ /* 0x000ea4000802007f */
[----:B--2---:R-:W-:Y:S05]  /*136b0*/  @!P1 BRA `(.L_x_2156) ;  /* 0xfffffffc00ec9947 */ /* 0x004fea000383ffff */
[----:B------:R-:W-:Y:S05]  /*136c0*/  BRA `(.L_x_2153) ;  /* 0xffffff1400f07947 */ /* 0x000fea000383ffff */
.L_x_2160:
[----:B-1----:R-:W-:-:S04]  /*136d0*/  IMAD.U32 R4, RZ, RZ, UR6 ;  /* 0x00000006ff047e24 */ /* 0x002fc8000f8e00ff */
[----:B------:R1:W2:Y:S03]  /*136e0*/  SYNCS.PHASECHK.TRANS64.TRYWAIT P1, [R4+URZ+0x29850], R3 ;  /* 0x02985003040075a7 */ /* 0x0002a6000802017f */
[----:B--2---:R-:W-:Y:S05]  /*136f0*/  @!P1 NANOSLEEP.SYNCS 0x989680 ;  /* 0x009896800000995d */ /* 0x004fea0003900000 */
[----:B------:R-:W2:Y:S02]  /*13700*/  @!P1 SYNCS.PHASECHK.TRANS64 P1, [R4+URZ+0x29850], R3 ;  /* 0x02985003040095a7 */ /* 0x000ea4000802007f */
[----:B--2---:R-:W-:Y:S05]  /*13710*/  @!P1 BRA `(.L_x_2160) ;  /* 0xfffffffc00ec9947 */ /* 0x004fea000383ffff */
[----:B------:R-:W-:Y:S05]  /*13720*/  BRA `(.L_x_2157) ;  /* 0xffffff2000f87947 */ /* 0x000fea000383ffff */
.L_x_2168:
[----:B-1----:R-:W-:-:S04]  /*13730*/  IMAD.U32 R4, RZ, RZ, UR6 ;  /* 0x00000006ff047e24 */ /* 0x002fc8000f8e00ff */
[----:B------:R1:W2:Y:S03]  /*13740*/  SYNCS.PHASECHK.TRANS64.TRYWAIT P1, [R4+URZ+0x29830], R3 ;  /* 0x02983003040075a7 */ /* 0x0002a6000802017f */
[----:B--2---:R-:W-:Y:S05]  /*13750*/  @!P1 NANOSLEEP.SYNCS 0x989680 ;  /* 0x009896800000995d */ /* 0x004fea0003900000 */
[----:B------:R-:W2:Y:S02]  /*13760*/  @!P1 SYNCS.PHASECHK.TRANS64 P1, [R4+URZ+0x29830], R3 ;  /* 0x02983003040095a7 */ /* 0x000ea4000802007f */
[----:B--2---:R-:W-:Y:S05]  /*13770*/  @!P1 BRA `(.L_x_2168) ;  /* 0xfffffffc00ec9947 */ /* 0x004fea000383ffff */
[----:B------:R-:W-:Y:S05]  /*13780*/  BRA `(.L_x_2165) ;  /* 0xffffff4c00e47947 */ /* 0x000fea000383ffff */
.L_x_2172:
[----:B-1----:R-:W-:-:S04]  /*13790*/  IMAD.U32 R4, RZ, RZ, UR6 ;  /* 0x00000006ff047e24 */ /* 0x002fc8000f8e00ff */
[----:B------:R1:W2:Y:S03]  /*137a0*/  SYNCS.PHASECHK.TRANS64.TRYWAIT P1, [R4+URZ+0x29850], R3 ;  /* 0x02985003040075a7 */ /* 0x0002a6000802017f */
[----:B--2---:R-:W-:Y:S05]  /*137b0*/  @!P1 NANOSLEEP.SYNCS 0x989680 ;  /* 0x009896800000995d */ /* 0x004fea0003900000 */
[----:B------:R-:W2:Y:S02]  /*137c0*/  @!P1 SYNCS.PHASECHK.TRANS64 P1, [R4+URZ+0x29850], R3 ;  /* 0x02985003040095a7 */ /* 0x000ea4000802007f */
[----:B--2---:R-:W-:Y:S05]  /*137d0*/  @!P1 BRA `(.L_x_2172) ;  /* 0xfffffffc00ec9947 */ /* 0x004fea000383ffff */
[----:B------:R-:W-:Y:S05]  /*137e0*/  BRA `(.L_x_2169) ;  /* 0xffffff5800ec7947 */ /* 0x000fea000383ffff */
.L_x_2179:
[----:B-1----:R-:W-:-:S04]  /*137f0*/  IMAD.U32 R6, RZ, RZ, UR9 ;  /* 0x00000009ff067e24 */ /* 0x002fc8000f8e00ff */
[----:B------:R1:W2:Y:S03]  /*13800*/  SYNCS.PHASECHK.TRANS64.TRYWAIT P1, [R6+URZ+0x29850], R5 ;  /* 0x02985005060075a7 */ /* 0x0002a6000802017f */
[----:B--2---:R-:W-:Y:S05]  /*13810*/  @!P1 NANOSLEEP.SYNCS 0x989680 ;  /* 0x009896800000995d */ /* 0x004fea0003900000 */
[----:B------:R-:W2:Y:S02]  /*13820*/  @!P1 SYNCS.PHASECHK.TRANS64 P1, [R6+URZ+0x29850], R5 ;  /* 0x02985005060095a7 */ /* 0x000ea4000802007f */
[----:B--2---:R-:W-:Y:S05]  /*13830*/  @!P1 BRA `(.L_x_2179) ;  /* 0xfffffffc00ec9947 */ /* 0x004fea000383ffff */
[----:B------:R-:W-:Y:S05]  /*13840*/  BRA `(.L_x_2178) ;  /* 0xffffff7800c47947 */ /* 0x000fea000383ffff */
.L_x_2213:
        /* <DEDUP_REMOVED lines=10> */
.L_x_2285:
[----:B------:R-:W-:Y:S05]  /*138f0*/  BRA `(.L_x_2286) ;  /* 0xffffffb800b87947 */ /* 0x000fea000383ffff */
.L_x_2216:
[----:B0-----:R0:W1:Y:S02]  /*13900*/  SYNCS.PHASECHK.TRANS64.TRYWAIT P0, [R0+URZ+0x29880], R28 ;  /* 0x0298801c000075a7 */ /* 0x001064000800017f */
[----:B-1----:R-:W-:Y:S05]  /*13910*/  @!P0 NANOSLEEP.SYNCS 0x989680 ;  /* 0x009896800000895d */ /* 0x002fea0003900000 */
[----:B------:R-:W1:Y:S02]  /*13920*/  @!P0 SYNCS.PHASECHK.TRANS64 P0, [R0+URZ+0x29880], R28 ;  /* 0x0298801c000085a7 */ /* 0x000e64000800007f */
[----:B-1----:R-:W-:Y:S05]  /*13930*/  @!P0 BRA `(.L_x_2216) ;  /* 0xfffffffc00f08947 */ /* 0x002fea000383ffff */
[----:B------:R-:W-:Y:S05]  /*13940*/  BRA `(.L_x_2287) ;  /* 0xffffffbc00e47947 */ /* 0x000fea000383ffff */
.L_x_2217:
        /* <DEDUP_REMOVED lines=8> */
.L_x_2289:
[----:B------:R-:W-:Y:S05]  /*139d0*/  BSYNC B0 ;  /* 0x0000000000007941 */ /* 0x000fea0003800000 */
.L_x_2288:
        /* <DEDUP_REMOVED lines=14> */
.L_x_2290:
[----:B------:R-:W-:Y:S02]  /*13ac0*/  IMAD.MOV.U32 R13, RZ, RZ, R8 ;  /* 0x000000ffff0d7224 */ /* 0x000fe400078e0008 */
[----:B------:R-:W-:Y:S02]  /*13ad0*/  IMAD.MOV.U32 R12, RZ, RZ, 0x1 ;  /* 0x00000001ff0c7424 */ /* 0x000fe400078e00ff */
[----:B------:R-:W-:-:S07]  /*13ae0*/  IMAD.MOV.U32 R2, RZ, RZ, R14 ;  /* 0x000000ffff027224 */ /* 0x000fce00078e000e */
[----:B------:R-:W-:Y:S05]  /*13af0*/  WARPSYNC.COLLECTIVE R15, `(.L_x_2291) ;  /* 0x000000000f087348 */ /* 0x000fea0003c00000 */
[----:B------:R0:W1:Y:S02]  /*13b00*/  SHFL.IDX P6, R14, R13, R12, R11 ;  /* 0x0000000c0d0e7389 */ /* 0x00006400000c000b */
[----:B01----:R-:W-:Y:S01]  /*13b10*/  ENDCOLLECTIVE ;  /* 0x000000000000791b */ /* 0x003fe20003800000 */
.L_x_2291:
        /* <DEDUP_REMOVED lines=14> */
.L_x_2292:
[----:B------:R-:W-:Y:S02]  /*13c00*/  IMAD.MOV.U32 R13, RZ, RZ, R8 ;  /* 0x000000ffff0d7224 */ /* 0x000fe400078e0008 */
[----:B------:R-:W-:Y:S02]  /*13c10*/  IMAD.MOV.U32 R12, RZ, RZ, 0x2 ;  /* 0x00000002ff0c7424 */ /* 0x000fe400078e00ff */
[----:B------:R-:W-:-:S07]  /*13c20*/  IMAD.MOV.U32 R2, RZ, RZ, R14 ;  /* 0x000000ffff027224 */ /* 0x000fce00078e000e */
[----:B------:R-:W-:Y:S05]  /*13c30*/  WARPSYNC.COLLECTIVE R15, `(.L_x_2293) ;  /* 0x000000000f087348 */ /* 0x000fea0003c00000 */
[----:B------:R0:W1:Y:S02]  /*13c40*/  SHFL.IDX P6, R14, R13, R12, R11 ;  /* 0x0000000c0d0e7389 */ /* 0x00006400000c000b */
[----:B01----:R-:W-:Y:S01]  /*13c50*/  ENDCOLLECTIVE ;  /* 0x000000000000791b */ /* 0x003fe20003800000 */
.L_x_2293:
        /* <DEDUP_REMOVED lines=14> */
.L_x_2294:
[----:B------:R-:W-:Y:S02]  /*13d40*/  IMAD.MOV.U32 R13, RZ, RZ, R8 ;  /* 0x000000ffff0d7224 */ /* 0x000fe400078e0008 */
[----:B------:R-:W-:Y:S02]  /*13d50*/  IMAD.MOV.U32 R12, RZ, RZ, 0x3 ;  /* 0x00000003ff0c7424 */ /* 0x000fe400078e00ff */
[----:B------:R-:W-:-:S07]  /*13d60*/  IMAD.MOV.U32 R2, RZ, RZ, R14 ;  /* 0x000000ffff027224 */ /* 0x000fce00078e000e */
[----:B------:R-:W-:Y:S05]  /*13d70*/  WARPSYNC.COLLECTIVE R15, `(.L_x_2295) ;  /* 0x000000000f087348 */ /* 0x000fea0003c00000 */
[----:B------:R0:W1:Y:S02]  /*13d80*/  SHFL.IDX P6, R14, R13, R12, R11 ;  /* 0x0000000c0d0e7389 */ /* 0x00006400000c000b */
[----:B01----:R-:W-:Y:S01]  /*13d90*/  ENDCOLLECTIVE ;  /* 0x000000000000791b */ /* 0x003fe20003800000 */
.L_x_2295:
        /* <DEDUP_REMOVED lines=13> */
.L_x_2296:
        /* <DEDUP_REMOVED lines=10> */
.L_x_2297:
        /* <DEDUP_REMOVED lines=14> */
.L_x_2298:
        /* <DEDUP_REMOVED lines=8> */
.L_x_2222:
[----:B---3--:R3:W4:Y:S02]  /*14070*/  SYNCS.PHASECHK.TRANS64.TRYWAIT P0, [R0+URZ+0x29840], R28 ;  /* 0x0298401c000075a7 */ /* 0x008724000800017f */
[----:B----4-:R-:W-:Y:S05]  /*14080*/  @!P0 NANOSLEEP.SYNCS 0x989680 ;  /* 0x009896800000895d */ /* 0x010fea0003900000 */
[----:B------:R-:W4:Y:S02]  /*14090*/  @!P0 SYNCS.PHASECHK.TRANS64 P0, [R0+URZ+0x29840], R28 ;  /* 0x0298401c000085a7 */ /* 0x000f24000800007f */
[----:B----4-:R-:W-:Y:S05]  /*140a0*/  @!P0 BRA `(.L_x_2222) ;  /* 0xfffffffc00f08947 */ /* 0x010fea000383ffff */
[----:B------:R-:W-:Y:S05]  /*140b0*/  BRA `(.L_x_2300) ;  /* 0xffffffbc00dc7947 */ /* 0x000fea000383ffff */
.L_x_2223:
        /* <DEDUP_REMOVED lines=8> */
.L_x_2302:
[----:B------:R-:W-:Y:S05]  /*14140*/  BSYNC B0 ;  /* 0x0000000000007941 */ /* 0x000fea0003800000 */
.L_x_2301:
        /* <DEDUP_REMOVED lines=10> */
.L_x_2303:
[----:B------:R-:W-:Y:S02]  /*141f0*/  @P4 IMAD.IADD R23, R17, 0x1, R5 ;  /* 0x0000000111174824 */ /* 0x000fe400078e0205 */
[----:B------:R-:W-:Y:S02]  /*14200*/  IMAD.MOV.U32 R13, RZ, RZ, R7 ;  /* 0x000000ffff0d7224 */ /* 0x000fe400078e0007 */
[----:B------:R-:W-:Y:S01]  /*14210*/  IMAD.MOV.U32 R12, RZ, RZ, 0x1 ;  /* 0x00000001ff0c7424 */ /* 0x000fe200078e00ff */
[----:B------:R-:W-:Y:S02]  /*14220*/  @P5 IADD3 R8, P0, R36, R14, RZ ;  /* 0x0000000e24085210 */ /* 0x000fe40007f1e0ff */
[----:B------:R-:W-:-:S03]  /*14230*/  LOP3.LUT P6, RZ, R16, 0x8, RZ, 0xc0, !PT ;  /* 0x0000000810ff7812 */ /* 0x000fc600078cc0ff */
[----:B------:R-:W-:Y:S01]  /*14240*/  @P5 IMAD.X R3, RZ, RZ, R2, P0 ;  /* 0x000000ffff035224 */ /* 0x000fe200000e0602 */
[----:B------:R-:W-:Y:S01]  /*14250*/  LOP3.LUT P0, RZ, R16, 0x10, RZ, 0xc0, !PT ;  /* 0x0000001010ff7812 */ /* 0x000fe2000780c0ff */
[----:B------:R-:W-:-:S12]  /*14260*/  @P5 IMAD.MOV.U32 R2, RZ, RZ, R8 ;  /* 0x000000ffff025224 */ /* 0x000fd800078e0008 */
        /* <DEDUP_REMOVED lines=8> */
.L_x_2304:
        /* <DEDUP_REMOVED lines=11> */
.L_x_2305:
[----:B------:R-:W-:Y:S02]  /*143a0*/  IMAD.MOV.U32 R13, RZ, RZ, R7 ;  /* 0x000000ffff0d7224 */ /* 0x000fe400078e0007 */
[----:B------:R-:W-:Y:S01]  /*143b0*/  IMAD.MOV.U32 R12, RZ, RZ, 0x2 ;  /* 0x00000002ff0c7424 */ /* 0x000fe200078e00ff */
[----:B------:R-:W-:Y:S02]  /*143c0*/  @P4 IADD3 R8, P0, R36, R14, RZ ;  /* 0x0000000e24084210 */ /* 0x000fe40007f1e0ff */
[----:B------:R-:W-:-:S03]  /*143d0*/  LOP3.LUT P6, RZ, R16, 0x10, RZ, 0xc0, !PT ;  /* 0x0000001010ff7812 */ /* 0x000fc600078cc0ff */
[----:B------:R-:W-:Y:S02]  /*143e0*/  @P4 IMAD.X R25, RZ, RZ, R2, P0 ;  /* 0x000000ffff194224 */ /* 0x000fe400000e0602 */
[----:B------:R-:W-:Y:S02]  /*143f0*/  @P4 IMAD.MOV.U32 R2, RZ, RZ, R8 ;  /* 0x000000ffff024224 */ /* 0x000fe400078e0008 */
[----:B------:R-:W-:-:S06]  /*14400*/  @P4 IMAD.MOV.U32 R3, RZ, RZ, R25 ;  /* 0x000000ffff034224 */ /* 0x000fcc00078e0019 */
[----:B------:R-:W-:Y:S01]  /*14410*/  @!PT LDS RZ, [RZ] ;  /* 0x00000000fffff984 */ /* 0x000fe20000000800 */
[----:B------:R-:W-:Y:S01]  /*14420*/  @!PT LDS RZ, [RZ] ;  /* 0x00000000fffff984 */ /* 0x000fe20000000800 */
[----:B------:R-:W-:Y:S01]  /*14430*/  @!PT LDS RZ, [RZ] ;  /* 0x00000000fffff984 */ /* 0x000fe20000000800 */
[----:B------:R0:W-:Y:S02]  /*14440*/  @P4 LDGSTS.E.BYPASS.LTC128B.128 [R23+0x1ac00], desc[UR52][R2.64], !P6 ;  /* 0x1ac0000002174fae */ /* 0x0001e4000f101d74 */
[----:B0-----:R-:W-:Y:S05]  /*14450*/  WARPSYNC.COLLECTIVE R15, `(.L_x_2306) ;  /* 0x000000000f087348 */ /* 0x001fea0003c00000 */
[----:B------:R1:W2:Y:S02]  /*14460*/  SHFL.IDX P6, R14, R13, R12, R11 ;  /* 0x0000000c0d0e7389 */ /* 0x0002a400000c000b */
[----:B012---:R-:W-:Y:S01]  /*14470*/  ENDCOLLECTIVE ;  /* 0x000000000000791b */ /* 0x007fe20003800000 */
.L_x_2306:
[----:B------:R-:W-:Y:S01]  /*14480*/  @!PT LDS RZ, [RZ] ;  /* 0x00000000fffff984 */ /* 0x000fe20000000800 */
[----:B------:R-:W-:Y:S01]  /*14490*/  @!PT LDS RZ, [RZ] ;  /* 0x00000000fffff984 */ /* 0x000fe20000000800 */
[----:B------:R-:W-:Y:S01]  /*144a0*/  @!PT LDS RZ, [RZ] ;  /* 0x00000000fffff984 */ /* 0x000fe20000000800 */
[----:B------:R-:W-:Y:S04]  /*144b0*/  @P4 LDGSTS.E.BYPASS.LTC128B.128 [R23+0x1d400], desc[UR52][R2.64+0x40], !P5 ;  /* 0x1d40004002174fae */ /* 0x000fe8000e901d74 */
[----:B------:R0:W-:Y:S01]  /*144c0*/  @P4 LDGSTS.E.BYPASS.LTC128B.128 [R23+0x1fc00], desc[UR52][R2.64+0x80], !P1 ;  /* 0x1fc0008002174fae */ /* 0x0001e2000c901d74 */
[----:B------:R-:W-:Y:S01]  /*144d0*/  LOP3.LUT P4, RZ, R16, 0x10, RZ, 0xc0, !PT ;  /* 0x0000001010ff7812 */ /* 0x000fe2000788c0ff */
[----:B------:R-:W-:Y:S02]  /*144e0*/  IMAD.MOV.U32 R13, RZ, RZ, R4 ;  /* 0x000000ffff0d7224 */ /* 0x000fe400078e0004 */
[----:B0-----:R-:W-:-:S10]  /*144f0*/  IMAD.MOV.U32 R2, RZ, RZ, R14 ;  /* 0x000000ffff027224 */ /* 0x001fd400078e000e */
[----:B------:R-:W-:Y:S05]  /*14500*/  WARPSYNC.COLLECTIVE R15, `(.L_x_2307) ;  /* 0x000000000f087348 */ /* 0x000fea0003c00000 */
[----:B------:R0:W1:Y:S02]  /*14510*/  SHFL.IDX P6, R14, R13, R12, R11 ;  /* 0x0000000c0d0e7389 */ /* 0x00006400000c000b */
[----:B01----:R-:W-:Y:S01]  /*14520*/  ENDCOLLECTIVE ;  /* 0x000000000000791b */ /* 0x003fe20003800000 */
.L_x_2307:
[----:B------:R-:W-:Y:S02]  /*14530*/  IMAD.MOV.U32 R13, RZ, RZ, R7 ;  /* 0x000000ffff0d7224 */ /* 0x000fe400078e0007 */
[----:B------:R-:W-:Y:S01]  /*14540*/  IMAD.MOV.U32 R12, RZ, RZ, 0x3 ;  /* 0x00000003ff0c7424 */ /* 0x000fe200078e00ff */
[----:B------:R-:W-:-:S13]  /*14550*/  @P3 IADD3 R8, P0, R36, R14, RZ ;  /* 0x0000000e24083210 */ /* 0x000fda0007f1e0ff */
[----:B------:R-:W-:Y:S05]  /*14560*/  WARPSYNC.COLLECTIVE R15, `(.L_x_2308) ;  /* 0x000000000f087348 */ /* 0x000fea0003c00000 */
[----:B------:R0:W1:Y:S02]  /*14570*/  SHFL.IDX P6, R14, R13, R12, R11 ;  /* 0x0000000c0d0e7389 */ /* 0x00006400000c000b */
[----:B01----:R-:W-:Y:S01]  /*14580*/  ENDCOLLECTIVE ;  /* 0x000000000000791b */ /* 0x003fe20003800000 */
.L_x_2308:
[----:B------:R-:W-:Y:S02]  /*14590*/  @P3 IMAD.X R25, RZ, RZ, R2, P0 ;  /* 0x000000ffff193224 */ /* 0x000fe400000e0602 */
[----:B------:R-:W-:Y:S02]  /*145a0*/  @P3 IMAD.MOV.U32 R2, RZ, RZ, R8 ;  /* 0x000000ffff023224 */ /* 0x000fe400078e0008 */
[----:B------:R-:W-:Y:S02]  /*145b0*/  @P3 IMAD.MOV.U32 R3, RZ, RZ, R25 ;  /* 0x000000ffff033224 */ /* 0x000fe400078e0019 */
[----:B------:R-:W-:-:S03]  /*145c0*/  @P2 IMAD.IADD R25, R17, 0x1, R5 ;  /* 0x0000000111192824 */ /* 0x000fc600078e0205 */
        /* <DEDUP_REMOVED lines=11> */
.L_x_2309:
[----:B------:R-:W-:Y:S02]  /*14680*/  IMAD.MOV.U32 R13, RZ, RZ, R6 ;  /* 0x000000ffff0d7224 */ /* 0x000fe400078e0006 */
[----:B------:R-:W-:Y:S01]  /*14690*/  IMAD.MOV.U32 R12, RZ, RZ, RZ ;  /* 0x000000ffff0c7224 */ /* 0x000fe200078e00ff */
[----:B------:R-:W-:-:S05]  /*146a0*/  @P2 IADD3 R14, P0, R36, R14, RZ ;  /* 0x0000000e240e2210 */ /* 0x000fca0007f1e0ff */
[----:B------:R-:W-:-:S08]  /*146b0*/  @P2 IMAD.MOV.U32 R2, RZ, RZ, R14 ;  /* 0x000000ffff022224 */ /* 0x000fd000078e000e */
[----:B------:R-:W-:Y:S05]  /*146c0*/  WARPSYNC.COLLECTIVE R15, `(.L_x_2310) ;  /* 0x000000000f087348 */ /* 0x000fea0003c00000 */
[----:B------:R0:W1:Y:S02]  /*146d0*/  SHFL.IDX P6, R14, R13, R12, R11 ;  /* 0x0000000c0d0e7389 */ /* 0x00006400000c000b */
[----:B01----:R-:W-:Y:S01]  /*146e0*/  ENDCOLLECTIVE ;  /* 0x000000000000791b */ /* 0x003fe20003800000 */
.L_x_2310:
[----:B------:R-:W-:-:S04]  /*146f0*/  @P2 IMAD.X R23, RZ, RZ, R7, P0 ;  /* 0x000000ffff172224 */ /* 0x000fc800000e0607 */
        /* <DEDUP_REMOVED lines=12> */
.L_x_2311:
[----:B------:R-:W-:Y:S05]  /*147c0*/  BRA `(.L_x_2312) ;  /* 0xffffffbc00507947 */ /* 0x000fea000383ffff */
.L_x_2230:
[----:B------:R-:W-:Y:S02]  /*147d0*/  IMAD.MOV.U32 R13, RZ, RZ, R4 ;  /* 0x000000ffff0d7224 */ /* 0x000fe400078e0004 */
[----:B------:R-:W-:Y:S02]  /*147e0*/  IMAD.MOV.U32 R12, RZ, RZ, RZ ;  /* 0x000000ffff0c7224 */ /* 0x000fe400078e00ff */
[----:B------:R-:W-:Y:S02]  /*147f0*/  IMAD.MOV.U32 R11, RZ, RZ, 0x1c1f ;  /* 0x00001c1fff0b7424 */ /* 0x000fe400078e00ff */
[----:B------:R-:W-:Y:S02]  /*14800*/  IMAD.MOV.U32 R15, RZ, RZ, -0x1 ;  /* 0xffffffffff0f7424 */ /* 0x000fe400078e00ff */
[----:B------:R-:W-:-:S07]  /*14810*/  IMAD.U32 R5, RZ, RZ, UR43 ;  /* 0x0000002bff057e24 */ /* 0x000fce000f8e00ff */
[----:B----45:R-:W-:Y:S05]  /*14820*/  WARPSYNC.COLLECTIVE R15, `(.L_x_2313) ;  /* 0x000000000f087348 */ /* 0x030fea0003c00000 */
[----:B----4-:R0:W1:Y:S02]  /*14830*/  SHFL.IDX P6, R14, R13, R12, R11 ;  /* 0x0000000c0d0e7389 */ /* 0x01006400000c000b */
[----:B01---5:R-:W-:Y:S01]  /*14840*/  ENDCOLLECTIVE ;  /* 0x000000000000791b */ /* 0x023fe20003800000 */
.L_x_2313:
[----:B------:R-:W-:-:S04]  /*14850*/  IMAD R5, R5, 0x80, R10 ;  /* 0x0000008005057824 */ /* 0x000fc800078e020a */
[C---:B------:R-:W-:Y:S01]  /*14860*/  VIADD R6, R5.reuse, 0x20 ;  /* 0x0000002005067836 */ /* 0x040fe20000000000 */
[----:B------:R-:W-:Y:S01]  /*14870*/  ISETP.GE.AND P0, PT, R5, UR38, PT ;  /* 0x0000002605007c0c */ /* 0x000fe2000bf06270 */
[----:B------:R-:W-:Y:S02]  /*14880*/  IMAD.MOV.U32 R13, RZ, RZ, R0 ;  /* 0x000000ffff0d7224 */ /* 0x000fe400078e0000 */
[----:B------:R-:W-:-:S10]  /*14890*/  IMAD.MOV.U32 R2, RZ, RZ, R14 ;  /* 0x000000ffff027224 */ /* 0x000fd400078e000e */
[----:B------:R-:W-:Y:S05]  /*148a0*/  WARPSYNC.COLLECTIVE R15, `(.L_x_2314) ;  /* 0x000000000f087348 */ /* 0x000fea0003c00000 */
[----:B------:R0:W1:Y:S02]  /*148b0*/  SHFL.IDX P6, R14, R13, R12, R11 ;  /* 0x0000000c0d0e7389 */ /* 0x00006400000c000b */
[----:B01----:R-:W-:Y:S01]  /*148c0*/  ENDCOLLECTIVE ;  /* 0x000000000000791b */ /* 0x003fe20003800000 */
.L_x_2314:
        /* <DEDUP_REMOVED lines=8> */
.L_x_2315:
        /* <DEDUP_REMOVED lines=12> */
.L_x_2316:
[----:B------:R-:W-:Y:S02]  /*14a10*/  IMAD.MOV.U32 R13, RZ, RZ, R4 ;  /* 0x000000ffff0d7224 */ /* 0x000fe400078e0004 */
[----:B------:R-:W-:Y:S01]  /*14a20*/  IMAD.MOV.U32 R12, RZ, RZ, 0x2 ;  /* 0x00000002ff0c7424 */ /* 0x000fe200078e00ff */
[----:B------:R-:W-:-:S05]  /*14a30*/  @!P0 IADD3 R14, P1, R36, R14, RZ ;  /* 0x0000000e240e8210 */ /* 0x000fca0007f3e0ff */
[----:B------:R-:W-:-:S08]  /*14a40*/  @!P0 IMAD.MOV.U32 R2, RZ, RZ, R14 ;  /* 0x000000ffff028224 */ /* 0x000fd000078e000e */
[----:B------:R-:W-:Y:S05]  /*14a50*/  WARPSYNC.COLLECTIVE R15, `(.L_x_2317) ;  /* 0x000000000f087348 */ /* 0x000fea0003c00000 */
[----:B------:R0:W1:Y:S02]  /*14a60*/  SHFL.IDX P6, R14, R13, R12, R11 ;  /* 0x0000000c0d0e7389 */ /* 0x00006400000c000b */
[----:B01----:R-:W-:Y:S01]  /*14a70*/  ENDCOLLECTIVE ;  /* 0x000000000000791b */ /* 0x003fe20003800000 */
.L_x_2317:
        /* <DEDUP_REMOVED lines=15> */
.L_x_2318:
[----:B------:R-:W-:Y:S02]  /*14b70*/  IMAD.MOV.U32 R13, RZ, RZ, R4 ;  /* 0x000000ffff0d7224 */ /* 0x000fe400078e0004 */
[----:B------:R-:W-:Y:S01]  /*14b80*/  IMAD.MOV.U32 R12, RZ, RZ, 0x3 ;  /* 0x00000003ff0c7424 */ /* 0x000fe200078e00ff */
[----:B------:R-:W-:-:S05]  /*14b90*/  @!P0 IADD3 R14, P1, R36, R14, RZ ;  /* 0x0000000e240e8210 */ /* 0x000fca0007f3e0ff */
[----:B------:R-:W-:-:S08]  /*14ba0*/  @!P0 IMAD.MOV.U32 R2, RZ, RZ, R14 ;  /* 0x000000ffff028224 */ /* 0x000fd000078e000e */
[----:B------:R-:W-:Y:S05]  /*14bb0*/  WARPSYNC.COLLECTIVE R15, `(.L_x_2319) ;  /* 0x000000000f087348 */ /* 0x000fea0003c00000 */
[----:B------:R0:W1:Y:S02]  /*14bc0*/  SHFL.IDX P6, R14, R13, R12, R11 ;  /* 0x0000000c0d0e7389 */ /* 0x00006400000c000b */
[----:B01----:R-:W-:Y:S01]  /*14bd0*/  ENDCOLLECTIVE ;  /* 0x000000000000791b */ /* 0x003fe20003800000 */
.L_x_2319:
        /* <DEDUP_REMOVED lines=13> */
.L_x_2320:
[----:B------:R-:W-:Y:S05]  /*14cb0*/  BRA `(.L_x_2321) ;  /* 0xffffffc000547947 */ /* 0x000fea000383ffff */
.L_x_2233:
[----:B0-----:R0:W1:Y:S02]  /*14cc0*/  SYNCS.PHASECHK.TRANS64.TRYWAIT P0, [R17+URZ+0x29820], R0 ;  /* 0x02982000110075a7 */ /* 0x001064000800017f */
[----:B-1----:R-:W-:Y:S05]  /*14cd0*/  @!P0 NANOSLEEP.SYNCS 0x989680 ;  /* 0x009896800000895d */ /* 0x002fea0003900000 */
[----:B------:R-:W1:Y:S02]  /*14ce0*/  @!P0 SYNCS.PHASECHK.TRANS64 P0, [R17+URZ+0x29820], R0 ;  /* 0x02982000110085a7 */ /* 0x000e64000800007f */
[----:B-1----:R-:W-:Y:S05]  /*14cf0*/  @!P0 BRA `(.L_x_2233) ;  /* 0xfffffffc00f08947 */ /* 0x002fea000383ffff */
[----:B------:R-:W-:Y:S05]  /*14d00*/  BRA `(.L_x_2322) ;  /* 0xffffffc000b87947 */ /* 0x000fea000383ffff */
.L_x_2237:
[----:B0-----:R0:W1:Y:S02]  /*14d10*/  SYNCS.PHASECHK.TRANS64.TRYWAIT P0, [R0+URZ+0x29880], R29 ;  /* 0x0298801d000075a7 */ /* 0x001064000800017f */
[----:B-1----:R-:W-:Y:S05]  /*14d20*/  @!P0 NANOSLEEP.SYNCS 0x989680 ;  /* 0x009896800000895d */ /* 0x002fea0003900000 */
[----:B------:R-:W1:Y:S02]  /*14d30*/  @!P0 SYNCS.PHASECHK.TRANS64 P0, [R0+URZ+0x29880], R29 ;  /* 0x0298801d000085a7 */ /* 0x000e64000800007f */
[----:B-1----:R-:W-:Y:S05]  /*14d40*/  @!P0 BRA `(.L_x_2237) ;  /* 0xfffffffc00f08947 */ /* 0x002fea000383ffff */
[----:B------:R-:W-:Y:S05]  /*14d50*/  BRA `(.L_x_2323) ;  /* 0xffffffc400e87947 */ /* 0x000fea000383ffff */
.L_x_2238:
        /* <DEDUP_REMOVED lines=8> */
.L_x_2325:
[----:B------:R-:W-:Y:S05]  /*14de0*/  BSYNC B0 ;  /* 0x0000000000007941 */ /* 0x000fea0003800000 */
.L_x_2324:
        /* <DEDUP_REMOVED lines=10> */
.L_x_2326:
[----:B------:R-:W-:Y:S02]  /*14e90*/  IMAD.MOV.U32 R13, RZ, RZ, R9 ;  /* 0x000000ffff0d7224 */ /* 0x000fe400078e0009 */
[----:B------:R-:W-:Y:S02]  /*14ea0*/  IMAD.MOV.U32 R12, RZ, RZ, 0x1 ;  /* 0x00000001ff0c7424 */ /* 0x000fe400078e00ff */
[----:B------:R-:W-:-:S07]  /*14eb0*/  IMAD.MOV.U32 R2, RZ, RZ, R14 ;  /* 0x000000ffff027224 */ /* 0x000fce00078e000e */
[----:B------:R-:W-:Y:S05]  /*14ec0*/  WARPSYNC.COLLECTIVE R15, `(.L_x_2327) ;  /* 0x000000000f087348 */ /* 0x000fea0003c00000 */
[----:B------:R0:W1:Y:S02]  /*14ed0*/  SHFL.IDX P6, R14, R13, R12, R11 ;  /* 0x0000000c0d0e7389 */ /* 0x00006400000c000b */
[----:B01----:R-:W-:Y:S01]  /*14ee0*/  ENDCOLLECTIVE ;  /* 0x000000000000791b */ /* 0x003fe20003800000 */
.L_x_2327:
        /* <DEDUP_REMOVED lines=12> */
.L_x_2328:
[----:B------:R-:W-:Y:S02]  /*14fb0*/  IMAD.MOV.U32 R13, RZ, RZ, R9 ;  /* 0x000000ffff0d7224 */ /* 0x000fe400078e0009 */
[----:B------:R-:W-:Y:S02]  /*14fc0*/  IMAD.MOV.U32 R12, RZ, RZ, 0x2 ;  /* 0x00000002ff0c7424 */ /* 0x000fe400078e00ff */
[----:B------:R-:W-:-:S07]  /*14fd0*/  IMAD.MOV.U32 R2, RZ, RZ, R14 ;  /* 0x000000ffff027224 */ /* 0x000fce00078e000e */
[----:B------:R-:W-:Y:S05]  /*14fe0*/  WARPSYNC.COLLECTIVE R15, `(.L_x_2329) ;  /* 0x000000000f087348 */ /* 0x000fea0003c00000 */
[----:B------:R0:W1:Y:S02]  /*14ff0*/  SHFL.IDX P6, R14, R13, R12, R11 ;  /* 0x0000000c0d0e7389 */ /* 0x00006400000c000b */
[----:B01----:R-:W-:Y:S01]  /*15000*/  ENDCOLLECTIVE ;  /* 0x000000000000791b */ /* 0x003fe20003800000 */
.L_x_2329:
        /* <DEDUP_REMOVED lines=12> */
.L_x_2330:
[----:B------:R-:W-:Y:S02]  /*150d0*/  IMAD.MOV.U32 R13, RZ, RZ, R9 ;  /* 0x000000ffff0d7224 */ /* 0x000fe400078e0009 */
[----:B------:R-:W-:Y:S02]  /*150e0*/  IMAD.MOV.U32 R12, RZ, RZ, 0x3 ;  /* 0x00000003ff0c7424 */ /* 0x000fe400078e00ff */
[----:B------:R-:W-:-:S07]  /*150f0*/  IMAD.MOV.U32 R2, RZ, RZ, R14 ;  /* 0x000000ffff027224 */ /* 0x000fce00078e000e */
[----:B------:R-:W-:Y:S05]  /*15100*/  WARPSYNC.COLLECTIVE R15, `(.L_x_2331) ;  /* 0x000000000f087348 */ /* 0x000fea0003c00000 */
[----:B------:R0:W1:Y:S02]  /*15110*/  SHFL.IDX P6, R14, R13, R12, R11 ;  /* 0x0000000c0d0e7389 */ /* 0x00006400000c000b */
[----:B01----:R-:W-:Y:S01]  /*15120*/  ENDCOLLECTIVE ;  /* 0x000000000000791b */ /* 0x003fe20003800000 */
.L_x_2331:
        /* <DEDUP_REMOVED lines=12> */
.L_x_2332:
[----:B------:R-:W-:Y:S02]  /*151f0*/  IMAD.MOV.U32 R13, RZ, RZ, R23 ;  /* 0x000000ffff0d7224 */ /* 0x000fe400078e0017 */
[----:B------:R-:W-:Y:S02]  /*15200*/  IMAD.MOV.U32 R12, RZ, RZ, RZ ;  /* 0x000000ffff0c7224 */ /* 0x000fe400078e00ff */
[----:B------:R-:W-:-:S07]  /*15210*/  IMAD.MOV.U32 R2, RZ, RZ, R14 ;  /* 0x000000ffff027224 */ /* 0x000fce00078e000e */
[----:B------:R-:W-:Y:S05]  /*15220*/  WARPSYNC.COLLECTIVE R15, `(.L_x_2333) ;  /* 0x000000000f087348 */ /* 0x000fea0003c00000 */
[----:B------:R0:W1:Y:S02]  /*15230*/  SHFL.IDX P6, R14, R13, R12, R11 ;  /* 0x0000000c0d0e7389 */ /* 0x00006400000c000b */
[----:B01----:R-:W-:Y:S01]  /*15240*/  ENDCOLLECTIVE ;  /* 0x000000000000791b */ /* 0x003fe20003800000 */
.L_x_2333:
        /* <DEDUP_REMOVED lines=12> */
.L_x_2334:
[----:B------:R-:W-:Y:S01]  /*15310*/  IMAD.MOV.U32 R2, RZ, RZ, R14 ;  /* 0x000000ffff027224 */ /* 0x000fe200078e000e */
[----:B------:R-:W-:Y:S06]  /*15320*/  BRA `(.L_x_2335) ;  /* 0xffffffc400847947 */ /* 0x000fec000383ffff */
.L_x_2243:
[----:B---3--:R3:W4:Y:S02]  /*15330*/  SYNCS.PHASECHK.TRANS64.TRYWAIT P0, [R0+URZ+0x29840], R29 ;  /* 0x0298401d000075a7 */ /* 0x008724000800017f */
[----:B----4-:R-:W-:Y:S05]  /*15340*/  @!P0 NANOSLEEP.SYNCS 0x989680 ;  /* 0x009896800000895d */ /* 0x010fea0003900000 */
[----:B------:R-:W4:Y:S02]  /*15350*/  @!P0 SYNCS.PHASECHK.TRANS64 P0, [R0+URZ+0x29840], R29 ;  /* 0x0298401d000085a7 */ /* 0x000f24000800007f */
[----:B----4-:R-:W-:Y:S05]  /*15360*/  @!P0 BRA `(.L_x_2243) ;  /* 0xfffffffc00f08947 */ /* 0x010fea000383ffff */
[----:B------:R-:W-:Y:S05]  /*15370*/  BRA `(.L_x_2336) ;  /* 0xffffffc400d87947 */ /* 0x000fea000383ffff */
.L_x_2244:
        /* <DEDUP_REMOVED lines=8> */
.L_x_2338:
[----:B------:R-:W-:Y:S05]  /*15400*/  BSYNC B0 ;  /* 0x0000000000007941 */ /* 0x000fea0003800000 */
.L_x_2337:
        /* <DEDUP_REMOVED lines=9> */
.L_x_2339:
[----:B------:R-:W-:Y:S02]  /*154a0*/  IMAD.MOV.U32 R13, RZ, RZ, R6 ;  /* 0x000000ffff0d7224 */ /* 0x000fe400078e0006 */
[----:B------:R-:W-:Y:S02]  /*154b0*/  IMAD.MOV.U32 R12, RZ, RZ, 0x1 ;  /* 0x00000001ff0c7424 */ /* 0x000fe400078e00ff */
[----:B------:R-:W-:-:S07]  /*154c0*/  IMAD.MOV.U32 R2, RZ, RZ, R14 ;  /* 0x000000ffff027224 */ /* 0x000fce00078e000e */
[----:B------:R-:W-:Y:S05]  /*154d0*/  WARPSYNC.COLLECTIVE R15, `(.L_x_2340) ;  /* 0x000000000f087348 */ /* 0x000fea0003c00000 */
[----:B------:R0:W1:Y:S02]  /*154e0*/  SHFL.IDX P6, R14, R13, R12, R11 ;  /* 0x0000000c0d0e7389 */ /* 0x00006400000c000b */
[----:B01----:R-:W-:Y:S01]  /*154f0*/  ENDCOLLECTIVE ;  /* 0x000000000000791b */ /* 0x003fe20003800000 */
.L_x_2340:
        /* <DEDUP_REMOVED lines=13> */
.L_x_2341:
[----:B------:R-:W-:Y:S02]  /*155d0*/  IMAD.MOV.U32 R13, RZ, RZ, R6 ;  /* 0x000000ffff0d7224 */ /* 0x000fe400078e0006 */
[----:B------:R-:W-:Y:S02]  /*155e0*/  IMAD.MOV.U32 R12, RZ, RZ, 0x2 ;  /* 0x00000002ff0c7424 */ /* 0x000fe400078e00ff */
[----:B------:R-:W-:-:S07]  /*155f0*/  IMAD.MOV.U32 R2, RZ, RZ, R14 ;  /* 0x000000ffff027224 */ /* 0x000fce00078e000e */
[----:B------:R-:W-:Y:S05]  /*15600*/  WARPSYNC.COLLECTIVE R15, `(.L_x_2342) ;  /* 0x000000000f087348 */ /* 0x000fea0003c00000 */
[----:B------:R0:W1:Y:S02]  /*15610*/  SHFL.IDX P6, R14, R13, R12, R11 ;  /* 0x0000000c0d0e7389 */ /* 0x00006400000c000b */
[----:B01----:R-:W-:Y:S01]  /*15620*/  ENDCOLLECTIVE ;  /* 0x000000000000791b */ /* 0x003fe20003800000 */
.L_x_2342:
        /* <DEDUP_REMOVED lines=13> */
.L_x_2343:
[----:B------:R-:W-:Y:S02]  /*15700*/  IMAD.MOV.U32 R13, RZ, RZ, R6 ;  /* 0x000000ffff0d7224 */ /* 0x000fe400078e0006 */
[----:B------:R-:W-:Y:S02]  /*15710*/  IMAD.MOV.U32 R12, RZ, RZ, 0x3 ;  /* 0x00000003ff0c7424 */ /* 0x000fe400078e00ff */
[----:B------:R-:W-:-:S07]  /*15720*/  IMAD.MOV.U32 R2, RZ, RZ, R14 ;  /* 0x000000ffff027224 */ /* 0x000fce00078e000e */
[----:B------:R-:W-:Y:S05]  /*15730*/  WARPSYNC.COLLECTIVE R15, `(.L_x_2344) ;  /* 0x000000000f087348 */ /* 0x000fea0003c00000 */
[----:B------:R0:W1:Y:S02]  /*15740*/  SHFL.IDX P6, R14, R13, R12, R11 ;  /* 0x0000000c0d0e7389 */ /* 0x00006400000c000b */
[----:B01----:R-:W-:Y:S01]  /*15750*/  ENDCOLLECTIVE ;  /* 0x000000000000791b */ /* 0x003fe20003800000 */
.L_x_2344:
        /* <DEDUP_REMOVED lines=13> */
.L_x_2345:
[----:B------:R-:W-:Y:S02]  /*15830*/  IMAD.MOV.U32 R13, RZ, RZ, R8 ;  /* 0x000000ffff0d7224 */ /* 0x000fe400078e0008 */
[----:B------:R-:W-:Y:S02]  /*15840*/  IMAD.MOV.U32 R12, RZ, RZ, RZ ;  /* 0x000000ffff0c7224 */ /* 0x000fe400078e00ff */
[----:B------:R-:W-:-:S07]  /*15850*/  IMAD.MOV.U32 R2, RZ, RZ, R14 ;  /* 0x000000ffff027224 */ /* 0x000fce00078e000e */
[----:B------:R-:W-:Y:S05]  /*15860*/  WARPSYNC.COLLECTIVE R15, `(.L_x_2346) ;  /* 0x000000000f087348 */ /* 0x000fea0003c00000 */
[----:B------:R0:W1:Y:S02]  /*15870*/  SHFL.IDX P6, R14, R13, R12, R11 ;  /* 0x0000000c0d0e7389 */ /* 0x00006400000c000b */
[----:B01----:R-:W-:Y:S01]  /*15880*/  ENDCOLLECTIVE ;  /* 0x000000000000791b */ /* 0x003fe20003800000 */
.L_x_2346:
        /* <DEDUP_REMOVED lines=13> */
.L_x_2347:
[----:B------:R-:W-:Y:S05]  /*15960*/  BRA `(.L_x_2348) ;  /* 0xffffffc4006c7947 */ /* 0x000fea000383ffff */
.L_x_2249:
[----:B0-----:R0:W2:Y:S02]  /*15970*/  SYNCS.PHASECHK.TRANS64.TRYWAIT P1, [R0+URZ+0x29870], R3 ;  /* 0x02987003000075a7 */ /* 0x0010a4000802017f */
[----:B--2---:R-:W-:Y:S05]  /*15980*/  @!P1 NANOSLEEP.SYNCS 0x989680 ;  /* 0x009896800000995d */ /* 0x004fea0003900000 */
[----:B------:R-:W2:Y:S02]  /*15990*/  @!P1 SYNCS.PHASECHK.TRANS64 P1, [R0+URZ+0x29870], R3 ;  /* 0x02987003000095a7 */ /* 0x000ea4000802007f */
[----:B--2---:R-:W-:Y:S05]  /*159a0*/  @!P1 BRA `(.L_x_2249) ;  /* 0xfffffffc00f09947 */ /* 0x004fea000383ffff */
[----:B------:R-:W-:Y:S05]  /*159b0*/  BRA `(.L_x_2349) ;  /* 0xffffffc400d87947 */ /* 0x000fea000383ffff */
.L_x_2251:
[----:B0-----:R0:W2:Y:S02]  /*159c0*/  SYNCS.PHASECHK.TRANS64.TRYWAIT P1, [R0+URZ+0x29860], R3 ;  /* 0x02986003000075a7 */ /* 0x0010a4000802017f */
[----:B--2---:R-:W-:Y:S05]  /*159d0*/  @!P1 NANOSLEEP.SYNCS 0x989680 ;  /* 0x009896800000995d */ /* 0x004fea0003900000 */
[----:B------:R-:W2:Y:S02]  /*159e0*/  @!P1 SYNCS.PHASECHK.TRANS64 P1, [R0+URZ+0x29860], R3 ;  /* 0x02986003000095a7 */ /* 0x000ea4000802007f */
[----:B--2---:R-:W-:Y:S05]  /*159f0*/  @!P1 BRA `(.L_x_2251) ;  /* 0xfffffffc00f09947 */ /* 0x004fea000383ffff */
[----:B------:R-:W-:Y:S05]  /*15a00*/  BRA `(.L_x_2350) ;  /* 0xffffffc400e87947 */ /* 0x000fea000383ffff */
.L_x_2259:
[----:B-1----:R1:W2:Y:S02]  /*15a10*/  SYNCS.PHASECHK.TRANS64.TRYWAIT P0, [R18+URZ+0x29870], R3 ;  /* 0x02987003120075a7 */ /* 0x0022a4000800017f */
[----:B--2---:R-:W-:Y:S05]  /*15a20*/  @!P0 NANOSLEEP.SYNCS 0x989680 ;  /* 0x009896800000895d */ /* 0x004fea0003900000 */
[----:B------:R-:W2:Y:S02]  /*15a30*/  @!P0 SYNCS.PHASECHK.TRANS64 P0, [R18+URZ+0x29870], R3 ;  /* 0x02987003120085a7 */ /* 0x000ea4000800007f */
[----:B--2---:R-:W-:Y:S05]  /*15a40*/  @!P0 BRA `(.L_x_2259) ;  /* 0xfffffffc00f08947 */ /* 0x004fea000383ffff */
[----:B------:R-:W-:Y:S05]  /*15a50*/  BRA `(.L_x_2351) ;  /* 0xffffffcc00bc7947 */ /* 0x000fea000383ffff */
.L_x_2261:
[----:B0-----:R0:W1:Y:S02]  /*15a60*/  SYNCS.PHASECHK.TRANS64.TRYWAIT P0, [R18+URZ+0x29860], R3 ;  /* 0x02986003120075a7 */ /* 0x001064000800017f */
[----:B-1----:R-:W-:Y:S05]  /*15a70*/  @!P0 NANOSLEEP.SYNCS 0x989680 ;  /* 0x009896800000895d */ /* 0x002fea0003900000 */
[----:B------:R-:W1:Y:S02]  /*15a80*/  @!P0 SYNCS.PHASECHK.TRANS64 P0, [R18+URZ+0x29860], R3 ;  /* 0x02986003120085a7 */ /* 0x000e64000800007f */
[----:B-1----:R-:W-:Y:S05]  /*15a90*/  @!P0 BRA `(.L_x_2261) ;  /* 0xfffffffc00f08947 */ /* 0x002fea000383ffff */
[----:B------:R-:W-:Y:S05]  /*15aa0*/  BRA `(.L_x_2352) ;  /* 0xffffffcc00c87947 */ /* 0x000fea000383ffff */
.L_x_2268:
[----:B-1----:R1:W2:Y:S02]  /*15ab0*/  SYNCS.PHASECHK.TRANS64.TRYWAIT P0, [R4+URZ+0x29820], R0 ;  /* 0x02982000040075a7 */ /* 0x0022a4000800017f */
[----:B--2---:R-:W-:Y:S05]  /*15ac0*/  @!P0 NANOSLEEP.SYNCS 0x989680 ;  /* 0x009896800000895d */ /* 0x004fea0003900000 */
[----:B------:R-:W2:Y:S02]  /*15ad0*/  @!P0 SYNCS.PHASECHK.TRANS64 P0, [R4+URZ+0x29820], R0 ;  /* 0x02982000040085a7 */ /* 0x000ea4000800007f */
[----:B--2---:R-:W-:Y:S05]  /*15ae0*/  @!P0 BRA `(.L_x_2268) ;  /* 0xfffffffc00f08947 */ /* 0x004fea000383ffff */
[----:B------:R-:W-:Y:S05]  /*15af0*/  BRA `(.L_x_2353) ;  /* 0xffffffd400d87947 */ /* 0x000fea000383ffff */
.L_x_2269:
        /* <DEDUP_REMOVED lines=11> */
.L_x_2355:
[----:B------:R-:W-:Y:S05]  /*15bb0*/  BSYNC B0 ;  /* 0x0000000000007941 */ /* 0x000fea0003800000 */
.L_x_2354:
[----:B------:R-:W-:Y:S05]  /*15bc0*/  BRA `(.L_x_2356) ;  /* 0xffffffd400c07947 */ /* 0x000fea000383ffff */
.L_x_2272:
[----:B------:R-:W-:Y:S01]  /*15bd0*/  BSSY B1, `(.L_x_2357) ;  /* 0x0000006000017945 */ /* 0x000fe20003800000 */
[----:B------:R-:W-:-:S07]  /*15be0*/  IMAD.MOV.U32 R15, RZ, RZ, -0x1 ;  /* 0xffffffffff0f7424 */ /* 0x000fce00078e00ff */
[----:B01----:R-:W-:Y:S05]  /*15bf0*/  WARPSYNC.COLLECTIVE R15, `(.L_x_2358) ;  /* 0x000000000f0c7348 */ /* 0x003fea0003c00000 */
[----:B------:R-:W-:Y:S02]  /*15c00*/  ELECT P6, UR62, PT ;  /* 0x00000000003e782f */ /* 0x000fe400038c0000 */
[----:B------:R-:W-:Y:S01]  /*15c10*/  MOV R14, UR62 ;  /* 0x0000003e000e7c02 */ /* 0x000fe20008000f00 */
[----:B01----:R-:W-:Y:S10]  /*15c20*/  ENDCOLLECTIVE ;  /* 0x000000000000791b */ /* 0x003ff40003800000 */
.L_x_2358:
[----:B------:R-:W-:Y:S05]  /*15c30*/  BSYNC B1 ;  /* 0x0000000000017941 */ /* 0x000fea0003800000 */
.L_x_2357:
[----:B------:R-:W-:Y:S05]  /*15c40*/  BRA `(.L_x_2359) ;  /* 0xffffffd400b87947 */ /* 0x000fea000383ffff */
.L_x_2274:
[----:B-1----:R1:W2:Y:S02]  /*15c50*/  SYNCS.PHASECHK.TRANS64.TRYWAIT P1, [R5+URZ+0x29840], R0 ;  /* 0x02984000050075a7 */ /* 0x0022a4000802017f */
[----:B--2---:R-:W-:Y:S05]  /*15c60*/  @!P1 NANOSLEEP.SYNCS 0x989680 ;  /* 0x009896800000995d */ /* 0x004fea0003900000 */
[----:B------:R-:W2:Y:S02]  /*15c70*/  @!P1 SYNCS.PHASECHK.TRANS64 P1, [R5+URZ+0x29840], R0 ;  /* 0x02984000050095a7 */ /* 0x000ea4000802007f */
[----:B--2---:R-:W-:Y:S05]  /*15c80*/  @!P1 BRA `(.L_x_2274) ;  /* 0xfffffffc00f09947 */ /* 0x004fea000383ffff */
[----:B------:R-:W-:Y:S05]  /*15c90*/  BRA `(.L_x_2360) ;  /* 0xffffffd400d87947 */ /* 0x000fea000383ffff */
.L_x_2276:
[----:B--2---:R2:W3:Y:S02]  /*15ca0*/  SYNCS.PHASECHK.TRANS64.TRYWAIT P1, [R19+URZ+0x29840], R2 ;  /* 0x02984002130075a7 */ /* 0x0044e4000802017f */
[----:B---3--:R-:W-:Y:S05]  /*15cb0*/  @!P1 NANOSLEEP.SYNCS 0x989680 ;  /* 0x009896800000995d */ /* 0x008fea0003900000 */
[----:B------:R-:W3:Y:S02]  /*15cc0*/  @!P1 SYNCS.PHASECHK.TRANS64 P1, [R19+URZ+0x29840], R2 ;  /* 0x02984002130095a7 */ /* 0x000ee4000802007f */
[----:B---3--:R-:W-:Y:S05]  /*15cd0*/  @!P1 BRA `(.L_x_2276) ;  /* 0xfffffffc00f09947 */ /* 0x008fea000383ffff */
[----:B------:R-:W-:Y:S05]  /*15ce0*/  BRA `(.L_x_2361) ;  /* 0xffffffd400e47947 */ /* 0x000fea000383ffff */
.L_x_2278:
[----:B---3--:R3:W4:Y:S02]  /*15cf0*/  SYNCS.PHASECHK.TRANS64.TRYWAIT P1, [R5+URZ+0x29860], R0 ;  /* 0x02986000050075a7 */ /* 0x008724000802017f */
[----:B----4-:R-:W-:Y:S05]  /*15d00*/  @!P1 NANOSLEEP.SYNCS 0x989680 ;  /* 0x009896800000995d */ /* 0x010fea0003900000 */
[----:B------:R-:W4:Y:S02]  /*15d10*/  @!P1 SYNCS.PHASECHK.TRANS64 P1, [R5+URZ+0x29860], R0 ;  /* 0x02986000050095a7 */ /* 0x000f24000802007f */
[----:B----4-:R-:W-:Y:S05]  /*15d20*/  @!P1 BRA `(.L_x_2278) ;  /* 0xfffffffc00f09947 */ /* 0x010fea000383ffff */
[----:B------:R-:W-:Y:S05]  /*15d30*/  BRA `(.L_x_2362) ;  /* 0xffffffd400e07947 */ /* 0x000fea000383ffff */
.L_x_2280:
[----:B----4-:R4:W0:Y:S02]  /*15d40*/  SYNCS.PHASECHK.TRANS64.TRYWAIT P1, [R19+URZ+0x29860], R2 ;  /* 0x02986002130075a7 */ /* 0x010824000802017f */
[----:B0-----:R-:W-:Y:S05]  /*15d50*/  @!P1 NANOSLEEP.SYNCS 0x989680 ;  /* 0x009896800000995d */ /* 0x001fea0003900000 */
[----:B------:R-:W0:Y:S02]  /*15d60*/  @!P1 SYNCS.PHASECHK.TRANS64 P1, [R19+URZ+0x29860], R2 ;  /* 0x02986002130095a7 */ /* 0x000e24000802007f */
[----:B0-----:R-:W-:Y:S05]  /*15d70*/  @!P1 BRA `(.L_x_2280) ;  /* 0xfffffffc00f09947 */ /* 0x001fea000383ffff */
[----:B------:R-:W-:Y:S05]  /*15d80*/  BRA `(.L_x_2363) ;  /* 0xffffffd400dc7947 */ /* 0x000fea000383ffff */
.L_x_2282:
[----:B------:R0:W0:Y:S02]  /*15d90*/  SYNCS.PHASECHK.TRANS64.TRYWAIT P1, [R5+URZ+0x29880], R0 ;  /* 0x02988000050075a7 */ /* 0x000024000802017f */
[----:B0-----:R-:W-:Y:S05]  /*15da0*/  @!P1 NANOSLEEP.SYNCS 0x989680 ;  /* 0x009896800000995d */ /* 0x001fea0003900000 */
[----:B------:R-:W0:Y:S02]  /*15db0*/  @!P1 SYNCS.PHASECHK.TRANS64 P1, [R5+URZ+0x29880], R0 ;  /* 0x02988000050095a7 */ /* 0x000e24000802007f */
[----:B0-----:R-:W-:Y:S05]  /*15dc0*/  @!P1 BRA `(.L_x_2282) ;  /* 0xfffffffc00f09947 */ /* 0x001fea000383ffff */
[----:B------:R-:W-:Y:S05]  /*15dd0*/  BRA `(.L_x_2364) ;  /* 0xffffffd400d87947 */ /* 0x000fea000383ffff */
.L_x_2365:
        /* <DEDUP_REMOVED lines=10> */
.L_x_3196:


//--------------------- .text._ZN7cutlass13device_kernelIN5flash11enable_sm90INS1_16FlashAttnFwdSm90INS1_25CollectiveMainloopFwdSm90ILi2EN4cute5tupleIJNS5_1CILi1EEES8_S8_EEENS6_IJNS7_ILi128EEENS7_ILi160EEENS7_ILi192EEEEEELi128ENS_12float_e4m3_tEfNS_4arch4Sm90ELb1ELb0ELb0ELb1ELb1ELb0ELb0ELb1ELb1ELb1ELb0ELb0EEENS1_21CollectiveEpilogueFwdINS6_IJSA_SA_SB_EEES9_NS_10bfloat16_tESG_Li256ELb1ELb1ELb0ELb1EEENS1_36VarlenDynamicPersistentTileSchedulerILi128ELi160ELi256ELi128ELb0ELb1ELb1ELb1ELb1ELb1EEEEEEEEEvNT_6ParamsE --------------------------
	.section	.text._ZN7cutlass13device_kernelIN5flash11enable_sm90INS1_16FlashAttnFwdSm90INS1_25CollectiveMainloopFwdSm90ILi2EN4cute5tupleIJNS5_1CILi1EEES8_S8_EEENS6_IJNS7_ILi128EEENS7_ILi160EEENS7_ILi192EEEEEELi128ENS_12float_e4m3_tEfNS_4arch4Sm90ELb1ELb0ELb0ELb1ELb1ELb0ELb0ELb1ELb1ELb1ELb0ELb0EEENS1_21CollectiveEpilogueFwdINS6_IJSA_SA_SB_EEES9_NS_10bfloat16_tESG_Li256ELb1ELb1ELb0ELb1EEENS1_36VarlenDynamicPersistentTileSchedulerILi128ELi160ELi256ELi128ELb0ELb1ELb1ELb1ELb1ELb1EEEEEEEEEvNT_6ParamsE,"ax",@progbits
	.align	128
.text._ZN7cutlass13device_kernelIN5flash11enable_sm90INS1_16FlashAttnFwdSm90INS1_25CollectiveMainloopFwdSm90ILi2EN4cute5tupleIJNS5_1CILi1EEES8_S8_EEENS6_IJNS7_ILi128EEENS7_ILi160EEENS7_ILi192EEEEEELi128ENS_12float_e4m3_tEfNS_4arch4Sm90ELb1ELb0ELb0ELb1ELb1ELb0ELb0ELb1ELb1ELb1ELb0ELb0EEENS1_21CollectiveEpilogueFwdINS6_IJSA_SA_SB_EEES9_NS_10bfloat16_tESG_Li256ELb1ELb1ELb0ELb1EEENS1_36VarlenDynamicPersistentTileSchedulerILi128ELi160ELi256ELi128ELb0ELb1ELb1ELb1ELb1ELb1EEEEEEEEEvNT_6ParamsE:
        .type           _ZN7cutlass13device_kernelIN5flash11enable_sm90INS1_16FlashAttnFwdSm90INS1_25CollectiveMainloopFwdSm90ILi2EN4cute5tupleIJNS5_1CILi1EEES8_S8_EEENS6_IJNS7_ILi128EEENS7_ILi160EEENS7_ILi192EEEEEELi128ENS_12float_e4m3_tEfNS_4arch4Sm90ELb1ELb0ELb0ELb1ELb1ELb0ELb0ELb1ELb1ELb1ELb0ELb0EEENS1_21CollectiveEpilogueFwdINS6_IJSA_SA_SB_EEES9_NS_10bfloat16_tESG_Li256ELb1ELb1ELb0ELb1EEENS1_36VarlenDynamicPersistentTileSchedulerILi128ELi160ELi256ELi128ELb0ELb1ELb1ELb1ELb1ELb1EEEEEEEEEvNT_6ParamsE,@function
        .size           _ZN7cutlass13device_kernelIN5flash11enable_sm90INS1_16FlashAttnFwdSm90INS1_25CollectiveMainloopFwdSm90ILi2EN4cute5tupleIJNS5_1CILi1EEES8_S8_EEENS6_IJNS7_ILi128EEENS7_ILi160EEENS7_ILi192EEEEEELi128ENS_12float_e4m3_tEfNS_4arch4Sm90ELb1ELb0ELb0ELb1ELb1ELb0ELb0ELb1ELb1ELb1ELb0ELb0EEENS1_21CollectiveEpilogueFwdINS6_IJSA_SA_SB_EEES9_NS_10bfloat16_tESG_Li256ELb1ELb1ELb0ELb1EEENS1_36VarlenDynamicPersistentTileSchedulerILi128ELi160ELi256ELi128ELb0ELb1ELb1ELb1ELb1ELb1EEEEEEEEEvNT_6ParamsE,(.L_x_3197 - _ZN7cutlass13device_kernelIN5flash11enable_sm90INS1_16FlashAttnFwdSm90INS1_25CollectiveMainloopFwdSm90ILi2EN4cute5tupleIJNS5_1CILi1EEES8_S8_EEENS6_IJNS7_ILi128EEENS7_ILi160EEENS7_ILi192EEEEEELi128ENS_12float_e4m3_tEfNS_4arch4Sm90ELb1ELb0ELb0ELb1ELb1ELb0ELb0ELb1ELb1ELb1ELb0ELb0EEENS1_21CollectiveEpilogueFwdINS6_IJSA_SA_SB_EEES9_NS_10bfloat16_tESG_Li256ELb1ELb1ELb0ELb1EEENS1_36VarlenDynamicPersistentTileSchedulerILi128ELi160ELi256ELi128ELb0ELb1ELb1ELb1ELb1ELb1EEEEEEEEEvNT_6ParamsE)
        .other          _ZN7cutlass13device_kernelIN5flash11enable_sm90INS1_16FlashAttnFwdSm90INS1_25CollectiveMainloopFwdSm90ILi2EN4cute5tupleIJNS5_1CILi1EEES8_S8_EEENS6_IJNS7_ILi128EEENS7_ILi160EEENS7_ILi192EEEEEELi128ENS_12float_e4m3_tEfNS_4arch4Sm90ELb1ELb0ELb0ELb1ELb1ELb0ELb0ELb1ELb1ELb1ELb0ELb0EEENS1_21CollectiveEpilogueFwdINS6_IJSA_SA_SB_EEES9_NS_10bfloat16_tESG_Li256ELb1ELb1ELb0ELb1EEENS1_36VarlenDynamicPersistentTileSchedulerILi128ELi160ELi256ELi128ELb0ELb1ELb1ELb1ELb1ELb1EEEEEEEEEvNT_6ParamsE,@"STO_CUDA_ENTRY STV_DEFAULT"
_ZN7cutlass13device_kernelIN5flash11enable_sm90INS1_16FlashAttnFwdSm90INS1_25CollectiveMainloopFwdSm90ILi2EN4cute5tupleIJNS5_1CILi1EEES8_S8_EEENS6_IJNS7_ILi128EEENS7_ILi160EEENS7_ILi192EEEEEELi128ENS_12float_e4m3_tEfNS_4arch4Sm90ELb1ELb0ELb0ELb1ELb1ELb0ELb0ELb1ELb1ELb1ELb0ELb0EEENS1_21CollectiveEpilogueFwdINS6_IJSA_SA_SB_EEES9_NS_10bfloat16_tESG_Li256ELb1ELb1ELb0ELb1EEENS1_36VarlenDynamicPersistentTileSchedulerILi128ELi160ELi256ELi128ELb0ELb1ELb1ELb1ELb1ELb1EEEEEEEEEvNT_6ParamsE:
        /* <DEDUP_REMOVED lines=45> */
.L_x_2366:
        /* <DEDUP_REMOVED lines=22> */
.L_x_2367:
        /* <DEDUP_REMOVED lines=18> */
.L_x_2368:
        /* <DEDUP_REMOVED lines=22> */
.L_x_2369:
        /* <DEDUP_REMOVED lines=24> */
.L_x_2370:
        /* <DEDUP_REMOVED lines=8> */
.L_x_2372:
        /* <DEDUP_REMOVED lines=20> */
[----:B------:R-:W-:Y:S01]  /*09f0*/  ULOP3.LUT UR48, UR43, 0x1, URZ, 0xfc, !UPT ;  /* 0x000000012b307892 */ /* 0x000fe2000f8efc3f */
[----:B------:R-:W-:Y:S01]  /*0a00*/  R2UR UR49, R46 ;  /* 0x000000002e3172ca */ /* 0x000fe200000e0000 */
[----:B------:R-:W-:Y:S01]  /*0a10*/  UMOV UR47, URZ ;  /* 0x0000003f002f7c82 */ /* 0x000fe20008000000 */
[----:B------:R-:W-:Y:S01]  /*0a20*/  SHF.R.S32.HI R3, RZ, 0x1f, R194 ;  /* 0x0000001fff037819 */ /* 0x000fe200000114c2 */
[----:B------:R-:W-:Y:S01]  /*0a30*/  UMOV UR46, URZ ;  /* 0x0000003f002e7c82 */ /* 0x000fe20008000000 */
[----:B------:R-:W-:Y:S02]  /*0a40*/  UMOV UR45, URZ ;  /* 0x0000003f002d7c82 */ /* 0x000fe40008000000 */
[CC--:B------:R-:W-:Y:S02]  /*0a50*/  LEA.HI R0, R3.reuse, R194.reuse, RZ, 0x7 ;  /* 0x000000c203007211 */ /* 0x0c0fe400078f38ff */
[----:B------:R-:W-:-:S02]  /*0a60*/  LEA.HI R4, R3, R194, RZ, 0x5 ;  /* 0x000000c203047211 */ /* 0x000fc400078f28ff */
[----:B------:R-:W-:Y:S02]  /*0a70*/  LOP3.LUT R5, R0, 0xffffff80, RZ, 0xc0, !PT ;  /* 0xffffff8000057812 */ /* 0x000fe400078ec0ff */
[CC--:B------:R-:W-:Y:S01]  /*0a80*/  LEA.HI R2, R3.reuse, R194.reuse, RZ, 0x4 ;  /* 0x000000c203027211 */ /* 0x0c0fe200078f20ff */
[----:B------:R-:W-:Y:S01]  /*0a90*/  IMAD.SHL.U32 R4, R4, 0x20, RZ ;  /* 0x0000002004047824 */ /* 0x000fe200078e00ff */
[----:B------:R-:W-:Y:S01]  /*0aa0*/  LEA.HI R10, R3, R194, RZ, 0x2 ;  /* 0x000000c2030a7211 */ /* 0x000fe200078f10ff */
[----:B------:R-:W-:Y:S01]  /*0ab0*/  IMAD.IADD R188, R194, 0x1, -R5 ;  /* 0x00000001c2bc7824 */ /* 0x000fe200078e0a05 */
[----:B------:R-:W-:Y:S02]  /*0ac0*/  LOP3.LUT R5, R2, 0x3fffff0, RZ, 0xc0, !PT ;  /* 0x03fffff002057812 */ /* 0x000fe400078ec0ff */
[----:B------:R-:W-:Y:S02]  /*0ad0*/  LOP3.LUT R4, R4, 0xfffffc00, RZ, 0xc0, !PT ;  /* 0xfffffc0004047812 */ /* 0x000fe400078ec0ff */
[----:B------:R-:W-:Y:S01]  /*0ae0*/  SHF.R.S32.HI R9, RZ, 0x1f, R188 ;  /* 0x0000001fff097819 */ /* 0x000fe200000114bc */
[----:B------:R-:W-:Y:S01]  /*0af0*/  IMAD.IADD R5, R194, 0x1, -R5 ;  /* 0x00000001c2057824 */ /* 0x000fe200078e0a05 */
[----:B------:R-:W-:-:S02]  /*0b00*/  SHF.R.S32.HI R7, RZ, 0x4, R2 ;  /* 0x00000004ff077819 */ /* 0x000fc40000011402 */
[----:B------:R-:W-:Y:S01]  /*0b10*/  LEA.HI R6, R9, R188, RZ, 0x2 ;  /* 0x000000bc09067211 */ /* 0x000fe200078f10ff */
[----:B------:R-:W-:Y:S01]  /*0b20*/  IMAD R191, R5, 0x40, R4 ;  /* 0x0000004005bf7824 */ /* 0x000fe200078e0204 */
[----:B------:R-:W-:Y:S02]  /*0b30*/  LOP3.LUT R5, R10, 0xfffffffc, RZ, 0xc0, !PT ;  /* 0xfffffffc0a057812 */ /* 0x000fe400078ec0ff */
[--C-:B------:R-:W-:Y:S02]  /*0b40*/  SHF.R.S32.HI R8, RZ, 0x2, R6.reuse ;  /* 0x00000002ff087819 */ /* 0x100fe40000011406 */
[----:B------:R-:W-:Y:S01]  /*0b50*/  SHF.R.S32.HI R11, RZ, 0x1f, R6 ;  /* 0x0000001fff0b7819 */ /* 0x000fe20000011406 */
[----:B------:R-:W-:Y:S01]  /*0b60*/  IMAD.IADD R4, R194, 0x1, -R5 ;  /* 0x00000001c2047824 */ /* 0x000fe200078e0a05 */
[----:B------:R-:W-:Y:S02]  /*0b70*/  LEA.HI R2, R2, R7, RZ, 0x1 ;  /* 0x0000000702027211 */ /* 0x000fe400078f08ff */
[----:B------:R-:W-:-:S02]  /*0b80*/  LEA.HI R3, R3, R194, RZ, 0x3 ;  /* 0x000000c203037211 */ /* 0x000fc400078f18ff */
[----:B------:R-:W-:Y:S02]  /*0b90*/  LEA.HI R11, R11, R8, RZ, 0x3 ;  /* 0x000000080b0b7211 */ /* 0x000fe400078f18ff */
[----:B------:R-:W-:Y:S02]  /*0ba0*/  SHF.R.S32.HI R189, RZ, 0x7, R0 ;  /* 0x00000007ffbd7819 */ /* 0x000fe40000011400 */
[----:B------:R-:W-:Y:S02]  /*0bb0*/  LOP3.LUT R2, R2, 0x1ffffffe, RZ, 0xc0, !PT ;  /* 0x1ffffffe02027812 */ /* 0x000fe400078ec0ff */
[----:B------:R-:W-:Y:S02]  /*0bc0*/  LOP3.LUT R5, R3, 0xfffffff8, RZ, 0xc0, !PT ;  /* 0xfffffff803057812 */ /* 0x000fe400078ec0ff */
[----:B------:R-:W-:Y:S01]  /*0bd0*/  LOP3.LUT R11, R11, 0xfffffff8, RZ, 0xc0, !PT ;  /* 0xfffffff80b0b7812 */ /* 0x000fe200078ec0ff */
[----:B------:R-:W-:Y:S01]  /*0be0*/  IMAD.IADD R2, R7, 0x1, -R2 ;  /* 0x0000000107027824 */ /* 0x000fe200078e0a02 */
[----:B------:R-:W-:Y:S01]  /*0bf0*/  LEA.HI R9, R9, R188, RZ, 0x5 ;  /* 0x000000bc09097211 */ /* 0x000fe200078f28ff */
[----:B------:R-:W-:Y:S01]  /*0c00*/  IMAD.IADD R22, R194, 0x1, -R5 ;  /* 0x00000001c2167824 */ /* 0x000fe200078e0a05 */
[----:B------:R-:W-:Y:S01]  /*0c10*/  LEA.HI R0, R0, R189, RZ, 0x1 ;  /* 0x000000bd00007211 */ /* 0x000fe200078f08ff */
[----:B------:R-:W-:Y:S01]  /*0c20*/  IMAD.IADD R8, R8, 0x1, -R11 ;  /* 0x0000000108087824 */ /* 0x000fe200078e0a0b */
[----:B------:R-:W-:Y:S01]  /*0c30*/  SHF.R.S32.HI R9, RZ, 0x5, R9 ;  /* 0x00000005ff097819 */ /* 0x000fe20000011409 */
[----:B------:R-:W-:Y:S01]  /*0c40*/  IMAD.SHL.U32 R16, R22, 0x8, RZ ;  /* 0x0000000816107824 */ /* 0x000fe200078e00ff */
[----:B------:R-:W-:Y:S01]  /*0c50*/  LEA.HI R7, R4, R4, RZ, 0x1 ;  /* 0x0000000404077211 */ /* 0x000fe200078f08ff */
[----:B------:R-:W-:Y:S01]  /*0c60*/  IMAD R191, R2, 0x8, R191 ;  /* 0x0000000802bf7824 */ /* 0x000fe200078e02bf */
[----:B------:R-:W-:Y:S01]  /*0c70*/  LOP3.LUT R0, R0, 0x3fffffe, RZ, 0xc0, !PT ;  /* 0x03fffffe00007812 */ /* 0x000fe200078ec0ff */
[----:B------:R-:W-:Y:S01]  /*0c80*/  IMAD R9, R9, 0x10, R8 ;  /* 0x0000001009097824 */ /* 0x000fe200078e0208 */
[----:B------:R-:W-:Y:S01]  /*0c90*/  LOP3.LUT R7, R7, 0x1ffffffe, RZ, 0xc0, !PT ;  /* 0x1ffffffe07077812 */ /* 0x000fe200078ec0ff */
[----:B------:R-:W-:Y:S01]  /*0ca0*/  VIADD R19, R16, 0x40 ;  /* 0x0000004010137836 */ /* 0x000fe20000000000 */
        /* <DEDUP_REMOVED lines=9> */
.L_x_2432:
[----:B012---:R-:W0:Y:S01]  /*0d40*/  LDC.64 R2, c[0x0][0xc88] ;  /* 0x00032200ff027b82 */ /* 0x007e220000000a00 */
[----:B------:R-:W-:Y:S01]  /*0d50*/  ULDC.64 UR6, c[0x0][0xa28] ;  /* 0x00028a0000067ab9 */ /* 0x000fe20000000a00 */
[----:B------:R-:W-:Y:S01]  /*0d60*/  ULDC.64 UR8, c[0x0][0xa18] ;  /* 0x0002860000087ab9 */ /* 0x000fe20000000a00 */
[----:B------:R-:W-:Y:S01]  /*0d70*/  ULDC UR4, c[0x0][0x424] ;  /* 0x0001090000047ab9 */ /* 0x000fe20000000800 */
[----:B0-----:R-:W-:-:S06]  /*0d80*/  IMAD.WIDE R2, R47, 0x4, R2 ;  /* 0x000000042f027825 */ /* 0x001fcc00078e0202 */
[----:B------:R-:W2:Y:S01]  /*0d90*/  LDG.E R2, desc[UR54][R2.64] ;  /* 0x0000003602027981 */ /* 0x000ea2000c1e1900 */
[----:B------:R-:W-:Y:S02]  /*0da0*/  UISETP.NE.U32.AND UP0, UPT, UR6, URZ, UPT ;  /* 0x0000003f0600728c */ /* 0x000fe4000bf05070 */
[----:B------:R-:W-:Y:S02]  /*0db0*/  UISETP.NE.U32.AND UP1, UPT, UR8, URZ, UPT ;  /* 0x0000003f0800728c */ /* 0x000fe4000bf25070 */
[----:B------:R-:W-:Y:S02]  /*0dc0*/  UISETP.NE.AND.EX UP0, UPT, UR7, URZ, UPT, UP0 ;  /* 0x0000003f0700728c */ /* 0x000fe4000bf05300 */
[----:B------:R-:W-:-:S04]  /*0dd0*/  UISETP.NE.AND.EX UP1, UPT, UR9, URZ, UPT, UP1 ;  /* 0x0000003f0900728c */ /* 0x000fc8000bf25310 */
[----:B------:R-:W-:Y:S02]  /*0de0*/  PLOP3.LUT P0, PT, PT, PT, UP0, 0x80, 0x0 ;  /* 0x000000000000781c */ /* 0x000fe40003f0f008 */
[----:B------:R-:W-:Y:S02]  /*0df0*/  PLOP3.LUT P2, PT, PT, PT, UP1, 0x80, 0x0 ;  /* 0x000000000000781c */ /* 0x000fe40003f4f018 */
[----:B--2---:R-:W-:-:S13]  /*0e00*/  R2UR UR36, R2 ;  /* 0x00000000022472ca */ /* 0x004fda00000e0000 */
[----:B------:R-:W-:Y:S02]  /*0e10*/  USHF.R.S32.HI UR37, URZ, 0x1f, UR36 ;  /* 0x0000001f3f257899 */ /* 0x000fe40008011424 */
[----:B------:R-:W-:-:S04]  /*0e20*/  @UP0 ULEA UR6, UP2, UR36, UR6, 0x2 ;  /* 0x0000000624060291 */ /* 0x000fc8000f84103f */
[----:B------:R-:W-:Y:S02]  /*0e30*/  @UP0 ULEA.HI.X UR7, UR36, UR7, UR37, 0x2, UP2 ;  /* 0x0000000724070291 */ /* 0x000fe400090f1425 */
[----:B------:R-:W-:Y:S01]  /*0e40*/  @UP1 ULEA UR8, UP0, UR36, UR8, 0x2 ;  /* 0x0000000824081291 */ /* 0x000fe2000f80103f */
[----:B------:R-:W-:-:S03]  /*0e50*/  IMAD.U32 R2, RZ, RZ, UR6 ;  /* 0x00000006ff027e24 */ /* 0x000fc6000f8e00ff */
[----:B------:R-:W-:Y:S01]  /*0e60*/  @UP1 ULEA.HI.X UR9, UR36, UR9, UR37, 0x2, UP0 ;  /* 0x0000000924091291 */ /* 0x000fe200080f1425 */
[----:B------:R-:W-:Y:S01]  /*0e70*/  IMAD.U32 R3, RZ, RZ, UR7 ;  /* 0x00000007ff037e24 */ /* 0x000fe2000f8e00ff */
[----:B------:R-:W-:Y:S01]  /*0e80*/  ULDC.64 UR6, c[0x0][0x418] ;  /* 0x0001060000067ab9 */ /* 0x000fe20000000a00 */
[----:B------:R-:W-:-:S03]  /*0e90*/  IMAD.U32 R4, RZ, RZ, UR8 ;  /* 0x00000008ff047e24 */ /* 0x000fc6000f8e00ff */
[----:B------:R-:W-:Y:S01]  /*0ea0*/  IMAD.U32 R5, RZ, RZ, UR9 ;  /* 0x00000009ff057e24 */ /* 0x000fe2000f8e00ff */
[----:B------:R-:W2:Y:S01]  /*0eb0*/  @P0 LDG.E R2, desc[UR54][R2.64] ;  /* 0x0000003602020981 */ /* 0x000ea2000c1e1900 */
[----:B------:R-:W-:Y:S01]  /*0ec0*/  UISETP.NE.U32.AND UP0, UPT, UR6, URZ, UPT ;  /* 0x0000003f0600728c */ /* 0x000fe2000bf05070 */
[----:B------:R-:W-:Y:S02]  /*0ed0*/  ULDC.64 UR8, c[0x0][0xa20] ;  /* 0x0002880000087ab9 */ /* 0x000fe40000000a00 */
[----:B---3--:R-:W3:Y:S01]  /*0ee0*/  @P2 LDG.E R4, desc[UR54][R4.64] ;  /* 0x0000003604042981 */ /* 0x008ee2000c1e1900 */
[----:B------:R-:W-:Y:S01]  /*0ef0*/  UISETP.NE.AND.EX UP0, UPT, UR7, URZ, UPT, UP0 ;  /* 0x0000003f0700728c */ /* 0x000fe2000bf05300 */
[----:B------:R-:W-:Y:S01]  /*0f00*/  ISETP.NE.U32.AND P1, PT, RZ, UR8, PT ;  /* 0x00000008ff007c0c */ /* 0x000fe2000bf25070 */
[----:B------:R-:W-:Y:S01]  /*0f10*/  ULDC UR6, c[0x0][0x2f0] ;  /* 0x0000bc0000067ab9 */ /* 0x000fe20000000800 */
[----:B------:R-:W-:Y:S01]  /*0f20*/  UMOV UR51, URZ ;  /* 0x0000003f00337c82 */ /* 0x000fe20008000000 */
[----:B------:R-:W-:Y:S01]  /*0f30*/  USEL UR4, UR4, 0x1, UP0 ;  /* 0x0000000104047887 */ /* 0x000fe20008000000 */
[----:B------:R-:W-:-:S03]  /*0f40*/  ISETP.NE.AND.EX P1, PT, RZ, UR9, PT, P1 ;  /* 0x00000009ff007c0c */ /* 0x000fc6000bf25310 */
[----:B------:R-:W-:Y:S01]  /*0f50*/  UIMAD UR4, UR4, UR6, URZ ;  /* 0x00000006040472a4 */ /* 0x000fe2000f8e023f */
[----:B--2---:R-:W-:Y:S02]  /*0f60*/  @P0 R2UR UR51, R2 ;  /* 0x00000000023302ca */ /* 0x004fe400000e0000 */
[----:B---3--:R-:W-:Y:S01]  /*0f70*/  @P2 R2UR UR52, R4 ;  /* 0x00000000043422ca */ /* 0x008fe200000e0000 */
[----:B----4-:R-:W-:-:S14]  /*0f80*/  @P2 BRA `(.L_x_2373) ;  /* 0x0000000000382947 */ /* 0x010fdc0003800000 */
[----:B------:R-:W-:Y:S01]  /*0f90*/  ULDC.64 UR6, c[0x0][0xa00] ;  /* 0x0002800000067ab9 */ /* 0x000fe20000000a00 */
[----:B------:R-:W-:Y:S01]  /*0fa0*/  ULDC UR52, c[0x0][0x288] ;  /* 0x0000a20000347ab9 */ /* 0x000fe20000000800 */
        /* <DEDUP_REMOVED lines=12> */
.L_x_2373:
[----:B------:R-:W-:Y:S01]  /*1070*/  UMOV UR42, UR49 ;  /* 0x00000031002a7c82 */ /* 0x000fe20008000000 */
[----:B------:R-:W-:Y:S05]  /*1080*/  @!P1 BRA `(.L_x_2374) ;  /* 0x00000000001c9947 */ /* 0x000fea0003800000 */
[----:B------:R-:W-:-:S04]  /*1090*/  ULEA UR4, UP0, UR36, UR8, 0x2 ;  /* 0x0000000824047291 */ /* 0x000fc8000f80103f */
[----:B------:R-:W-:Y:S02]  /*10a0*/  ULEA.HI.X UR6, UR36, UR9, UR37, 0x2, UP0 ;  /* 0x0000000924067291 */ /* 0x000fe400080f1425 */
[----:B------:R-:W-:-:S04]  /*10b0*/  IMAD.U32 R2, RZ, RZ, UR4 ;  /* 0x00000004ff027e24 */ /* 0x000fc8000f8e00ff */
[----:B------:R-:W-:-:S05]  /*10c0*/  IMAD.U32 R3, RZ, RZ, UR6 ;  /* 0x00000006ff037e24 */ /* 0x000fca000f8e00ff */
[----:B------:R-:W2:Y:S02]  /*10d0*/  LDG.E R2, desc[UR54][R2.64] ;  /* 0x0000003602027981 */ /* 0x000ea4000c1e1900 */
[----:B--2---:R-:W-:Y:S01]  /*10e0*/  R2UR UR4, R2 ;  /* 0x00000000020472ca */ /* 0x004fe200000e0000 */
[----:B------:R-:W-:-:S14]  /*10f0*/  BRA `(.L_x_2375) ;  /* 0x0000000000347947 */ /* 0x000fdc0003800000 */
.L_x_2374:
        /* <DEDUP_REMOVED lines=13> */
.L_x_2375:
[----:B------:R-:W-:Y:S01]  /*11d0*/  ULDC.64 UR8, c[0x0][0x990] ;  /* 0x0002640000087ab9 */ /* 0x000fe20000000a00 */
[----:B------:R-:W-:Y:S01]  /*11e0*/  ULDC.64 UR6, c[0x0][0x998] ;  /* 0x0002660000067ab9 */ /* 0x000fe20000000a00 */
        /* <DEDUP_REMOVED lines=11> */
[----:B------:R-:W-:Y:S02]  /*12a0*/  @UP0 UIMAD UR10, UR37, UR16, URZ ;  /* 0x00000010250a02a4 */ /* 0x000fe4000f8e023f */
[----:B------:R-:W-:Y:S02]  /*12b0*/  @UP1 UIMAD UR12, UR37, UR18, URZ ;  /* 0x00000012250c12a4 */ /* 0x000fe4000f8e023f */
[----:B------:R-:W-:Y:S02]  /*12c0*/  @UP0 UIMAD UR17, UR36, UR17, UR10 ;  /* 0x00000011241102a4 */ /* 0x000fe4000f8e020a */
[----:B------:R-:W-:Y:S02]  /*12d0*/  @UP1 UIMAD.WIDE.U32 UR10, UR36, UR18, URZ ;  /* 0x00000012240a12a5 */ /* 0x000fe4000f8e003f */
[----:B------:R-:W-:-:S02]  /*12e0*/  @UP0 UIMAD.WIDE.U32 UR14, UR36, UR16, URZ ;  /* 0x00000010240e02a5 */ /* 0x000fc4000f8e003f */
[----:B------:R-:W-:Y:S02]  /*12f0*/  @UP1 UIMAD UR18, UR36, UR19, UR12 ;  /* 0x00000013241212a4 */ /* 0x000fe4000f8e020c */
[----:B------:R-:W-:Y:S02]  /*1300*/  @UP1 USHF.R.S32.HI UR19, URZ, 0x1f, UR49 ;  /* 0x0000001f3f131899 */ /* 0x000fe40008011431 */
[----:B------:R-:W-:Y:S01]  /*1310*/  @UP0 USHF.R.S32.HI UR16, URZ, 0x1f, UR49 ;  /* 0x0000001f3f100899 */ /* 0x000fe20008011431 */
[----:B------:R-:W-:Y:S01]  /*1320*/  @UP1 ULDC.64 UR12, c[0x0][0x9c0] ;  /* 0x00027000000c1ab9 */ /* 0x000fe20000000a00 */
[----:B------:R-:W-:Y:S02]  /*1330*/  @UP0 UIADD3 UR15, UR15, UR17, URZ ;  /* 0x000000110f0f0290 */ /* 0x000fe4000fffe03f */
[----:B------:R-:W-:Y:S02]  /*1340*/  @UP1 UIMAD UR17, UR19, UR12, URZ ;  /* 0x0000000c131112a4 */ /* 0x000fe4000f8e023f */
[----:B------:R-:W-:-:S02]  /*1350*/  @UP0 UIMAD UR16, UR16, UR20, URZ ;  /* 0x00000014101002a4 */ /* 0x000fc4000f8e023f */
[----:B------:R-:W-:Y:S02]  /*1360*/  @UP1 UIADD3 UR11, UR11, UR18, URZ ;  /* 0x000000120b0b1290 */ /* 0x000fe4000fffe03f */
[----:B------:R-:W-:Y:S02]  /*1370*/  @UP1 UIMAD UR17, UR49, UR13, UR17 ;  /* 0x0000000d311112a4 */ /* 0x000fe4000f8e0211 */
[----:B------:R-:W-:Y:S02]  /*1380*/  @UP0 UIMAD UR16, UR49, UR21, UR16 ;  /* 0x00000015311002a4 */ /* 0x000fe4000f8e0210 */
[----:B------:R-:W-:Y:S02]  /*1390*/  @UP0 UIMAD.WIDE.U32 UR14, UR49, UR20, UR14 ;  /* 0x00000014310e02a5 */ /* 0x000fe4000f8e000e */
[----:B------:R-:W-:Y:S02]  /*13a0*/  @UP1 UIMAD.WIDE.U32 UR12, UR49, UR12, UR10 ;  /* 0x0000000c310c12a5 */ /* 0x000fe4000f8e000a */
[----:B------:R-:W-:-:S02]  /*13b0*/  @UP0 UIADD3 UR11, UR15, UR16, URZ ;  /* 0x000000100f0b0290 */ /* 0x000fc4000fffe03f */
[----:B------:R-:W-:Y:S02]  /*13c0*/  @UP0 ULEA UR8, UP2, UR14, UR8, 0x2 ;  /* 0x000000080e080291 */ /* 0x000fe4000f84103f */
[----:B------:R-:W-:Y:S02]  /*13d0*/  @UP1 UIADD3 UR10, UR13, UR17, URZ ;  /* 0x000000110d0a1290 */ /* 0x000fe4000fffe03f */
[----:B------:R-:W-:Y:S02]  /*13e0*/  @UP1 ULEA UR6, UP3, UR12, UR6, 0x2 ;  /* 0x000000060c061291 */ /* 0x000fe4000f86103f */
[----:B------:R-:W-:Y:S01]  /*13f0*/  @UP0 ULEA.HI.X UR9, UR14, UR9, UR11, 0x2, UP2 ;  /* 0x000000090e090291 */ /* 0x000fe200090f140b */
[----:B------:R-:W-:Y:S01]  /*1400*/  IMAD.U32 R2, RZ, RZ, UR8 ;  /* 0x00000008ff027e24 */ /* 0x000fe2000f8e00ff */
[----:B------:R-:W-:Y:S02]  /*1410*/  @UP1 ULEA.HI.X UR7, UR12, UR7, UR10, 0x2, UP3 ;  /* 0x000000070c071291 */ /* 0x000fe400098f140a */
[----:B------:R-:W-:Y:S01]  /*1420*/  IMAD.U32 R4, RZ, RZ, UR6 ;  /* 0x00000006ff047e24 */ /* 0x000fe2000f8e00ff */
[----:B------:R-:W-:Y:S01]  /*1430*/  USHF.L.U32 UR38, UR5, 0x7, URZ ;  /* 0x0000000705267899 */ /* 0x000fe2000800063f */
[----:B------:R-:W-:Y:S01]  /*1440*/  IMAD.U32 R3, RZ, RZ, UR9 ;  /* 0x00000009ff037e24 */ /* 0x000fe2000f8e00ff */
[----:B------:R-:W-:Y:S01]  /*1450*/  ULDC UR6, c[0x0][0x988] ;  /* 0x0002620000067ab9 */ /* 0x000fe20000000800 */
[----:B------:R-:W-:Y:S01]  /*1460*/  IMAD.U32 R5, RZ, RZ, UR7 ;  /* 0x00000007ff057e24 */ /* 0x000fe2000f8e00ff */
[----:B------:R-:W-:-:S02]  /*1470*/  ULDC UR5, c[0x0][0x448] ;  /* 0x0001120000057ab9 */ /* 0x000fc40000000800 */
[----:B------:R0:W2:Y:S04]  /*1480*/  @P0 LDG.E R7, desc[UR54][R2.64] ;  /* 0x0000003602070981 */ /* 0x0000a8000c1e1900 */
[----:B------:R-:W2:Y:S01]  /*1490*/  @P1 LDG.E R0, desc[UR54][R4.64] ;  /* 0x0000003604001981 */ /* 0x000ea2000c1e1900 */
[----:B------:R-:W-:Y:S01]  /*14a0*/  UISETP.NE.AND UP4, UPT, UR5, 0x1, UPT ;  /* 0x000000010500788c */ /* 0x000fe2000bf85270 */
[----:B------:R-:W-:Y:S01]  /*14b0*/  PLOP3.LUT P0, PT, PT, PT, PT, 0x80, 0x0 ;  /* 0x000000000000781c */ /* 0x000fe20003f0f070 */
[----:B------:R-:W-:Y:S01]  /*14c0*/  UIADD3 UR51, -UR51, UR4, URZ ;  /* 0x0000000433337290 */ /* 0x000fe2000fffe13f */
[----:B------:R-:W-:Y:S01]  /*14d0*/  CS2R R86, SRZ ;  /* 0x0000000000567805 */ /* 0x000fe2000001ff00 */
[----:B------:R-:W-:Y:S01]  /*14e0*/  UP2UR UR53, UPR, URZ, 0x10 ;  /* 0x000000103f357883 */ /* 0x000fe20008000000 */
[----:B0-----:R-:W-:Y:S01]  /*14f0*/  IMAD.MOV.U32 R2, RZ, RZ, RZ ;  /* 0x000000ffff027224 */ /* 0x001fe200078e00ff */
[----:B------:R-:W-:Y:S01]  /*1500*/  UIADD3 UR7, UR51, 0xa0, -UR52 ;  /* 0x000000a033077890 */ /* 0x000fe2000fffe834 */
[----:B------:R-:W-:-:S02]  /*1510*/  CS2R R84, SRZ ;  /* 0x0000000000547805 */ /* 0x000fc4000001ff00 */
[----:B------:R-:W-:Y:S02]  /*1520*/  CS2R R8, SRZ ;  /* 0x0000000000087805 */ /* 0x000fe4000001ff00 */
[----:B------:R-:W-:Y:S02]  /*1530*/  CS2R R78, SRZ ;  /* 0x00000000004e7805 */ /* 0x000fe4000001ff00 */
[----:B------:R-:W-:Y:S01]  /*1540*/  CS2R R10, SRZ ;  /* 0x00000000000a7805 */ /* 0x000fe2000001ff00 */
[----:B------:R-:W-:Y:S01]  /*1550*/  @UP4 ULDC UR4, c[0x0][0x44c] ;  /* 0x0001130000044ab9 */ /* 0x000fe20000000800 */
[----:B------:R-:W-:Y:S01]  /*1560*/  @UP4 ULDC UR8, c[0x0][0x450] ;  /* 0x0001140000084ab9 */ /* 0x000fe20000000800 */
        /* <DEDUP_REMOVED lines=20> */
[----:B------:R-:W-:Y:S02]  /*16b0*/  CS2R R88, SRZ ;  /* 0x0000000000587805 */ /* 0x000fe4000001ff00 */
[----:B------:R-:W-:-:S02]  /*16c0*/  CS2R R48, SRZ ;  /* 0x0000000000307805 */ /* 0x000fc4000001ff00 */
[----:B------:R-:W-:Y:S02]  /*16d0*/  CS2R R90, SRZ ;  /* 0x00000000005a7805 */ /* 0x000fe4000001ff00 */
[----:B------:R-:W-:Y:S02]  /*16e0*/  CS2R R56, SRZ ;  /* 0x0000000000387805 */ /* 0x000fe4000001ff00 */
[----:B------:R-:W-:Y:S01]  /*16f0*/  CS2R R92, SRZ ;  /* 0x00000000005c7805 */ /* 0x000fe2000001ff00 */
[----:B------:R-:W-:Y:S01]  /*1700*/  IMAD.MOV.U32 R65, RZ, RZ, RZ ;  /* 0x000000ffff417224 */ /* 0x000fe200078e00ff */
[----:B------:R-:W-:Y:S01]  /*1710*/  CS2R R94, SRZ ;  /* 0x00000000005e7805 */ /* 0x000fe2000001ff00 */
[----:B--2---:R-:W-:Y:S01]  /*1720*/  FMUL.FTZ R0, R7, R0 ;  /* 0x0000000007007220 */ /* 0x004fe20000410000 */
[----:B------:R-:W-:-:S03]  /*1730*/  CS2R R6, SRZ ;  /* 0x0000000000067805 */ /* 0x000fc6000001ff00 */
[----:B------:R-:W-:Y:S01]  /*1740*/  FMUL.FTZ R0, R0, UR6 ;  /* 0x0000000600007c20 */ /* 0x000fe20008410000 */
[----:B------:R-:W-:-:S04]  /*1750*/  UIADD3 UR6, UR38, 0x7f, URZ ;  /* 0x0000007f26067890 */ /* 0x000fc8000fffe03f */
[----:B------:R-:W-:Y:S01]  /*1760*/  UIMAD.WIDE.U32 UR4, UR6, UR4, URZ ;  /* 0x00000004060472a5 */ /* 0x000fe2000f8e003f */
[----:B------:R-:W-:Y:S01]  /*1770*/  R2UR UR39, R0 ;  /* 0x00000000002772ca */ /* 0x000fe200000e0000 */
[----:B------:R-:W-:Y:S01]  /*1780*/  UIADD3 UR4, UR51, 0x9f, URZ ;  /* 0x0000009f33047890 */ /* 0x000fe2000fffe03f */
[----:B------:R-:W-:Y:S01]  /*1790*/  IMAD.MOV.U32 R0, RZ, RZ, RZ ;  /* 0x000000ffff007224 */ /* 0x000fe200078e00ff */
        /* <DEDUP_REMOVED lines=44> */
.L_x_2377:
        /* <DEDUP_REMOVED lines=9> */
.L_x_2536:
[----:B------:R-:W-:Y:S05]  /*1af0*/  @!P0 BRA `(.L_x_2379) ;  /* 0x0000000000048947 */ /* 0x000fea0003800000 */
[----:B------:R-:W-:Y:S01]  /*1b00*/  BPT.TRAP 0x1 ;  /* 0x000000040000795c */ /* 0x000fe20000300000 */
.L_x_2379:
[----:B0-----:R-:W-:Y:S02]  /*1b10*/  IMAD.U32 R0, RZ, RZ, UR45 ;  /* 0x0000002dff007e24 */ /* 0x001fe4000f8e00ff */
[----:B------:R-:W-:-:S03]  /*1b20*/  IMAD.U32 R3, RZ, RZ, UR46 ;  /* 0x0000002eff037e24 */ /* 0x000fc6000f8e00ff */
[----:B------:R-:W-:Y:S02]  /*1b30*/  LEA R0, R0, UR41, 0x3 ;  /* 0x0000002900007c11 */ /* 0x000fe4000f8e18ff */
[----:B------:R-:W-:-:S04]  /*1b40*/  SHF.L.U32 R3, R3, 0x1f, RZ ;  /* 0x0000001f03037819 */ /* 0x000fc800000006ff */
[----:B------:R0:W1:Y:S01]  /*1b50*/  SYNCS.PHASECHK.TRANS64.TRYWAIT P1, [R0+URZ+0x29830], R3 ;  /* 0x02983003000075a7 */ /* 0x000062000802017f */
[----:B------:R-:W-:Y:S05]  /*1b60*/  @!P0 BRA `(.L_x_2380) ;  /* 0x0000000000048947 */ /* 0x000fea0003800000 */
[----:B------:R-:W-:Y:S01]  /*1b70*/  BPT.TRAP 0x1 ;  /* 0x000000040000795c */ /* 0x000fe20000300000 */
.L_x_2380:
[----:B-1----:R-:W-:Y:S05]  /*1b80*/  @P1 BRA `(.L_x_2381) ;  /* 0x0000000000081947 */ /* 0x002fea0003800000 */
[----:B------:R-:W1:Y:S02]  /*1b90*/  SYNCS.PHASECHK.TRANS64.TRYWAIT P1, [R0+URZ+0x29830], R3 ;  /* 0x02983003000075a7 */ /* 0x000e64000802017f */
[----:B-1----:R-:W-:Y:S05]  /*1ba0*/  @!P1 BRA `(.L_x_2382) ;  /* 0x0000013400789947 */ /* 0x002fea0003800000 */
.L_x_2381:
        /* <DEDUP_REMOVED lines=204> */
.L_x_2383:
[----:B------:R-:W-:Y:S01]  /*2870*/  UISETP.NE.AND UP0, UPT, UR53, URZ, UPT ;  /* 0x0000003f3500728c */ /* 0x000fe2000bf05270 */
[----:B------:R-:W-:Y:S01]  /*2880*/  VIADD R9, R18, UR38 ;  /* 0x0000002612097c36 */ /* 0x000fe20008000000 */
[----:B------:R-:W-:Y:S01]  /*2890*/  UMOV UR7, 0xffffff60 ;  /* 0xffffff6000077882 */ /* 0x000fe20000000000 */
[----:B------:R-:W-:Y:S01]  /*28a0*/  IMAD.U32 R11, RZ, RZ, UR52 ;  /* 0x00000034ff0b7e24 */ /* 0x000fe2000f8e00ff */
[----:B------:R-:W-:Y:S01]  /*28b0*/  UIMAD UR7, UR56, UR7, 0xa1 ;  /* 0x000000a1380774a4 */ /* 0x000fe2000f8e0207 */
[----:B------:R-:W-:Y:S01]  /*28c0*/  IMAD.U32 R117, RZ, RZ, UR39 ;  /* 0x00000027ff757e24 */ /* 0x000fe2000f8e00ff */
[----:B------:R-:W-:Y:S01]  /*28d0*/  PLOP3.LUT P1, PT, PT, PT, UP0, 0x80, 0x0 ;  /* 0x000000000000781c */ /* 0x000fe20003f2f008 */
[----:B------:R-:W-:Y:S01]  /*28e0*/  UMOV UR10, UR38 ;  /* 0x00000026000a7c82 */ /* 0x000fe20008000000 */
[----:B------:R-:W-:Y:S01]  /*28f0*/  PLOP3.LUT P2, PT, PT, PT, UP0, 0x80, 0x0 ;  /* 0x000000000000781c */ /* 0x000fe20003f4f008 */
[----:B------:R-:W-:Y:S01]  /*2900*/  UIADD3 UR58, UR56, -0x2, URZ ;  /* 0xfffffffe383a7890 */ /* 0x000fe2000fffe03f */
[----:B------:R-:W-:Y:S01]  /*2910*/  R2UR UR11, R0 ;  /* 0x00000000000b72ca */ /* 0x000fe200000e0000 */
[----:B------:R-:W-:Y:S01]  /*2920*/  @UP0 ULDC UR6, c[0x0][0x44c] ;  /* 0x0001130000060ab9 */ /* 0x000fe20000000800 */
[----:B------:R-:W-:-:S07]  /*2930*/  @UP0 ULDC UR14, c[0x0][0x450] ;  /* 0x00011400000e0ab9 */ /* 0x000fce0000000800 */
[----:B------:R-:W-:Y:S01]  /*2940*/  @P1 IMAD.HI.U32 R2, R9, UR6, RZ ;  /* 0x0000000609021c27 */ /* 0x000fe2000f8e00ff */
[----:B------:R-:W-:-:S04]  /*2950*/  @UP0 ULDC UR6, c[0x0][0x450] ;  /* 0x0001140000060ab9 */ /* 0x000fc80000000800 */
[----:B------:R-:W-:Y:S01]  /*2960*/  @P2 SHF.R.U32.HI R9, RZ, UR6, R2 ;  /* 0x00000006ff092c19 */ /* 0x000fe20008011602 */
[----:B------:R-:W-:Y:S01]  /*2970*/  UIMAD UR6, UR56, -0xa0, UR51 ;  /* 0xffffff60380678a4 */ /* 0x000fe2000f8e0233 */
[----:B------:R-:W-:-:S03]  /*2980*/  IMAD.U32 R2, RZ, RZ, UR7 ;  /* 0x00000007ff027e24 */ /* 0x000fc6000f8e00ff */
[----:B01----:R-:W0:Y:S01]  /*2990*/  SHFL.IDX PT, R3, R9, 0x1, 0x1c1f ;  /* 0x003c1f0009037f89 */ /* 0x003e2200000e0000 */
[----:B------:R-:W-:Y:S01]  /*29a0*/  UIADD3 UR6, UR6, 0xa0, URZ ;  /* 0x000000a006067890 */ /* 0x000fe2000fffe03f */
[----:B------:R-:W-:Y:S02]  /*29b0*/  IMAD R2, R17, -0x2, R2 ;  /* 0xfffffffe11027824 */ /* 0x000fe400078e0202 */
[----:B------:R-:W-:Y:S03]  /*29c0*/  SHFL.IDX PT, R9, R9, RZ, 0x1c1f ;  /* 0x001c1fff09097589 */ /* 0x000fe600000e0000 */
[----:B------:R-:W-:Y:S01]  /*29d0*/  IMAD.U32 R10, RZ, RZ, UR6 ;  /* 0x00000006ff0a7e24 */ /* 0x000fe2000f8e00ff */
[----:B------:R-:W-:Y:S01]  /*29e0*/  IADD3 R11, -R11, UR51, R2 ;  /* 0x000000330b0b7c10 */ /* 0x000fe2000fffe102 */
[----:B------:R-:W-:Y:S02]  /*29f0*/  @UP0 ULDC UR6, c[0x0][0x44c] ;  /* 0x0001130000060ab9 */ /* 0x000fe40000000800 */
[----:B------:R-:W-:Y:S01]  /*2a00*/  IMAD R10, R17, -0x2, R10 ;  /* 0xfffffffe110a7824 */ /* 0x000fe200078e020a */
[----:B------:R-:W-:-:S04]  /*2a10*/  UIMAD.WIDE.U32 UR6, UR38, UR6, URZ ;  /* 0x00000006260672a5 */ /* 0x000fc8000f8e003f */
[----:B------:R-:W-:-:S04]  /*2a20*/  @UP0 USHF.R.U32.HI UR10, URZ, UR14, UR7 ;  /* 0x0000000e3f0a0299 */ /* 0x000fc80008011607 */
[----:B------:R-:W-:Y:S01]  /*2a30*/  UIADD3 UR6, UR10, UR51, -UR52 ;  /* 0x000000330a067290 */ /* 0x000fe2000fffe834 */
[----:B0-----:R-:W-:-:S03]  /*2a40*/  VIADDMNMX R2, R3, R11, R10, PT ;  /* 0x0000000b03027246 */ /* 0x001fc6000380010a */
        /* <DEDUP_REMOVED lines=131> */
[----:B0-----:R-:W-:Y:S02]  /*3280*/  FMNMX.FTZ R4, R83, R4, !PT ;  /* 0x0000000453047209 */ /* 0x001fe40007810000 */
[----:B------:R-:W-:Y:S02]  /*3290*/  VIADDMNMX R83, R9, R11, R10, PT ;  /* 0x0000000b09537246 */ /* 0x000fe4000380010a */
[C---:B------:R-:W-:Y:S01]  /*32a0*/  FSETP.NEU.FTZ.AND P1, PT, R4.reuse, -INF , PT ;  /* 0xff8000000400780b */ /* 0x040fe20003f3d000 */
[----:B------:R-:W-:-:S01]  /*32b0*/  FFMA.FTZ R2, R4, R117, -8 ;  /* 0xc100000004027423 */ /* 0x000fc20000010075 */
[C---:B------:R-:W-:Y:S02]  /*32c0*/  ISETP.GT.AND P2, PT, R83.reuse, 0x1, PT ;  /* 0x000000015300780c */ /* 0x040fe40003f44270 */
[----:B------:R-:W-:-:S02]  /*32d0*/  ISETP.GT.AND P3, PT, R83, 0x8, PT ;  /* 0x000000085300780c */ /* 0x000fc40003f64270 */
[----:B------:R-:W-:Y:S02]  /*32e0*/  FSEL R2, R2, RZ, P1 ;  /* 0x000000ff02027208 */ /* 0x000fe40000800000 */
[----:B------:R-:W-:Y:S02]  /*32f0*/  ISETP.GT.AND P1, PT, R83, RZ, PT ;  /* 0x000000ff5300720c */ /* 0x000fe40003f24270 */
[----:B------:R-:W-:Y:S01]  /*3300*/  FSEL R89, R89, -INF , P2 ;  /* 0xff80000059597808 */ /* 0x000fe20001000000 */
[----:B------:R-:W-:-:S01]  /*3310*/  FFMA.FTZ R13, R13, UR39, -R2 ;  /* 0x000000270d0d7c23 */ /* 0x000fc20008010802 */
[----:B------:R-:W-:Y:S01]  /*3320*/  FSEL R88, R88, -INF , P1 ;  /* 0xff80000058587808 */ /* 0x000fe20000800000 */
[----:B------:R-:W-:-:S01]  /*3330*/  FFMA.FTZ R15, R15, UR39, -R2 ;  /* 0x000000270f0f7c23 */ /* 0x000fc20008010802 */
[----:B------:R-:W-:Y:S01]  /*3340*/  ISETP.GT.AND P1, PT, R83, 0x9, PT ;  /* 0x000000095300780c */ /* 0x000fe20003f24270 */
[----:B------:R0:W-:Y:S01]  /*3350*/  MUFU.EX2 R9, R13 ;  /* 0x0000000d00097308 */ /* 0x0001e20000000800 */
[----:B------:R-:W-:Y:S01]  /*3360*/  FSEL R92, R92, -INF , P3 ;  /* 0xff8000005c5c7808 */ /* 0x000fe20001800000 */
[--C-:B------:R-:W-:Y:S01]  /*3370*/  FFMA.FTZ R21, R21, UR39, -R2.reuse ;  /* 0x0000002715157c23 */ /* 0x100fe20008010802 */
[----:B------:R-:W-:Y:S01]  /*3380*/  FMNMX.FTZ R11, R88, R89, !PT ;  /* 0x00000059580b7209 */ /* 0x000fe20007810000 */
[--C-:B------:R-:W-:Y:S01]  /*3390*/  FFMA.FTZ R6, R91, UR39, -R2.reuse ;  /* 0x000000275b067c23 */ /* 0x100fe20008010802 */
[----:B------:R-:W-:Y:S01]  /*33a0*/  ISETP.GT.AND P2, PT, R83, 0x10, PT ;  /* 0x000000105300780c */ /* 0x000fe20003f44270 */
[--C-:B------:R-:W-:Y:S01]  /*33b0*/  FFMA.FTZ R82, R79, UR39, -R2.reuse ;  /* 0x000000274f527c23 */ /* 0x100fe20008010802 */
[----:B------:R-:W-:Y:S01]  /*33c0*/  FSEL R93, R93, -INF , P1 ;  /* 0xff8000005d5d7808 */ /* 0x000fe20000800000 */
[--C-:B------:R-:W-:Y:S01]  /*33d0*/  FFMA.FTZ R86, R59, UR39, -R2.reuse ;  /* 0x000000273b567c23 */ /* 0x100fe20008010802 */
[----:B------:R-:W-:Y:S01]  /*33e0*/  FMNMX.FTZ R12, R92, R11, !PT ;  /* 0x0000000b5c0c7209 */ /* 0x000fe20007810000 */
[--C-:B------:R-:W-:Y:S01]  /*33f0*/  FFMA.FTZ R63, R63, UR39, -R2.reuse ;  /* 0x000000273f3f7c23 */ /* 0x100fe20008010802 */
[----:B------:R-:W-:Y:S01]  /*3400*/  ISETP.GT.AND P1, PT, R83, 0x11, PT ;  /* 0x000000115300780c */ /* 0x000fe20003f24270 */
[----:B------:R1:W-:Y:S01]  /*3410*/  MUFU.EX2 R11, R15 ;  /* 0x0000000f000b7308 */ /* 0x0003e20000000800 */
[----:B------:R-:W-:Y:S01]  /*3420*/  FSEL R96, R96, -INF , P2 ;  /* 0xff80000060607808 */ /* 0x000fe20001000000 */
[--C-:B------:R-:W-:Y:S01]  /*3430*/  FFMA.FTZ R3, R3, UR39, -R2.reuse ;  /* 0x0000002703037c23 */ /* 0x100fe20008010802 */
[----:B0-----:R-:W-:Y:S01]  /*3440*/  FMNMX.FTZ R13, R93, R12, !PT ;  /* 0x0000000c5d0d7209 */ /* 0x001fe20007810000 */
[--C-:B------:R-:W-:Y:S01]  /*3450*/  FFMA.FTZ R5, R5, UR39, -R2.reuse ;  /* 0x0000002705057c23 */ /* 0x100fe20008010802 */
[----:B------:R-:W-:Y:S01]  /*3460*/  ISETP.GT.AND P2, PT, R83, 0x18, PT ;  /* 0x000000185300780c */ /* 0x000fe20003f44270 */
[--C-:B------:R-:W-:Y:S01]  /*3470*/  FFMA.FTZ R7, R7, UR39, -R2.reuse ;  /* 0x0000002707077c23 */ /* 0x100fe20008010802 */
[----:B------:R-:W-:Y:S01]  /*3480*/  FSEL R97, R97, -INF , P1 ;  /* 0xff80000061617808 */ /* 0x000fe20000800000 */
[----:B------:R-:W-:Y:S01]  /*3490*/  MUFU.EX2 R6, R6 ;  /* 0x0000000600067308 */ /* 0x000fe20000000800 */
        /* <DEDUP_REMOVED lines=8> */
[----:B------:R-:W-:Y:S01]  /*3520*/  FSEL R101, R101, -INF , P1 ;  /* 0xff80000065657808 */ /* 0x000fe20000800000 */
[--C-:B------:R-:W-:Y:S01]  /*3530*/  FFMA.FTZ R107, R107, UR39, -R2.reuse ;  /* 0x000000276b6b7c23 */ /* 0x100fe20008010802 */
[----:B------:R-:W-:Y:S01]  /*3540*/  ISETP.GT.AND P1, PT, R83, 0x20, PT ;  /* 0x000000205300780c */ /* 0x000fe20003f24270 */
[--C-:B------:R-:W-:Y:S01]  /*3550*/  FFMA.FTZ R111, R111, UR39, -R2.reuse ;  /* 0x000000276f6f7c23 */ /* 0x100fe20008010802 */
[----:B------:R-:W-:Y:S01]  /*3560*/  FMNMX.FTZ R14, R100, R13, !PT ;  /* 0x0000000d640e7209 */ /* 0x000fe20007810000 */
[--C-:B------:R-:W-:Y:S01]  /*3570*/  FFMA.FTZ R47, R47, UR39, -R2.reuse ;  /* 0x000000272f2f7c23 */ /* 0x100fe20008010802 */
[----:B------:R-:W-:Y:S01]  /*3580*/  ISETP.GT.AND P2, PT, R83, 0x21, PT ;  /* 0x000000215300780c */ /* 0x000fe20003f44270 */
[----:B------:R0:W-:Y:S01]  /*3590*/  MUFU.EX2 R13, R21 ;  /* 0x00000015000d7308 */ /* 0x0001e20000000800 */
[----:B------:R-:W-:Y:S01]  /*35a0*/  FSEL R72, R72, -INF , P1 ;  /* 0xff80000048487808 */ /* 0x000fe20000800000 */
[--C-:B------:R-:W-:Y:S01]  /*35b0*/  FFMA.FTZ R26, R26, UR39, -R2.reuse ;  /* 0x000000271a1a7c23 */ /* 0x100fe20008010802 */
[----:B-1----:R-:W-:Y:S01]  /*35c0*/  FMNMX.FTZ R15, R101, R14, !PT ;  /* 0x0000000e650f7209 */ /* 0x002fe20007810000 */
        /* <DEDUP_REMOVED lines=18> */
[----:B------:R-:W-:Y:S01]  /*36f0*/  FFMA.FTZ R39, R39, UR39, -R2 ;  /* 0x0000002727277c23 */ /* 0x000fe20008010802 */
[----:B------:R-:W-:Y:S01]  /*3700*/  ISETP.GT.AND P2, PT, R83, 0x31, PT ;  /* 0x000000315300780c */ /* 0x000fe20003f44270 */
[----:B------:R-:W-:Y:S01]  /*3710*/  MUFU.EX2 R10, R10 ;  /* 0x0000000a000a7308 */ /* 0x000fe20000000800 */
[----:B------:R-:W-:-:S02]  /*3720*/  FSEL R80, R80, -INF , P1 ;  /* 0xff80000050507808 */ /* 0x000fc40000800000 */
[----:B0-----:R-:W-:Y:S01]  /*3730*/  FMNMX.FTZ R21, R77, R20, !PT ;  /* 0x000000144d157209 */ /* 0x001fe20007810000 */
[----:B------:R-:W-:-:S01]  /*3740*/  FFMA.FTZ R20, R109, UR39, -R2 ;  /* 0x000000276d147c23 */ /* 0x000fc20008010802 */
[----:B------:R-:W-:Y:S02]  /*3750*/  ISETP.GT.AND P1, PT, R83, 0x38, PT ;  /* 0x000000385300780c */ /* 0x000fe40003f24270 */
[----:B------:R-:W-:Y:S01]  /*3760*/  FSEL R81, R81, -INF , P2 ;  /* 0xff80000051517808 */ /* 0x000fe20001000000 */
[----:B------:R-:W-:Y:S01]  /*3770*/  MUFU.EX2 R12, R12 ;  /* 0x0000000c000c7308 */ /* 0x000fe20000000800 */
[----:B------:R-:W-:Y:S02]  /*3780*/  FMNMX.FTZ R58, R80, R21, !PT ;  /* 0x00000015503a7209 */ /* 0x000fe40007810000 */
[----:B------:R-:W-:Y:S02]  /*3790*/  ISETP.GT.AND P2, PT, R83, 0x39, PT ;  /* 0x000000395300780c */ /* 0x000fe40003f44270 */
[----:B------:R-:W-:-:S02]  /*37a0*/  FSEL R84, R84, -INF , P1 ;  /* 0xff80000054547808 */ /* 0x000fc40000800000 */
[----:B------:R-:W-:Y:S01]  /*37b0*/  FMNMX.FTZ R21, R81, R58, !PT ;  /* 0x0000003a51157209 */ /* 0x000fe20007810000 */
[----:B------:R-:W-:Y:S01]  /*37c0*/  MUFU.EX2 R14, R14 ;  /* 0x0000000e000e7308 */ /* 0x000fe20000000800 */
[----:B------:R-:W-:Y:S02]  /*37d0*/  FSEL R85, R85, -INF , P2 ;  /* 0xff80000055557808 */ /* 0x000fe40001000000 */
[C---:B------:R-:W-:Y:S02]  /*37e0*/  ISETP.GT.AND P1, PT, R83.reuse, 0x40, PT ;  /* 0x000000405300780c */ /* 0x040fe40003f24270 */
[----:B------:R-:W-:Y:S02]  /*37f0*/  FMNMX.FTZ R58, R84, R21, !PT ;  /* 0x00000015543a7209 */ /* 0x000fe40007810000 */
[----:B------:R-:W-:Y:S01]  /*3800*/  ISETP.GT.AND P2, PT, R83, 0x41, PT ;  /* 0x000000415300780c */ /* 0x000fe20003f44270 */
[----:B------:R-:W-:Y:S01]  /*3810*/  MUFU.EX2 R15, R107 ;  /* 0x0000006b000f7308 */ /* 0x000fe20000000800 */
[----:B------:R-:W-:Y:S01]  /*3820*/  FSEL R62, R56, -INF , P1 ;  /* 0xff800000383e7808 */ /* 0x000fe20000800000 */
[----:B------:R-:W-:Y:S01]  /*3830*/  FFMA.FTZ R56, R113, UR39, -R2 ;  /* 0x0000002771387c23 */ /* 0x000fe20008010802 */
[----:B------:R-:W-:-:S02]  /*3840*/  FMNMX.FTZ R91, R85, R58, !PT ;  /* 0x0000003a555b7209 */ /* 0x000fc40007810000 */
[----:B------:R-:W-:Y:S02]  /*3850*/  ISETP.GT.AND P1, PT, R83, 0x48, PT ;  /* 0x000000485300780c */ /* 0x000fe40003f24270 */
[----:B------:R-:W-:Y:S01]  /*3860*/  FSEL R66, R57, -INF , P2 ;  /* 0xff80000039427808 */ /* 0x000fe20001000000 */
[----:B------:R-:W-:Y:S01]  /*3870*/  MUFU.EX2 R20, R20 ;  /* 0x0000001400147308 */ /* 0x000fe20000000800 */
[----:B------:R-:W-:Y:S01]  /*3880*/  FMNMX.FTZ R91, R62, R91, !PT ;  /* 0x0000005b3e5b7209 */ /* 0x000fe20007810000 */
[----:B------:R-:W-:Y:S01]  /*3890*/  FFMA.FTZ R57, R115, UR39, -R2 ;  /* 0x0000002773397c23 */ /* 0x000fe20008010802 */
[C---:B------:R-:W-:Y:S02]  /*38a0*/  ISETP.GT.AND P2, PT, R83.reuse, 0x49, PT ;  /* 0x000000495300780c */ /* 0x040fe40003f44270 */
        /* <DEDUP_REMOVED lines=9> */
[----:B------:R-:W-:Y:S01]  /*3940*/  FMNMX.FTZ R91, R61, R58, !PT ;  /* 0x0000003a3d5b7209 */ /* 0x000fe20007810000 */
[----:B------:R-:W-:-:S01]  /*3950*/  FFMA.FTZ R58, R87, UR39, -R2 ;  /* 0x00000027573a7c23 */ /* 0x000fc20008010802 */
        /* <DEDUP_REMOVED lines=8> */
[----:B------:R-:W-:-:S02]  /*39e0*/  FSEL R69, R69, -INF , P2 ;  /* 0xff80000045457808 */ /* 0x000fc40001000000 */
[C---:B------:R-:W-:Y:S02]  /*39f0*/  ISETP.GT.AND P1, PT, R83.reuse, 0x60, PT ;  /* 0x000000605300780c */ /* 0x040fe40003f24270 */
[----:B------:R-:W-:Y:S02]  /*3a00*/  FMNMX.FTZ R78, R68, R87, !PT ;  /* 0x00000057444e7209 */ /* 0x000fe40007810000 */
[----:B------:R-:W-:Y:S01]  /*3a10*/  ISETP.GT.AND P2, PT, R83, 0x61, PT ;  /* 0x000000615300780c */ /* 0x000fe20003f44270 */
[----:B------:R-:W-:Y:S01]  /*3a20*/  MUFU.EX2 R47, R47 ;  /* 0x0000002f002f7308 */ /* 0x000fe20000000800 */
[----:B------:R-:W-:Y:S02]  /*3a30*/  FSEL R74, R40, -INF , P1 ;  /* 0xff800000284a7808 */ /* 0x000fe40000800000 */
[----:B------:R-:W-:Y:S02]  /*3a40*/  FMNMX.FTZ R79, R69, R78, !PT ;  /* 0x0000004e454f7209 */ /* 0x000fe40007810000 */
[----:B------:R-:W-:Y:S01]  /*3a50*/  FSEL R78, R41, -INF , P2 ;  /* 0xff800000294e7808 */ /* 0x000fe20001000000 */
[----:B------:R-:W-:Y:S01]  /*3a60*/  FFMA.FTZ R41, R75, UR39, -R2 ;  /* 0x000000274b297c23 */ /* 0x000fe20008010802 */
[----:B------:R-:W-:Y:S01]  /*3a70*/  ISETP.GT.AND P1, PT, R83, 0x68, PT ;  /* 0x000000685300780c */ /* 0x000fe20003f24270 */
[----:B------:R0:W-:Y:S01]  /*3a80*/  MUFU.EX2 R40, R82 ;  /* 0x0000005200287308 */ /* 0x0001e20000000800 */
[----:B------:R-:W-:-:S02]  /*3a90*/  FMNMX.FTZ R75, R74, R79, !PT ;  /* 0x0000004f4a4b7209 */ /* 0x000fc40007810000 */
[----:B------:R-:W-:Y:S02]  /*3aa0*/  FSEL R79, R44, -INF , P1 ;  /* 0xff8000002c4f7808 */ /* 0x000fe40000800000 */
[C---:B------:R-:W-:Y:S02]  /*3ab0*/  ISETP.GT.AND P2, PT, R83.reuse, 0x69, PT ;  /* 0x000000695300780c */ /* 0x040fe40003f44270 */
[----:B------:R-:W-:Y:S01]  /*3ac0*/  FMNMX.FTZ R44, R78, R75, !PT ;  /* 0x0000004b4e2c7209 */ /* 0x000fe20007810000 */
[----:B------:R-:W-:Y:S01]  /*3ad0*/  MUFU.EX2 R41, R41 ;  /* 0x0000002900297308 */ /* 0x000fe20000000800 */
[----:B------:R-:W-:Y:S02]  /*3ae0*/  ISETP.GT.AND P1, PT, R83, 0x70, PT ;  /* 0x000000705300780c */ /* 0x000fe40003f24270 */
[----:B------:R-:W-:Y:S02]  /*3af0*/  FSEL R75, R45, -INF , P2 ;  /* 0xff8000002d4b7808 */ /* 0x000fe40001000000 */
[----:B0-----:R-:W-:-:S02]  /*3b00*/  FMNMX.FTZ R82, R79, R44, !PT ;  /* 0x0000002c4f527209 */ /* 0x001fc40007810000 */
[----:B------:R-:W-:Y:S01]  /*3b10*/  ISETP.GT.AND P2, PT, R83, 0x71, PT ;  /* 0x000000715300780c */ /* 0x000fe20003f44270 */
[----:B------:R-:W-:Y:S01]  /*3b20*/  MUFU.EX2 R44, R86 ;  /* 0x00000056002c7308 */ /* 0x000fe20000000800 */
[----:B------:R-:W-:Y:S02]  /*3b30*/  FSEL R48, R48, -INF , P1 ;  /* 0xff80000030307808 */ /* 0x000fe40000800000 */
[----:B------:R-:W-:Y:S02]  /*3b40*/  FMNMX.FTZ R45, R75, R82, !PT ;  /* 0x000000524b2d7209 */ /* 0x000fe40007810000 */
[----:B------:R-:W-:Y:S02]  /*3b50*/  ISETP.GT.AND P1, PT, R83, 0x78, PT ;  /* 0x000000785300780c */ /* 0x000fe40003f24270 */
[----:B------:R-:W-:Y:S01]  /*3b60*/  FSEL R49, R49, -INF , P2 ;  /* 0xff80000031317808 */ /* 0x000fe20001000000 */
[----:B------:R-:W-:Y:S01]  /*3b70*/  MUFU.EX2 R26, R26 ;  /* 0x0000001a001a7308 */ /* 0x000fe20000000800 */
[----:B------:R-:W-:-:S02]  /*3b80*/  FMNMX.FTZ R82, R48, R45, !PT ;  /* 0x0000002d30527209 */ /* 0x000fc40007810000 */
[----:B------:R-:W-:Y:S02]  /*3b90*/  ISETP.GT.AND P2, PT, R83, 0x79, PT ;  /* 0x000000795300780c */ /* 0x000fe40003f44270 */
[----:B------:R-:W-:Y:S02]  /*3ba0*/  FSEL R52, R52, -INF , P1 ;  /* 0xff80000034347808 */ /* 0x000fe40000800000 */
[----:B------:R-:W-:Y:S01]  /*3bb0*/  FMNMX.FTZ R59, R49, R82, !PT ;  /* 0x00000052313b7209 */ /* 0x000fe20007810000 */
[----:B------:R0:W-:Y:S01]  /*3bc0*/  MUFU.EX2 R45, R63 ;  /* 0x0000003f002d7308 */ /* 0x0001e20000000800 */
[----:B------:R-:W-:Y:S02]  /*3bd0*/  FSEL R53, R53, -INF , P2 ;  /* 0xff80000035357808 */ /* 0x000fe40001000000 */
[----:B------:R-:W-:Y:S02]  /*3be0*/  ISETP.GT.AND P1, PT, R83, 0x80, PT ;  /* 0x000000805300780c */ /* 0x000fe40003f24270 */
[----:B------:R-:W-:-:S02]  /*3bf0*/  FMNMX.FTZ R82, R52, R59, !PT ;  /* 0x0000003b34527209 */ /* 0x000fc40007810000 */
[----:B------:R-:W-:Y:S01]  /*3c00*/  ISETP.GT.AND P2, PT, R83, 0x81, PT ;  /* 0x000000815300780c */ /* 0x000fe20003f44270 */
[----:B------:R-:W-:Y:S01]  /*3c10*/  MUFU.EX2 R27, R27 ;  /* 0x0000001b001b7308 */ /* 0x000fe20000000800 */
[----:B------:R-:W-:Y:S02]  /*3c20*/  FSEL R59, R24, -INF , P1 ;  /* 0xff800000183b7808 */ /* 0x000fe40000800000 */
[----:B------:R-:W-:Y:S02]  /*3c30*/  FMNMX.FTZ R82, R53, R82, !PT ;  /* 0x0000005235527209 */ /* 0x000fe40007810000 */
[----:B------:R-:W-:Y:S02]  /*3c40*/  ISETP.GT.AND P1, PT, R83, 0x88, PT ;  /* 0x000000885300780c */ /* 0x000fe40003f24270 */
[----:B0-----:R-:W-:Y:S01]  /*3c50*/  FSEL R63, R25, -INF , P2 ;  /* 0xff800000193f7808 */ /* 0x001fe20001000000 */
[----:B------:R-:W-:-:S01]  /*3c60*/  FFMA.FTZ R25, R67, UR39, -R2 ;  /* 0x0000002743197c23 */ /* 0x000fc20008010802 */
[----:B------:R-:W-:Y:S01]  /*3c70*/  FMNMX.FTZ R82, R59, R82, !PT ;  /* 0x000000523b527209 */ /* 0x000fe20007810000 */
[----:B------:R0:W-:Y:S01]  /*3c80*/  MUFU.EX2 R24, R3 ;  /* 0x0000000300187308 */ /* 0x0001e20000000800 */
[----:B------:R-:W-:-:S02]  /*3c90*/  FSEL R67, R28, -INF , P1 ;  /* 0xff8000001c437808 */ /* 0x000fc40000800000 */
[----:B------:R-:W-:Y:S02]  /*3ca0*/  ISETP.GT.AND P2, PT, R83, 0x89, PT ;  /* 0x000000895300780c */ /* 0x000fe40003f44270 */
[----:B------:R-:W-:Y:S02]  /*3cb0*/  FMNMX.FTZ R28, R63, R82, !PT ;  /* 0x000000523f1c7209 */ /* 0x000fe40007810000 */
[----:B------:R-:W-:Y:S01]  /*3cc0*/  ISETP.GT.AND P1, PT, R83, 0x90, PT ;  /* 0x000000905300780c */ /* 0x000fe20003f24270 */
[----:B------:R-:W-:Y:S01]  /*3cd0*/  MUFU.EX2 R25, R25 ;  /* 0x0000001900197308 */ /* 0x000fe20000000800 */
[----:B------:R-:W-:Y:S01]  /*3ce0*/  FSEL R82, R29, -INF , P2 ;  /* 0xff8000001d527808 */ /* 0x000fe20001000000 */
[----:B------:R-:W-:Y:S01]  /*3cf0*/  FFMA.FTZ R29, R70, UR39, -R2 ;  /* 0x00000027461d7c23 */ /* 0x000fe20008010802 */
[----:B0-----:R-:W-:Y:S02]  /*3d00*/  FMNMX.FTZ R3, R67, R28, !PT ;  /* 0x0000001c43037209 */ /* 0x001fe40007810000 */
[----:B------:R-:W-:-:S02]  /*3d10*/  ISETP.GT.AND P2, PT, R83, 0x91, PT ;  /* 0x000000915300780c */ /* 0x000fc40003f44270 */
[----:B------:R-:W-:Y:S01]  /*3d20*/  FSEL R32, R32, -INF , P1 ;  /* 0xff80000020207808 */ /* 0x000fe20000800000 */
[----:B------:R0:W-:Y:S01]  /*3d30*/  MUFU.EX2 R28, R29 ;  /* 0x0000001d001c7308 */ /* 0x0001e20000000800 */
[----:B------:R-:W-:Y:S02]  /*3d40*/  FMNMX.FTZ R3, R82, R3, !PT ;  /* 0x0000000352037209 */ /* 0x000fe40007810000 */
        /* <DEDUP_REMOVED lines=102> */
[----:B------:R-:W-:-:S04]  /*43b0*/  FADD.FTZ R2, R12, R95 ;  /* 0x0000005f0c027221 */ /* 0x000fc80000010000 */
[----:B------:R-:W-:Y:S02]  /*43c0*/  FADD.FTZ R95, R13, R2 ;  /* 0x000000020d5f7221 */ /* 0x000fe40000010000 */
        /* <DEDUP_REMOVED lines=20> */
[----:B------:R-:W-:Y:S02]  /*4510*/  F2FP.SATFINITE.E4M3.F32.PACK_AB_MERGE_C R66, R8, R7, RZ ;  /* 0x000000070842723e */ /* 0x000fe400048070ff */
[C---:B------:R-:W-:Y:S01]  /*4520*/  F2FP.SATFINITE.E4M3.F32.PACK_AB_MERGE_C R57, R58.reuse, R57, RZ ;  /* 0x000000393a39723e */ /* 0x040fe200048070ff */
[----:B------:R-:W-:-:S01]  /*4530*/  FADD.FTZ R91, R58, R91 ;  /* 0x0000005b3a5b7221 */ /* 0x000fc20000010000 */
[----:B------:R-:W-:Y:S01]  /*4540*/  F2FP.SATFINITE.E4M3.F32.PACK_AB_MERGE_C R185, R6, R5, R66 ;  /* 0x0000000506b9723e */ /* 0x000fe20004807042 */
[----:B------:R-:W2:Y:S01]  /*4550*/  MUFU.EX2 R84, R84 ;  /* 0x0000005400547308 */ /* 0x000ea20000000800 */
[----:B------:R-:W-:Y:S01]  /*4560*/  F2FP.SATFINITE.E4M3.F32.PACK_AB_MERGE_C R180, R73, R72, R76 ;  /* 0x0000004849b4723e */ /* 0x000fe2000480704c */
[----:B------:R-:W-:Y:S01]  /*4570*/  FADD.FTZ R8, R40, R91 ;  /* 0x0000005b28087221 */ /* 0x000fe20000010000 */
[----:B------:R-:W-:-:S02]  /*4580*/  F2FP.SATFINITE.E4M3.F32.PACK_AB_MERGE_C R183, R56, R21, R57 ;  /* 0x0000001538b7723e */ /* 0x000fc40004807039 */
[----:B------:R-:W-:Y:S02]  /*4590*/  CS2R R72, SRZ ;  /* 0x0000000000487805 */ /* 0x000fe4000001ff00 */
[----:B------:R-:W-:Y:S01]  /*45a0*/  CS2R R56, SRZ ;  /* 0x0000000000387805 */ /* 0x000fe2000001ff00 */
        /* <DEDUP_REMOVED lines=17> */
[C---:B------:R-:W-:Y:S01]  /*46c0*/  F2FP.SATFINITE.E4M3.F32.PACK_AB_MERGE_C R44, R45.reuse, R44, RZ ;  /* 0x0000002c2d2c723e */ /* 0x040fe200048070ff */
[----:B------:R-:W-:-:S01]  /*46d0*/  FADD.FTZ R11, R45, R8 ;  /* 0x000000082d0b7221 */ /* 0x000fc20000010000 */
[----:B------:R-:W2:Y:S01]  /*46e0*/  MUFU.EX2 R64, R64 ;  /* 0x0000004000407308 */ /* 0x000ea20000000800 */
[----:B------:R-:W-:-:S01]  /*46f0*/  FADD.FTZ R7, R87, R2 ;  /* 0x0000000257077221 */ /* 0x000fc20000010000 */
[----:B------:R-:W-:Y:S01]  /*4700*/  F2FP.SATFINITE.E4M3.F32.PACK_AB_MERGE_C R182, R81, R80, R84 ;  /* 0x0000005051b6723e */ /* 0x000fe20004807054 */
[----:B------:R-:W-:-:S01]  /*4710*/  FADD.FTZ R12, R24, R11 ;  /* 0x0000000b180c7221 */ /* 0x000fc20000010000 */
[----:B------:R-:W-:Y:S01]  /*4720*/  F2FP.SATFINITE.E4M3.F32.PACK_AB_MERGE_C R177, R41, R40, R44 ;  /* 0x0000002829b1723e */ /* 0x000fe2000480702c */
[----:B-1----:R-:W-:-:S01]  /*4730*/  FADD.FTZ R2, R60, R7 ;  /* 0x000000073c027221 */ /* 0x002fc20000010000 */
[----:B------:R-:W-:-:S02]  /*4740*/  CS2R R84, SRZ ;  /* 0x0000000000547805 */ /* 0x000fc4000001ff00 */
[----:B------:R-:W-:Y:S01]  /*4750*/  CS2R R80, SRZ ;  /* 0x0000000000507805 */ /* 0x000fe2000001ff00 */
[----:B------:R-:W1:Y:S01]  /*4760*/  MUFU.EX2 R65, R65 ;  /* 0x0000004100417308 */ /* 0x000e620000000800 */
[----:B0-----:R-:W-:-:S01]  /*4770*/  FADD.FTZ R7, R61, R2 ;  /* 0x000000023d077221 */ /* 0x001fc20000010000 */
[----:B------:R-:W-:Y:S02]  /*4780*/  F2FP.SATFINITE.E4M3.F32.PACK_AB_MERGE_C R60, R61, R60, RZ ;  /* 0x0000003c3d3c723e */ /* 0x000fe400048070ff */
[----:B------:R-:W-:Y:S02]  /*4790*/  CS2R R44, SRZ ;  /* 0x00000000002c7805 */ /* 0x000fe4000001ff00 */
[----:B------:R-:W-:Y:S02]  /*47a0*/  CS2R R40, SRZ ;  /* 0x0000000000287805 */ /* 0x000fe4000001ff00 */
[----:B------:R-:W-:Y:S02]  /*47b0*/  F2FP.SATFINITE.E4M3.F32.PACK_AB_MERGE_C R176, R87, R62, R60 ;  /* 0x0000003e57b0723e */ /* 0x000fe4000480703c */
[----:B------:R-:W-:Y:S01]  /*47c0*/  CS2R R86, SRZ ;  /* 0x0000000000567805 */ /* 0x000fe2000001ff00 */
[----:B------:R-:W0:Y:S01]  /*47d0*/  MUFU.EX2 R68, R68 ;  /* 0x0000004400447308 */ /* 0x000e220000000800 */
[----:B--2---:R-:W-:-:S01]  /*47e0*/  FADD.FTZ R8, R64, R7 ;  /* 0x0000000740087221 */ /* 0x004fc20000010000 */
[----:B------:R-:W-:Y:S01]  /*47f0*/  FADD.FTZ R7, R25, R12 ;  /* 0x0000000c19077221 */ /* 0x000fe20000010000 */
[----:B------:R-:W-:-:S05]  /*4800*/  CS2R R60, SRZ ;  /* 0x00000000003c7805 */ /* 0x000fca000001ff00 */
        /* <DEDUP_REMOVED lines=8> */
[----:B------:R-:W-:Y:S01]  /*4890*/  FADD.FTZ R5, R29, R8 ;  /* 0x000000081d057221 */ /* 0x000fe20000010000 */
[----:B------:R-:W-:-:S03]  /*48a0*/  CS2R R24, SRZ ;  /* 0x0000000000187805 */ /* 0x000fc6000001ff00 */
[----:B------:R-:W-:Y:S02]  /*48b0*/  FADD.FTZ R5, R36, R5 ;  /* 0x0000000524057221 */ /* 0x000fe40000010000 */
[----:B------:R-:W0:Y:S01]  /*48c0*/  MUFU.EX2 R89, R78 ;  /* 0x0000004e00597308 */ /* 0x000e220000000800 */
[C---:B--2---:R-:W-:Y:S01]  /*48d0*/  F2FP.SATFINITE.E4M3.F32.PACK_AB_MERGE_C R68, R69.reuse, R68, RZ ;  /* 0x000000444544723e */ /* 0x044fe200048070ff */
[----:B------:R-:W-:Y:S01]  /*48e0*/  FADD.FTZ R69, R69, R6 ;  /* 0x0000000645457221 */ /* 0x000fe20000010000 */
[----:B------:R-:W-:-:S01]  /*48f0*/  FADD.FTZ R8, R42, R5 ;  /* 0x000000052a087221 */ /* 0x000fc20000010000 */
[----:B------:R-:W-:Y:S02]  /*4900*/  F2FP.SATFINITE.E4M3.F32.PACK_AB_MERGE_C R42, R47, R42, RZ ;  /* 0x0000002a2f2a723e */ /* 0x000fe400048070ff */
[----:B------:R-:W-:Y:S01]  /*4910*/  F2FP.SATFINITE.E4M3.F32.PACK_AB_MERGE_C R178, R65, R64, R68 ;  /* 0x0000004041b2723e */ /* 0x000fe20004807044 */
[----:B------:R-:W-:Y:S01]  /*4920*/  FADD.FTZ R8, R47, R8 ;  /* 0x000000082f087221 */ /* 0x000fe20000010000 */
        /* <DEDUP_REMOVED lines=39> */
[----:B------:R2:W3:Y:S01]  /*4ba0*/  MUFU.EX2 R2, R63 ;  /* 0x0000003f00027308 */ /* 0x0004e20000000800 */
[----:B-1----:R-:W-:-:S01]  /*4bb0*/  FADD.FTZ R0, R53, R0 ;  /* 0x0000000035007221 */ /* 0x002fc20000010000 */
[----:B------:R-:W-:-:S04]  /*4bc0*/  F2FP.SATFINITE.E4M3.F32.PACK_AB_MERGE_C R52, R53, R52, RZ ;  /* 0x000000343534723e */ /* 0x000fc800048070ff */
[----:B------:R-:W-:Y:S02]  /*4bd0*/  F2FP.SATFINITE.E4M3.F32.PACK_AB_MERGE_C R174, R49, R48, R52 ;  /* 0x0000003031ae723e */ /* 0x000fe40004807034 */
[----:B------:R-:W-:Y:S01]  /*4be0*/  CS2R R52, SRZ ;  /* 0x0000000000347805 */ /* 0x000fe2000001ff00 */
[----:B------:R-:W1:Y:S01]  /*4bf0*/  MUFU.EX2 R67, R67 ;  /* 0x0000004300437308 */ /* 0x000e620000000800 */
[----:B0-----:R-:W-:-:S01]  /*4c00*/  FADD.FTZ R7, R59, R0 ;  /* 0x000000003b077221 */ /* 0x001fc20000010000 */
[----:B--2---:R-:W-:Y:S02]  /*4c10*/  CS2R R62, SRZ ;  /* 0x00000000003e7805 */ /* 0x004fe4000001ff00 */
[----:B------:R-:W-:-:S04]  /*4c20*/  CS2R R48, SRZ ;  /* 0x0000000000307805 */ /* 0x000fc8000001ff00 */
[----:B------:R-:W0:Y:S01]  /*4c30*/  MUFU.EX2 R82, R82 ;  /* 0x0000005200527308 */ /* 0x000e220000000800 */
[----:B---3--:R-:W-:-:S07]  /*4c40*/  FADD.FTZ R0, R2, R7 ;  /* 0x0000000702007221 */ /* 0x008fce0000010000 */
        /* <DEDUP_REMOVED lines=35> */
[----:B------:R-:W-:-:S07]  /*4e80*/  IMAD.MOV.U32 R87, RZ, RZ, RZ ;  /* 0x000000ffff577224 */ /* 0x000fce00078e00ff */
.L_x_2395:
[----:B------:R-:W-:Y:S01]  /*4e90*/  ISETP.NE.AND P2, PT, RZ, UR44, PT ;  /* 0x0000002cff007c0c */ /* 0x000fe2000bf45270 */
[----:B------:R-:W-:-:S04]  /*4ea0*/  UISETP.NE.AND UP0, UPT, UR57, 0x1, UPT ;  /* 0x000000013900788c */ /* 0x000fc8000bf05270 */
[----:B------:R-:W-:-:S04]  /*4eb0*/  USEL UR46, URZ, 0x1, UP0 ;  /* 0x000000013f2e7887 */ /* 0x000fc80008000000 */
[----:B------:R-:W-:-:S04]  /*4ec0*/  ULOP3.LUT UR46, UR59, UR46, URZ, 0x3c, !UPT ;  /* 0x0000002e3b2e7292 */ /* 0x000fc8000f8e3c3f */
[----:B------:R-:W-:Y:S08]  /*4ed0*/  @P2 BRA `(.L_x_2385) ;  /* 0x0000000000382947 */ /* 0x000ff00003800000 */
[----:B------:R-:W-:Y:S05]  /*4ee0*/  @!P0 BRA `(.L_x_2386) ;  /* 0x0000000000048947 */ /* 0x000fea0003800000 */
[----:B------:R-:W-:Y:S01]  /*4ef0*/  BPT.TRAP 0x1 ;  /* 0x000000040000795c */ /* 0x000fe20000300000 */
.L_x_2386:
        /* <DEDUP_REMOVED lines=9> */
.L_x_2387:
[----:B-1----:R-:W-:Y:S05]  /*4f90*/  @P1 BRA `(.L_x_2385) ;  /* 0x0000000000081947 */ /* 0x002fea0003800000 */
[----:B------:R-:W1:Y:S02]  /*4fa0*/  SYNCS.PHASECHK.TRANS64.TRYWAIT P1, [UR6+0x29830], R3 ;  /* 0x02983003ff0075a7 */ /* 0x000e640008020146 */
[----:B-1----:R-:W-:Y:S05]  /*4fb0*/  @!P1 BRA `(.L_x_2388) ;  /* 0x0000010000889947 */ /* 0x002fea0003800000 */
.L_x_2385:
        /* <DEDUP_REMOVED lines=191> */
.L_x_2390:
[----:B------:R-:W-:Y:S01]  /*5bb0*/  ULEA UR6, UR57, UR41, 0x3 ;  /* 0x0000002939067291 */ /* 0x000fe2000f8e183f */
[----:B------:R-:W-:-:S05]  /*5bc0*/  IMAD.U32 R3, RZ, RZ, UR59 ;  /* 0x0000003bff037e24 */ /* 0x000fca000f8e00ff */
[----:B------:R-:W-:-:S04]  /*5bd0*/  SHF.L.U32 R3, R3, 0x1f, RZ ;  /* 0x0000001f03037819 */ /* 0x000fc800000006ff */
[----:B------:R0:W1:Y:S01]  /*5be0*/  SYNCS.PHASECHK.TRANS64.TRYWAIT P1, [UR6+0x29850], R3 ;  /* 0x02985003ff0075a7 */ /* 0x0000620008020146 */
[----:B------:R-:W-:Y:S05]  /*5bf0*/  @!P0 BRA `(.L_x_2391) ;  /* 0x0000000000048947 */ /* 0x000fea0003800000 */
[----:B------:R-:W-:Y:S01]  /*5c00*/  BPT.TRAP 0x1 ;  /* 0x000000040000795c */ /* 0x000fe20000300000 */
.L_x_2391:
[----:B-1----:R-:W-:Y:S05]  /*5c10*/  @P1 BRA `(.L_x_2389) ;  /* 0x0000000000081947 */ /* 0x002fea0003800000 */
[----:B------:R-:W1:Y:S02]  /*5c20*/  SYNCS.PHASECHK.TRANS64.TRYWAIT P1, [UR6+0x29850], R3 ;  /* 0x02985003ff0075a7 */ /* 0x000e640008020146 */
[----:B-1----:R-:W-:Y:S05]  /*5c30*/  @!P1 BRA `(.L_x_2392) ;  /* 0x000000f400809947 */ /* 0x002fea0003800000 */
.L_x_2389:
        /* <DEDUP_REMOVED lines=36> */
.L_x_2393:
[----:B------:R-:W-:Y:S01]  /*5e80*/  UISETP.NE.AND UP0, UPT, UR53, URZ, UPT ;  /* 0x0000003f3500728c */ /* 0x000fe2000bf05270 */
[----:B------:R-:W-:Y:S02]  /*5e90*/  VIADD R14, R18, UR38 ;  /* 0x00000026120e7c36 */ /* 0x000fe40008000000 */
        /* <DEDUP_REMOVED lines=13> */
[----:B------:R-:W-:Y:S01]  /*5f70*/  UIADD3 UR6, UR6, 0x29840, URZ ;  /* 0x0002984006067890 */ /* 0x000fe2000fffe03f */
[----:B------:R-:W-:-:S03]  /*5f80*/  IMAD.U32 R8, RZ, RZ, UR52 ;  /* 0x00000034ff087e24 */ /* 0x000fc6000f8e00ff */
[----:B------:R-:W-:Y:S02]  /*5f90*/  UPRMT UR6, UR40, 0x654, UR6 ;  /* 0x0000065428067896 */ /* 0x000fe40008000006 */
[----:B------:R-:W-:-:S07]  /*5fa0*/  IADD3 R13, -R8, UR51, R13 ;  /* 0x00000033080d7c10 */ /* 0x000fce000fffe10d */
[----:B------:R-:W-:Y:S01]  /*5fb0*/  SYNCS.ARRIVE.TRANS64.RED.A1T0 RZ, [UR6], RZ ;  /* 0x000000ffffff79a7 */ /* 0x000fe20008100406 */
[----:B0-----:R-:W-:-:S05]  /*5fc0*/  IMAD.IADD R3, R13, 0x1, R4 ;  /* 0x000000010d037824 */ /* 0x001fca00078e0204 */
        /* <DEDUP_REMOVED lines=153> */
[----:B-1----:R-:W-:-:S02]  /*6960*/  IMAD.IADD R152, R13, 0x1, R152 ;  /* 0x000000010d987824 */ /* 0x002fc400078e0298 */
[----:B------:R-:W-:-:S01]  /*6970*/  FFMA.FTZ R13, R172, UR39, -R7 ;  /* 0x00000027ac0d7c23 */ /* 0x000fc20008010807 */
[--C-:B------:R-:W-:Y:S01]  /*6980*/  FFMA.FTZ R88, R88, UR39, -R7.reuse ;  /* 0x0000002758587c23 */ /* 0x100fe20008010807 */
[----:B------:R-:W-:-:S01]  /*6990*/  FFMA.FTZ R89, R89, UR39, -R7 ;  /* 0x0000002759597c23 */ /* 0x000fc20008010807 */
[--C-:B------:R-:W-:Y:S01]  /*69a0*/  FFMA.FTZ R92, R92, UR39, -R7.reuse ;  /* 0x000000275c5c7c23 */ /* 0x100fe20008010807 */
[C---:B------:R-:W-:Y:S01]  /*69b0*/  ISETP.GT.AND P2, PT, R152.reuse, RZ, PT ;  /* 0x000000ff9800720c */ /* 0x040fe20003f44270 */
[--C-:B------:R-:W-:Y:S01]  /*69c0*/  FFMA.FTZ R93, R93, UR39, -R7.reuse ;  /* 0x000000275d5d7c23 */ /* 0x100fe20008010807 */
[----:B------:R-:W-:Y:S01]  /*69d0*/  ISETP.GT.AND P3, PT, R152, 0x1, PT ;  /* 0x000000019800780c */ /* 0x000fe20003f64270 */
[--C-:B------:R-:W-:Y:S01]  /*69e0*/  FFMA.FTZ R96, R96, UR39, -R7.reuse ;  /* 0x0000002760607c23 */ /* 0x100fe20008010807 */
[----:B------:R-:W-:Y:S01]  /*69f0*/  FSEL R15, R154, -INF , P2 ;  /* 0xff8000009a0f7808 */ /* 0x000fe20001000000 */
[--C-:B------:R-:W-:Y:S01]  /*6a00*/  FFMA.FTZ R97, R97, UR39, -R7.reuse ;  /* 0x0000002761617c23 */ /* 0x100fe20008010807 */
[----:B------:R-:W-:Y:S01]  /*6a10*/  ISETP.GT.AND P2, PT, R152, 0x8, PT ;  /* 0x000000089800780c */ /* 0x000fe20003f44270 */
[----:B------:R-:W-:Y:S01]  /*6a20*/  FFMA.FTZ R100, R100, UR39, -R7 ;  /* 0x0000002764647c23 */ /* 0x000fe20008010807 */
[----:B------:R-:W-:Y:S01]  /*6a30*/  FSEL R155, R155, -INF , P3 ;  /* 0xff8000009b9b7808 */ /* 0x000fe20001800000 */
[----:B------:R-:W-:Y:S01]  /*6a40*/  MUFU.EX2 R8, R8 ;  /* 0x0000000800087308 */ /* 0x000fe20000000800 */
[----:B------:R-:W-:-:S02]  /*6a50*/  FMNMX.FTZ R154, R15, R6, !PT ;  /* 0x000000060f9a7209 */ /* 0x000fc40007810000 */
[----:B------:R-:W-:Y:S02]  /*6a60*/  ISETP.GT.AND P3, PT, R152, 0x9, PT ;  /* 0x000000099800780c */ /* 0x000fe40003f64270 */
[----:B------:R-:W-:Y:S02]  /*6a70*/  FSEL R158, R158, -INF , P2 ;  /* 0xff8000009e9e7808 */ /* 0x000fe40001000000 */
[----:B------:R-:W-:Y:S01]  /*6a80*/  FMNMX.FTZ R21, R155, R154, !PT ;  /* 0x0000009a9b157209 */ /* 0x000fe20007810000 */
[----:B------:R-:W-:Y:S01]  /*6a90*/  MUFU.EX2 R10, R10 ;  /* 0x0000000a000a7308 */ /* 0x000fe20000000800 */
[----:B------:R-:W-:Y:S02]  /*6aa0*/  ISETP.GT.AND P2, PT, R152, 0x10, PT ;  /* 0x000000109800780c */ /* 0x000fe40003f44270 */
[----:B------:R-:W-:Y:S02]  /*6ab0*/  FSEL R159, R159, -INF , P3 ;  /* 0xff8000009f9f7808 */ /* 0x000fe40001800000 */
[----:B------:R-:W-:-:S02]  /*6ac0*/  FMNMX.FTZ R154, R158, R21, !PT ;  /* 0x000000159e9a7209 */ /* 0x000fc40007810000 */
        /* <DEDUP_REMOVED lines=11> */
[----:B------:R-:W-:Y:S01]  /*6b80*/  MUFU.EX2 R13, R13 ;  /* 0x0000000d000d7308 */ /* 0x000fe20000000800 */
        /* <DEDUP_REMOVED lines=29> */
[----:B------:R-:W-:-:S01]  /*6d60*/  FFMA.FTZ R154, R148, UR39, -R7 ;  /* 0x00000027949a7c23 */ /* 0x000fc20008010807 */
[----:B------:R-:W-:Y:S01]  /*6d70*/  FSEL R151, R151, -INF , P3 ;  /* 0xff80000097977808 */ /* 0x000fe20001800000 */
[----:B------:R-:W-:Y:S01]  /*6d80*/  MUFU.EX2 R136, R136 ;  /* 0x0000008800887308 */ /* 0x000fe20000000800 */
[----:B------:R-:W-:Y:S02]  /*6d90*/  ISETP.GT.AND P2, PT, R152, 0x40, PT ;  /* 0x000000409800780c */ /* 0x000fe40003f44270 */
[----:B------:R-:W-:-:S02]  /*6da0*/  FMNMX.FTZ R144, R150, R145, !PT ;  /* 0x0000009196907209 */ /* 0x000fc40007810000 */
[----:B------:R-:W-:Y:S02]  /*6db0*/  ISETP.GT.AND P3, PT, R152, 0x41, PT ;  /* 0x000000419800780c */ /* 0x000fe40003f64270 */
        /* <DEDUP_REMOVED lines=284> */
.L_x_2394:
        /* <DEDUP_REMOVED lines=116> */
.L_x_2384:
[----:B------:R-:W-:-:S13]  /*86c0*/  ISETP.LE.AND P1, PT, RZ, UR58, PT ;  /* 0x0000003aff007c0c */ /* 0x000fda000bf23270 */
[----:B------:R-:W-:Y:S05]  /*86d0*/  @!P1 BRA `(.L_x_2396) ;  /* 0x0000002c002c9947 */ /* 0x000fea0003800000 */
[----:B------:R-:W-:Y:S01]  /*86e0*/  IMAD.MOV.U32 R7, RZ, RZ, R4 ;  /* 0x000000ffff077224 */ /* 0x000fe200078e0004 */
[----:B------:R-:W-:Y:S01]  /*86f0*/  UMOV UR52, UR46 ;  /* 0x0000002e00347c82 */ /* 0x000fe20008000000 */
[----:B------:R-:W-:Y:S01]  /*8700*/  IMAD.MOV.U32 R5, RZ, RZ, R3 ;  /* 0x000000ffff057224 */ /* 0x000fe200078e0003 */
[----:B------:R-:W-:-:S06]  /*8710*/  UMOV UR51, UR45 ;  /* 0x0000002d00337c82 */ /* 0x000fcc0008000000 */
.L_x_2407:
        /* <DEDUP_REMOVED lines=9> */
.L_x_2398:
[----:B------:R-:W-:Y:S01]  /*87b0*/  ULEA UR6, UR45, UR41, 0x3 ;  /* 0x000000292d067291 */ /* 0x000fe2000f8e183f */
[----:B------:R-:W-:-:S05]  /*87c0*/  IMAD.U32 R3, RZ, RZ, UR46 ;  /* 0x0000002eff037e24 */ /* 0x000fca000f8e00ff */
[----:B------:R-:W-:-:S04]  /*87d0*/  SHF.L.U32 R3, R3, 0x1f, RZ ;  /* 0x0000001f03037819 */ /* 0x000fc800000006ff */
[----:B------:R0:W1:Y:S01]  /*87e0*/  SYNCS.PHASECHK.TRANS64.TRYWAIT P1, [UR6+0x29830], R3 ;  /* 0x02983003ff0075a7 */ /* 0x0000620008020146 */
[----:B------:R-:W-:Y:S05]  /*87f0*/  @!P0 BRA `(.L_x_2399) ;  /* 0x0000000000048947 */ /* 0x000fea0003800000 */
[----:B------:R-:W-:Y:S01]  /*8800*/  BPT.TRAP 0x1 ;  /* 0x000000040000795c */ /* 0x000fe20000300000 */
.L_x_2399:
[----:B-1----:R-:W-:Y:S05]  /*8810*/  @P1 BRA `(.L_x_2397) ;  /* 0x0000000000081947 */ /* 0x002fea0003800000 */
[----:B------:R-:W1:Y:S02]  /*8820*/  SYNCS.PHASECHK.TRANS64.TRYWAIT P1, [UR6+0x29830], R3 ;  /* 0x02983003ff0075a7 */ /* 0x000e640008020146 */
[----:B-1----:R-:W-:Y:S05]  /*8830*/  @!P1 BRA `(.L_x_2400) ;  /* 0x000000c800989947 */ /* 0x002fea0003800000 */
.L_x_2397:
[----:B-1----:R-:W1:Y:S01]  /*8840*/  S2R R4, SR_TID.X ;  /* 0x0000000000047919 */ /* 0x002e620000002100 */
[----:B------:R-:W-:Y:S01]  /*8850*/  UIMAD UR53, UR45, 0x780, UR50 ;  /* 0x000007802d3578a4 */ /* 0x000fe2000f8e0232 */
[----:B------:R-:W-:Y:S01]  /*8860*/  UMOV UR27, 0x80000020 ;  /* 0x80000020001b7882 */ /* 0x000fe20000000000 */
[----:B------:R-:W-:Y:S02]  /*8870*/  UMOV UR28, UR24 ;  /* 0x00000018001c7c82 */ /* 0x000fe40008000000 */
[----:B------:R-:W-:Y:S01]  /*8880*/  UIADD3 UR30, UR53, 0x80, URZ ;  /* 0x00000080351e7890 */ /* 0x000fe2000fffe03f */
[----:B------:R-:W-:Y:S02]  /*8890*/  UMOV UR29, UR25 ;  /* 0x00000019001d7c82 */ /* 0x000fe40008000000 */
[----:B------:R-:W-:Y:S01]  /*88a0*/  UMOV UR26, UR53 ;  /* 0x00000035001a7c82 */ /* 0x000fe20008000000 */
[----:B------:R-:W-:Y:S01]  /*88b0*/  UMOV UR31, 0x80000020 ;  /* 0x80000020001f7882 */ /* 0x000fe20000000000 */
[----:B------:R-:W-:Y:S01]  /*88c0*/  UIADD3 UR34, UR53, 0x100, URZ ;  /* 0x0000010035227890 */ /* 0x000fe2000fffe03f */
[----:B------:R-:W-:Y:S01]  /*88d0*/  UMOV UR32, UR24 ;  /* 0x0000001800207c82 */ /* 0x000fe20008000000 */
[----:B------:R-:W-:Y:S01]  /*88e0*/  UMOV UR33, UR25 ;  /* 0x0000001900217c82 */ /* 0x000fe20008000000 */
[----:B------:R-:W-:Y:S01]  /*88f0*/  UMOV UR35, 0x80000020 ;  /* 0x8000002000237882 */ /* 0x000fe20000000000 */
        /* <DEDUP_REMOVED lines=176> */
.L_x_2402:
[----:B------:R-:W-:Y:S01]  /*9400*/  ULEA UR6, UR51, UR41, 0x3 ;  /* 0x0000002933067291 */ /* 0x000fe2000f8e183f */
[----:B------:R-:W-:-:S05]  /*9410*/  IMAD.U32 R3, RZ, RZ, UR52 ;  /* 0x00000034ff037e24 */ /* 0x000fca000f8e00ff */
[----:B------:R-:W-:-:S04]  /*9420*/  SHF.L.U32 R3, R3, 0x1f, RZ ;  /* 0x0000001f03037819 */ /* 0x000fc800000006ff */
[----:B------:R0:W1:Y:S01]  /*9430*/  SYNCS.PHASECHK.TRANS64.TRYWAIT P1, [UR6+0x29850], R3 ;  /* 0x02985003ff0075a7 */ /* 0x0000620008020146 */
[----:B------:R-:W-:Y:S05]  /*9440*/  @!P0 BRA `(.L_x_2403) ;  /* 0x0000000000048947 */ /* 0x000fea0003800000 */
[----:B------:R-:W-:Y:S01]  /*9450*/  BPT.TRAP 0x1 ;  /* 0x000000040000795c */ /* 0x000fe20000300000 */
.L_x_2403:
[----:B-1----:R-:W-:Y:S05]  /*9460*/  @P1 BRA `(.L_x_2401) ;  /* 0x0000000000081947 */ /* 0x002fea0003800000 */
[----:B------:R-:W1:Y:S02]  /*9470*/  SYNCS.PHASECHK.TRANS64.TRYWAIT P1, [UR6+0x29850], R3 ;  /* 0x02985003ff0075a7 */ /* 0x000e640008020146 */
[----:B-1----:R-:W-:Y:S05]  /*9480*/  @!P1 BRA `(.L_x_2404) ;  /* 0x000000bc009c9947 */ /* 0x002fea0003800000 */
.L_x_2401:
        /* <DEDUP_REMOVED lines=36> */
.L_x_2405:
        /* <DEDUP_REMOVED lines=344> */
.L_x_2406:
        /* <DEDUP_REMOVED lines=116> */
.L_x_2396:
[----:B------:R-:W-:Y:S06]  /*b390*/  BAR.ARV 0x8, 0x180 ;  /* 0x0206000000007b1d */ /* 0x000fec0000002000 */
[----:B------:R-:W-:Y:S05]  /*b3a0*/  @!P0 BRA `(.L_x_2408) ;  /* 0x0000000000048947 */ /* 0x000fea0003800000 */
[----:B------:R-:W-:Y:S01]  /*b3b0*/  BPT.TRAP 0x1 ;  /* 0x000000040000795c */ /* 0x000fe20000300000 */
.L_x_2408:
[----:B------:R-:W-:Y:S01]  /*b3c0*/  ULEA UR9, UR45, UR41, 0x3 ;  /* 0x000000292d097291 */ /* 0x000fe2000f8e183f */
[----:B------:R-:W-:-:S05]  /*b3d0*/  IMAD.U32 R5, RZ, RZ, UR46 ;  /* 0x0000002eff057e24 */ /* 0x000fca000f8e00ff */
[----:B------:R-:W-:-:S04]  /*b3e0*/  SHF.L.U32 R5, R5, 0x1f, RZ ;  /* 0x0000001f05057819 */ /* 0x000fc800000006ff */
[----:B------:R0:W1:Y:S01]  /*b3f0*/  SYNCS.PHASECHK.TRANS64.TRYWAIT P1, [UR9+0x29850], R5 ;  /* 0x02985005ff0075a7 */ /* 0x0000620008020149 */
[----:B------:R-:W-:Y:S05]  /*b400*/  @!P0 BRA `(.L_x_2409) ;  /* 0x0000000000048947 */ /* 0x000fea0003800000 */
[----:B------:R-:W-:Y:S01]  /*b410*/  BPT.TRAP 0x1 ;  /* 0x000000040000795c */ /* 0x000fe20000300000 */
.L_x_2409:
[----:B-1----:R-:W-:Y:S05]  /*b420*/  @P1 BRA `(.L_x_2410) ;  /* 0x0000000000081947 */ /* 0x002fea0003800000 */
[----:B------:R-:W1:Y:S02]  /*b430*/  SYNCS.PHASECHK.TRANS64.TRYWAIT P1, [UR9+0x29850], R5 ;  /* 0x02985005ff0075a7 */ /* 0x000e640008020149 */
[----:B-1----:R-:W-:Y:S05]  /*b440*/  @!P1 BRA `(.L_x_2411) ;  /* 0x0000009c00c49947 */ /* 0x002fea0003800000 */
.L_x_2410:
        /* <DEDUP_REMOVED lines=11> */
[----:B------:R-:W-:-:S04]  /*b500*/  PLOP3.LUT P1, PT, PT, PT, UP0, 0x80, 0x0 ;  /* 0x000000000000781c */ /* 0x000fc80003f2f008 */
[----:B------:R-:W-:Y:S02]  /*b510*/  @UP0 ULDC.64 UR12, c[0x0][0x9c8] ;  /* 0x00027200000c0ab9 */ /* 0x000fe40000000a00 */
[----:B------:R-:W-:Y:S01]  /*b520*/  UMOV UR6, UR8 ;  /* 0x0000000800067c82 */ /* 0x000fe20008000000 */
[----:B------:R-:W-:-:S09]  /*b530*/  @UP0 UIMAD.WIDE.U32 UR4, UR36, UR12, URZ ;  /* 0x0000000c240402a5 */ /* 0x000fd2000f8e003f */
[----:B------:R-:W-:Y:S01]  /*b540*/  QGMMA.64x128x32.F32.E4M3.E4M3 R24, R184, gdesc[UR4], R24, gsb0 ;  /* 0x01e00004b8187df3 */ /* 0x000fe20008000818 */
[----:B------:R-:W-:Y:S01]  /*b550*/  UIADD3 UR6, UR8, 0x100, URZ ;  /* 0x0000010008067890 */ /* 0x000fe2000fffe03f */
[----:B------:R-:W-:Y:S01]  /*b560*/  UMOV UR7, 0xc0000010 ;  /* 0xc000001000077882 */ /* 0x000fe20000000000 */
[----:B------:R-:W-:Y:S02]  /*b570*/  WARPGROUP.DEPBAR.LE gsb0, 0x0 ;  /* 0x00008000000079c5 */ /* 0x000fe40000010000 */
[----:B------:R-:W-:-:S07]  /*b580*/  WARPGROUP.ARRIVE ;  /* 0x00000000000079c5 */ /* 0x000fce0000000000 */
        /* <DEDUP_REMOVED lines=60> */
[----:B--2---:R-:W-:Y:S01]  /*b950*/  FMUL.FTZ R6, R6, R5 ;  /* 0x0000000506067220 */ /* 0x004fe20000410000 */
[----:B------:R-:W-:Y:S02]  /*b960*/  IMAD.MOV.U32 R0, RZ, RZ, -0x800000 ;  /* 0xff800000ff007424 */ /* 0x000fe400078e00ff */
[----:B------:R-:W-:Y:S01]  /*b970*/  @P2 FFMA.FTZ R2, R8, R3, R7 ;  /* 0x0000000308022223 */ /* 0x000fe20000010007 */
[----:B------:R-:W-:-:S01]  /*b980*/  @P3 FFMA.FTZ R0, R12, R4, R9 ;  /* 0x000000040c003223 */ /* 0x000fc20000010009 */
[----:B---3--:R-:W-:Y:S01]  /*b990*/  FMUL.FTZ R5, R10, R5 ;  /* 0x000000050a057220 */ /* 0x008fe20000410000 */
[----:B------:R-:W-:-:S02]  /*b9a0*/  WARPGROUP.DEPBAR.LE gsb0, 0x0 ;  /* 0x00008000000079c5 */ /* 0x000fc40000010000 */
[----:B------:R-:W-:Y:S05]  /*b9b0*/  @!P0 BRA `(.L_x_2412) ;  /* 0x0000000000048947 */ /* 0x000fea0003800000 */
[----:B------:R-:W-:Y:S01]  /*b9c0*/  BPT.TRAP 0x1 ;  /* 0x000000040000795c */ /* 0x000fe20000300000 */
.L_x_2412:
        /* <DEDUP_REMOVED lines=74> */
.L_x_2376:
        /* <DEDUP_REMOVED lines=24> */
[----:B------:R-:W-:Y:S01]  /*bff0*/  UISETP.NE.AND.EX UP0, UPT, UR7, URZ, UPT, UP0 ;  /* 0x0000003f0700728c */ /* 0x000fe2000bf05300 */
[----:B------:R-:W-:Y:S02]  /*c000*/  F2FP.BF16.F32.PACK_AB R11, R78, R11 ;  /* 0x0000000b4e0b723e */ /* 0x000fe400000010ff */
[----:B------:R-:W-:Y:S01]  /*c010*/  F2FP.BF16.F32.PACK_AB R10, R79, R10 ;  /* 0x0000000a4f0a723e */ /* 0x000fe200000010ff */
[----:B------:R-:W-:Y:S01]  /*c020*/  ULDC.64 UR6, c[0x0][0xc00] ;  /* 0x0003000000067ab9 */ /* 0x000fe20000000a00 */
[----:B0-----:R-:W-:Y:S01]  /*c030*/  LOP3.LUT P0, R4, R50, 0x3, RZ, 0xc0, !PT ;  /* 0x0000000332047812 */ /* 0x001fe2000780c0ff */
[----:B------:R-:W-:Y:S01]  /*c040*/  UIMAD.WIDE UR6, UR36, 0x4, UR6 ;  /* 0x00000004240678a5 */ /* 0x000fe2000f8e0206 */
[----:B------:R-:W-:-:S02]  /*c050*/  F2FP.BF16.F32.PACK_AB R26, R55, R26 ;  /* 0x0000001a371a723e */ /* 0x000fc400000010ff */
[----:B------:R-:W-:Y:S02]  /*c060*/  ISETP.EQ.OR P0, PT, R4, 0x3, !P0 ;  /* 0x000000030400780c */ /* 0x000fe40004702670 */
[----:B------:R-:W-:Y:S02]  /*c070*/  F2FP.BF16.F32.PACK_AB R9, R84, R9 ;  /* 0x000000095409723e */ /* 0x000fe400000010ff */
[----:B------:R-:W-:Y:S02]  /*c080*/  SEL R58, R11, R10, P0 ;  /* 0x0000000a0b3a7207 */ /* 0x000fe40000000000 */
[----:B------:R-:W-:Y:S02]  /*c090*/  SEL R55, R10, R11, P0 ;  /* 0x0000000b0a377207 */ /* 0x000fe40000000000 */
[----:B------:R-:W-:Y:S02]  /*c0a0*/  F2FP.BF16.F32.PACK_AB R8, R85, R8 ;  /* 0x000000085508723e */ /* 0x000fe400000010ff */
[----:B------:R-:W-:-:S02]  /*c0b0*/  F2FP.BF16.F32.PACK_AB R38, R38, R49 ;  /* 0x000000312626723e */ /* 0x000fc400000010ff */
[----:B------:R-:W-:Y:S02]  /*c0c0*/  F2FP.BF16.F32.PACK_AB R39, R39, R34 ;  /* 0x000000222727723e */ /* 0x000fe400000010ff */
[----:B------:R-:W-:Y:S02]  /*c0d0*/  F2FP.BF16.F32.PACK_AB R25, R62, R25 ;  /* 0x000000193e19723e */ /* 0x000fe400000010ff */
[----:B------:R-:W-:Y:S02]  /*c0e0*/  F2FP.BF16.F32.PACK_AB R24, R63, R24 ;  /* 0x000000183f18723e */ /* 0x000fe400000010ff */
[----:B------:R-:W-:Y:S02]  /*c0f0*/  F2FP.BF16.F32.PACK_AB R13, R76, R13 ;  /* 0x0000000d4c0d723e */ /* 0x000fe400000010ff */
[----:B------:R-:W-:Y:S02]  /*c100*/  F2FP.BF16.F32.PACK_AB R12, R77, R12 ;  /* 0x0000000c4d0c723e */ /* 0x000fe400000010ff */
[----:B------:R-:W-:-:S02]  /*c110*/  MOV R4, R3 ;  /* 0x0000000300047202 */ /* 0x000fc40000000f00 */
[----:B-1----:R-:W-:Y:S02]  /*c120*/  MOV R5, R52 ;  /* 0x0000003400057202 */ /* 0x002fe40000000f00 */
[----:B------:R-:W-:Y:S02]  /*c130*/  F2FP.BF16.F32.PACK_AB R37, R37, R40 ;  /* 0x000000282525723e */ /* 0x000fe400000010ff */
[----:B------:R-:W-:Y:S01]  /*c140*/  F2FP.BF16.F32.PACK_AB R31, R31, R42 ;  /* 0x0000002a1f1f723e */ /* 0x000fe200000010ff */
[----:B------:R-:W-:Y:S01]  /*c150*/  IMAD.WIDE R6, R191, 0x2, R4 ;  /* 0x00000002bf067825 */ /* 0x000fe200078e0204 */
[----:B------:R-:W-:Y:S02]  /*c160*/  F2FP.BF16.F32.PACK_AB R36, R36, R41 ;  /* 0x000000292424723e */ /* 0x000fe400000010ff */
[----:B------:R-:W-:Y:S02]  /*c170*/  F2FP.BF16.F32.PACK_AB R30, R30, R43 ;  /* 0x0000002b1e1e723e */ /* 0x000fe400000010ff */
[----:B------:R-:W-:-:S02]  /*c180*/  IADD3 R61, P1, R6, 0x40, RZ ;  /* 0x00000040063d7810 */ /* 0x000fc40007f3e0ff */
[----:B------:R-:W-:Y:S02]  /*c190*/  IADD3 R63, P2, R6, 0x60, RZ ;  /* 0x00000060063f7810 */ /* 0x000fe40007f5e0ff */
[----:B------:R-:W-:Y:S02]  /*c1a0*/  LOP3.LUT R10, R61, 0x380, RZ, 0xc0, !PT ;  /* 0x000003803d0a7812 */ /* 0x000fe400078ec0ff */
[----:B------:R-:W-:Y:S02]  /*c1b0*/  SEL R46, R9, R8, P0 ;  /* 0x00000008092e7207 */ /* 0x000fe40000000000 */
[----:B------:R-:W-:Y:S02]  /*c1c0*/  SHF.R.U64 R10, R10, 0x3, RZ ;  /* 0x000000030a0a7819 */ /* 0x000fe400000012ff */
[----:B------:R-:W-:Y:S02]  /*c1d0*/  SEL R45, R8, R9, P0 ;  /* 0x00000009082d7207 */ /* 0x000fe40000000000 */
[----:B------:R-:W-:-:S02]  /*c1e0*/  IADD3 R67, P4, R6, 0x4020, RZ ;  /* 0x0000402006437810 */ /* 0x000fc40007f9e0ff */
[----:B------:R-:W-:Y:S02]  /*c1f0*/  F2FP.BF16.F32.PACK_AB R27, R54, R27 ;  /* 0x0000001b361b723e */ /* 0x000fe400000010ff */
[----:B------:R-:W-:Y:S02]  /*c200*/  LOP3.LUT R9, R6, 0x380, RZ, 0xc0, !PT ;  /* 0x0000038006097812 */ /* 0x000fe400078ec0ff */
[----:B------:R-:W-:Y:S02]  /*c210*/  F2FP.BF16.F32.PACK_AB R32, R53, R32 ;  /* 0x000000203520723e */ /* 0x000fe400000010ff */
[----:B------:R-:W-:Y:S02]  /*c220*/  SEL R44, R13, R12, P0 ;  /* 0x0000000c0d2c7207 */ /* 0x000fe40000000000 */
[----:B------:R-:W-:Y:S01]  /*c230*/  SEL R43, R12, R13, P0 ;  /* 0x0000000d0c2b7207 */ /* 0x000fe20000000000 */
[----:B------:R-:W-:Y:S01]  /*c240*/  IMAD.X R13, RZ, RZ, R7, P4 ;  /* 0x000000ffff0d7224 */ /* 0x000fe200020e0607 */
[----:B------:R-:W-:-:S02]  /*c250*/  SEL R50, R38, R39, P0 ;  /* 0x0000002726327207 */ /* 0x000fc40000000000 */
[----:B------:R-:W-:Y:S02]  /*c260*/  SEL R54, R25, R24, P0 ;  /* 0x0000001819367207 */ /* 0x000fe40000000000 */
[----:B------:R-:W-:Y:S01]  /*c270*/  SEL R51, R24, R25, P0 ;  /* 0x0000001918337207 */ /* 0x000fe20000000000 */
[----:B------:R-:W-:Y:S01]  /*c280*/  IMAD.X R25, RZ, RZ, R7, P1 ;  /* 0x000000ffff197224 */ /* 0x000fe200008e0607 */
[----:B------:R-:W-:Y:S02]  /*c290*/  IADD3 R59, P6, R6, 0x20, RZ ;  /* 0x00000020063b7810 */ /* 0x000fe40007fde0ff */
[----:B------:R-:W-:Y:S02]  /*c2a0*/  SEL R39, R39, R38, P0 ;  /* 0x0000002627277207 */ /* 0x000fe40000000000 */
[----:B------:R-:W-:Y:S02]  /*c2b0*/  LOP3.LUT R12, R63, 0x380, RZ, 0xc0, !PT ;  /* 0x000003803f0c7812 */ /* 0x000fe400078ec0ff */
[----:B------:R-:W-:-:S02]  /*c2c0*/  LOP3.LUT R24, R10, R61, RZ, 0x3c, !PT ;  /* 0x0000003d0a187212 */ /* 0x000fc400078e3cff */
[----:B------:R-:W-:Y:S02]  /*c2d0*/  F2FP.BF16.F32.PACK_AB R29, R60, R29 ;  /* 0x0000001d3c1d723e */ /* 0x000fe400000010ff */
[----:B------:R-:W-:Y:S02]  /*c2e0*/  SEL R42, R37, R36, P0 ;  /* 0x00000024252a7207 */ /* 0x000fe40000000000 */
[----:B------:R-:W-:Y:S02]  /*c2f0*/  SEL R38, R31, R30, P0 ;  /* 0x0000001e1f267207 */ /* 0x000fe40000000000 */
[----:B------:R-:W-:Y:S02]  /*c300*/  LOP3.LUT R10, R67, 0x380, RZ, 0xc0, !PT ;  /* 0x00000380430a7812 */ /* 0x000fe400078ec0ff */
[----:B------:R-:W-:Y:S02]  /*c310*/  SEL R37, R36, R37, P0 ;  /* 0x0000002524257207 */ /* 0x000fe40000000000 */
[----:B------:R-:W-:-:S02]  /*c320*/  SEL R31, R30, R31, P0 ;  /* 0x0000001f1e1f7207 */ /* 0x000fc40000000000 */
[----:B------:R-:W-:Y:S02]  /*c330*/  SHF.R.U64 R9, R9, 0x3, RZ ;  /* 0x0000000309097819 */ /* 0x000fe400000012ff */
[----:B------:R-:W-:Y:S02]  /*c340*/  F2FP.BF16.F32.PACK_AB R21, R68, R21 ;  /* 0x000000154415723e */ /* 0x000fe400000010ff */
[----:B------:R-:W-:Y:S02]  /*c350*/  F2FP.BF16.F32.PACK_AB R20, R69, R20 ;  /* 0x000000144514723e */ /* 0x000fe400000010ff */
[----:B------:R-:W-:Y:S02]  /*c360*/  SEL R36, R33, R32, P0 ;  /* 0x0000002021247207 */ /* 0x000fe40000000000 */
[----:B------:R-:W-:Y:S02]  /*c370*/  SEL R30, R27, R26, P0 ;  /* 0x0000001a1b1e7207 */ /* 0x000fe40000000000 */
[----:B------:R-:W-:Y:S01]  /*c380*/  SEL R49, R26, R27, P0 ;  /* 0x0000001b1a317207 */ /* 0x000fe20000000000 */
[----:B------:R-:W-:Y:S01]  /*c390*/  IMAD.X R27, RZ, RZ, R7, P6 ;  /* 0x000000ffff1b7224 */ /* 0x000fe200030e0607 */
[----:B------:R-:W-:-:S02]  /*c3a0*/  F2FP.BF16.F32.PACK_AB R56, R56, R65 ;  /* 0x000000413838723e */ /* 0x000fc400000010ff */
[----:B------:R-:W-:Y:S02]  /*c3b0*/  SEL R33, R32, R33, P0 ;  /* 0x0000002120217207 */ /* 0x000fe40000000000 */
[----:B------:R-:W-:Y:S02]  /*c3c0*/  SHF.R.U64 R12, R12, 0x3, RZ ;  /* 0x000000030c0c7819 */ /* 0x000fe400000012ff */
[----:B------:R-:W-:Y:S02]  /*c3d0*/  F2FP.BF16.F32.PACK_AB R94, R94, R95 ;  /* 0x0000005f5e5e723e */ /* 0x000fe400000010ff */
[----:B------:R-:W-:Y:S02]  /*c3e0*/  F2FP.BF16.F32.PACK_AB R93, R92, R93 ;  /* 0x0000005d5c5d723e */ /* 0x000fe400000010ff */
[----:B------:R-:W-:Y:S02]  /*c3f0*/  F2FP.BF16.F32.PACK_AB R57, R48, R57 ;  /* 0x000000393039723e */ /* 0x000fe400000010ff */
[----:B------:R-:W-:-:S02]  /*c400*/  SEL R32, R29, R28, P0 ;  /* 0x0000001c1d207207 */ /* 0x000fc40000000000 */
[C---:B------:R-:W-:Y:S02]  /*c410*/  IADD3 R65, P3, R6.reuse, 0x4000, RZ ;  /* 0x0000400006417810 */ /* 0x040fe40007f7e0ff */
[C---:B------:R-:W-:Y:S02]  /*c420*/  IADD3 R69, P5, R6.reuse, 0x4040, RZ ;  /* 0x0000404006457810 */ /* 0x040fe40007fbe0ff */
[----:B------:R-:W-:Y:S02]  /*c430*/  IADD3 R62, P6, R6, 0x4060, RZ ;  /* 0x00004060063e7810 */ /* 0x000fe40007fde0ff */
[----:B------:R-:W-:Y:S01]  /*c440*/  SHF.R.U64 R10, R10, 0x3, RZ ;  /* 0x000000030a0a7819 */ /* 0x000fe200000012ff */
[----:B------:R-:W-:Y:S01]  /*c450*/  IMAD.X R11, RZ, RZ, R7, P5 ;  /* 0x000000ffff0b7224 */ /* 0x000fe200028e0607 */
[----:B------:R-:W-:Y:S02]  /*c460*/  F2FP.BF16.F32.PACK_AB R90, R90, R91 ;  /* 0x0000005b5a5a723e */ /* 0x000fe400000010ff */
[----:B------:R-:W-:-:S02]  /*c470*/  F2FP.BF16.F32.PACK_AB R89, R88, R89 ;  /* 0x000000595859723e */ /* 0x000fc400000010ff */
[----:B------:R-:W-:Y:S02]  /*c480*/  SEL R29, R28, R29, P0 ;  /* 0x0000001d1c1d7207 */ /* 0x000fe40000000000 */
[----:B------:R-:W-:Y:S01]  /*c490*/  LOP3.LUT R6, R9, R6, RZ, 0x3c, !PT ;  /* 0x0000000609067212 */ /* 0x000fe200078e3cff */
[--C-:B------:R-:W-:Y:S01]  /*c4a0*/  IMAD.X R9, RZ, RZ, R7.reuse, P6 ;  /* 0x000000ffff097224 */ /* 0x100fe200030e0607 */
[----:B------:R-:W-:Y:S02]  /*c4b0*/  SEL R28, R21, R20, P0 ;  /* 0x00000014151c7207 */ /* 0x000fe40000000000 */
[----:B------:R-:W-:Y:S01]  /*c4c0*/  SEL R41, R20, R21, P0 ;  /* 0x0000001514297207 */ /* 0x000fe20000000000 */
[----:B------:R-:W-:Y:S01]  /*c4d0*/  IMAD.X R21, RZ, RZ, R7, P2 ;  /* 0x000000ffff157224 */ /* 0x000fe200010e0607 */
[----:B------:R-:W-:Y:S02]  /*c4e0*/  LOP3.LUT R20, R12, R63, RZ, 0x3c, !PT ;  /* 0x0000003f0c147212 */ /* 0x000fe400078e3cff */
[----:B------:R-:W-:-:S02]  /*c4f0*/  SEL R34, R94, R93, P0 ;  /* 0x0000005d5e227207 */ /* 0x000fc40000000000 */
[----:B------:R-:W-:Y:S02]  /*c500*/  SEL R48, R56, R57, P0 ;  /* 0x0000003938307207 */ /* 0x000fe40000000000 */
[----:B------:R-:W-:Y:S02]  /*c510*/  LOP3.LUT R52, R69, 0x380, RZ, 0xc0, !PT ;  /* 0x0000038045347812 */ /* 0x000fe400078ec0ff */
[----:B------:R-:W-:Y:S02]  /*c520*/  LOP3.LUT R12, R10, R67, RZ, 0x3c, !PT ;  /* 0x000000430a0c7212 */ /* 0x000fe400078e3cff */
[----:B------:R-:W-:Y:S02]  /*c530*/  SEL R93, R93, R94, P0 ;  /* 0x0000005e5d5d7207 */ /* 0x000fe40000000000 */
[----:B------:R-:W-:Y:S02]  /*c540*/  SEL R40, R90, R89, P0 ;  /* 0x000000595a287207 */ /* 0x000fe40000000000 */
[----:B------:R-:W-:-:S02]  /*c550*/  SEL R57, R57, R56, P0 ;  /* 0x0000003839397207 */ /* 0x000fc40000000000 */
[----:B------:R-:W-:Y:S02]  /*c560*/  MOV R67, R6 ;  /* 0x0000000600437202 */ /* 0x000fe40000000f00 */
[----:B------:R-:W-:Y:S02]  /*c570*/  F2FP.BF16.F32.PACK_AB R15, R70, R15 ;  /* 0x0000000f460f723e */ /* 0x000fe400000010ff */
[----:B------:R-:W-:Y:S02]  /*c580*/  F2FP.BF16.F32.PACK_AB R14, R71, R14 ;  /* 0x0000000e470e723e */ /* 0x000fe400000010ff */
[----:B------:R-:W-:Y:S02]  /*c590*/  SEL R89, R89, R90, P0 ;  /* 0x0000005a59597207 */ /* 0x000fe40000000000 */
[----:B------:R-:W-:Y:S02]  /*c5a0*/  SHF.R.U64 R52, R52, 0x3, RZ ;  /* 0x0000000334347819 */ /* 0x000fe400000012ff */
[----:B------:R-:W-:-:S02]  /*c5b0*/  SEL R56, R15, R14, P0 ;  /* 0x0000000e0f387207 */ /* 0x000fc40000000000 */
[----:B------:R-:W-:Y:S01]  /*c5c0*/  SEL R53, R14, R15, P0 ;  /* 0x0000000f0e357207 */ /* 0x000fe20000000000 */
[----:B------:R-:W-:Y:S01]  /*c5d0*/  IMAD.X R15, RZ, RZ, R7, P3 ;  /* 0x000000ffff0f7224 */ /* 0x000fe200018e0607 */
[----:B------:R-:W-:Y:S02]  /*c5e0*/  SEL R60, R86, R87, P0 ;  /* 0x00000057563c7207 */ /* 0x000fe40000000000 */
[----:B------:R-:W-:Y:S02]  /*c5f0*/  SEL R87, R87, R86, P0 ;  /* 0x0000005657577207 */ /* 0x000fe40000000000 */
[----:B------:R-:W-:Y:S02]  /*c600*/  LOP3.LUT R8, R59, 0x380, RZ, 0xc0, !PT ;  /* 0x000003803b087812 */ /* 0x000fe400078ec0ff */
[----:B------:R-:W-:Y:S02]  /*c610*/  LOP3.LUT R10, R52, R69, RZ, 0x3c, !PT ;  /* 0x00000045340a7212 */ /* 0x000fe400078e3cff */
[----:B------:R-:W-:-:S02]  /*c620*/  MOV R64, R20 ;  /* 0x0000001400407202 */ /* 0x000fc40000000f00 */
[----:B------:R-:W-:Y:S02]  /*c630*/  SHF.R.U64 R8, R8, 0x3, RZ ;  /* 0x0000000308087819 */ /* 0x000fe400000012ff */
[----:B------:R-:W-:Y:S02]  /*c640*/  MOV R61, R10 ;  /* 0x0000000a003d7202 */ /* 0x000fe40000000f00 */
[----:B------:R-:W-:Y:S02]  /*c650*/  LOP3.LUT R26, R8, R59, RZ, 0x3c, !PT ;  /* 0x0000003b081a7212 */ /* 0x000fe400078e3cff */
[----:B------:R-:W-:Y:S02]  /*c660*/  LOP3.LUT R8, R65, 0x380, RZ, 0xc0, !PT ;  /* 0x0000038041087812 */ /* 0x000fe400078ec0ff */
[----:B------:R-:W-:Y:S02]  /*c670*/  LOP3.LUT R59, R62, 0x380, RZ, 0xc0, !PT ;  /* 0x000003803e3b7812 */ /* 0x000fe400078ec0ff */
[----:B------:R-:W-:-:S02]  /*c680*/  SHF.R.U64 R8, R8, 0x3, RZ ;  /* 0x0000000308087819 */ /* 0x000fc400000012ff */
[----:B------:R-:W-:Y:S02]  /*c690*/  SHF.R.U64 R59, R59, 0x3, RZ ;  /* 0x000000033b3b7819 */ /* 0x000fe400000012ff */
[----:B------:R-:W-:Y:S02]  /*c6a0*/  LOP3.LUT R14, R8, R65, RZ, 0x3c, !PT ;  /* 0x00000041080e7212 */ /* 0x000fe400078e3cff */
[----:B------:R-:W-:Y:S02]  /*c6b0*/  LOP3.LUT R8, R59, R62, RZ, 0x3c, !PT ;  /* 0x0000003e3b087212 */ /* 0x000fe400078e3cff */
[----:B------:R-:W-:Y:S02]  /*c6c0*/  MOV R63, R14 ;  /* 0x0000000e003f7202 */ /* 0x000fe40000000f00 */
[----:B------:R-:W-:Y:S02]  /*c6d0*/  MOV R59, R8 ;  /* 0x00000008003b7202 */ /* 0x000fe40000000f00 */
[----:B------:R-:W-:-:S02]  /*c6e0*/  MOV R62, R12 ;  /* 0x0000000c003e7202 */ /* 0x000fc40000000f00 */
[----:B------:R-:W-:Y:S02]  /*c6f0*/  MOV R66, R26 ;  /* 0x0000001a00427202 */ /* 0x000fe40000000f00 */
[----:B------:R-:W-:Y:S02]  /*c700*/  MOV R65, R24 ;  /* 0x0000001800417202 */ /* 0x000fe40000000f00 */
[----:B------:R-:W-:Y:S01]  /*c710*/  PLOP3.LUT P2, PT, PT, PT, UP0, 0x80, 0x0 ;  /* 0x000000000000781c */ /* 0x000fe20003f4f008 */
[----:B------:R-:W-:Y:S01]  /*c720*/  ULDC UR8, c[0x0][0xa88] ;  /* 0x0002a20000087ab9 */ /* 0x000fe20000000800 */
[----:B--2---:R-:W-:Y:S01]  /*c730*/  LOP3.LUT R6, R35, 0x2, RZ, 0x3c, !PT ;  /* 0x0000000223067812 */ /* 0x004fe200078e3cff */
        /* <DEDUP_REMOVED lines=8> */
[----:B0-----:R-:W-:-:S02]  /*c7c0*/  SEL R8, R34, R93, P0 ;  /* 0x0000005d22087207 */ /* 0x001fc40000000000 */
[----:B------:R-:W-:Y:S01]  /*c7d0*/  SEL R10, R93, R34, P0 ;  /* 0x000000225d0a7207 */ /* 0x000fe20000000000 */
[----:B------:R-:W-:Y:S04]  /*c7e0*/  SHFL.IDX PT, R42, R42, R35, 0x1c1f ;  /* 0x001c1f232a2a7589 */ /* 0x000fe800000e0000 */
[----:B------:R-:W0:Y:S01]  /*c7f0*/  SHFL.IDX PT, R37, R37, R6, 0x1c1f ;  /* 0x001c1f0625257589 */ /* 0x000e2200000e0000 */
[----:B-1----:R-:W-:Y:S02]  /*c800*/  SEL R9, R48, R57, P0 ;  /* 0x0000003930097207 */ /* 0x002fe40000000000 */
[----:B------:R-:W-:Y:S01]  /*c810*/  SEL R11, R57, R48, P0 ;  /* 0x00000030390b7207 */ /* 0x000fe20000000000 */
[----:B------:R-:W-:Y:S04]  /*c820*/  SHFL.IDX PT, R38, R38, R35, 0x1c1f ;  /* 0x001c1f2326267589 */ /* 0x000fe800000e0000 */
[----:B------:R-:W1:Y:S01]  /*c830*/  SHFL.IDX PT, R31, R31, R6, 0x1c1f ;  /* 0x001c1f061f1f7589 */ /* 0x000e6200000e0000 */
[----:B--2---:R-:W-:-:S02]  /*c840*/  SEL R12, R40, R89, P0 ;  /* 0x00000059280c7207 */ /* 0x004fc40000000000 */
[----:B------:R-:W-:Y:S01]  /*c850*/  SEL R14, R89, R40, P0 ;  /* 0x00000028590e7207 */ /* 0x000fe20000000000 */
[----:B------:R-:W-:Y:S04]  /*c860*/  SHFL.IDX PT, R36, R36, R35, 0x1c1f ;  /* 0x001c1f2324247589 */ /* 0x000fe800000e0000 */
[----:B------:R-:W2:Y:S01]  /*c870*/  SHFL.IDX PT, R33, R33, R6, 0x1c1f ;  /* 0x001c1f0621217589 */ /* 0x000ea200000e0000 */
[----:B---3--:R-:W-:Y:S02]  /*c880*/  SEL R13, R50, R39, P0 ;  /* 0x00000027320d7207 */ /* 0x008fe40000000000 */
[----:B------:R-:W-:Y:S01]  /*c890*/  SEL R15, R39, R50, P0 ;  /* 0x00000032270f7207 */ /* 0x000fe20000000000 */
[----:B------:R2:W-:Y:S04]  /*c8a0*/  SHFL.IDX PT, R21, R30, R35, 0x1c1f ;  /* 0x001c1f231e157589 */ /* 0x0005e800000e0000 */
[----:B------:R-:W3:Y:S01]  /*c8b0*/  SHFL.IDX PT, R52, R49, R6, 0x1c1f ;  /* 0x001c1f0631347589 */ /* 0x000ee200000e0000 */
[----:B0-----:R-:W-:-:S02]  /*c8c0*/  SEL R24, R42, R37, P0 ;  /* 0x000000252a187207 */ /* 0x001fc40000000000 */
[----:B------:R-:W-:Y:S01]  /*c8d0*/  SEL R26, R37, R42, P0 ;  /* 0x0000002a251a7207 */ /* 0x000fe20000000000 */
[----:B------:R-:W-:Y:S04]  /*c8e0*/  SHFL.IDX PT, R32, R32, R35, 0x1c1f ;  /* 0x001c1f2320207589 */ /* 0x000fe800000e0000 */
[----:B------:R-:W-:Y:S01]  /*c8f0*/  SHFL.IDX PT, R54, R54, R35, 0x1c1f ;  /* 0x001c1f2336367589 */ /* 0x000fe200000e0000 */
[----:B-1----:R-:W-:Y:S02]  /*c900*/  SEL R25, R38, R31, P0 ;  /* 0x0000001f26197207 */ /* 0x002fe40000000000 */
[----:B------:R-:W-:Y:S01]  /*c910*/  SEL R27, R31, R38, P0 ;  /* 0x000000261f1b7207 */ /* 0x000fe20000000000 */
[----:B------:R3:W0:Y:S04]  /*c920*/  SHFL.IDX PT, R7, R29, R6, 0x1c1f ;  /* 0x001c1f061d077589 */ /* 0x00062800000e0000 */
[----:B------:R-:W1:Y:S01]  /*c930*/  SHFL.IDX PT, R51, R51, R6, 0x1c1f ;  /* 0x001c1f0633337589 */ /* 0x000e6200000e0000 */
[----:B--2---:R-:W-:-:S03]  /*c940*/  SEL R30, R33, R36, P0 ;  /* 0x00000024211e7207 */ /* 0x004fc60000000000 */
[----:B------:R2:W-:Y:S04]  /*c950*/  SHFL.IDX PT, R20, R28, R35, 0x1c1f ;  /* 0x001c1f231c147589 */ /* 0x0005e800000e0000 */
[----:B------:R-:W-:Y:S01]  /*c960*/  SHFL.IDX PT, R44, R44, R35, 0x1c1f ;  /* 0x001c1f232c2c7589 */ /* 0x000fe200000e0000 */
[----:B---3--:R-:W-:Y:S02]  /*c970*/  SEL R29, R21, R52, P0 ;  /* 0x00000034151d7207 */ /* 0x008fe40000000000 */
[----:B------:R-:W-:Y:S01]  /*c980*/  SEL R31, R52, R21, P0 ;  /* 0x00000015341f7207 */ /* 0x000fe20000000000 */
[----:B------:R-:W-:Y:S01]  /*c990*/  SHFL.IDX PT, R56, R56, R35, 0x1c1f ;  /* 0x001c1f2338387589 */ /* 0x000fe200000e0000 */
[----:B--2---:R-:W-:-:S03]  /*c9a0*/  SEL R28, R36, R33, P0 ;  /* 0x00000021241c7207 */ /* 0x004fc60000000000 */
[----:B------:R-:W2:Y:S04]  /*c9b0*/  SHFL.IDX PT, R41, R41, R6, 0x1c1f ;  /* 0x001c1f0629297589 */ /* 0x000ea800000e0000 */
[----:B------:R-:W3:Y:S01]  /*c9c0*/  SHFL.IDX PT, R43, R43, R6, 0x1c1f ;  /* 0x001c1f062b2b7589 */ /* 0x000ee200000e0000 */
[----:B0-----:R-:W-:Y:S02]  /*c9d0*/  SEL R36, R32, R7, P0 ;  /* 0x0000000720247207 */ /* 0x001fe40000000000 */
[----:B------:R-:W-:Y:S01]  /*c9e0*/  SEL R38, R7, R32, P0 ;  /* 0x0000002007267207 */ /* 0x000fe20000000000 */
[----:B------:R-:W0:Y:S01]  /*c9f0*/  SHFL.IDX PT, R53, R53, R6, 0x1c1f ;  /* 0x001c1f0635357589 */ /* 0x000e2200000e0000 */
[----:B-1----:R-:W-:Y:S01]  /*ca00*/  SEL R37, R54, R51, P0 ;  /* 0x0000003336257207 */ /* 0x002fe20000000000 */
[----:B------:R-:W-:Y:S01]  /*ca10*/  IMAD.U32 R7, RZ, RZ, UR7 ;  /* 0x00000007ff077e24 */ /* 0x000fe2000f8e00ff */
[----:B------:R-:W-:Y:S01]  /*ca20*/  SEL R39, R51, R54, P0 ;  /* 0x0000003633277207 */ /* 0x000fe20000000000 */
[----:B------:R-:W-:Y:S06]  /*ca30*/  BAR.SYNC.DEFER_BLOCKING 0x1, 0x100 ;  /* 0x0044000000007b1d */ /* 0x000fec0000010000 */
[----:B------:R-:W-:Y:S04]  /*ca40*/  SHFL.IDX PT, R58, R58, R35, 0x1c1f ;  /* 0x001c1f233a3a7589 */ /* 0x000fe800000e0000 */
[----:B------:R-:W1:Y:S01]  /*ca50*/  SHFL.IDX PT, R55, R55, R6, 0x1c1f ;  /* 0x001c1f0637377589 */ /* 0x000e6200000e0000 */
[----:B--2---:R-:W-:-:S02]  /*ca60*/  SEL R32, R20, R41, P0 ;  /* 0x0000002914207207 */ /* 0x004fc40000000000 */
[----:B------:R-:W-:Y:S01]  /*ca70*/  SEL R34, R41, R20, P0 ;  /* 0x0000001429227207 */ /* 0x000fe20000000000 */
[----:B------:R-:W-:Y:S01]  /*ca80*/  SHFL.IDX PT, R46, R46, R35, 0x1c1f ;  /* 0x001c1f232e2e7589 */ /* 0x000fe200000e0000 */
[----:B---3--:R-:W-:Y:S02]  /*ca90*/  SEL R40, R44, R43, P0 ;  /* 0x0000002b2c287207 */ /* 0x008fe40000000000 */
[----:B------:R-:W-:Y:S01]  /*caa0*/  SEL R42, R43, R44, P0 ;  /* 0x0000002c2b2a7207 */ /* 0x000fe20000000000 */
[----:B------:R2:W-:Y:S01]  /*cab0*/  SHFL.IDX PT, R60, R60, R35, 0x1c1f ;  /* 0x001c1f233c3c7589 */ /* 0x0005e200000e0000 */
[----:B0-----:R-:W-:-:S03]  /*cac0*/  SEL R33, R56, R53, P0 ;  /* 0x0000003538217207 */ /* 0x001fc60000000000 */
[----:B------:R-:W0:Y:S04]  /*cad0*/  SHFL.IDX PT, R45, R45, R6, 0x1c1f ;  /* 0x001c1f062d2d7589 */ /* 0x000e2800000e0000 */
[----:B------:R3:W4:Y:S01]  /*cae0*/  SHFL.IDX PT, R87, R87, R6, 0x1c1f ;  /* 0x001c1f0657577589 */ /* 0x00072200000e0000 */
[----:B--2---:R-:W-:-:S03]  /*caf0*/  SEL R35, R53, R56, P0 ;  /* 0x0000003835237207 */ /* 0x004fc60000000000 */
[----:B------:R0:W-:Y:S04]  /*cb00*/  STSM.16.M88.4 [R67], R8 ;  /* 0x0000000843007844 */ /* 0x0001e80000000200 */
[----:B------:R-:W-:Y:S01]  /*cb10*/  STSM.16.M88.4 [R66], R12 ;  /* 0x0000000c42007844 */ /* 0x000fe20000000200 */
[----:B-1----:R-:W-:Y:S01]  /*cb20*/  SEL R41, R58, R55, P0 ;  /* 0x000000373a297207 */ /* 0x002fe20000000000 */
[----:B---3--:R-:W-:Y:S01]  /*cb30*/  IMAD.U32 R6, RZ, RZ, UR6 ;  /* 0x00000006ff067e24 */ /* 0x008fe2000f8e00ff */
[----:B------:R-:W-:Y:S01]  /*cb40*/  SEL R43, R55, R58, P0 ;  /* 0x0000003a372b7207 */ /* 0x000fe20000000000 */
[----:B------:R-:W-:Y:S01]  /*cb50*/  STSM.16.M88.4 [R65], R24 ;  /* 0x0000001841007844 */ /* 0x000fe20000000200 */
[----:B------:R-:W-:-:S03]  /*cb60*/  ULDC.64 UR6, c[0x0][0xc08] ;  /* 0x0003020000067ab9 */ /* 0x000fc60000000a00 */
[----:B------:R-:W-:Y:S01]  /*cb70*/  STSM.16.M88.4 [R64], R28 ;  /* 0x0000001c40007844 */ /* 0x000fe20000000200 */
[----:B0-----:R-:W-:-:S03]  /*cb80*/  SEL R8, R46, R45, P0 ;  /* 0x0000002d2e087207 */ /* 0x001fc60000000000 */
[----:B------:R-:W-:Y:S01]  /*cb90*/  STSM.16.M88.4 [R63], R36 ;  /* 0x000000243f007844 */ /* 0x000fe20000000200 */
[----:B------:R-:W-:Y:S02]  /*cba0*/  SEL R10, R45, R46, P0 ;  /* 0x0000002e2d0a7207 */ /* 0x000fe40000000000 */
[----:B----4-:R-:W-:Y:S01]  /*cbb0*/  SEL R9, R60, R87, P0 ;  /* 0x000000573c097207 */ /* 0x010fe20000000000 */
[----:B------:R-:W-:Y:S01]  /*cbc0*/  STSM.16.M88.4 [R62], R32 ;  /* 0x000000203e007844 */ /* 0x000fe20000000200 */
[----:B------:R-:W-:Y:S01]  /*cbd0*/  SEL R11, R87, R60, P0 ;  /* 0x0000003c570b7207 */ /* 0x000fe20000000000 */
[----:B------:R-:W-:Y:S01]  /*cbe0*/  UISETP.NE.U32.AND UP1, UPT, UR6, URZ, UPT ;  /* 0x0000003f0600728c */ /* 0x000fe2000bf25070 */
[----:B------:R-:W0:Y:S01]  /*cbf0*/  LDC R46, c[0x0][0xbe8] ;  /* 0x0002fa00ff2e7b82 */ /* 0x000e220000000800 */
[----:B------:R-:W-:Y:S04]  /*cc00*/  STSM.16.M88.4 [R61], R40 ;  /* 0x000000283d007844 */ /* 0x000fe80000000200 */
[----:B------:R1:W-:Y:S03]  /*cc10*/  STSM.16.M88.4 [R59], R8 ;  /* 0x000000083b007844 */ /* 0x0003e60000000200 */
[----:B------:R-:W-:Y:S01]  /*cc20*/  BAR.SYNC.DEFER_BLOCKING 0x1, 0x100 ;  /* 0x0044000000007b1d */ /* 0x000fe20000010000 */
[----:B------:R-:W-:-:S06]  /*cc30*/  UISETP.NE.AND.EX UP1, UPT, UR7, URZ, UPT, UP1 ;  /* 0x0000003f0700728c */ /* 0x000fcc000bf25310 */
[----:B------:R-:W-:-:S05]  /*cc40*/  PLOP3.LUT P0, PT, PT, PT, UP1, 0x80, 0x0 ;  /* 0x000000000000781c */ /* 0x000fca0003f0f018 */
[----:B------:R-:W-:-:S04]  /*cc50*/  @UP1 ULEA UR6, UP2, UR36, UR6, 0x2 ;  /* 0x0000000624061291 */ /* 0x000fc8000f84103f */
[----:B------:R-:W-:Y:S01]  /*cc60*/  @UP1 ULEA.HI.X UR7, UR36, UR7, UR37, 0x2, UP2 ;  /* 0x0000000724071291 */ /* 0x000fe200090f1425 */
[----:B-1----:R-:W-:Y:S02]  /*cc70*/  IMAD.U32 R9, RZ, RZ, UR8 ;  /* 0x00000008ff097e24 */ /* 0x002fe4000f8e00ff */
[----:B------:R-:W-:-:S03]  /*cc80*/  IMAD.U32 R10, RZ, RZ, UR6 ;  /* 0x00000006ff0a7e24 */ /* 0x000fc6000f8e00ff */
[----:B------:R-:W-:Y:S01]  /*cc90*/  IMAD.U32 R11, RZ, RZ, UR7 ;  /* 0x00000007ff0b7e24 */ /* 0x000fe2000f8e00ff */
[----:B------:R-:W2:Y:S01]  /*cca0*/  @P2 LDG.E R12, desc[UR54][R6.64] ;  /* 0x00000036060c2981 */ /* 0x000ea2000c1e1900 */
[----:B0-----:R-:W-:Y:S01]  /*ccb0*/  ISETP.NE.AND P1, PT, R46, 0x1, PT ;  /* 0x000000012e00780c */ /* 0x001fe20003f25270 */
[----:B------:R-:W-:Y:S02]  /*ccc0*/  UMOV UR4, URZ ;  /* 0x0000003f00047c82 */ /* 0x000fe40008000000 */
[----:B------:R0:W5:Y:S10]  /*ccd0*/  @P0 LDG.E R9, desc[UR54][R10.64] ;  /* 0x000000360a090981 */ /* 0x000174000c1e1900 */
[----:B------:R-:W1:Y:S08]  /*cce0*/  @P1 LDC R13, c[0x0][0xbec] ;  /* 0x0002fb00ff0d1b82 */ /* 0x000e700000000800 */
[----:B------:R-:W3:Y:S01]  /*ccf0*/  @P1 LDC R14, c[0x0][0xbf0] ;  /* 0x0002fc00ff0e1b82 */ /* 0x000ee20000000800 */
[----:B--2---:R-:W-:Y:S01]  /*cd00*/  @P2 R2UR UR4, R12 ;  /* 0x000000000c0422ca */ /* 0x004fe200000e0000 */
[----:B01-3--:R-:W-:-:S14]  /*cd10*/  @P0 BRA `(.L_x_2415) ;  /* 0x0000000000100947 */ /* 0x00bfdc0003800000 */
[----:B------:R-:W-:Y:S05]  /*cd20*/  @!P2 BRA `(.L_x_2415) ;  /* 0x00000000000ca947 */ /* 0x000fea0003800000 */
[----:B------:R-:W2:Y:S04]  /*cd30*/  LDG.E R8, desc[UR54][R6.64] ;  /* 0x0000003606087981 */ /* 0x000ea8000c1e1900 */
[----:B-----5:R-:W2:Y:S02]  /*cd40*/  LDG.E R9, desc[UR54][R6.64+0x4] ;  /* 0x0000043606097981 */ /* 0x020ea4000c1e1900 */
[----:B--2---:R-:W-:-:S07]  /*cd50*/  IMAD.IADD R9, R9, 0x1, -R8 ;  /* 0x0000000109097824 */ /* 0x004fce00078e0a08 */
.L_x_2415:
[----:B------:R-:W-:Y:S01]  /*cd60*/  USHF.R.S32.HI UR14, URZ, 0x1f, UR42 ;  /* 0x0000001f3f0e7899 */ /* 0x000fe2000801142a */
[----:B------:R-:W-:Y:S01]  /*cd70*/  VIADD R8, R18, UR38 ;  /* 0x0000002612087c36 */ /* 0x000fe20008000000 */
[----:B------:R-:W-:Y:S01]  /*cd80*/  ULDC.64 UR12, c[0x0][0xb90] ;  /* 0x0002e400000c7ab9 */ /* 0x000fe20000000a00 */
[----:B------:R-:W-:Y:S01]  /*cd90*/  USHF.R.S32.HI UR9, URZ, 0x1f, UR4 ;  /* 0x0000001f3f097899 */ /* 0x000fe20008011404 */
[----:B------:R-:W-:Y:S01]  /*cda0*/  VIADD R24, R190, UR38 ;  /* 0x00000026be187c36 */ /* 0x000fe20008000000 */
[----:B------:R-:W-:Y:S01]  /*cdb0*/  UIMAD UR10, UR14, UR12, URZ ;  /* 0x0000000c0e0a72a4 */ /* 0x000fe2000f8e023f */
[----:B------:R-:W-:Y:S01]  /*cdc0*/  @P1 IMAD.HI.U32 R7, R8, R13, RZ ;  /* 0x0000000d08071227 */ /* 0x000fe200078e00ff */
[----:B------:R-:W-:Y:S01]  /*cdd0*/  UMOV UR8, UR4 ;  /* 0x0000000400087c82 */ /* 0x000fe20008000000 */
[----:B------:R-:W-:Y:S01]  /*cde0*/  USEL UR37, UR37, URZ, !UP0 ;  /* 0x0000003f25257287 */ /* 0x000fe2000c000000 */
[----:B------:R-:W0:Y:S01]  /*cdf0*/  @P1 LDC R49, c[0x0][0xbf0] ;  /* 0x0002fc00ff311b82 */ /* 0x000e220000000800 */
        /* <DEDUP_REMOVED lines=15> */
[----:B------:R-:W-:Y:S01]  /*cef0*/  IADD3 R13, P3, R4, 0x2000, RZ ;  /* 0x00002000040d7810 */ /* 0x000fe20007f7e0ff */
[----:B-----5:R-:W-:Y:S01]  /*cf00*/  IMAD R53, R9, R46, RZ ;  /* 0x0000002e09357224 */ /* 0x020fe200078e02ff */
[----:B------:R-:W-:Y:S01]  /*cf10*/  IADD3 R6, P2, R6, UR6, RZ ;  /* 0x0000000606067c10 */ /* 0x000fe2000ff5e0ff */
[----:B------:R-:W-:Y:S01]  /*cf20*/  ULDC.64 UR10, c[0x0][0xaa0] ;  /* 0x0002a800000a7ab9 */ /* 0x000fe20000000a00 */
[----:B------:R-:W-:Y:S01]  /*cf30*/  IMAD.U32 R10, RZ, RZ, UR8 ;  /* 0x00000008ff0a7e24 */ /* 0x000fe2000f8e00ff */
[----:B------:R-:W-:Y:S01]  /*cf40*/  SHF.R.S32.HI R8, RZ, 0x1f, R11 ;  /* 0x0000001fff087819 */ /* 0x000fe2000001140b */
[----:B------:R-:W-:Y:S01]  /*cf50*/  IMAD.X R9, RZ, RZ, R5, P3 ;  /* 0x000000ffff097224 */ /* 0x000fe200018e0605 */
[----:B------:R-:W-:-:S02]  /*cf60*/  IADD3 R15, P0, R4, 0x1000, RZ ;  /* 0x00001000040f7810 */ /* 0x000fc40007f1e0ff */
[----:B------:R-:W-:Y:S01]  /*cf70*/  IADD3.X R7, R7, UR7, R10, P2, !PT ;  /* 0x0000000707077c10 */ /* 0x000fe200097fe40a */
[----:B------:R-:W-:Y:S01]  /*cf80*/  ULDC.64 UR6, c[0x0][0xb88] ;  /* 0x0002e20000067ab9 */ /* 0x000fe20000000a00 */
[----:B------:R-:W-:Y:S01]  /*cf90*/  LOP3.LUT R10, R13, 0x380, RZ, 0xc0, !PT ;  /* 0x000003800d0a7812 */ /* 0x000fe200078ec0ff */
[----:B------:R-:W-:Y:S01]  /*cfa0*/  IMAD R14, R8, UR6, RZ ;  /* 0x00000006080e7c24 */ /* 0x000fe2000f8e02ff */
[----:B------:R-:W-:Y:S01]  /*cfb0*/  LOP3.LUT R12, R15, 0x380, RZ, 0xc0, !PT ;  /* 0x000003800f0c7812 */ /* 0x000fe200078ec0ff */
[C---:B------:R-:W-:Y:S01]  /*cfc0*/  IMAD.WIDE.U32 R6, R11.reuse, UR6, R6 ;  /* 0x000000060b067c25 */ /* 0x040fe2000f8e0006 */
[----:B------:R-:W-:Y:S02]  /*cfd0*/  SHF.R.U64 R8, R10, 0x3, RZ ;  /* 0x000000030a087819 */ /* 0x000fe400000012ff */
[----:B------:R-:W-:Y:S01]  /*cfe0*/  SHF.R.U64 R12, R12, 0x3, RZ ;  /* 0x000000030c0c7819 */ /* 0x000fe200000012ff */
[----:B------:R-:W-:Y:S01]  /*cff0*/  IMAD R21, R11, UR7, R14 ;  /* 0x000000070b157c24 */ /* 0x000fe2000f8e020e */
[----:B------:R-:W-:Y:S01]  /*d000*/  LOP3.LUT R8, R8, R13, RZ, 0x3c, !PT ;  /* 0x0000000d08087212 */ /* 0x000fe200078e3cff */
[----:B------:R-:W-:Y:S01]  /*d010*/  ULDC.64 UR6, c[0x0][0xb50] ;  /* 0x0002d40000067ab9 */ /* 0x000fe20000000a00 */
[----:B------:R-:W-:Y:S01]  /*d020*/  LOP3.LUT R12, R12, R15, RZ, 0x3c, !PT ;  /* 0x0000000f0c0c7212 */ /* 0x000fe200078e3cff */
[----:B------:R-:W-:Y:S01]  /*d030*/  IMAD.IADD R13, R7, 0x1, R21 ;  /* 0x00000001070d7824 */ /* 0x000fe200078e0215 */
[----:B------:R-:W-:Y:S01]  /*d040*/  LEA R14, P4, R6, UR6, 0x2 ;  /* 0x00000006060e7c11 */ /* 0x000fe2000f8810ff */
[----:B------:R-:W-:Y:S01]  /*d050*/  VIADD R10, R24, 0x8 ;  /* 0x00000008180a7836 */ /* 0x000fe20000000000 */
[----:B------:R-:W-:-:S02]  /*d060*/  IADD3 R11, P2, R4, 0x3000, RZ ;  /* 0x00003000040b7810 */ /* 0x000fc40007f5e0ff */
[----:B------:R-:W-:Y:S01]  /*d070*/  LEA.HI.X R15, R6, UR7, R13, 0x2, P4 ;  /* 0x00000007060f7c11 */ /* 0x000fe2000a0f140d */
[----:B------:R-:W-:Y:S01]  /*d080*/  SHFL.IDX PT, R20, R14, RZ, 0x1c1f ;  /* 0x001c1fff0e147589 */ /* 0x000fe200000e0000 */
[----:B------:R-:W-:Y:S01]  /*d090*/  LOP3.LUT R7, R11, 0x380, RZ, 0xc0, !PT ;  /* 0x000003800b077812 */ /* 0x000fe200078ec0ff */
[--C-:B------:R-:W-:Y:S01]  /*d0a0*/  IMAD.X R13, RZ, RZ, R5.reuse, P0 ;  /* 0x000000ffff0d7224 */ /* 0x100fe200000e0605 */
[----:B------:R-:W-:Y:S01]  /*d0b0*/  LOP3.LUT P0, RZ, R188, 0x3, RZ, 0xc0, !PT ;  /* 0x00000003bcff7812 */ /* 0x000fe2000780c0ff */
[----:B------:R-:W1:Y:S01]  /*d0c0*/  SHFL.IDX PT, R21, R15, RZ, 0x1c1f ;  /* 0x001c1fff0f157589 */ /* 0x000e6200000e0000 */
[----:B------:R-:W-:Y:S01]  /*d0d0*/  SHF.R.U64 R6, R7, 0x3, RZ ;  /* 0x0000000307067819 */ /* 0x000fe200000012ff */
[----:B------:R-:W-:Y:S01]  /*d0e0*/  IMAD.X R7, RZ, RZ, R5, P2 ;  /* 0x000000ffff077224 */ /* 0x000fe200010e0605 */
[-C--:B------:R-:W-:Y:S01]  /*d0f0*/  ISETP.GE.OR P2, PT, R24, R53.reuse, P0 ;  /* 0x000000351800720c */ /* 0x080fe20000746670 */
[----:B------:R-:W-:Y:S01]  /*d100*/  SHFL.IDX PT, R44, R14, 0x1, 0x1c1f ;  /* 0x003c1f000e2c7f89 */ /* 0x000fe200000e0000 */
[----:B------:R-:W-:Y:S01]  /*d110*/  ISETP.GE.OR P0, PT, R10, R53, P0 ;  /* 0x000000350a00720c */ /* 0x000fe20000706670 */
[----:B------:R-:W-:Y:S01]  /*d120*/  UIMAD UR8, UR9, UR10, URZ ;  /* 0x0000000a090872a4 */ /* 0x000fe2000f8e023f */
[C---:B------:R-:W-:Y:S01]  /*d130*/  IADD3 R41, P6, R4.reuse, 0x4000, RZ ;  /* 0x0000400004297810 */ /* 0x040fe20007fde0ff */
[----:B------:R-:W2:Y:S01]  /*d140*/  SHFL.IDX PT, R45, R15, 0x1, 0x1c1f ;  /* 0x003c1f000f2d7f89 */ /* 0x000ea200000e0000 */
[----:B------:R-:W-:Y:S01]  /*d150*/  UIMAD.WIDE.U32 UR6, UR4, UR10, URZ ;  /* 0x0000000a040672a5 */ /* 0x000fe2000f8e003f */
[----:B------:R-:W-:-:S02]  /*d160*/  IADD3 R37, P5, R4, 0x5000, RZ ;  /* 0x0000500004257810 */ /* 0x000fc40007fbe0ff */
[----:B------:R-:W-:Y:S02]  /*d170*/  IADD3 R33, P4, R4, 0x6000, RZ ;  /* 0x0000600004217810 */ /* 0x000fe40007f9e0ff */
[----:B------:R-:W-:Y:S02]  /*d180*/  LOP3.LUT R6, R6, R11, RZ, 0x3c, !PT ;  /* 0x0000000b06067212 */ /* 0x000fe400078e3cff */
[C---:B------:R-:W-:Y:S01]  /*d190*/  LOP3.LUT R25, R4.reuse, 0x380, RZ, 0xc0, !PT ;  /* 0x0000038004197812 */ /* 0x040fe200078ec0ff */
[----:B-1----:R1:W-:Y:S01]  /*d1a0*/  @!P2 ST.E desc[UR54][R20.64], R2 ;  /* 0x000000021400a985 */ /* 0x0023e2000c101936 */
[----:B------:R-:W-:Y:S01]  /*d1b0*/  UIMAD UR8, UR4, UR11, UR8 ;  /* 0x0000000b040872a4 */ /* 0x000fe2000f8e0208 */
[----:B------:R-:W-:Y:S02]  /*d1c0*/  IADD3 R11, P3, R4, 0x7000, RZ ;  /* 0x00007000040b7810 */ /* 0x000fe40007f7e0ff */
[----:B------:R-:W-:Y:S01]  /*d1d0*/  ULDC.64 UR10, c[0x0][0xae8] ;  /* 0x0002ba00000a7ab9 */ /* 0x000fe20000000a00 */
[----:B------:R-:W-:-:S02]  /*d1e0*/  LOP3.LUT R40, R41, 0x380, RZ, 0xc0, !PT ;  /* 0x0000038029287812 */ /* 0x000fc400078ec0ff */
[----:B------:R-:W-:Y:S01]  /*d1f0*/  LOP3.LUT R36, R37, 0x380, RZ, 0xc0, !PT ;  /* 0x0000038025247812 */ /* 0x000fe200078ec0ff */
[----:B--2---:R2:W-:Y:S01]  /*d200*/  @!P0 ST.E desc[UR54][R44.64], R0 ;  /* 0x000000002c008985 */ /* 0x0045e2000c101936 */
[----:B------:R-:W-:Y:S02]  /*d210*/  LOP3.LUT R32, R33, 0x380, RZ, 0xc0, !PT ;  /* 0x0000038021207812 */ /* 0x000fe400078ec0ff */
[----:B------:R-:W-:Y:S01]  /*d220*/  SHF.R.U64 R25, R25, 0x3, RZ ;  /* 0x0000000319197819 */ /* 0x000fe200000012ff */
[----:B-1----:R-:W1:Y:S01]  /*d230*/  @P1 LDC R21, c[0x0][0xbec] ;  /* 0x0002fb00ff151b82 */ /* 0x002e620000000800 */
[----:B------:R-:W-:Y:S01]  /*d240*/  UIADD3 UR7, UR7, UR8, URZ ;  /* 0x0000000807077290 */ /* 0x000fe2000fffe03f */
[----:B------:R-:W-:Y:S01]  /*d250*/  LOP3.LUT R10, R11, 0x380, RZ, 0xc0, !PT ;  /* 0x000003800b0a7812 */ /* 0x000fe200078ec0ff */
[----:B------:R-:W-:Y:S01]  /*d260*/  UIMAD UR4, UR14, UR10, URZ ;  /* 0x0000000a0e0472a4 */ /* 0x000fe2000f8e023f */
[----:B------:R-:W-:Y:S01]  /*d270*/  SHF.R.U64 R40, R40, 0x3, RZ ;  /* 0x0000000328287819 */ /* 0x000fe200000012ff */
[----:B------:R-:W-:Y:S01]  /*d280*/  IMAD.X R29, RZ, RZ, R5, P3 ;  /* 0x000000ffff1d7224 */ /* 0x000fe200018e0605 */
[----:B------:R-:W-:Y:S01]  /*d290*/  SHF.R.U64 R36, R36, 0x3, RZ ;  /* 0x0000000324247819 */ /* 0x000fe200000012ff */
[----:B--2---:R-:W-:Y:S01]  /*d2a0*/  IMAD R0, R22, 0x20, R23 ;  /* 0x0000002016007824 */ /* 0x004fe200078e0217 */
[----:B------:R-:W-:Y:S01]  /*d2b0*/  UIMAD UR4, UR42, UR11, UR4 ;  /* 0x0000000b2a0472a4 */ /* 0x000fe2000f8e0204 */
[----:B------:R-:W-:Y:S01]  /*d2c0*/  SHF.R.U64 R32, R32, 0x3, RZ ;  /* 0x0000000320207819 */ /* 0x000fe200000012ff */
[----:B------:R-:W-:Y:S01]  /*d2d0*/  UIMAD.WIDE.U32 UR6, UR42, UR10, UR6 ;  /* 0x0000000a2a0672a5 */ /* 0x000fe2000f8e0006 */
[----:B------:R-:W-:Y:S01]  /*d2e0*/  VIADD R2, R0, UR38 ;  /* 0x0000002600027c36 */ /* 0x000fe20008000000 */
[----:B------:R-:W-:Y:S01]  /*d2f0*/  ULDC.64 UR8, c[0x0][0xaf0] ;  /* 0x0002bc0000087ab9 */ /* 0x000fe20000000a00 */
[----:B------:R-:W-:Y:S01]  /*d300*/  LOP3.LUT R24, R25, R4, RZ, 0x3c, !PT ;  /* 0x0000000419187212 */ /* 0x000fe200078e3cff */
[----:B------:R-:W-:Y:S01]  /*d310*/  UIADD3 UR7, UR7, UR4, URZ ;  /* 0x0000000407077290 */ /* 0x000fe2000fffe03f */
[----:B------:R-:W-:Y:S01]  /*d320*/  IMAD.MOV.U32 R45, RZ, RZ, R2 ;  /* 0x000000ffff2d7224 */ /* 0x000fe200078e0002 */
[----:B------:R-:W-:Y:S01]  /*d330*/  UIMAD UR4, UR37, UR8, URZ ;  /* 0x00000008250472a4 */ /* 0x000fe2000f8e023f */
[----:B------:R-:W-:Y:S01]  /*d340*/  SHF.R.U64 R4, R10, 0x3, RZ ;  /* 0x000000030a047819 */ /* 0x000fe200000012ff */
[----:B------:R-:W5:Y:S01]  /*d350*/  LD.E.128 R12, desc[UR54][R12.64] ;  /* 0x000000360c0c7980 */ /* 0x000f62000c101d00 */
[----:B------:R-:W-:-:S02]  /*d360*/  LOP3.LUT R40, R40, R41, RZ, 0x3c, !PT ;  /* 0x0000002928287212 */ /* 0x000fc400078e3cff */
[----:B------:R-:W-:Y:S01]  /*d370*/  LOP3.LUT R36, R36, R37, RZ, 0x3c, !PT ;  /* 0x0000002524247212 */ /* 0x000fe200078e3cff */
[----:B-1----:R-:W-:Y:S01]  /*d380*/  @P1 IMAD.HI.U32 R0, R2, R21, RZ ;  /* 0x0000001502001227 */ /* 0x002fe200078e00ff */
[----:B------:R-:W-:Y:S01]  /*d390*/  UIMAD UR4, UR36, UR9, UR4 ;  /* 0x00000009240472a4 */ /* 0x000fe2000f8e0204 */
[----:B------:R-:W-:Y:S01]  /*d3a0*/  LOP3.LUT R32, R32, R33, RZ, 0x3c, !PT ;  /* 0x0000002120207212 */ /* 0x000fe200078e3cff */
[----:B------:R-:W-:Y:S01]  /*d3b0*/  UIMAD.WIDE.U32 UR6, UR36, UR8, UR6 ;  /* 0x00000008240672a5 */ /* 0x000fe2000f8e0006 */
[--C-:B------:R-:W-:Y:S01]  /*d3c0*/  IMAD.X R41, RZ, RZ, R5.reuse, P6 ;  /* 0x000000ffff297224 */ /* 0x100fe200030e0605 */
[----:B0-----:R-:W-:Y:S01]  /*d3d0*/  @P1 SHF.R.U32.HI R45, RZ, R49, R0 ;  /* 0x00000031ff2d1219 */ /* 0x001fe20000011600 */
[--C-:B------:R-:W-:Y:S01]  /*d3e0*/  IMAD.X R37, RZ, RZ, R5.reuse, P5 ;  /* 0x000000ffff257224 */ /* 0x100fe200028e0605 */
[----:B------:R-:W-:Y:S01]  /*d3f0*/  UIADD3 UR4, UR7, UR4, URZ ;  /* 0x0000000407047290 */ /* 0x000fe2000fffe03f */
[----:B------:R-:W-:Y:S01]  /*d400*/  IMAD.X R33, RZ, RZ, R5, P4 ;  /* 0x000000ffff217224 */ /* 0x000fe200020e0605 */
[--C-:B------:R-:W-:Y:S01]  /*d410*/  SHF.R.S32.HI R0, RZ, 0x1f, R45.reuse ;  /* 0x0000001fff007819 */ /* 0x100fe2000001142d */
[----:B------:R-:W-:Y:S01]  /*d420*/  IMAD.MOV R49, RZ, RZ, -R45 ;  /* 0x000000ffff317224 */ /* 0x000fe200078e0a2d */
[----:B------:R-:W-:Y:S01]  /*d430*/  LOP3.LUT R28, R4, R11, RZ, 0x3c, !PT ;  /* 0x0000000b041c7212 */ /* 0x000fe200078e3cff */
[----:B------:R-:W-:Y:S01]  /*d440*/  IMAD.MOV.U32 R25, RZ, RZ, R5 ;  /* 0x000000ffff197224 */ /* 0x000fe200078e0005 */
[----:B------:R-:W-:Y:S01]  /*d450*/  ULDC.64 UR8, c[0x0][0xae0] ;  /* 0x0002b80000087ab9 */ /* 0x000fe20000000a00 */
[----:B------:R-:W-:Y:S01]  /*d460*/  IMAD R49, R46, R49, R2 ;  /* 0x000000312e317224 */ /* 0x000fe200078e0202 */
[----:B------:R-:W5:Y:S01]  /*d470*/  LD.E.128 R8, desc[UR54][R8.64] ;  /* 0x0000003608087980 */ /* 0x000f62000c101d00 */
[----:B------:R-:W-:-:S02]  /*d480*/  IMAD R0, R0, UR8, RZ ;  /* 0x0000000800007c24 */ /* 0x000fc4000f8e02ff */
[----:B------:R-:W-:Y:S01]  /*d490*/  IMAD.U32 R21, RZ, RZ, UR7 ;  /* 0x00000007ff157e24 */ /* 0x000fe2000f8e00ff */
[----:B------:R-:W5:Y:S01]  /*d4a0*/  LD.E.128 R24, desc[UR54][R24.64] ;  /* 0x0000003618187980 */ /* 0x000f62000c101d00 */
[----:B------:R-:W-:Y:S01]  /*d4b0*/  IMAD.U32 R20, RZ, RZ, UR6 ;  /* 0x00000006ff147e24 */ /* 0x000fe2000f8e00ff */
[----:B------:R-:W-:Y:S01]  /*d4c0*/  ULDC.64 UR6, c[0x0][0xad8] ;  /* 0x0002b60000067ab9 */ /* 0x000fe20000000a00 */
[----:B------:R-:W-:Y:S01]  /*d4d0*/  IMAD.U32 R21, RZ, RZ, UR4 ;  /* 0x00000004ff157e24 */ /* 0x000fe2000f8e00ff */
[----:B------:R-:W5:Y:S01]  /*d4e0*/  LD.E.128 R4, desc[UR54][R6.64] ;  /* 0x0000003606047980 */ /* 0x000f62000c101d00 */
[C---:B------:R-:W-:Y:S01]  /*d4f0*/  IMAD R51, R45.reuse, UR9, R0 ;  /* 0x000000092d337c24 */ /* 0x040fe2000f8e0200 */
[----:B------:R-:W-:Y:S02]  /*d500*/  SHF.R.S32.HI R0, RZ, 0x1f, R49 ;  /* 0x0000001fff007819 */ /* 0x000fe40000011431 */
[----:B------:R-:W5:Y:S01]  /*d510*/  LD.E.128 R40, desc[UR54][R40.64] ;  /* 0x0000003628287980 */ /* 0x000f62000c101d00 */
[----:B------:R-:W-:-:S03]  /*d520*/  IMAD.WIDE.U32 R20, R45, UR8, R20 ;  /* 0x000000082d147c25 */ /* 0x000fc6000f8e0014 */
[----:B------:R-:W5:Y:S04]  /*d530*/  LD.E.128 R36, desc[UR54][R36.64] ;  /* 0x0000003624247980 */ /* 0x000f68000c101d00 */
[----:B------:R-:W5:Y:S04]  /*d540*/  LD.E.128 R32, desc[UR54][R32.64] ;  /* 0x0000003620207980 */ /* 0x000f68000c101d00 */
[----:B------:R-:W5:Y:S01]  /*d550*/  LD.E.128 R28, desc[UR54][R28.64] ;  /* 0x000000361c1c7980 */ /* 0x000f62000c101d00 */
[----:B------:R-:W-:Y:S01]  /*d560*/  @!PT LDS RZ, [RZ] ;  /* 0x00000000fffff984 */ /* 0x000fe20000000800 */
[----:B------:R-:W-:Y:S01]  /*d570*/  @!PT LDS RZ, [RZ] ;  /* 0x00000000fffff984 */ /* 0x000fe20000000800 */
[----:B------:R-:W-:Y:S01]  /*d580*/  @!PT LDS RZ, [RZ] ;  /* 0x00000000fffff984 */ /* 0x000fe20000000800 */
[----:B------:R-:W-:Y:S01]  /*d590*/  @!PT LDS RZ, [RZ] ;  /* 0x00000000fffff984 */ /* 0x000fe20000000800 */
[----:B------:R0:W-:Y:S06]  /*d5a0*/  MEMBAR.ALL.CTA ;  /* 0x0000000000007992 */ /* 0x0001ec0000008000 */
[----:B0-----:R-:W0:Y:S01]  /*d5b0*/  FENCE.VIEW.ASYNC.S ;  /* 0x00000000000073c6 */ /* 0x001e220000000000 */
[----:B------:R-:W-:-:S02]  /*d5c0*/  IMAD.IADD R21, R21, 0x1, R51 ;  /* 0x0000000115157824 */ /* 0x000fc400078e0233 */
[----:B------:R-:W-:Y:S02]  /*d5d0*/  IMAD R2, R0, UR6, RZ ;  /* 0x0000000600027c24 */ /* 0x000fe4000f8e02ff */
[----:B------:R-:W-:Y:S02]  /*d5e0*/  VIADD R46, R23, UR38 ;  /* 0x00000026172e7c36 */ /* 0x000fe40008000000 */
[C---:B------:R-:W-:Y:S02]  /*d5f0*/  IMAD R45, R49.reuse, UR7, R2 ;  /* 0x00000007312d7c24 */ /* 0x040fe4000f8e0202 */
[----:B------:R-:W-:Y:S01]  /*d600*/  IMAD.WIDE.U32 R20, R49, UR6, R20 ;  /* 0x0000000631147c25 */ /* 0x000fe2000f8e0014 */
[C---:B------:R-:W-:Y:S01]  /*d610*/  ISETP.GE.AND P2, PT, R46.reuse, R53, PT ;  /* 0x000000352e00720c */ /* 0x040fe20003f46270 */
[----:B------:R-:W-:Y:S02]  /*d620*/  ULDC.64 UR6, c[0x0][0xa80] ;  /* 0x0002a00000067ab9 */ /* 0x000fe40000000a00 */
[----:B------:R-:W-:Y:S01]  /*d630*/  VIADD R0, R46, 0x20 ;  /* 0x000000202e007836 */ /* 0x000fe20000000000 */
[----:B------:R-:W-:Y:S01]  /*d640*/  LEA R44, P3, R20, UR6, 0x1 ;  /* 0x00000006142c7c11 */ /* 0x000fe2000f8608ff */
[----:B------:R-:W-:-:S02]  /*d650*/  IMAD.IADD R21, R21, 0x1, R45 ;  /* 0x0000000115157824 */ /* 0x000fc400078e022d */
[----:B------:R-:W-:Y:S01]  /*d660*/  VIADD R3, R3, 0x29820 ;  /* 0x0002982003037836 */ /* 0x000fe20000000000 */
[-C--:B------:R-:W-:Y:S01]  /*d670*/  ISETP.GE.AND P0, PT, R0, R53.reuse, PT ;  /* 0x000000350000720c */ /* 0x080fe20003f06270 */
[----:B------:R-:W-:Y:S01]  /*d680*/  VIADD R0, R46, 0x40 ;  /* 0x000000402e007836 */ /* 0x000fe20000000000 */
[----:B------:R-:W-:Y:S02]  /*d690*/  LEA.HI.X R45, R20, UR7, R21, 0x1, P3 ;  /* 0x00000007142d7c11 */ /* 0x000fe400098f0c15 */
[----:B------:R-:W-:Y:S01]  /*d6a0*/  PRMT R3, RZ, 0x654, R3 ;  /* 0x00000654ff037816 */ /* 0x000fe20000000003 */
[----:B0-----:R0:W1:Y:S01]  /*d6b0*/  SHFL.IDX PT, R20, R44, RZ, 0x181f ;  /* 0x00181fff2c147589 */ /* 0x00106200000e0000 */
        /* <DEDUP_REMOVED lines=14> */
.L_x_2417:
[----:B------:R-:W-:Y:S05]  /*d7a0*/  BSYNC B1 ;  /* 0x0000000000017941 */ /* 0x000fea0003800000 */
.L_x_2416:
        /* <DEDUP_REMOVED lines=13> */
.L_x_2419:
[----:B------:R-:W-:Y:S05]  /*d880*/  BSYNC B1 ;  /* 0x0000000000017941 */ /* 0x000fea0003800000 */
.L_x_2418:
[----:B----4-:R4:W0:Y:S01]  /*d890*/  SHFL.IDX PT, R0, R45, 0x2, 0x181f ;  /* 0x00581f002d007f89 */ /* 0x01082200000e0000 */
        /* <DEDUP_REMOVED lines=12> */
.L_x_2421:
[----:B------:R-:W-:Y:S05]  /*d960*/  BSYNC B1 ;  /* 0x0000000000017941 */ /* 0x000fea0003800000 */
.L_x_2420:
[----:B0-----:R-:W-:Y:S01]  /*d970*/  VIADD R0, R46, 0x60 ;  /* 0x000000602e007836 */ /* 0x001fe20000000000 */
[----:B--2-4-:R-:W4:Y:S04]  /*d980*/  SHFL.IDX PT, R45, R45, 0x3, 0x181f ;  /* 0x00781f002d2d7f89 */ /* 0x014f2800000e0000 */
[----:B------:R-:W-:Y:S01]  /*d990*/  ISETP.GE.AND P0, PT, R0, R53, PT ;  /* 0x000000350000720c */ /* 0x000fe20003f06270 */
[----:B------:R-:W0:-:S12]  /*d9a0*/  SHFL.IDX PT, R44, R44, 0x3, 0x181f ;  /* 0x00781f002c2c7f89 */ /* 0x000e1800000e0000 */
[----:B------:R-:W-:Y:S05]  /*d9b0*/  @P0 BRA `(.L_x_2422) ;  /* 0x0000000c00080947 */ /* 0x000fea0003800000 */
[----:B------:R-:W-:Y:S02]  /*d9c0*/  ULDC UR4, c[0x0][0xac8] ;  /* 0x0002b20000047ab9 */ /* 0x000fe40000000800 */
[----:B------:R-:W-:-:S13]  /*d9d0*/  ISETP.GE.AND P1, PT, R16, UR4, PT ;  /* 0x0000000410007c0c */ /* 0x000fda000bf26270 */
[----:B0-----:R-:W-:-:S04]  /*d9e0*/  @!P1 LEA R2, P0, R16, R44, 0x1 ;  /* 0x0000002c10029211 */ /* 0x001fc800078008ff */
[----:B----4-:R-:W-:Y:S02]  /*d9f0*/  @!P1 LEA.HI.X R3, R16, R45, R193, 0x1, P0 ;  /* 0x0000002d10039211 */ /* 0x010fe400000f0cc1 */
[----:B------:R-:W-:-:S03]  /*da00*/  ISETP.GE.AND P0, PT, R19, UR4, PT ;  /* 0x0000000413007c0c */ /* 0x000fc6000bf06270 */
[----:B------:R0:W-:Y:S10]  /*da10*/  @!P1 ST.E.128 desc[UR54][R2.64], R4 ;  /* 0x0000000402009985 */ /* 0x0001f4000c101d36 */
[----:B------:R-:W-:Y:S05]  /*da20*/  @P0 BRA `(.L_x_2422) ;  /* 0x0000000800ec0947 */ /* 0x000fea0003800000 */
[----:B0-----:R-:W-:-:S04]  /*da30*/  LEA R2, P0, R19, R44, 0x1 ;  /* 0x0000002c13027211 */ /* 0x001fc800078008ff */
[----:B------:R-:W-:-:S05]  /*da40*/  LEA.HI.X R3, R19, R45, R192, 0x1, P0 ;  /* 0x0000002d13037211 */ /* 0x000fca00000f0cc0 */
[----:B------:R0:W-:Y:S01]  /*da50*/  ST.E.128 desc[UR54][R2.64], R28 ;  /* 0x0000001c02007985 */ /* 0x0001e2000c101d36 */
[----:B------:R-:W-:Y:S05]  /*da60*/  BRA `(.L_x_2422) ;  /* 0x0000000800dc7947 */ /* 0x000fea0003800000 */
.L_x_2414:
        /* <DEDUP_REMOVED lines=33> */
.L_x_2423:
[----:B------:R-:W-:Y:S01]  /*dc80*/  USEL UR36, UR36, URZ, !UP0 ;  /* 0x0000003f24247287 */ /* 0x000fe2000c000000 */
[----:B------:R-:W-:Y:S01]  /*dc90*/  BSSY B1, `(.L_x_2424) ;  /* 0x000002c000017945 */ /* 0x000fe20003800000 */
[----:B------:R-:W-:-:S03]  /*dca0*/  USEL UR37, UR37, URZ, !UP0 ;  /* 0x0000003f25257287 */ /* 0x000fc6000c000000 */
[----:B------:R-:W-:Y:S09]  /*dcb0*/  @P1 BRA `(.L_x_2425) ;  /* 0x0000000000a41947 */ /* 0x000ff20003800000 */
[----:B------:R-:W0:Y:S01]  /*dcc0*/  S2R R3, SR_TID.X ;  /* 0x0000000000037919 */ /* 0x000e220000002100 */
[----:B------:R-:W1:Y:S01]  /*dcd0*/  LDC R7, c[0x0][0xbe8] ;  /* 0x0002fa00ff077b82 */ /* 0x000e620000000800 */
[----:B------:R-:W-:Y:S02]  /*dce0*/  IMAD.U32 R4, RZ, RZ, UR38 ;  /* 0x00000026ff047e24 */ /* 0x000fe4000f8e00ff */
[----:B-1---5:R-:W-:-:S03]  /*dcf0*/  IMAD R2, R0, R7, RZ ;  /* 0x0000000700027224 */ /* 0x022fc600078e02ff */
[----:B0-----:R-:W-:-:S04]  /*dd00*/  IADD3 R4, R4, -0x80, R3 ;  /* 0xffffff8004047810 */ /* 0x001fc80007ffe003 */
[----:B------:R-:W-:-:S13]  /*dd10*/  ISETP.GE.AND P1, PT, R4, R2, PT ;  /* 0x000000020400720c */ /* 0x000fda0003f26270 */
[----:B------:R-:W-:Y:S05]  /*dd20*/  @P1 BRA `(.L_x_2425) ;  /* 0x0000000000881947 */ /* 0x000fea0003800000 */
[----:B------:R-:W-:Y:S01]  /*dd30*/  ISETP.NE.AND P1, PT, R7, 0x1, PT ;  /* 0x000000010700780c */ /* 0x000fe20003f25270 */
[----:B------:R-:W-:Y:S01]  /*dd40*/  ULDC.64 UR12, c[0x0][0xb90] ;  /* 0x0002e400000c7ab9 */ /* 0x000fe20000000a00 */
[----:B------:R-:W-:Y:S01]  /*dd50*/  UMOV UR6, UR4 ;  /* 0x0000000400067c82 */ /* 0x000fe20008000000 */
[----:B------:R-:W-:Y:S01]  /*dd60*/  UIMAD UR8, UR10, UR12, URZ ;  /* 0x0000000c0a0872a4 */ /* 0x000fe2000f8e023f */
[----:B------:R-:W-:Y:S01]  /*dd70*/  IMAD.MOV.U32 R2, RZ, RZ, R4 ;  /* 0x000000ffff027224 */ /* 0x000fe200078e0004 */
[----:B------:R-:W-:Y:S02]  /*dd80*/  UMOV UR7, UR9 ;  /* 0x0000000900077c82 */ /* 0x000fe40008000000 */
[----:B------:R-:W-:Y:S02]  /*dd90*/  UIMAD.WIDE.U32 UR6, UR42, UR12, UR6 ;  /* 0x0000000c2a0672a5 */ /* 0x000fe4000f8e0006 */
[----:B------:R-:W-:-:S03]  /*dda0*/  UIMAD UR8, UR42, UR13, UR8 ;  /* 0x0000000d2a0872a4 */ /* 0x000fc6000f8e0208 */
[----:B------:R-:W-:Y:S01]  /*ddb0*/  ULDC.64 UR12, c[0x0][0xb98] ;  /* 0x0002e600000c7ab9 */ /* 0x000fe20000000a00 */
[----:B------:R-:W0:Y:S01]  /*ddc0*/  @P1 LDC R3, c[0x0][0xbec] ;  /* 0x0002fb00ff031b82 */ /* 0x000e220000000800 */
[----:B------:R-:W-:Y:S02]  /*ddd0*/  UIADD3 UR7, UR7, UR8, URZ ;  /* 0x0000000807077290 */ /* 0x000fe4000fffe03f */
[----:B------:R-:W-:Y:S02]  /*dde0*/  UIMAD UR8, UR37, UR12, URZ ;  /* 0x0000000c250872a4 */ /* 0x000fe4000f8e023f */
[----:B------:R-:W-:Y:S02]  /*ddf0*/  UIMAD.WIDE.U32 UR6, UR36, UR12, UR6 ;  /* 0x0000000c240672a5 */ /* 0x000fe4000f8e0006 */
[----:B------:R-:W-:Y:S01]  /*de00*/  UIMAD UR8, UR36, UR13, UR8 ;  /* 0x0000000d240872a4 */ /* 0x000fe2000f8e0208 */
[----:B------:R-:W1:Y:S02]  /*de10*/  @P1 LDC R6, c[0x0][0xbf0] ;  /* 0x0002fc00ff061b82 */ /* 0x000e640000000800 */
[----:B------:R-:W-:Y:S01]  /*de20*/  ULDC.64 UR12, c[0x0][0xb88] ;  /* 0x0002e200000c7ab9 */ /* 0x000fe20000000a00 */
[----:B0-----:R-:W-:-:S05]  /*de30*/  @P1 IMAD.HI.U32 R3, R4, R3, RZ ;  /* 0x0000000304031227 */ /* 0x001fca00078e00ff */
[----:B-1----:R-:W-:Y:S01]  /*de40*/  @P1 SHF.R.U32.HI R2, RZ, R6, R3 ;  /* 0x00000006ff021219 */ /* 0x002fe20000011603 */
[----:B------:R-:W-:-:S03]  /*de50*/  IMAD.U32 R6, RZ, RZ, UR8 ;  /* 0x00000008ff067e24 */ /* 0x000fc6000f8e00ff */
[--C-:B------:R-:W-:Y:S01]  /*de60*/  SHF.R.S32.HI R3, RZ, 0x1f, R2.reuse ;  /* 0x0000001fff037819 */ /* 0x100fe20000011402 */
[----:B------:R-:W-:Y:S01]  /*de70*/  IMAD.MOV R5, RZ, RZ, -R2 ;  /* 0x000000ffff057224 */ /* 0x000fe200078e0a02 */
[----:B------:R-:W-:-:S03]  /*de80*/  IADD3 R2, P1, R2, UR6, RZ ;  /* 0x0000000602027c10 */ /* 0x000fc6000ff3e0ff */
[----:B------:R-:W-:Y:S01]  /*de90*/  IMAD R5, R7, R5, R4 ;  /* 0x0000000507057224 */ /* 0x000fe200078e0204 */
[----:B------:R-:W-:Y:S01]  /*dea0*/  IADD3.X R3, R3, UR7, R6, P1, !PT ;  /* 0x0000000703037c10 */ /* 0x000fe20008ffe406 */
[----:B------:R-:W-:-:S03]  /*deb0*/  ULDC.64 UR6, c[0x0][0xb50] ;  /* 0x0002d40000067ab9 */ /* 0x000fc60000000a00 */
[----:B------:R-:W-:Y:S01]  /*dec0*/  SHF.R.S32.HI R4, RZ, 0x1f, R5 ;  /* 0x0000001fff047819 */ /* 0x000fe20000011405 */
[----:B------:R-:W-:-:S04]  /*ded0*/  IMAD.WIDE.U32 R2, R5, UR12, R2 ;  /* 0x0000000c05027c25 */ /* 0x000fc8000f8e0002 */
[----:B------:R-:W-:-:S04]  /*dee0*/  IMAD R4, R4, UR12, RZ ;  /* 0x0000000c04047c24 */ /* 0x000fc8000f8e02ff */
[----:B------:R-:W-:Y:S01]  /*def0*/  IMAD R7, R5, UR13, R4 ;  /* 0x0000000d05077c24 */ /* 0x000fe2000f8e0204 */
[----:B------:R-:W-:-:S03]  /*df00*/  LEA R4, P1, R2, UR6, 0x2 ;  /* 0x0000000602047c11 */ /* 0x000fc6000f8210ff */
[----:B------:R-:W-:-:S05]  /*df10*/  IMAD.IADD R3, R3, 0x1, R7 ;  /* 0x0000000103037824 */ /* 0x000fca00078e0207 */
[----:B------:R-:W-:Y:S01]  /*df20*/  LEA.HI.X R5, R2, UR7, R3, 0x2, P1 ;  /* 0x0000000702057c11 */ /* 0x000fe200088f1403 */
[----:B------:R-:W-:-:S05]  /*df30*/  IMAD.MOV.U32 R3, RZ, RZ, -0x800000 ;  /* 0xff800000ff037424 */ /* 0x000fca00078e00ff */
[----:B------:R0:W-:Y:S02]  /*df40*/  STG.E desc[UR54][R4.64], R3 ;  /* 0x0000000304007986 */ /* 0x0001e4000c101936 */
.L_x_2425:
[----:B------:R-:W-:Y:S05]  /*df50*/  BSYNC B1 ;  /* 0x0000000000017941 */ /* 0x000fea0003800000 */
.L_x_2424:
[----:B0-----:R-:W0:Y:S01]  /*df60*/  @P0 LDC R3, c[0x0][0xbf0] ;  /* 0x0002fc00ff030b82 */ /* 0x001e220000000800 */
[----:B------:R-:W-:Y:S01]  /*df70*/  ULDC.64 UR12, c[0x0][0xaa0] ;  /* 0x0002a800000c7ab9 */ /* 0x000fe20000000a00 */
[----:B------:R-:W-:Y:S01]  /*df80*/  IMAD R2, R22, 0x20, R23 ;  /* 0x0000002016027824 */ /* 0x000fe200078e0217 */
[----:B------:R-:W-:Y:S01]  /*df90*/  UIMAD UR8, UR9, UR12, URZ ;  /* 0x0000000c090872a4 */ /* 0x000fe2000f8e023f */
[----:B------:R-:W-:Y:S01]  /*dfa0*/  BSSY B1, `(.L_x_2426) ;  /* 0x0000039000017945 */ /* 0x000fe20003800000 */
[----:B------:R-:W-:Y:S01]  /*dfb0*/  UIMAD.WIDE.U32 UR6, UR4, UR12, URZ ;  /* 0x0000000c040672a5 */ /* 0x000fe2000f8e003f */
[----:B------:R-:W-:Y:S01]  /*dfc0*/  VIADD R6, R2, UR38 ;  /* 0x0000002602067c36 */ /* 0x000fe20008000000 */
[----:B------:R-:W-:-:S03]  /*dfd0*/  UIMAD UR8, UR4, UR13, UR8 ;  /* 0x0000000d040872a4 */ /* 0x000fc6000f8e0208 */
[----:B------:R-:W-:Y:S01]  /*dfe0*/  ULDC.64 UR12, c[0x0][0xae8] ;  /* 0x0002ba00000c7ab9 */ /* 0x000fe20000000a00 */
[----:B------:R-:W-:Y:S01]  /*dff0*/  UIADD3 UR7, UR7, UR8, URZ ;  /* 0x0000000807077290 */ /* 0x000fe2000fffe03f */
[----:B------:R-:W-:Y:S01]  /*e000*/  @P0 IMAD.HI.U32 R2, R6, R9, RZ ;  /* 0x0000000906020227 */ /* 0x000fe200078e00ff */
[----:B------:R-:W-:Y:S02]  /*e010*/  UIMAD UR4, UR10, UR12, URZ ;  /* 0x0000000c0a0472a4 */ /* 0x000fe4000f8e023f */
[----:B------:R-:W-:Y:S01]  /*e020*/  UIMAD.WIDE.U32 UR6, UR42, UR12, UR6 ;  /* 0x0000000c2a0672a5 */ /* 0x000fe2000f8e0006 */
[----:B------:R-:W-:Y:S01]  /*e030*/  IMAD.MOV.U32 R5, RZ, RZ, R6 ;  /* 0x000000ffff057224 */ /* 0x000fe200078e0006 */
[----:B------:R-:W-:Y:S01]  /*e040*/  UIMAD UR4, UR42, UR13, UR4 ;  /* 0x0000000d2a0472a4 */ /* 0x000fe2000f8e0204 */
[----:B------:R-:W-:-:S03]  /*e050*/  ULDC.64 UR8, c[0x0][0xaf0] ;  /* 0x0002bc0000087ab9 */ /* 0x000fc60000000a00 */
[----:B------:R-:W-:Y:S02]  /*e060*/  UIADD3 UR7, UR7, UR4, URZ ;  /* 0x0000000407077290 */ /* 0x000fe4000fffe03f */
[----:B------:R-:W-:Y:S01]  /*e070*/  UIMAD UR4, UR37, UR8, URZ ;  /* 0x00000008250472a4 */ /* 0x000fe2000f8e023f */
[----:B0-----:R-:W-:Y:S01]  /*e080*/  @P0 SHF.R.U32.HI R5, RZ, R3, R2 ;  /* 0x00000003ff050219 */ /* 0x001fe20000011602 */
        /* <DEDUP_REMOVED lines=11> */
[----:B------:R-:W-:Y:S02]  /*e140*/  IMAD.U32 R3, RZ, RZ, UR4 ;  /* 0x00000004ff037e24 */ /* 0x000fe4000f8e00ff */
[C---:B------:R-:W-:Y:S01]  /*e150*/  IMAD R9, R5.reuse, UR9, R4 ;  /* 0x0000000905097c24 */ /* 0x040fe2000f8e0204 */
[----:B------:R-:W-:Y:S01]  /*e160*/  SHF.R.S32.HI R4, RZ, 0x1f, R7 ;  /* 0x0000001fff047819 */ /* 0x000fe20000011407 */
[----:B------:R-:W-:-:S04]  /*e170*/  IMAD.WIDE.U32 R2, R5, UR8, R2 ;  /* 0x0000000805027c25 */ /* 0x000fc8000f8e0002 */
[----:B------:R-:W-:Y:S02]  /*e180*/  IMAD.IADD R3, R3, 0x1, R9 ;  /* 0x0000000103037824 */ /* 0x000fe400078e0209 */
[----:B------:R-:W-:Y:S02]  /*e190*/  IMAD R4, R4, UR6, RZ ;  /* 0x0000000604047c24 */ /* 0x000fe4000f8e02ff */
[----:B------:R-:W-:Y:S02]  /*e1a0*/  VIADD R6, R23, UR38 ;  /* 0x0000002617067c36 */ /* 0x000fe40008000000 */
[----:B-----5:R-:W-:Y:S02]  /*e1b0*/  IMAD R11, R0, R11, RZ ;  /* 0x0000000b000b7224 */ /* 0x020fe400078e02ff */
        /* <DEDUP_REMOVED lines=23> */
.L_x_2427:
[----:B------:R-:W-:Y:S05]  /*e330*/  BSYNC B1 ;  /* 0x0000000000017941 */ /* 0x000fea0003800000 */
.L_x_2426:
        /* <DEDUP_REMOVED lines=13> */
.L_x_2429:
[----:B------:R-:W-:Y:S05]  /*e410*/  BSYNC B1 ;  /* 0x0000000000017941 */ /* 0x000fea0003800000 */
.L_x_2428:
        /* <DEDUP_REMOVED lines=13> */
.L_x_2431:
[----:B------:R-:W-:Y:S05]  /*e4f0*/  BSYNC B1 ;  /* 0x0000000000017941 */ /* 0x000fea0003800000 */
.L_x_2430:
[----:B0-----:R-:W-:Y:S01]  /*e500*/  VIADD R0, R6, 0x60 ;  /* 0x0000006006007836 */ /* 0x001fe20000000000 */
[----:B--2-4-:R-:W0:Y:S04]  /*e510*/  SHFL.IDX PT, R5, R5, 0x3, 0x181f ;  /* 0x00781f0005057f89 */ /* 0x014e2800000e0000 */
[----:B------:R-:W-:Y:S01]  /*e520*/  ISETP.GE.AND P0, PT, R0, R11, PT ;  /* 0x0000000b0000720c */ /* 0x000fe20003f06270 */
[----:B-1-3--:R1:W2:-:S12]  /*e530*/  SHFL.IDX PT, R2, R4, 0x3, 0x181f ;  /* 0x00781f0004027f89 */ /* 0x00a29800000e0000 */
[----:B-1----:R-:W-:Y:S05]  /*e540*/  @P0 BRA `(.L_x_2422) ;  /* 0x0000000000240947 */ /* 0x002fea0003800000 */
[----:B------:R-:W-:Y:S02]  /*e550*/  ULDC UR4, c[0x0][0xac8] ;  /* 0x0002b20000047ab9 */ /* 0x000fe40000000800 */
[----:B------:R-:W-:Y:S02]  /*e560*/  ISETP.GE.AND P2, PT, R16, UR4, PT ;  /* 0x0000000410007c0c */ /* 0x000fe4000bf46270 */
[----:B------:R-:W-:-:S11]  /*e570*/  ISETP.GE.AND P3, PT, R19, UR4, PT ;  /* 0x0000000413007c0c */ /* 0x000fd6000bf66270 */
[CC--:B--2---:R-:W-:Y:S02]  /*e580*/  @!P2 LEA R6, P0, R16.reuse, R2.reuse, 0x1 ;  /* 0x000000021006a211 */ /* 0x0c4fe400078008ff */
[C---:B------:R-:W-:Y:S02]  /*e590*/  @!P3 LEA R2, P1, R19.reuse, R2, 0x1 ;  /* 0x000000021302b211 */ /* 0x040fe400078208ff */
[-C--:B0-----:R-:W-:Y:S02]  /*e5a0*/  @!P2 LEA.HI.X R7, R16, R5.reuse, R193, 0x1, P0 ;  /* 0x000000051007a211 */ /* 0x081fe400000f0cc1 */
[----:B------:R-:W-:-:S03]  /*e5b0*/  @!P3 LEA.HI.X R3, R19, R5, R192, 0x1, P1 ;  /* 0x000000051303b211 */ /* 0x000fc600008f0cc0 */
[----:B------:R1:W-:Y:S04]  /*e5c0*/  @!P2 ST.E.128 desc[UR54][R6.64], RZ ;  /* 0x000000ff0600a985 */ /* 0x0003e8000c101d36 */
[----:B------:R1:W-:Y:S02]  /*e5d0*/  @!P3 ST.E.128 desc[UR54][R2.64], RZ ;  /* 0x000000ff0200b985 */ /* 0x0003e4000c101d36 */
.L_x_2422:
[----:B------:R-:W-:Y:S05]  /*e5e0*/  BSYNC B0 ;  /* 0x0000000000007941 */ /* 0x000fea0003800000 */
.L_x_2413:
[----:B------:R-:W-:Y:S02]  /*e5f0*/  ULDC UR4, c[0x0][0xc3c] ;  /* 0x00030f0000047ab9 */ /* 0x000fe40000000800 */
[----:B------:R-:W-:-:S13]  /*e600*/  ISETP.GE.AND P0, PT, R47, UR4, PT ;  /* 0x000000042f007c0c */ /* 0x000fda000bf06270 */
[----:B------:R-:W-:Y:S05]  /*e610*/  @!P0 BRA `(.L_x_2432) ;  /* 0xffffff2400c88947 */ /* 0x000fea000383ffff */
[----:B------:R-:W-:Y:S05]  /*e620*/  EXIT ;  /* 0x000000000000794d */ /* 0x000fea0003800000 */
.L_x_2371:
        /* <DEDUP_REMOVED lines=55> */
.L_x_2438:
        /* <DEDUP_REMOVED lines=12> */
.L_x_2437:
[----:B------:R-:W-:Y:S05]  /*ea60*/  BSYNC B0 ;  /* 0x0000000000007941 */ /* 0x000fea0003800000 */
.L_x_2436:
        /* <DEDUP_REMOVED lines=21> */
.L_x_2434:
[----:B------:R-:W-:-:S04]  /*ebc0*/  IMAD.IADD R13, R4, 0x1, -R3 ;  /* 0x00000001040d7824 */ /* 0x000fc800078e0a03 */
[----:B------:R-:W-:-:S05]  /*ebd0*/  IMAD R2, R8, R9, R13 ;  /* 0x0000000908027224 */ /* 0x000fca00078e020d */
[----:B------:R-:W-:-:S13]  /*ebe0*/  ISETP.GT.AND P0, PT, R2, R7, PT ;  /* 0x000000070200720c */ /* 0x000fda0003f04270 */
[----:B------:R-:W-:Y:S02]  /*ebf0*/  VOTEU.ANY UR7, UPT, !P0 ;  /* 0x0000000000077886 */ /* 0x000fe400040e0100 */
[----:B------:R-:W-:-:S04]  /*ec00*/  UPOPC UR6, UR7 ;  /* 0x00000007000672bf */ /* 0x000fc80008000000 */
[----:B------:R-:W-:-:S03]  /*ec10*/  UIADD3 UR39, UR6, UR4, URZ ;  /* 0x0000000406277290 */ /* 0x000fc6000fffe03f */
[----:B------:R-:W-:Y:S02]  /*ec20*/  ULDC.64 UR4, c[0x0][0xc90] ;  /* 0x0003240000047ab9 */ /* 0x000fe40000000a00 */
[----:B------:R-:W-:-:S06]  /*ec30*/  UIMAD.WIDE UR4, UR39, 0x4, UR4 ;  /* 0x00000004270478a5 */ /* 0x000fcc000f8e0204 */
[----:B------:R-:W-:Y:S02]  /*ec40*/  IMAD.U32 R2, RZ, RZ, UR4 ;  /* 0x00000004ff027e24 */ /* 0x000fe4000f8e00ff */
[----:B------:R-:W-:-:S05]  /*ec50*/  IMAD.U32 R3, RZ, RZ, UR5 ;  /* 0x00000005ff037e24 */ /* 0x000fca000f8e00ff */
[----:B------:R-:W2:Y:S01]  /*ec60*/  LDG.E R6, desc[UR54][R2.64] ;  /* 0x0000003602067981 */ /* 0x000ea2000c1e1900 */
[----:B------:R-:W-:Y:S01]  /*ec70*/  IMAD.U32 R15, RZ, RZ, UR6 ;  /* 0x00000006ff0f7e24 */ /* 0x000fe2000f8e00ff */
[----:B------:R-:W-:-:S04]  /*ec80*/  ISETP.NE.AND P0, PT, RZ, UR7, PT ;  /* 0x00000007ff007c0c */ /* 0x000fc8000bf05270 */
        /* <DEDUP_REMOVED lines=8> */
[----:B------:R-:W-:-:S06]  /*ed10*/  UIADD3 UR4, UR6, -0x1, URZ ;  /* 0xffffffff06047890 */ /* 0x000fcc000fffe03f */
[----:B0-----:R-:W-:-:S05]  /*ed20*/  IMAD.U32 R11, RZ, RZ, UR4 ;  /* 0x00000004ff0b7e24 */ /* 0x001fca000f8e00ff */
[----:B------:R2:W3:Y:S02]  /*ed30*/  SHFL.IDX PT, R16, R8, R11, 0x1f ;  /* 0x00001f0b08107589 */ /* 0x0004e400000e0000 */
.L_x_2439:
[----:B-1----:R-:W-:Y:S02]  /*ed40*/  IMAD.MOV R2, RZ, RZ, -R3 ;  /* 0x000000ffff027224 */ /* 0x002fe400078e0a03 */
[----:B---3--:R-:W-:Y:S02]  /*ed50*/  IMAD R16, R16, R9, R13 ;  /* 0x0000000910107224 */ /* 0x008fe400078e020d */
[----:B------:R-:W-:Y:S01]  /*ed60*/  IMAD.MOV.U32 R13, RZ, RZ, R2 ;  /* 0x000000ffff0d7224 */ /* 0x000fe200078e0002 */
[----:B------:R-:W-:Y:S01]  /*ed70*/  IABS R2, R4 ;  /* 0x0000000400027213 */ /* 0x000fe20000000000 */
[----:B0-2---:R-:W-:Y:S02]  /*ed80*/  IMAD.IADD R11, R7, 0x1, -R16 ;  /* 0x00000001070b7824 */ /* 0x005fe400078e0a10 */
        /* <DEDUP_REMOVED lines=22> */
[----:B------:R-:W-:-:S03]  /*eef0*/  IMAD R4, R4, R7, R11 ;  /* 0x0000000704047224 */ /* 0x000fc600078e020b */
[----:B------:R-:W-:Y:S02]  /*ef00*/  VIADDMNMX R15, R3, R9, R6, PT ;  /* 0x00000009030f7246 */ /* 0x000fe40003800106 */
[----:B------:R-:W-:Y:S02]  /*ef10*/  IABS R9, R4 ;  /* 0x0000000400097213 */ /* 0x000fe40000000000 */
[-C--:B------:R-:W-:Y:S01]  /*ef20*/  IABS R8, R15.reuse ;  /* 0x0000000f00087213 */ /* 0x080fe20000000000 */
[----:B------:R-:W-:Y:S01]  /*ef30*/  IMAD.MOV R18, RZ, RZ, -R15 ;  /* 0x000000ffff127224 */ /* 0x000fe200078e0a0f */
[----:B------:R-:W-:Y:S02]  /*ef40*/  IABS R10, R15 ;  /* 0x0000000f000a7213 */ /* 0x000fe40000000000 */
[----:B------:R-:W0:Y:S08]  /*ef50*/  I2F.RP R6, R8 ;  /* 0x0000000800067306 */ /* 0x000e300000209400 */
[----:B0-----:R-:W0:Y:S02]  /*ef60*/  MUFU.RCP R6, R6 ;  /* 0x0000000600067308 */ /* 0x001e240000001000 */
[----:B0-----:R-:W-:-:S06]  /*ef70*/  VIADD R3, R6, 0xffffffe ;  /* 0x0ffffffe06037836 */ /* 0x001fcc0000000000 */
[----:B------:R-:W0:Y:S02]  /*ef80*/  F2I.FTZ.U32.TRUNC.NTZ R3, R3 ;  /* 0x0000000300037305 */ /* 0x000e24000021f000 */
[----:B0-----:R-:W-:-:S04]  /*ef90*/  IMAD.MOV R2, RZ, RZ, -R3 ;  /* 0x000000ffff027224 */ /* 0x001fc800078e0a03 */
[----:B------:R-:W-:Y:S02]  /*efa0*/  IMAD.MOV.U32 R7, RZ, RZ, R2 ;  /* 0x000000ffff077224 */ /* 0x000fe400078e0002 */
[----:B------:R-:W-:Y:S02]  /*efb0*/  IMAD.MOV.U32 R2, RZ, RZ, RZ ;  /* 0x000000ffff027224 */ /* 0x000fe400078e00ff */
        /* <DEDUP_REMOVED lines=20> */
.L_x_2435:
[----:B------:R-:W-:Y:S01]  /*f100*/  IMAD.MOV.U32 R16, RZ, RZ, R7 ;  /* 0x000000ffff107224 */ /* 0x000fe200078e0007 */
[----:B------:R-:W-:Y:S01]  /*f110*/  ULDC UR39, c[0x0][0xc3c] ;  /* 0x00030f0000277ab9 */ /* 0x000fe20000000800 */
[----:B------:R-:W-:Y:S02]  /*f120*/  IMAD.MOV.U32 R17, RZ, RZ, RZ ;  /* 0x000000ffff117224 */ /* 0x000fe400078e00ff */
[----:B------:R-:W-:-:S07]  /*f130*/  IMAD.MOV.U32 R18, RZ, RZ, RZ ;  /* 0x000000ffff127224 */ /* 0x000fce00078e00ff */
.L_x_2440:
[----:B------:R-:W-:Y:S01]  /*f140*/  ISETP.NE.AND P0, PT, R5, RZ, PT ;  /* 0x000000ff0500720c */ /* 0x000fe20003f05270 */
[----:B------:R-:W-:-:S12]  /*f150*/  IMAD.U32 R19, RZ, RZ, UR39 ;  /* 0x00000027ff137e24 */ /* 0x000fd8000f8e00ff */
[----:B------:R-:W0:Y:S01]  /*f160*/  @!P0 S2R R3, SR_CgaCtaId ;  /* 0x0000000000038919 */ /* 0x000e220000008800 */
[----:B------:R-:W-:-:S04]  /*f170*/  @!P0 MOV R0, 0x400 ;  /* 0x0000040000008802 */ /* 0x000fc80000000f00 */
[----:B0-----:R-:W-:-:S05]  /*f180*/  @!P0 LEA R0, R3, R0, 0x18 ;  /* 0x0000000003008211 */ /* 0x001fca00078ec0ff */
[----:B------:R0:W-:Y:S01]  /*f190*/  @!P0 STS.128 [R0+0x298d0], R16 ;  /* 0x0298d01000008388 */ /* 0x0001e20000000c00 */
[----:B------:R-:W-:Y:S06]  /*f1a0*/  BAR.ARV 0x5, 0x180 ;  /* 0x0146000000007b1d */ /* 0x000fec0000002000 */
.L_x_2433:
        /* <DEDUP_REMOVED lines=8> */
[----:B------:R-:W2:Y:S01]  /*f230*/  S2UR UR4, SR_CgaCtaId ;  /* 0x00000000000479c3 */ /* 0x000ea20000008800 */
        /* <DEDUP_REMOVED lines=8> */
[C---:B------:R-:W-:Y:S01]  /*f2c0*/  LOP3.LUT R13, R14.reuse, 0x7f, RZ, 0xc0, !PT ;  /* 0x0000007f0e0d7812 */ /* 0x040fe200078ec0ff */
        /* <DEDUP_REMOVED lines=36> */
[----:B--2---:R-:W-:-:S05]  /*f510*/  IMAD.U32 R3, RZ, RZ, UR4 ;  /* 0x00000004ff037e24 */ /* 0x004fca000f8e00ff */
[----:B------:R-:W-:Y:S01]  /*f520*/  LEA R22, R3, R22, 0x18 ;  /* 0x0000001603167211 */ /* 0x000fe200078ec0ff */
[----:B------:R0:W-:Y:S04]  /*f530*/  STL [R1+0x4], R3 ;  /* 0x0000040301007387 */ /* 0x0001e80000100800 */
[----:B------:R-:W-:Y:S01]  /*f540*/  IMAD.IADD R0, R22, 0x1, R12 ;  /* 0x0000000116007824 */ /* 0x000fe200078e020c */
[----:B------:R1:W-:Y:S04]  /*f550*/  STL [R1+0x1c], RZ ;  /* 0x00001cff01007387 */ /* 0x0003e80000100800 */
[----:B------:R1:W-:Y:S01]  /*f560*/  STL [R1+0x18], R0 ;  /* 0x0000180001007387 */ /* 0x0003e20000100800 */
[----:B0-----:R-:W-:-:S07]  /*f570*/  LOP3.LUT R3, R37, 0x80, RZ, 0xfc, !PT ;  /* 0x0000008025037812 */ /* 0x001fce00078efcff */
.L_x_2518:
        /* <DEDUP_REMOVED lines=49> */
.L_x_2442:
        /* <DEDUP_REMOVED lines=21> */
.L_x_2443:
        /* <DEDUP_REMOVED lines=11> */
.L_x_2444:
[----:B------:R-:W-:Y:S01]  /*fa90*/  R2UR UR6, R17 ;  /* 0x00000000110672ca */ /* 0x000fe200000e0000 */
[----:B------:R-:W-:Y:S01]  /*faa0*/  ULDC UR4, c[0x0][0x448] ;  /* 0x0001120000047ab9 */ /* 0x000fe20000000800 */
[----:B------:R-:W-:Y:S01]  /*fab0*/  UIADD3 UR36, -UR38, UR36, URZ ;  /* 0x0000002426247290 */ /* 0x000fe2000fffe13f */
[----:B------:R-:W-:Y:S01]  /*fac0*/  BSSY B7, `(.L_x_2445) ;  /* 0x0000467000077945 */ /* 0x000fe20003800000 */
[----:B------:R-:W-:Y:S02]  /*fad0*/  UISETP.NE.AND UP0, UPT, UR4, 0x1, UPT ;  /* 0x000000010400788c */ /* 0x000fe4000bf05270 */
[----:B------:R-:W-:Y:S02]  /*fae0*/  UIADD3 UR7, UR36, 0xa0, -UR40 ;  /* 0x000000a024077890 */ /* 0x000fe4000fffe828 */
[----:B------:R-:W-:-:S05]  /*faf0*/  UP2UR UR49, UPR, URZ, 0x1 ;  /* 0x000000013f317883 */ /* 0x000fca0008000000 */
[----:B------:R-:W-:Y:S02]  /*fb00*/  USHF.L.U32 UR6, UR6, 0x7, URZ ;  /* 0x0000000706067899 */ /* 0x000fe4000800063f */
[----:B------:R-:W-:Y:S01]  /*fb10*/  @UP0 ULDC UR4, c[0x0][0x44c] ;  /* 0x0001130000040ab9 */ /* 0x000fe20000000800 */
[----:B------:R-:W-:Y:S01]  /*fb20*/  @UP0 ULDC UR8, c[0x0][0x450] ;  /* 0x0001140000080ab9 */ /* 0x000fe20000000800 */
[----:B------:R-:W-:-:S04]  /*fb30*/  UIADD3 UR6, UR6, 0x7f, URZ ;  /* 0x0000007f06067890 */ /* 0x000fc8000fffe03f */
[----:B------:R-:W-:Y:S02]  /*fb40*/  UIMAD.WIDE.U32 UR4, UR6, UR4, URZ ;  /* 0x00000004060472a5 */ /* 0x000fe4000f8e003f */
[----:B------:R-:W-:Y:S02]  /*fb50*/  UIADD3 UR4, UR36, 0x9f, URZ ;  /* 0x0000009f24047890 */ /* 0x000fe4000fffe03f */
        /* <DEDUP_REMOVED lines=9> */
[----:B------:R-:W-:-:S06]  /*fbf0*/  USEL UR41, UR4, UR6, UP0 ;  /* 0x0000000604297287 */ /* 0x000fcc0008000000 */
[----:B------:R-:W-:-:S13]  /*fc00*/  ISETP.LT.AND P0, PT, RZ, UR41, PT ;  /* 0x00000029ff007c0c */ /* 0x000fda000bf01270 */
        /* <DEDUP_REMOVED lines=18> */
.L_x_2446:
        /* <DEDUP_REMOVED lines=20> */
.L_x_2449:
[----:B------:R-:W-:Y:S05]  /*fe70*/  BSYNC B6 ;  /* 0x0000000000067941 */ /* 0x000fea0003800000 */
.L_x_2448:
        /* <DEDUP_REMOVED lines=22> */
.L_x_2451:
[----:B------:R-:W-:Y:S05]  /*ffe0*/  BSYNC B6 ;  /* 0x0000000000067941 */ /* 0x000fea0003800000 */
.L_x_2450:
        /* <DEDUP_REMOVED lines=20> */
.L_x_2453:
[----:B------:R-:W-:Y:S05]  /*10130*/  BSYNC B6 ;  /* 0x0000000000067941 */ /* 0x000fea0003800000 */
.L_x_2452:
        /* <DEDUP_REMOVED lines=19> */
.L_x_2455:
[----:B------:R-:W-:Y:S05]  /*10270*/  BSYNC B6 ;  /* 0x0000000000067941 */ /* 0x000fea0003800000 */
.L_x_2454:
        /* <DEDUP_REMOVED lines=34> */
.L_x_2538:
        /* <DEDUP_REMOVED lines=70> */
.L_x_2457:
[----:B------:R-:W-:Y:S01]  /*10900*/  IMAD R0, R28, 0x8, R22 ;  /* 0x000000081c007824 */ /* 0x000fe200078e0216 */
[----:B------:R-:W-:Y:S01]  /*10910*/  SHF.L.U32 R31, R33, 0x1f, RZ ;  /* 0x0000001f211f7819 */ /* 0x000fe200000006ff */
[----:B------:R-:W-:Y:S01]  /*10920*/  BSSY B0, `(.L_x_2458) ;  /* 0x0000004000007945 */ /* 0x000fe20003800000 */
[----:B------:R-:W-:Y:S02]  /*10930*/  SHF.R.S32.HI R29, RZ, 0x1f, R5 ;  /* 0x0000001fff1d7819 */ /* 0x000fe40000011405 */
[----:B------:R-:W0:Y:S02]  /*10940*/  SYNCS.PHASECHK.TRANS64.TRYWAIT P0, [R0+URZ+0x29880], R31 ;  /* 0x0298801f000075a7 */ /* 0x000e24000800017f */
[----:B0-----:R-:W-:Y:S05]  /*10950*/  @!P0 BRA `(.L_x_2459) ;  /* 0x0000004800c48947 */ /* 0x001fea0003800000 */
.L_x_2539:
[----:B------:R-:W-:Y:S05]  /*10960*/  BSYNC B0 ;  /* 0x0000000000007941 */ /* 0x000fea0003800000 */
.L_x_2458:
        /* <DEDUP_REMOVED lines=87> */
.L_x_2551:
        /* <DEDUP_REMOVED lines=12> */
.L_x_2461:
        /* <DEDUP_REMOVED lines=11> */
.L_x_2462:
[----:B------:R2:W-:Y:S01]  /*11050*/  SYNCS.ARRIVE.TRANS64.A1T0 RZ, [R0+URZ+0x29870], RZ ;  /* 0x029870ff00ff79a7 */ /* 0x0005e2000810003f */
[----:B------:R-:W-:Y:S05]  /*11060*/  @!P6 BRA `(.L_x_2463) ;  /* 0x000000000004e947 */ /* 0x000fea0003800000 */
[----:B------:R-:W-:Y:S01]  /*11070*/  BPT.TRAP 0x1 ;  /* 0x000000040000795c */ /* 0x000fe20000300000 */
.L_x_2463:
[----:B------:R-:W3:Y:S01]  /*11080*/  SYNCS.PHASECHK.TRANS64.TRYWAIT P0, [R0+URZ+0x29840], R31 ;  /* 0x0298401f000075a7 */ /* 0x000ee2000800017f */
[----:B------:R-:W-:Y:S04]  /*11090*/  BSSY B0, `(.L_x_2464) ;  /* 0x0000002000007945 */ /* 0x000fe80003800000 */
[----:B---3--:R-:W-:Y:S05]  /*110a0*/  @!P0 BRA `(.L_x_2465) ;  /* 0x0000004800cc8947 */ /* 0x008fea0003800000 */
.L_x_2552:
[----:B------:R-:W-:Y:S05]  /*110b0*/  BSYNC B0 ;  /* 0x0000000000007941 */ /* 0x000fea0003800000 */
.L_x_2464:
        /* <DEDUP_REMOVED lines=80> */
.L_x_2564:
        /* <DEDUP_REMOVED lines=15> */
.L_x_2468:
[----:B------:R-:W-:Y:S05]  /*116b0*/  BSYNC B0 ;  /* 0x0000000000007941 */ /* 0x000fea0003800000 */
.L_x_2467:
[----:B------:R-:W-:Y:S01]  /*116c0*/  NOP ;  /* 0x0000000000007918 */ /* 0x000fe20000000000 */
[----:B------:R-:W-:-:S13]  /*116d0*/  PLOP3.LUT P0, PT, PT, PT, PT, 0x80, 0x0 ;  /* 0x000000000000781c */ /* 0x000fda0003f0f070 */
.L_x_2469:
        /* <DEDUP_REMOVED lines=11> */
.L_x_2470:
        /* <DEDUP_REMOVED lines=34> */
.L_x_2472:
[----:B------:R-:W-:Y:S05]  /*119b0*/  BSYNC B6 ;  /* 0x0000000000067941 */ /* 0x000fea0003800000 */
.L_x_2471:
[----:B------:R0:W5:Y:S01]  /*119c0*/  LDL R8, [R1+0x18] ;  /* 0x0000180001087983 */ /* 0x0001620000100800 */
[----:B------:R-:W-:Y:S01]  /*119d0*/  UISETP.NE.AND UP0, UPT, UR49, URZ, UPT ;  /* 0x0000003f3100728c */ /* 0x000fe2000bf05270 */
[----:B------:R-:W2:Y:S01]  /*119e0*/  S2R R2, SR_TID.X ;  /* 0x0000000000027919 */ /* 0x000ea20000002100 */
[----:B------:R-:W-:Y:S01]  /*119f0*/  R2UR UR6, R34 ;  /* 0x00000000220672ca */ /* 0x000fe200000e0000 */
[----:B------:R-:W-:-:S03]  /*11a00*/  ULDC.64 UR8, c[0x0][0x2d8] ;  /* 0x0000b60000087ab9 */ /* 0x000fc60000000a00 */
[----:B------:R-:W-:Y:S01]  /*11a10*/  PLOP3.LUT P0, PT, PT, PT, UP0, 0x80, 0x0 ;  /* 0x000000000000781c */ /* 0x000fe20003f0f008 */
[----:B------:R-:W3:Y:S04]  /*11a20*/  LDC R4, c[0x0][0x448] ;  /* 0x00011200ff047b82 */ /* 0x000ee80000000800 */
[----:B------:R-:W-:Y:S01]  /*11a30*/  @UP0 ULDC UR4, c[0x0][0x44c] ;  /* 0x0001130000040ab9 */ /* 0x000fe20000000800 */
[C---:B------:R-:W-:Y:S02]  /*11a40*/  R2UR UR7, R18.reuse ;  /* 0x00000000120772ca */ /* 0x040fe400000e0000 */
[----:B------:R-:W-:Y:S02]  /*11a50*/  R2UR UR10, R18 ;  /* 0x00000000120a72ca */ /* 0x000fe400000e0000 */
[C---:B--2---:R-:W-:Y:S01]  /*11a60*/  LOP3.LUT R19, R2.reuse, 0x7f, RZ, 0xc0, !PT ;  /* 0x0000007f02137812 */ /* 0x044fe200078ec0ff */
[----:B------:R-:W-:-:S03]  /*11a70*/  IMAD.SHL.U32 R2, R2, 0x20, RZ ;  /* 0x0000002002027824 */ /* 0x000fc600078e00ff */
[----:B------:R-:W-:-:S04]  /*11a80*/  SHF.R.U32.HI R19, RZ, 0x2, R19 ;  /* 0x00000002ff137819 */ /* 0x000fc80000011613 */
[----:B------:R-:W-:-:S05]  /*11a90*/  LOP3.LUT R2, R19, 0x60, R2, 0xf8, !PT ;  /* 0x0000006013027812 */ /* 0x000fca00078ef802 */
[----:B------:R-:W-:-:S04]  /*11aa0*/  IMAD R7, R17, 0x80, R2 ;  /* 0x0000008011077824 */ /* 0x000fc800078e0202 */
[----:B------:R-:W-:Y:S01]  /*11ab0*/  @P0 IMAD.HI.U32 R0, R7, UR4, RZ ;  /* 0x0000000407000c27 */ /* 0x000fe2000f8e00ff */
[----:B------:R-:W-:Y:S01]  /*11ac0*/  PLOP3.LUT P0, PT, PT, PT, UP0, 0x80, 0x0 ;  /* 0x000000000000781c */ /* 0x000fe20003f0f008 */
[----:B------:R-:W-:Y:S01]  /*11ad0*/  @UP0 ULDC UR4, c[0x0][0x450] ;  /* 0x0001140000040ab9 */ /* 0x000fe20000000800 */
[----:B------:R-:W-:Y:S01]  /*11ae0*/  UIMAD UR6, UR6, UR8, URZ ;  /* 0x00000008060672a4 */ /* 0x000fe2000f8e023f */
[----:B------:R-:W-:Y:S01]  /*11af0*/  IMAD.MOV.U32 R2, RZ, RZ, R7 ;  /* 0x000000ffff027224 */ /* 0x000fe200078e0007 */
[----:B------:R-:W-:Y:S02]  /*11b00*/  UMOV UR5, UR45 ;  /* 0x0000002d00057c82 */ /* 0x000fe40008000000 */
[----:B------:R-:W-:-:S07]  /*11b10*/  UIMAD UR6, UR10, UR9, UR6 ;  /* 0x000000090a0672a4 */ /* 0x000fce000f8e0206 */
[----:B------:R-:W-:Y:S01]  /*11b20*/  @P0 SHF.R.U32.HI R2, RZ, UR4, R0 ;  /* 0x00000004ff020c19 */ /* 0x000fe20008011600 */
[----:B------:R-:W-:Y:S02]  /*11b30*/  UMOV UR4, UR36 ;  /* 0x0000002400047c82 */ /* 0x000fe40008000000 */
[----:B------:R-:W-:-:S03]  /*11b40*/  UIMAD.WIDE.U32 UR4, UR7, UR8, UR4 ;  /* 0x00000008070472a5 */ /* 0x000fc6000f8e0004 */
[----:B------:R-:W-:Y:S01]  /*11b50*/  ULDC.64 UR8, c[0x0][0x2e0] ;  /* 0x0000b80000087ab9 */ /* 0x000fe20000000a00 */
[----:B------:R-:W-:Y:S02]  /*11b60*/  UIADD3 UR5, UR5, UR6, URZ ;  /* 0x0000000605057290 */ /* 0x000fe4000fffe03f */
[----:B------:R-:W-:Y:S01]  /*11b70*/  UIMAD UR7, UR44, UR8, URZ ;  /* 0x000000082c0772a4 */ /* 0x000fe2000f8e023f */
[----:B------:R-:W-:Y:S01]  /*11b80*/  SHF.R.S32.HI R0, RZ, 0x1f, R2 ;  /* 0x0000001fff007819 */ /* 0x000fe20000011402 */
[----:B------:R-:W-:Y:S01]  /*11b90*/  UIMAD.WIDE.U32 UR4, UR42, UR8, UR4 ;  /* 0x000000082a0472a5 */ /* 0x000fe2000f8e0004 */
[----:B------:R-:W2:Y:S01]  /*11ba0*/  S2R R19, SR_TID.X ;  /* 0x0000000000137919 */ /* 0x000ea20000002100 */
[----:B------:R-:W-:-:S03]  /*11bb0*/  UIMAD UR7, UR42, UR9, UR7 ;  /* 0x000000092a0772a4 */ /* 0x000fc6000f8e0207 */
[----:B------:R-:W-:Y:S01]  /*11bc0*/  ULDC.64 UR8, c[0x0][0x2d0] ;  /* 0x0000b40000087ab9 */ /* 0x000fe20000000a00 */
[----:B------:R-:W-:Y:S01]  /*11bd0*/  UIADD3 UR5, UR5, UR7, URZ ;  /* 0x0000000705057290 */ /* 0x000fe2000fffe03f */
[----:B------:R-:W-:Y:S02]  /*11be0*/  IMAD R5, R0, UR8, RZ ;  /* 0x0000000800057c24 */ /* 0x000fe4000f8e02ff */
[----:B------:R-:W-:Y:S02]  /*11bf0*/  IMAD.U32 R3, RZ, RZ, UR8 ;  /* 0x00000008ff037e24 */ /* 0x000fe4000f8e00ff */
[----:B------:R-:W-:Y:S02]  /*11c00*/  IMAD.MOV R0, RZ, RZ, -R2 ;  /* 0x000000ffff007224 */ /* 0x000fe400078e0a02 */
[C---:B------:R-:W-:Y:S02]  /*11c10*/  IMAD R5, R2.reuse, UR9, R5 ;  /* 0x0000000902057c24 */ /* 0x040fe4000f8e0205 */
[----:B------:R-:W-:Y:S01]  /*11c20*/  IMAD.WIDE.U32 R2, R2, R3, UR4 ;  /* 0x0000000402027e25 */ /* 0x000fe2000f8e0003 */
[----:B------:R-:W-:-:S03]  /*11c30*/  ULDC.64 UR4, c[0x0][0x2c8] ;  /* 0x0000b20000047ab9 */ /* 0x000fc60000000a00 */
[----:B---3--:R-:W-:Y:S02]  /*11c40*/  IMAD R0, R4, R0, R7 ;  /* 0x0000000004007224 */ /* 0x008fe400078e0207 */
[----:B------:R-:W-:-:S03]  /*11c50*/  IMAD.IADD R3, R3, 0x1, R5 ;  /* 0x0000000103037824 */ /* 0x000fc600078e0205 */
[----:B------:R-:W-:Y:S01]  /*11c60*/  SHF.R.S32.HI R5, RZ, 0x1f, R0 ;  /* 0x0000001fff057819 */ /* 0x000fe20000011400 */
[----:B------:R-:W-:-:S04]  /*11c70*/  IMAD.WIDE.U32 R2, R0, UR4, R2 ;  /* 0x0000000400027c25 */ /* 0x000fc8000f8e0002 */
[----:B------:R-:W-:-:S04]  /*11c80*/  IMAD R5, R5, UR4, RZ ;  /* 0x0000000405057c24 */ /* 0x000fc8000f8e02ff */
        /* <DEDUP_REMOVED lines=16> */
[----:B------:R-:W-:Y:S01]  /*11d90*/  IMAD R17, R17, 0x80, R9 ;  /* 0x0000008011117824 */ /* 0x000fe200078e0209 */
        /* <DEDUP_REMOVED lines=10> */
[----:B------:R-:W-:-:S03]  /*11e40*/  ISETP.GE.AND P0, PT, R7, R4, PT ;  /* 0x000000040700720c */ /* 0x000fc60003f06270 */
[----:B0-----:R-:W0:Y:S10]  /*11e50*/  SHFL.IDX PT, R2, R5, 0x1, 0x1c1f ;  /* 0x003c1f0005027f89 */ /* 0x001e3400000e0000 */
[----:B---3--:R-:W-:-:S05]  /*11e60*/  @!P0 IADD3 R14, P4, R37, R14, RZ ;  /* 0x0000000e250e8210 */ /* 0x008fca0007f9e0ff */
[----:B0-----:R-:W-:Y:S02]  /*11e70*/  @!P0 IMAD.X R7, RZ, RZ, R2, P4 ;  /* 0x000000ffff078224 */ /* 0x001fe400020e0602 */
[----:B------:R-:W-:Y:S02]  /*11e80*/  @!P0 IMAD.MOV.U32 R2, RZ, RZ, R14 ;  /* 0x000000ffff028224 */ /* 0x000fe400078e000e */
[----:B------:R-:W-:Y:S01]  /*11e90*/  @!P0 IMAD.MOV.U32 R3, RZ, RZ, R7 ;  /* 0x000000ffff038224 */ /* 0x000fe200078e0007 */
[----:B------:R-:W0:Y:S01]  /*11ea0*/  SHFL.IDX PT, R14, R0, 0x2, 0x1c1f ;  /* 0x005c1f00000e7f89 */ /* 0x000e2200000e0000 */
[----:B------:R-:W-:-:S03]  /*11eb0*/  VIADD R7, R17, 0x40 ;  /* 0x0000004011077836 */ /* 0x000fc60000000000 */
        /* <DEDUP_REMOVED lines=14> */
.L_x_2573:
        /* <DEDUP_REMOVED lines=12> */
.L_x_2475:
[----:B------:R-:W-:Y:S05]  /*12060*/  BSYNC B0 ;  /* 0x0000000000007941 */ /* 0x000fea0003800000 */
.L_x_2474:
[----:B------:R-:W-:Y:S01]  /*12070*/  NOP ;  /* 0x0000000000007918 */ /* 0x000fe20000000000 */
[----:B------:R-:W-:-:S13]  /*12080*/  PLOP3.LUT P0, PT, PT, PT, PT, 0x80, 0x0 ;  /* 0x000000000000781c */ /* 0x000fda0003f0f070 */
.L_x_2476:
        /* <DEDUP_REMOVED lines=18> */
.L_x_2574:
[----:B------:R-:W-:Y:S05]  /*121b0*/  BSYNC B0 ;  /* 0x0000000000007941 */ /* 0x000fea0003800000 */
.L_x_2477:
[----:B------:R-:W-:-:S06]  /*121c0*/  UISETP.GE.AND UP0, UPT, UR41, 0x2, UPT ;  /* 0x000000022900788c */ /* 0x000fcc000bf06270 */
[----:B------:R-:W-:-:S13]  /*121d0*/  PLOP3.LUT P0, PT, PT, PT, UP0, 0x40, 0x0 ;  /* 0x000000000000781c */ /* 0x000fda0003f0e808 */
[----:B------:R-:W-:Y:S05]  /*121e0*/  @P0 BRA `(.L_x_2479) ;  /* 0x0000001400cc0947 */ /* 0x000fea0003800000 */
[----:B------:R-:W-:Y:S01]  /*121f0*/  UIADD3 UR4, UR41, -0x2, URZ ;  /* 0xfffffffe29047890 */ /* 0x000fe2000fffe03f */
[----:B------:R-:W-:Y:S02]  /*12200*/  IMAD.MOV.U32 R20, RZ, RZ, R33 ;  /* 0x000000ffff147224 */ /* 0x000fe400078e0021 */
[----:B------:R-:W-:-:S03]  /*12210*/  IMAD.MOV.U32 R19, RZ, RZ, R28 ;  /* 0x000000ffff137224 */ /* 0x000fc600078e001c */
[----:B------:R-:W-:-:S07]  /*12220*/  IMAD.U32 R31, RZ, RZ, UR4 ;  /* 0x00000004ff1f7e24 */ /* 0x000fce000f8e00ff */
.L_x_2499:
        /* <DEDUP_REMOVED lines=68> */
.L_x_2480:
[----:B------:R-:W-:Y:S01]  /*12670*/  IMAD R0, R28, 0x8, R22 ;  /* 0x000000081c007824 */ /* 0x000fe200078e0216 */
[----:B------:R-:W-:Y:S01]  /*12680*/  SHF.L.U32 R30, R33, 0x1f, RZ ;  /* 0x0000001f211e7819 */ /* 0x000fe200000006ff */
[----:B------:R-:W-:Y:S01]  /*12690*/  BSSY B0, `(.L_x_2481) ;  /* 0x0000004000007945 */ /* 0x000fe20003800000 */
[----:B------:R-:W-:Y:S02]  /*126a0*/  SHF.R.S32.HI R27, RZ, 0x1f, R4 ;  /* 0x0000001fff1b7819 */ /* 0x000fe40000011404 */
[----:B------:R-:W0:Y:S02]  /*126b0*/  SYNCS.PHASECHK.TRANS64.TRYWAIT P0, [R0+URZ+0x29880], R30 ;  /* 0x0298801e000075a7 */ /* 0x000e24000800017f */
[----:B0-----:R-:W-:Y:S05]  /*126c0*/  @!P0 BRA `(.L_x_2482) ;  /* 0x0000004000888947 */ /* 0x001fea0003800000 */
.L_x_2575:
[----:B------:R-:W-:Y:S05]  /*126d0*/  BSYNC B0 ;  /* 0x0000000000007941 */ /* 0x000fea0003800000 */
.L_x_2481:
        /* <DEDUP_REMOVED lines=67> */
.L_x_2587:
        /* <DEDUP_REMOVED lines=9> */
.L_x_2484:
        /* <DEDUP_REMOVED lines=11> */
.L_x_2485:
[----:B------:R2:W-:Y:S01]  /*12c50*/  SYNCS.ARRIVE.TRANS64.A1T0 RZ, [R0+URZ+0x29870], RZ ;  /* 0x029870ff00ff79a7 */ /* 0x0005e2000810003f */
[----:B------:R-:W-:Y:S05]  /*12c60*/  @!P3 BRA `(.L_x_2486) ;  /* 0x000000000004b947 */ /* 0x000fea0003800000 */
[----:B------:R-:W-:Y:S01]  /*12c70*/  BPT.TRAP 0x1 ;  /* 0x000000040000795c */ /* 0x000fe20000300000 */
.L_x_2486:
[----:B------:R-:W3:Y:S01]  /*12c80*/  SYNCS.PHASECHK.TRANS64.TRYWAIT P0, [R0+URZ+0x29840], R30 ;  /* 0x0298401e000075a7 */ /* 0x000ee2000800017f */
[----:B------:R-:W-:Y:S04]  /*12c90*/  BSSY B0, `(.L_x_2487) ;  /* 0x0000002000007945 */ /* 0x000fe80003800000 */
[----:B---3--:R-:W-:Y:S05]  /*12ca0*/  @!P0 BRA `(.L_x_2488) ;  /* 0x0000004000988947 */ /* 0x008fea0003800000 */
.L_x_2588:
[----:B------:R-:W-:Y:S05]  /*12cb0*/  BSYNC B0 ;  /* 0x0000000000007941 */ /* 0x000fea0003800000 */
.L_x_2487:
        /* <DEDUP_REMOVED lines=67> */
.L_x_2600:
        /* <DEDUP_REMOVED lines=10> */
.L_x_2490:
        /* <DEDUP_REMOVED lines=11> */
.L_x_2491:
[----:B------:R0:W-:Y:S02]  /*13240*/  SYNCS.ARRIVE.TRANS64.A1T0 RZ, [R0+URZ+0x29830], RZ ;  /* 0x029830ff00ff79a7 */ /* 0x0001e4000810003f */
[----:B0-23--:R-:W-:-:S05]  /*13250*/  IMAD.U32 R0, RZ, RZ, UR47 ;  /* 0x0000002fff007e24 */ /* 0x00dfca000f8e00ff */
[----:B------:R-:W-:-:S13]  /*13260*/  ISETP.NE.AND P0, PT, R0, 0x3, PT ;  /* 0x000000030000780c */ /* 0x000fda0003f05270 */
[----:B------:R-:W-:Y:S05]  /*13270*/  @!P0 BRA `(.L_x_2492) ;  /* 0x0000000000048947 */ /* 0x000fea0003800000 */
[----:B------:R-:W-:Y:S01]  /*13280*/  BPT.TRAP 0x1 ;  /* 0x000000040000795c */ /* 0x000fe20000300000 */
.L_x_2492:
[----:B------:R-:W-:Y:S01]  /*13290*/  LOP3.LUT R0, R20, 0x1, RZ, 0x3c, !PT ;  /* 0x0000000114007812 */ /* 0x000fe200078e3cff */
[----:B------:R-:W-:Y:S01]  /*132a0*/  IMAD R3, R19, 0x8, R22 ;  /* 0x0000000813037824 */ /* 0x000fe200078e0216 */
[----:B------:R-:W-:Y:S02]  /*132b0*/  BSSY B0, `(.L_x_2493) ;  /* 0x0000004000007945 */ /* 0x000fe40003800000 */
[----:B------:R-:W-:-:S04]  /*132c0*/  SHF.L.U32 R0, R0, 0x1f, RZ ;  /* 0x0000001f00007819 */ /* 0x000fc800000006ff */
[----:B------:R-:W0:Y:S02]  /*132d0*/  SYNCS.PHASECHK.TRANS64.TRYWAIT P1, [R3+URZ+0x29870], R0 ;  /* 0x02987000030075a7 */ /* 0x000e24000802017f */
[----:B0-----:R-:W-:Y:S05]  /*132e0*/  @!P1 BRA `(.L_x_2494) ;  /* 0x0000004000989947 */ /* 0x001fea0003800000 */
.L_x_2601:
[----:B------:R-:W-:Y:S05]  /*132f0*/  BSYNC B0 ;  /* 0x0000000000007941 */ /* 0x000fea0003800000 */
.L_x_2493:
[----:B------:R-:W-:-:S05]  /*13300*/  IMAD.U32 R2, RZ, RZ, UR46 ;  /* 0x0000002eff027e24 */ /* 0x000fca000f8e00ff */
[----:B------:R-:W-:-:S13]  /*13310*/  ISETP.NE.AND P1, PT, R2, 0x3, PT ;  /* 0x000000030200780c */ /* 0x000fda0003f25270 */
[----:B------:R-:W-:Y:S05]  /*13320*/  @!P1 BRA `(.L_x_2495) ;  /* 0x0000000000049947 */ /* 0x000fea0003800000 */
[----:B------:R-:W-:Y:S01]  /*13330*/  BPT.TRAP 0x1 ;  /* 0x000000040000795c */ /* 0x000fe20000300000 */
.L_x_2495:
[----:B0-----:R-:W-:Y:S01]  /*13340*/  SHF.L.U32 R0, R20, 0x1f, RZ ;  /* 0x0000001f14007819 */ /* 0x001fe200000006ff */
[----:B------:R-:W-:-:S03]  /*13350*/  IMAD R12, R19, 0x5000, RZ ;  /* 0x00005000130c7824 */ /* 0x000fc600078e02ff */
[----:B------:R-:W0:Y:S02]  /*13360*/  SYNCS.PHASECHK.TRANS64.TRYWAIT P1, [R3+URZ+0x29860], R0 ;  /* 0x02986000030075a7 */ /* 0x000e24000802017f */
[----:B0-----:R-:W-:Y:S05]  /*13370*/  @!P1 BRA `(.L_x_2496) ;  /* 0x0000004000889947 */ /* 0x001fea0003800000 */
.L_x_2602:
        /* <DEDUP_REMOVED lines=79> */
.L_x_2497:
[----:B-1----:R1:W-:Y:S01]  /*13870*/  SYNCS.ARRIVE.TRANS64.A1T0 RZ, [R3+URZ+0x29850], RZ ;  /* 0x029850ff03ff79a7 */ /* 0x0023e2000810003f */
[----:B------:R-:W-:Y:S06]  /*13880*/  BAR.SYNC.DEFER_BLOCKING 0x2, 0x80 ;  /* 0x0082000000007b1d */ /* 0x000fec0000010000 */
[----:B------:R-:W-:Y:S05]  /*13890*/  @!P0 BRA `(.L_x_2498) ;  /* 0x0000000000048947 */ /* 0x000fea0003800000 */
[----:B------:R-:W-:Y:S01]  /*138a0*/  BPT.TRAP 0x1 ;  /* 0x000000040000795c */ /* 0x000fe20000300000 */
.L_x_2498:
[----:B------:R-:W2:Y:S01]  /*138b0*/  LDL R0, [R1+0x4] ;  /* 0x0000040001007983 */ /* 0x000ea20000100800 */
[----:B-1----:R-:W-:Y:S02]  /*138c0*/  VIADD R3, R3, 0x29880 ;  /* 0x0002988003037836 */ /* 0x002fe40000000000 */
[----:B------:R-:W-:Y:S02]  /*138d0*/  IMAD.MOV.U32 R20, RZ, RZ, R33 ;  /* 0x000000ffff147224 */ /* 0x000fe400078e0021 */
[----:B------:R-:W-:Y:S01]  /*138e0*/  IMAD.MOV.U32 R19, RZ, RZ, R28 ;  /* 0x000000ffff137224 */ /* 0x000fe200078e001c */
[----:B--2---:R-:W-:-:S04]  /*138f0*/  PRMT R3, R0, 0x654, R3 ;  /* 0x0000065400037816 */ /* 0x004fc80000000003 */
[----:B------:R2:W-:Y:S01]  /*13900*/  SYNCS.ARRIVE.TRANS64.RED.A1T0 RZ, [R3+URZ], RZ ;  /* 0x000000ff03ff79a7 */ /* 0x0005e2000810043f */
[----:B------:R-:W-:Y:S05]  /*13910*/  @P2 BRA `(.L_x_2499) ;  /* 0xffffffe800442947 */ /* 0x000fea000383ffff */
.L_x_2479:
        /* <DEDUP_REMOVED lines=19> */
.L_x_2501:
[----:B------:R-:W-:Y:S05]  /*13a50*/  BSYNC B0 ;  /* 0x0000000000007941 */ /* 0x000fea0003800000 */
.L_x_2500:
[----:B------:R-:W-:Y:S05]  /*13a60*/  @!P0 BRA `(.L_x_2502) ;  /* 0x0000000000048947 */ /* 0x000fea0003800000 */
[----:B------:R-:W-:Y:S01]  /*13a70*/  BPT.TRAP 0x1 ;  /* 0x000000040000795c */ /* 0x000fe20000300000 */
.L_x_2502:
[----:B------:R-:W-:Y:S01]  /*13a80*/  LOP3.LUT R0, R33, 0x1, RZ, 0x3c, !PT ;  /* 0x0000000121007812 */ /* 0x000fe200078e3cff */
[----:B0-----:R-:W-:Y:S01]  /*13a90*/  IMAD R17, R28, 0x8, R22 ;  /* 0x000000081c117824 */ /* 0x001fe200078e0216 */
[----:B------:R-:W-:Y:S02]  /*13aa0*/  BSSY B0, `(.L_x_2503) ;  /* 0x0000004000007945 */ /* 0x000fe40003800000 */
[----:B------:R-:W-:-:S04]  /*13ab0*/  SHF.L.U32 R0, R0, 0x1f, RZ ;  /* 0x0000001f00007819 */ /* 0x000fc800000006ff */
[----:B------:R-:W0:Y:S02]  /*13ac0*/  SYNCS.PHASECHK.TRANS64.TRYWAIT P1, [R17+URZ+0x29870], R0 ;  /* 0x02987000110075a7 */ /* 0x000e24000802017f */
[----:B0-----:R-:W-:Y:S05]  /*13ad0*/  @!P1 BRA `(.L_x_2504) ;  /* 0x0000003800c49947 */ /* 0x001fea0003800000 */
.L_x_2603:
[----:B------:R-:W-:Y:S05]  /*13ae0*/  BSYNC B0 ;  /* 0x0000000000007941 */ /* 0x000fea0003800000 */
.L_x_2503:
[----:B------:R-:W-:-:S05]  /*13af0*/  IMAD.U32 R2, RZ, RZ, UR46 ;  /* 0x0000002eff027e24 */ /* 0x000fca000f8e00ff */
[----:B------:R-:W-:-:S13]  /*13b00*/  ISETP.NE.AND P1, PT, R2, 0x3, PT ;  /* 0x000000030200780c */ /* 0x000fda0003f25270 */
[----:B------:R-:W-:Y:S05]  /*13b10*/  @!P1 BRA `(.L_x_2505) ;  /* 0x0000000000049947 */ /* 0x000fea0003800000 */
[----:B------:R-:W-:Y:S01]  /*13b20*/  BPT.TRAP 0x1 ;  /* 0x000000040000795c */ /* 0x000fe20000300000 */
.L_x_2505:
[----:B0-----:R-:W-:-:S04]  /*13b30*/  SHF.L.U32 R0, R33, 0x1f, RZ ;  /* 0x0000001f21007819 */ /* 0x001fc800000006ff */
[----:B------:R-:W0:Y:S02]  /*13b40*/  SYNCS.PHASECHK.TRANS64.TRYWAIT P1, [R17+URZ+0x29860], R0 ;  /* 0x02986000110075a7 */ /* 0x000e24000802017f */
[----:B0-----:R-:W-:Y:S05]  /*13b50*/  @!P1 BRA `(.L_x_2506) ;  /* 0x0000003800b89947 */ /* 0x001fea0003800000 */
.L_x_2604:
        /* <DEDUP_REMOVED lines=80> */
.L_x_2507:
[----:B-1----:R1:W-:Y:S01]  /*14060*/  SYNCS.ARRIVE.TRANS64.A1T0 RZ, [R17+URZ+0x29850], RZ ;  /* 0x029850ff11ff79a7 */ /* 0x0023e2000810003f */
[----:B------:R-:W-:Y:S06]  /*14070*/  BAR.SYNC.DEFER_BLOCKING 0x2, 0x80 ;  /* 0x0082000000007b1d */ /* 0x000fec0000010000 */
[----:B------:R-:W-:Y:S05]  /*14080*/  @!P0 BRA `(.L_x_2508) ;  /* 0x0000000000048947 */ /* 0x000fea0003800000 */
[----:B------:R-:W-:Y:S01]  /*14090*/  BPT.TRAP 0x1 ;  /* 0x000000040000795c */ /* 0x000fe20000300000 */
.L_x_2508:
        /* <DEDUP_REMOVED lines=9> */
.L_x_2447:
[----:B------:R-:W-:Y:S05]  /*14130*/  BSYNC B7 ;  /* 0x0000000000077941 */ /* 0x000fea0003800000 */
.L_x_2445:
        /* <DEDUP_REMOVED lines=12> */
.L_x_2509:
[----:B------:R-:W1:Y:S01]  /*14200*/  S2R R0, SR_TID.X ;  /* 0x0000000000007919 */ /* 0x000e620000002100 */
[----:B------:R-:W-:Y:S01]  /*14210*/  ULDC UR4, c[0x0][0xc3c] ;  /* 0x00030f0000047ab9 */ /* 0x000fe20000000800 */
[----:B0-----:R-:W-:Y:S01]  /*14220*/  IMAD.MOV.U32 R17, RZ, RZ, RZ ;  /* 0x000000ffff117224 */ /* 0x001fe200078e00ff */
[----:B-1----:R-:W-:-:S04]  /*14230*/  LOP3.LUT R6, R0, 0x1f, RZ, 0xc0, !PT ;  /* 0x0000001f00067812 */ /* 0x002fc800078ec0ff */
[C---:B------:R-:W-:Y:S01]  /*14240*/  ISETP.NE.AND P0, PT, R6.reuse, 0x1f, PT ;  /* 0x0000001f0600780c */ /* 0x040fe20003f05270 */
[----:B------:R-:W-:-:S05]  /*14250*/  VIADD R5, R6, UR39 ;  /* 0x0000002706057c36 */ /* 0x000fca0008000000 */
[----:B------:R-:W-:Y:S01]  /*14260*/  ISETP.GE.OR P1, PT, R5, UR4, !P0 ;  /* 0x0000000405007c0c */ /* 0x000fe2000c726670 */
[----:B------:R-:W-:-:S12]  /*14270*/  ULDC UR4, c[0x0][0xc3c] ;  /* 0x00030f0000047ab9 */ /* 0x000fd80000000800 */
[----:B------:R-:W0:Y:S02]  /*14280*/  @!P1 LDC.64 R2, c[0x0][0xc80] ;  /* 0x00032000ff029b82 */ /* 0x000e240000000a00 */
[----:B0-----:R-:W-:-:S05]  /*14290*/  @!P1 IMAD.WIDE R2, R5, 0x4, R2 ;  /* 0x0000000405029825 */ /* 0x001fca00078e0202 */
[----:B------:R-:W2:Y:S01]  /*142a0*/  @!P1 LDG.E R17, desc[UR54][R2.64] ;  /* 0x0000003602119981 */ /* 0x000ea2000c1e1900 */
[C---:B------:R-:W-:Y:S02]  /*142b0*/  ISETP.NE.AND P1, PT, R6.reuse, RZ, PT ;  /* 0x000000ff0600720c */ /* 0x040fe40003f25270 */
        /* <DEDUP_REMOVED lines=13> */
[----:B------:R-:W-:Y:S04]  /*14390*/  SHFL.IDX PT, R5, R16, RZ, 0x1f ;  /* 0x00001fff10057589 */ /* 0x000fe800000e0000 */
[----:B------:R-:W0:Y:S02]  /*143a0*/  SHFL.UP PT, R2, R4, 0x8, RZ ;  /* 0x0500000004027989 */ /* 0x000e2400000e00ff */
[----:B0-----:R-:W-:Y:S02]  /*143b0*/  SEL R3, R2, RZ, P4 ;  /* 0x000000ff02037207 */ /* 0x001fe40002000000 */
[----:B------:R-:W-:Y:S03]  /*143c0*/  SHFL.IDX PT, R2, R16, 0x1, 0x1f ;  /* 0x00201f0010027f89 */ /* 0x000fe600000e0000 */
        /* <DEDUP_REMOVED lines=9> */
[----:B------:R-:W-:Y:S05]  /*14460*/  @P6 BRA `(.L_x_2511) ;  /* 0x0000000000946947 */ /* 0x000fea0003800000 */
.L_x_2515:
[----:B------:R-:W-:-:S04]  /*14470*/  UIADD3 UR39, UR39, 0x1f, URZ ;  /* 0x0000001f27277890 */ /* 0x000fc8000fffe03f */
[----:B------:R-:W-:-:S06]  /*14480*/  UISETP.GE.AND UP0, UPT, UR39, UR4, UPT ;  /* 0x000000042700728c */ /* 0x000fcc000bf06270 */
[----:B------:R-:W-:-:S13]  /*14490*/  PLOP3.LUT P6, PT, PT, PT, UP0, 0x40, 0x0 ;  /* 0x000000000000781c */ /* 0x000fda0003fce808 */
[----:B------:R-:W-:Y:S05]  /*144a0*/  @!P6 BRA `(.L_x_2512) ;  /* 0x0000000400c8e947 */ /* 0x000fea0003800000 */
[----:B------:R-:W0:Y:S01]  /*144b0*/  S2R R0, SR_TID.X ;  /* 0x0000000000007919 */ /* 0x000e220000002100 */
[----:B------:R-:W-:Y:S01]  /*144c0*/  BSSY B0, `(.L_x_2513) ;  /* 0x0000009000007945 */ /* 0x000fe20003800000 */
[----:B------:R-:W-:Y:S01]  /*144d0*/  IMAD.MOV.U32 R17, RZ, RZ, RZ ;  /* 0x000000ffff117224 */ /* 0x000fe200078e00ff */
[----:B0-----:R-:W-:-:S05]  /*144e0*/  LOP3.LUT R0, R0, 0x1f, RZ, 0xc0, !PT ;  /* 0x0000001f00007812 */ /* 0x001fca00078ec0ff */
[----:B------:R-:W-:-:S05]  /*144f0*/  VIADD R7, R0, UR39 ;  /* 0x0000002700077c36 */ /* 0x000fca0008000000 */
[----:B------:R-:W-:-:S13]  /*14500*/  ISETP.GE.OR P6, PT, R7, UR4, !P0 ;  /* 0x0000000407007c0c */ /* 0x000fda000c7c6670 */
[----:B------:R-:W-:Y:S05]  /*14510*/  @P6 BRA `(.L_x_2514) ;  /* 0x00000000000c6947 */ /* 0x000fea0003800000 */
[----:B------:R-:W0:Y:S02]  /*14520*/  LDC.64 R2, c[0x0][0xc80] ;  /* 0x00032000ff027b82 */ /* 0x000e240000000a00 */
[----:B0-----:R-:W-:-:S05]  /*14530*/  IMAD.WIDE R2, R7, 0x4, R2 ;  /* 0x0000000407027825 */ /* 0x001fca00078e0202 */
[----:B------:R0:W5:Y:S02]  /*14540*/  LDG.E R17, desc[UR54][R2.64] ;  /* 0x0000003602117981 */ /* 0x000164000c1e1900 */
.L_x_2514:
[----:B------:R-:W-:Y:S05]  /*14550*/  BSYNC B0 ;  /* 0x0000000000007941 */ /* 0x000fea0003800000 */
.L_x_2513:
[----:B-----5:R-:W1:Y:S02]  /*14560*/  SHFL.UP PT, R0, R17, 0x1, RZ ;  /* 0x0420000011007989 */ /* 0x020e6400000e00ff */
[----:B-1----:R-:W-:-:S05]  /*14570*/  SEL R0, R0, RZ, P1 ;  /* 0x000000ff00007207 */ /* 0x002fca0000800000 */
[----:B------:R-:W-:-:S05]  /*14580*/  IMAD.IADD R0, R17, 0x1, R0 ;  /* 0x0000000111007824 */ /* 0x000fca00078e0200 */
[----:B0-----:R-:W0:Y:S02]  /*14590*/  SHFL.UP PT, R2, R0, 0x2, RZ ;  /* 0x0440000000027989 */ /* 0x001e2400000e00ff */
[----:B0-----:R-:W-:-:S05]  /*145a0*/  SEL R3, R2, RZ, P2 ;  /* 0x000000ff02037207 */ /* 0x001fca0001000000 */
[----:B------:R-:W-:Y:S02]  /*145b0*/  IMAD.IADD R3, R0, 0x1, R3 ;  /* 0x0000000100037824 */ /* 0x000fe400078e0203 */
[----:B------:R-:W0:Y:S03]  /*145c0*/  LDC R0, c[0x0][0xc38] ;  /* 0x00030e00ff007b82 */ /* 0x000e260000000800 */
        /* <DEDUP_REMOVED lines=9> */
[----:B------:R-:W0:Y:S02]  /*14660*/  SHFL.IDX PT, R9, R6, 0x1f, 0x1f ;  /* 0x03e01f0006097f89 */ /* 0x000e2400000e0000 */
[----:B0-----:R-:W-:-:S04]  /*14670*/  IMAD R9, R9, R0, RZ ;  /* 0x0000000009097224 */ /* 0x001fc800078e02ff */
[----:B------:R-:W-:-:S05]  /*14680*/  IMAD.IADD R4, R9, 0x1, R4 ;  /* 0x0000000109047824 */ /* 0x000fca00078e0204 */
[----:B------:R-:W-:-:S13]  /*14690*/  ISETP.GT.AND P6, PT, R4, R5, PT ;  /* 0x000000050400720c */ /* 0x000fda0003fc4270 */
[----:B------:R-:W-:Y:S05]  /*146a0*/  @!P6 BRA `(.L_x_2515) ;  /* 0xfffffffc0070e947 */ /* 0x000fea000383ffff */
[----:B------:R-:W-:-:S07]  /*146b0*/  IMAD.MOV.U32 R7, RZ, RZ, R6 ;  /* 0x000000ffff077224 */ /* 0x000fce00078e0006 */
.L_x_2511:
[----:B------:R-:W-:Y:S01]  /*146c0*/  IMAD.IADD R9, R4, 0x1, -R9 ;  /* 0x0000000104097824 */ /* 0x000fe200078e0a09 */
[----:B------:R-:W-:-:S03]  /*146d0*/  ULDC.64 UR4, c[0x0][0xc90] ;  /* 0x0003240000047ab9 */ /* 0x000fc60000000a00 */
[----:B------:R-:W-:-:S05]  /*146e0*/  IMAD R2, R7, R0, R9 ;  /* 0x0000000007027224 */ /* 0x000fca00078e0209 */
[----:B------:R-:W-:-:S13]  /*146f0*/  ISETP.GT.AND P0, PT, R2, R5, PT ;  /* 0x000000050200720c */ /* 0x000fda0003f04270 */
[----:B------:R-:W-:Y:S02]  /*14700*/  VOTEU.ANY UR7, UPT, !P0 ;  /* 0x0000000000077886 */ /* 0x000fe400040e0100 */
[----:B------:R-:W-:-:S04]  /*14710*/  UPOPC UR6, UR7 ;  /* 0x00000007000672bf */ /* 0x000fc80008000000 */
[----:B------:R-:W-:-:S04]  /*14720*/  UIADD3 UR39, UR6, UR39, URZ ;  /* 0x0000002706277290 */ /* 0x000fc8000fffe03f */
[----:B------:R-:W-:-:S06]  /*14730*/  UIMAD.WIDE UR4, UR39, 0x4, UR4 ;  /* 0x00000004270478a5 */ /* 0x000fcc000f8e0204 */
[----:B------:R-:W-:Y:S02]  /*14740*/  IMAD.U32 R2, RZ, RZ, UR4 ;  /* 0x00000004ff027e24 */ /* 0x000fe4000f8e00ff */
[----:B------:R-:W-:-:S05]  /*14750*/  IMAD.U32 R3, RZ, RZ, UR5 ;  /* 0x00000005ff037e24 */ /* 0x000fca000f8e00ff */
[----:B------:R-:W2:Y:S01]  /*14760*/  LDG.E R6, desc[UR54][R2.64] ;  /* 0x0000003602067981 */ /* 0x000ea2000c1e1900 */
[----:B------:R-:W-:Y:S01]  /*14770*/  IMAD.U32 R12, RZ, RZ, UR6 ;  /* 0x00000006ff0c7e24 */ /* 0x000fe2000f8e00ff */
[----:B------:R-:W-:Y:S01]  /*14780*/  ISETP.NE.AND P0, PT, RZ, UR7, PT ;  /* 0x00000007ff007c0c */ /* 0x000fe2000bf05270 */
[----:B------:R-:W-:-:S03]  /*14790*/  IMAD.MOV.U32 R16, RZ, RZ, RZ ;  /* 0x000000ffff107224 */ /* 0x000fc600078e00ff */
[----:B------:R-:W2:Y:S02]  /*147a0*/  SHFL.IDX PT, R17, R17, R12, 0x1f ;  /* 0x00001f0c11117589 */ /* 0x000ea400000e0000 */
[----:B--2---:R-:W-:-:S05]  /*147b0*/  IMAD R4, R17, R6, RZ ;  /* 0x0000000611047224 */ /* 0x004fca00078e02ff */
[----:B------:R-:W-:-:S04]  /*147c0*/  IABS R8, R4 ;  /* 0x0000000400087213 */ /* 0x000fc80000000000 */
[----:B------:R-:W0:Y:S08]  /*147d0*/  I2F.RP R10, R8 ;  /* 0x00000008000a7306 */ /* 0x000e300000209400 */
[----:B0-----:R-:W0:Y:S02]  /*147e0*/  MUFU.RCP R10, R10 ;  /* 0x0000000a000a7308 */ /* 0x001e240000001000 */
[----:B0-----:R-:W-:-:S06]  /*147f0*/  VIADD R11, R10, 0xffffffe ;  /* 0x0ffffffe0a0b7836 */ /* 0x001fcc0000000000 */
[----:B------:R-:W0:Y:S02]  /*14800*/  F2I.FTZ.U32.TRUNC.NTZ R3, R11 ;  /* 0x0000000b00037305 */ /* 0x000e24000021f000 */
[----:B0-----:R-:W-:Y:S01]  /*14810*/  IMAD.MOV R13, RZ, RZ, -R3 ;  /* 0x000000ffff0d7224 */ /* 0x001fe200078e0a03 */
[----:B------:R-:W-:Y:S06]  /*14820*/  @!P0 BRA `(.L_x_2516) ;  /* 0x00000000000c8947 */ /* 0x000fec0003800000 */
[----:B------:R-:W-:-:S06]  /*14830*/  UIADD3 UR4, UR6, -0x1, URZ ;  /* 0xffffffff06047890 */ /* 0x000fcc000fffe03f */
[----:B------:R-:W-:-:S06]  /*14840*/  IMAD.U32 R16, RZ, RZ, UR4 ;  /* 0x00000004ff107e24 */ /* 0x000fcc000f8e00ff */
[----:B------:R0:W1:Y:S02]  /*14850*/  SHFL.IDX PT, R16, R7, R16, 0x1f ;  /* 0x00001f1007107589 */ /* 0x00006400000e0000 */
.L_x_2516:
[----:B-1----:R-:W-:Y:S02]  /*14860*/  IMAD R16, R16, R0, R9 ;  /* 0x0000000010107224 */ /* 0x002fe400078e0209 */
[----:B0-----:R-:W-:Y:S02]  /*14870*/  IMAD R7, R13, R8, RZ ;  /* 0x000000080d077224 */ /* 0x001fe400078e02ff */
[----:B------:R-:W-:Y:S02]  /*14880*/  IMAD.MOV.U32 R2, RZ, RZ, RZ ;  /* 0x000000ffff027224 */ /* 0x000fe400078e00ff */
[----:B------:R-:W-:Y:S02]  /*14890*/  IMAD.IADD R5, R5, 0x1, -R16 ;  /* 0x0000000105057824 */ /* 0x000fe400078e0a10 */
        /* <DEDUP_REMOVED lines=21> */
[----:B------:R-:W-:-:S04]  /*149f0*/  IABS R6, R0 ;  /* 0x0000000000067213 */ /* 0x000fc80000000000 */
[----:B------:R-:W0:Y:S08]  /*14a00*/  I2F.RP R8, R6 ;  /* 0x0000000600087306 */ /* 0x000e300000209400 */
[----:B0-----:R-:W0:Y:S02]  /*14a10*/  MUFU.RCP R8, R8 ;  /* 0x0000000800087308 */ /* 0x001e240000001000 */
[----:B0-----:R-:W-:Y:S01]  /*14a20*/  VIADD R2, R8, 0xffffffe ;  /* 0x0ffffffe08027836 */ /* 0x001fe20000000000 */
[----:B------:R-:W-:-:S05]  /*14a30*/  IABS R8, R4 ;  /* 0x0000000400087213 */ /* 0x000fca0000000000 */
[----:B------:R0:W1:Y:S02]  /*14a40*/  F2I.FTZ.U32.TRUNC.NTZ R3, R2 ;  /* 0x0000000200037305 */ /* 0x000064000021f000 */
[----:B0-----:R-:W-:Y:S02]  /*14a50*/  IMAD.MOV.U32 R2, RZ, RZ, RZ ;  /* 0x000000ffff027224 */ /* 0x001fe400078e00ff */
[----:B-1----:R-:W-:-:S04]  /*14a60*/  IMAD.MOV R5, RZ, RZ, -R3 ;  /* 0x000000ffff057224 */ /* 0x002fc800078e0a03 */
[----:B------:R-:W-:-:S04]  /*14a70*/  IMAD R5, R5, R6, RZ ;  /* 0x0000000605057224 */ /* 0x000fc800078e02ff */
[----:B------:R-:W-:Y:S01]  /*14a80*/  IMAD.HI.U32 R3, R3, R5, R2 ;  /* 0x0000000503037227 */ /* 0x000fe200078e0002 */
[-C--:B------:R-:W-:Y:S02]  /*14a90*/  IABS R5, R0.reuse ;  /* 0x0000000000057213 */ /* 0x080fe40000000000 */
[C---:B------:R-:W-:Y:S01]  /*14aa0*/  LOP3.LUT R2, R4.reuse, R0, RZ, 0x3c, !PT ;  /* 0x0000000004027212 */ /* 0x040fe200078e3cff */
[----:B------:R-:W-:Y:S02]  /*14ab0*/  IMAD.IADD R4, R4, 0x1, R7 ;  /* 0x0000000104047824 */ /* 0x000fe400078e0207 */
[----:B------:R-:W-:Y:S01]  /*14ac0*/  IMAD.MOV R5, RZ, RZ, -R5 ;  /* 0x000000ffff057224 */ /* 0x000fe200078e0a05 */
[----:B------:R-:W-:Y:S01]  /*14ad0*/  ISETP.GE.AND P2, PT, R2, RZ, PT ;  /* 0x000000ff0200720c */ /* 0x000fe20003f46270 */
[----:B------:R-:W-:-:S04]  /*14ae0*/  IMAD.HI.U32 R3, R3, R8, RZ ;  /* 0x0000000803037227 */ /* 0x000fc800078e00ff */
[----:B------:R-:W-:-:S05]  /*14af0*/  IMAD R5, R3, R5, R8 ;  /* 0x0000000503057224 */ /* 0x000fca00078e0208 */
[----:B------:R-:W-:-:S13]  /*14b00*/  ISETP.GT.U32.AND P1, PT, R6, R5, PT ;  /* 0x000000050600720c */ /* 0x000fda0003f24070 */
        /* <DEDUP_REMOVED lines=12> */
.L_x_2512:
[----:B------:R-:W-:Y:S01]  /*14bd0*/  IMAD.MOV.U32 R16, RZ, RZ, R5 ;  /* 0x000000ffff107224 */ /* 0x000fe200078e0005 */
[----:B------:R-:W-:Y:S01]  /*14be0*/  ULDC UR39, c[0x0][0xc3c] ;  /* 0x00030f0000277ab9 */ /* 0x000fe20000000800 */
[----:B------:R-:W-:Y:S02]  /*14bf0*/  IMAD.MOV.U32 R17, RZ, RZ, RZ ;  /* 0x000000ffff117224 */ /* 0x000fe400078e00ff */
[----:B------:R-:W-:-:S07]  /*14c00*/  IMAD.MOV.U32 R18, RZ, RZ, RZ ;  /* 0x000000ffff127224 */ /* 0x000fce00078e00ff */
.L_x_2517:
        /* <DEDUP_REMOVED lines=12> */
.L_x_2510:
[----:B------:R-:W-:Y:S02]  /*14cd0*/  ULDC UR4, c[0x0][0xc3c] ;  /* 0x00030f0000047ab9 */ /* 0x000fe40000000800 */
[----:B------:R-:W-:-:S06]  /*14ce0*/  UISETP.GE.AND UP0, UPT, UR39, UR4, UPT ;  /* 0x000000042700728c */ /* 0x000fcc000bf06270 */
[----:B------:R-:W-:-:S13]  /*14cf0*/  PLOP3.LUT P0, PT, PT, PT, UP0, 0x80, 0x0 ;  /* 0x000000000000781c */ /* 0x000fda0003f0f008 */
[----:B------:R-:W-:Y:S05]  /*14d00*/  @!P0 BRA `(.L_x_2518) ;  /* 0xffffffa8001c8947 */ /* 0x000fea000383ffff */
.L_x_2441:
[----:B0-----:R-:W2:Y:S01]  /*14d10*/  LDL.LU R0, [R1+0x1c] ;  /* 0x00001c0001007983 */ /* 0x001ea20000300800 */
[----:B------:R-:W-:Y:S01]  /*14d20*/  BSSY B0, `(.L_x_2519) ;  /* 0x000000b000007945 */ /* 0x000fe20003800000 */
[----:B------:R-:W0:Y:S01]  /*14d30*/  S2R R5, SR_CgaCtaId ;  /* 0x0000000000057919 */ /* 0x000e220000008800 */
[----:B--2---:R-:W-:-:S05]  /*14d40*/  VIADD R0, R0, 0x1 ;  /* 0x0000000100007836 */ /* 0x004fca0000000000 */
        /* <DEDUP_REMOVED lines=8> */
.L_x_2605:
[----:B------:R-:W-:Y:S05]  /*14dd0*/  BSYNC B0 ;  /* 0x0000000000007941 */ /* 0x000fea0003800000 */
.L_x_2519:
[----:B------:R-:W-:-:S03]  /*14de0*/  UMOV UR4, 0xffffffff ;  /* 0xffffffff00047882 */ /* 0x000fc60000000000 */
[----:B------:R-:W-:Y:S05]  /*14df0*/  BRA.DIV UR4, `(.L_x_2521) ;  /* 0x0000002a04387947 */ /* 0x000fea000b800000 */
[----:B0-----:R-:W0:Y:S02]  /*14e00*/  S2R R0, SR_TID.X ;  /* 0x0000000000007919 */ /* 0x001e240000002100 */
[----:B0-----:R-:W-:-:S04]  /*14e10*/  SHF.R.U32.HI R0, RZ, 0x5, R0 ;  /* 0x00000005ff007819 */ /* 0x001fc80000011600 */
[----:B------:R-:W-:-:S05]  /*14e20*/  LOP3.LUT R0, R0, 0x3, RZ, 0xc0, !PT ;  /* 0x0000000300007812 */ /* 0x000fca00078ec0ff */
[----:B------:R0:W1:Y:S02]  /*14e30*/  SHFL.IDX PT, R14, R0, RZ, 0x1f ;  /* 0x00001fff000e7589 */ /* 0x00006400000e0000 */
.L_x_2608:
[----:B-1----:R-:W-:Y:S01]  /*14e40*/  ISETP.NE.AND P0, PT, R14, RZ, PT ;  /* 0x000000ff0e00720c */ /* 0x002fe20003f05270 */
[----:B------:R-:W-:-:S12]  /*14e50*/  BSSY B0, `(.L_x_2522) ;  /* 0x000002c000007945 */ /* 0x000fd80003800000 */
[----:B------:R-:W-:Y:S05]  /*14e60*/  @P0 BRA `(.L_x_2523) ;  /* 0x0000000000a80947 */ /* 0x000fea0003800000 */
[----:B------:R-:W-:-:S03]  /*14e70*/  UMOV UR4, 0xffffffff ;  /* 0xffffffff00047882 */ /* 0x000fc60000000000 */
[----:B------:R-:W-:Y:S05]  /*14e80*/  BRA.DIV UR4, `(.L_x_2524) ;  /* 0x0000002a04487947 */ /* 0x000fea000b800000 */
[----:B------:R-:W-:-:S13]  /*14e90*/  ELECT P6, URZ, PT ;  /* 0x00000000003f782f */ /* 0x000fda00038c0000 */
.L_x_2611:
[----:B------:R-:W-:Y:S05]  /*14ea0*/  @!P6 BRA `(.L_x_2523) ;  /* 0x000000000098e947 */ /* 0x000fea0003800000 */
[----:B------:R-:W-:-:S06]  /*14eb0*/  ULOP3.LUT UR4, UR43, 0x2, URZ, 0xfc, !UPT ;  /* 0x000000022b047892 */ /* 0x000fcc000f8efc3f */
[----:B0-----:R-:W-:-:S05]  /*14ec0*/  IMAD.U32 R0, RZ, RZ, UR4 ;  /* 0x00000004ff007e24 */ /* 0x001fca000f8e00ff */
[----:B------:R-:W-:-:S13]  /*14ed0*/  ISETP.NE.AND P0, PT, R0, 0x3, PT ;  /* 0x000000030000780c */ /* 0x000fda0003f05270 */
[----:B------:R-:W-:Y:S05]  /*14ee0*/  @!P0 BRA `(.L_x_2525) ;  /* 0x0000000000048947 */ /* 0x000fea0003800000 */
[----:B------:R-:W-:Y:S01]  /*14ef0*/  BPT.TRAP 0x1 ;  /* 0x000000040000795c */ /* 0x000fe20000300000 */
.L_x_2525:
[C---:B------:R-:W-:Y:S01]  /*14f00*/  IMAD R3, R28.reuse, 0x8, R5 ;  /* 0x000000081c037824 */ /* 0x040fe200078e0205 */
[----:B------:R-:W-:Y:S01]  /*14f10*/  SHF.L.U32 R2, R33, 0x1f, RZ ;  /* 0x0000001f21027819 */ /* 0x000fe200000006ff */
[----:B------:R-:W-:-:S03]  /*14f20*/  VIADD R28, R28, 0x1 ;  /* 0x000000011c1c7836 */ /* 0x000fc60000000000 */
[----:B------:R-:W0:Y:S02]  /*14f30*/  SYNCS.PHASECHK.TRANS64.TRYWAIT P1, [R3+URZ+0x29840], R2 ;  /* 0x02984002030075a7 */ /* 0x000e24000802017f */
[----:B------:R-:W-:-:S04]  /*14f40*/  ISETP.NE.AND P2, PT, R28, 0x2, PT ;  /* 0x000000021c00780c */ /* 0x000fc80003f45270 */
[----:B------:R-:W-:Y:S01]  /*14f50*/  SEL R0, RZ, 0x1, P2 ;  /* 0x00000001ff007807 */ /* 0x000fe20001000000 */
[----:B0-----:R-:W-:Y:S08]  /*14f60*/  @!P1 BRA `(.L_x_2526) ;  /* 0x0000002800309947 */ /* 0x001ff00003800000 */
.L_x_2612:
[----:B------:R-:W-:Y:S02]  /*14f70*/  SEL R28, R28, RZ, P2 ;  /* 0x000000ff1c1c7207 */ /* 0x000fe40001000000 */
[----:B------:R-:W-:Y:S01]  /*14f80*/  LOP3.LUT R0, R33, R0, RZ, 0x3c, !PT ;  /* 0x0000000021007212 */ /* 0x000fe200078e3cff */
[----:B------:R-:W-:Y:S06]  /*14f90*/  @!P0 BRA `(.L_x_2527) ;  /* 0x0000000000048947 */ /* 0x000fec0003800000 */
[----:B------:R-:W-:Y:S01]  /*14fa0*/  BPT.TRAP 0x1 ;  /* 0x000000040000795c */ /* 0x000fe20000300000 */
.L_x_2527:
[----:B------:R-:W-:Y:S01]  /*14fb0*/  IMAD R5, R28, 0x8, R5 ;  /* 0x000000081c057824 */ /* 0x000fe200078e0205 */
[----:B------:R-:W-:-:S04]  /*14fc0*/  SHF.L.U32 R0, R0, 0x1f, RZ ;  /* 0x0000001f00007819 */ /* 0x000fc800000006ff */
[----:B------:R-:W1:Y:S02]  /*14fd0*/  SYNCS.PHASECHK.TRANS64.TRYWAIT P1, [R5+URZ+0x29840], R0 ;  /* 0x02984000050075a7 */ /* 0x000e64000802017f */
[----:B-1----:R-:W-:Y:S05]  /*14fe0*/  @!P1 BRA `(.L_x_2528) ;  /* 0x0000002800249947 */ /* 0x002fea0003800000 */
.L_x_2613:
[----:B------:R-:W-:Y:S05]  /*14ff0*/  @!P0 BRA `(.L_x_2529) ;  /* 0x0000000000048947 */ /* 0x000fea0003800000 */
[----:B------:R-:W-:Y:S01]  /*15000*/  BPT.TRAP 0x1 ;  /* 0x000000040000795c */ /* 0x000fe20000300000 */
.L_x_2529:
[----:B------:R-:W2:Y:S02]  /*15010*/  SYNCS.PHASECHK.TRANS64.TRYWAIT P1, [R3+URZ+0x29860], R2 ;  /* 0x02986002030075a7 */ /* 0x000ea4000802017f */
[----:B--2---:R-:W-:Y:S05]  /*15020*/  @!P1 BRA `(.L_x_2530) ;  /* 0x0000002800289947 */ /* 0x004fea0003800000 */
.L_x_2614:
[----:B------:R-:W-:Y:S05]  /*15030*/  @!P0 BRA `(.L_x_2531) ;  /* 0x0000000000048947 */ /* 0x000fea0003800000 */
[----:B------:R-:W-:Y:S01]  /*15040*/  BPT.TRAP 0x1 ;  /* 0x000000040000795c */ /* 0x000fe20000300000 */
.L_x_2531:
[----:B------:R-:W3:Y:S02]  /*15050*/  SYNCS.PHASECHK.TRANS64.TRYWAIT P1, [R5+URZ+0x29860], R0 ;  /* 0x02986000050075a7 */ /* 0x000ee4000802017f */
[----:B---3--:R-:W-:Y:S05]  /*15060*/  @!P1 BRA `(.L_x_2532) ;  /* 0x00000028002c9947 */ /* 0x008fea0003800000 */
.L_x_2615:
[----:B------:R-:W-:Y:S05]  /*15070*/  @!P0 BRA `(.L_x_2533) ;  /* 0x0000000000048947 */ /* 0x000fea0003800000 */
[----:B------:R-:W-:Y:S01]  /*15080*/  BPT.TRAP 0x1 ;  /* 0x000000040000795c */ /* 0x000fe20000300000 */
.L_x_2533:
[----:B------:R-:W4:Y:S02]  /*15090*/  SYNCS.PHASECHK.TRANS64.TRYWAIT P1, [R3+URZ+0x29880], R2 ;  /* 0x02988002030075a7 */ /* 0x000f24000802017f */
[----:B----4-:R-:W-:Y:S05]  /*150a0*/  @!P1 BRA `(.L_x_2534) ;  /* 0x0000002800309947 */ /* 0x010fea0003800000 */
.L_x_2616:
[----:B------:R-:W-:Y:S05]  /*150b0*/  @!P0 BRA `(.L_x_2535) ;  /* 0x0000000000048947 */ /* 0x000fea0003800000 */
[----:B------:R-:W-:Y:S01]  /*150c0*/  BPT.TRAP 0x1 ;  /* 0x000000040000795c */ /* 0x000fe20000300000 */
.L_x_2535:
[----:B------:R0:W0:Y:S02]  /*150d0*/  SYNCS.PHASECHK.TRANS64.TRYWAIT P0, [R5+URZ+0x29880], R0 ;  /* 0x02988000050075a7 */ /* 0x000024000800017f */
[----:B0-----:R-:W-:Y:S05]  /*150e0*/  @!P0 NANOSLEEP.SYNCS 0x989680 ;  /* 0x009896800000895d */ /* 0x001fea0003900000 */
[----:B------:R-:W0:Y:S02]  /*150f0*/  @!P0 SYNCS.PHASECHK.TRANS64 P0, [R5+URZ+0x29880], R0 ;  /* 0x02988000050085a7 */ /* 0x000e24000800007f */
[----:B0-----:R-:W-:Y:S05]  /*15100*/  @!P0 BRA `(.L_x_2535) ;  /* 0xfffffffc00f08947 */ /* 0x001fea000383ffff */
.L_x_2523:
[----:B------:R-:W-:Y:S05]  /*15110*/  BSYNC B0 ;  /* 0x0000000000007941 */ /* 0x000fea0003800000 */
.L_x_2522:
[----:B------:R-:W-:Y:S05]  /*15120*/  EXIT ;  /* 0x000000000000794d */ /* 0x000fea0003800000 */
.L_x_2378:
[----:B0-----:R-:W-:-:S04]  /*15130*/  IMAD.U32 R3, RZ, RZ, UR41 ;  /* 0x00000029ff037e24 */ /* 0x001fc8000f8e00ff */
[----:B------:R0:W1:Y:S03]  /*15140*/  SYNCS.PHASECHK.TRANS64.TRYWAIT P1, [R3+URZ+0x29800], R0 ;  /* 0x02980000030075a7 */ /* 0x000066000802017f */
[----:B-1----:R-:W-:Y:S05]  /*15150*/  @!P1 NANOSLEEP.SYNCS 0x989680 ;  /* 0x009896800000995d */ /* 0x002fea0003900000 */
[----:B------:R-:W1:Y:S02]  /*15160*/  @!P1 SYNCS.PHASECHK.TRANS64 P1, [R3+URZ+0x29800], R0 ;  /* 0x02980000030095a7 */ /* 0x000e64000802007f */
[----:B-1----:R-:W-:Y:S05]  /*15170*/  @!P1 BRA `(.L_x_2378) ;  /* 0xfffffffc00ec9947 */ /* 0x002fea000383ffff */
[----:B------:R-:W-:Y:S05]  /*15180*/  BRA `(.L_x_2536) ;  /* 0xfffffec800587947 */ /* 0x000fea000383ffff */
.L_x_2382:
[----:B-1----:R1:W2:Y:S02]  /*15190*/  SYNCS.PHASECHK.TRANS64.TRYWAIT P1, [R0+URZ+0x29830], R3 ;  /* 0x02983003000075a7 */ /* 0x0022a4000802017f */
[----:B--2---:R-:W-:Y:S05]  /*151a0*/  @!P1 NANOSLEEP.SYNCS 0x989680 ;  /* 0x009896800000995d */ /* 0x004fea0003900000 */
[----:B------:R-:W2:Y:S02]  /*151b0*/  @!P1 SYNCS.PHASECHK.TRANS64 P1, [R0+URZ+0x29830], R3 ;  /* 0x02983003000095a7 */ /* 0x000ea4000802007f */
[----:B--2---:R-:W-:Y:S05]  /*151c0*/  @!P1 BRA `(.L_x_2382) ;  /* 0xfffffffc00f09947 */ /* 0x004fea000383ffff */
[----:B------:R-:W-:Y:S05]  /*151d0*/  BRA `(.L_x_2381) ;  /* 0xfffffec800747947 */ /* 0x000fea000383ffff */
.L_x_2388:
[----:B-1----:R-:W-:-:S04]  /*151e0*/  IMAD.U32 R4, RZ, RZ, UR6 ;  /* 0x00000006ff047e24 */ /* 0x002fc8000f8e00ff */
[----:B------:R1:W2:Y:S03]  /*151f0*/  SYNCS.PHASECHK.TRANS64.TRYWAIT P1, [R4+URZ+0x29830], R3 ;  /* 0x02983003040075a7 */ /* 0x0002a6000802017f */
[----:B--2---:R-:W-:Y:S05]  /*15200*/  @!P1 NANOSLEEP.SYNCS 0x989680 ;  /* 0x009896800000995d */ /* 0x004fea0003900000 */
[----:B------:R-:W2:Y:S02]  /*15210*/  @!P1 SYNCS.PHASECHK.TRANS64 P1, [R4+URZ+0x29830], R3 ;  /* 0x02983003040095a7 */ /* 0x000ea4000802007f */
[----:B--2---:R-:W-:Y:S05]  /*15220*/  @!P1 BRA `(.L_x_2388) ;  /* 0xfffffffc00ec9947 */ /* 0x004fea000383ffff */
[----:B------:R-:W-:Y:S05]  /*15230*/  BRA `(.L_x_2385) ;  /* 0xfffffefc00607947 */ /* 0x000fea000383ffff */
.L_x_2392:
[----:B-1----:R-:W-:-:S04]  /*15240*/  IMAD.U32 R4, RZ, RZ, UR6 ;  /* 0x00000006ff047e24 */ /* 0x002fc8000f8e00ff */
[----:B------:R1:W2:Y:S03]  /*15250*/  SYNCS.PHASECHK.TRANS64.TRYWAIT P1, [R4+URZ+0x29850], R3 ;  /* 0x02985003040075a7 */ /* 0x0002a6000802017f */
[----:B--2---:R-:W-:Y:S05]  /*15260*/  @!P1 NANOSLEEP.SYNCS 0x989680 ;  /* 0x009896800000995d */ /* 0x004fea0003900000 */
[----:B------:R-:W2:Y:S02]  /*15270*/  @!P1 SYNCS.PHASECHK.TRANS64 P1, [R4+URZ+0x29850], R3 ;  /* 0x02985003040095a7 */ /* 0x000ea4000802007f */
[----:B--2---:R-:W-:Y:S05]  /*15280*/  @!P1 BRA `(.L_x_2392) ;  /* 0xfffffffc00ec9947 */ /* 0x004fea000383ffff */
[----:B------:R-:W-:Y:S05]  /*15290*/  BRA `(.L_x_2389) ;  /* 0xffffff0800687947 */ /* 0x000fea000383ffff */
.L_x_2400:
[----:B-1----:R-:W-:-:S04]  /*152a0*/  IMAD.U32 R4, RZ, RZ, UR6 ;  /* 0x00000006ff047e24 */ /* 0x002fc8000f8e00ff */
[----:B------:R1:W2:Y:S03]  /*152b0*/  SYNCS.PHASECHK.TRANS64.TRYWAIT P1, [R4+URZ+0x29830], R3 ;  /* 0x02983003040075a7 */ /* 0x0002a6000802017f */
[----:B--2---:R-:W-:Y:S05]  /*152c0*/  @!P1 NANOSLEEP.SYNCS 0x989680 ;  /* 0x009896800000995d */ /* 0x004fea0003900000 */
[----:B------:R-:W2:Y:S02]  /*152d0*/  @!P1 SYNCS.PHASECHK.TRANS64 P1, [R4+URZ+0x29830], R3 ;  /* 0x02983003040095a7 */ /* 0x000ea4000802007f */
[----:B--2---:R-:W-:Y:S05]  /*152e0*/  @!P1 BRA `(.L_x_2400) ;  /* 0xfffffffc00ec9947 */ /* 0x004fea000383ffff */
[----:B------:R-:W-:Y:S05]  /*152f0*/  BRA `(.L_x_2397) ;  /* 0xffffff3400507947 */ /* 0x000fea000383ffff */
.L_x_2404:
[----:B-1----:R-:W-:-:S04]  /*15300*/  IMAD.U32 R4, RZ, RZ, UR6 ;  /* 0x00000006ff047e24 */ /* 0x002fc8000f8e00ff */
[----:B------:R1:W2:Y:S03]  /*15310*/  SYNCS.PHASECHK.TRANS64.TRYWAIT P1, [R4+URZ+0x29850], R3 ;  /* 0x02985003040075a7 */ /* 0x0002a6000802017f */
[----:B--2---:R-:W-:Y:S05]  /*15320*/  @!P1 NANOSLEEP.SYNCS 0x989680 ;  /* 0x009896800000995d */ /* 0x004fea0003900000 */
[----:B------:R-:W2:Y:S02]  /*15330*/  @!P1 SYNCS.PHASECHK.TRANS64 P1, [R4+URZ+0x29850], R3 ;  /* 0x02985003040095a7 */ /* 0x000ea4000802007f */
[----:B--2---:R-:W-:Y:S05]  /*15340*/  @!P1 BRA `(.L_x_2404) ;  /* 0xfffffffc00ec9947 */ /* 0x004fea000383ffff */
[----:B------:R-:W-:Y:S05]  /*15350*/  BRA `(.L_x_2401) ;  /* 0xffffff40004c7947 */ /* 0x000fea000383ffff */
.L_x_2411:
[----:B-1----:R-:W-:-:S04]  /*15360*/  IMAD.U32 R6, RZ, RZ, UR9 ;  /* 0x00000009ff067e24 */ /* 0x002fc8000f8e00ff */
[----:B------:R1:W2:Y:S03]  /*15370*/  SYNCS.PHASECHK.TRANS64.TRYWAIT P1, [R6+URZ+0x29850], R5 ;  /* 0x02985005060075a7 */ /* 0x0002a6000802017f */
[----:B--2---:R-:W-:Y:S05]  /*15380*/  @!P1 NANOSLEEP.SYNCS 0x989680 ;  /* 0x009896800000995d */ /* 0x004fea0003900000 */
[----:B------:R-:W2:Y:S02]  /*15390*/  @!P1 SYNCS.PHASECHK.TRANS64 P1, [R6+URZ+0x29850], R5 ;  /* 0x02985005060095a7 */ /* 0x000ea4000802007f */
[----:B--2---:R-:W-:Y:S05]  /*153a0*/  @!P1 BRA `(.L_x_2411) ;  /* 0xfffffffc00ec9947 */ /* 0x004fea000383ffff */
[----:B------:R-:W-:Y:S05]  /*153b0*/  BRA `(.L_x_2410) ;  /* 0xffffff6000247947 */ /* 0x000fea000383ffff */
.L_x_2456:
        /* <DEDUP_REMOVED lines=10> */
.L_x_2537:
[----:B------:R-:W-:Y:S05]  /*15460*/  BRA `(.L_x_2538) ;  /* 0xffffffb0000c7947 */ /* 0x000fea000383ffff */
.L_x_2459:
[----:B0-----:R0:W1:Y:S02]  /*15470*/  SYNCS.PHASECHK.TRANS64.TRYWAIT P0, [R0+URZ+0x29880], R31 ;  /* 0x0298801f000075a7 */ /* 0x001064000800017f */
[----:B-1----:R-:W-:Y:S05]  /*15480*/  @!P0 NANOSLEEP.SYNCS 0x989680 ;  /* 0x009896800000895d */ /* 0x002fea0003900000 */
[----:B------:R-:W1:Y:S02]  /*15490*/  @!P0 SYNCS.PHASECHK.TRANS64 P0, [R0+URZ+0x29880], R31 ;  /* 0x0298801f000085a7 */ /* 0x000e64000800007f */
[----:B-1----:R-:W-:Y:S05]  /*154a0*/  @!P0 BRA `(.L_x_2459) ;  /* 0xfffffffc00f08947 */ /* 0x002fea000383ffff */
[----:B------:R-:W-:Y:S05]  /*154b0*/  BRA `(.L_x_2539) ;  /* 0xffffffb400287947 */ /* 0x000fea000383ffff */
.L_x_2460:
        /* <DEDUP_REMOVED lines=8> */
.L_x_2541:
[----:B------:R-:W-:Y:S05]  /*15540*/  BSYNC B0 ;  /* 0x0000000000007941 */ /* 0x000fea0003800000 */
.L_x_2540:
        /* <DEDUP_REMOVED lines=14> */
.L_x_2542:
[----:B------:R-:W-:Y:S02]  /*15630*/  IMAD.MOV.U32 R13, RZ, RZ, R8 ;  /* 0x000000ffff0d7224 */ /* 0x000fe400078e0008 */
[----:B------:R-:W-:Y:S02]  /*15640*/  IMAD.MOV.U32 R12, RZ, RZ, 0x1 ;  /* 0x00000001ff0c7424 */ /* 0x000fe400078e00ff */
[----:B------:R-:W-:-:S07]  /*15650*/  IMAD.MOV.U32 R2, RZ, RZ, R14 ;  /* 0x000000ffff027224 */ /* 0x000fce00078e000e */
[----:B------:R-:W-:Y:S05]  /*15660*/  WARPSYNC.COLLECTIVE R15, `(.L_x_2543) ;  /* 0x000000000f087348 */ /* 0x000fea0003c00000 */
[----:B------:R0:W1:Y:S02]  /*15670*/  SHFL.IDX P6, R14, R13, R12, R11 ;  /* 0x0000000c0d0e7389 */ /* 0x00006400000c000b */
[----:B01----:R-:W-:Y:S01]  /*15680*/  ENDCOLLECTIVE ;  /* 0x000000000000791b */ /* 0x003fe20003800000 */
.L_x_2543:
        /* <DEDUP_REMOVED lines=14> */
.L_x_2544:
[----:B------:R-:W-:Y:S02]  /*15770*/  IMAD.MOV.U32 R13, RZ, RZ, R8 ;  /* 0x000000ffff0d7224 */ /* 0x000fe400078e0008 */
[----:B------:R-:W-:Y:S02]  /*15780*/  IMAD.MOV.U32 R12, RZ, RZ, 0x2 ;  /* 0x00000002ff0c7424 */ /* 0x000fe400078e00ff */
[----:B------:R-:W-:-:S07]  /*15790*/  IMAD.MOV.U32 R2, RZ, RZ, R14 ;  /* 0x000000ffff027224 */ /* 0x000fce00078e000e */
[----:B------:R-:W-:Y:S05]  /*157a0*/  WARPSYNC.COLLECTIVE R15, `(.L_x_2545) ;  /* 0x000000000f087348 */ /* 0x000fea0003c00000 */
[----:B------:R0:W1:Y:S02]  /*157b0*/  SHFL.IDX P6, R14, R13, R12, R11 ;  /* 0x0000000c0d0e7389 */ /* 0x00006400000c000b */
[----:B01----:R-:W-:Y:S01]  /*157c0*/  ENDCOLLECTIVE ;  /* 0x000000000000791b */ /* 0x003fe20003800000 */
.L_x_2545:
        /* <DEDUP_REMOVED lines=14> */
.L_x_2546:
[----:B------:R-:W-:Y:S02]  /*158b0*/  IMAD.MOV.U32 R13, RZ, RZ, R8 ;  /* 0x000000ffff0d7224 */ /* 0x000fe400078e0008 */
[----:B------:R-:W-:Y:S02]  /*158c0*/  IMAD.MOV.U32 R12, RZ, RZ, 0x3 ;  /* 0x00000003ff0c7424 */ /* 0x000fe400078e00ff */
[----:B------:R-:W-:-:S07]  /*158d0*/  IMAD.MOV.U32 R2, RZ, RZ, R14 ;  /* 0x000000ffff027224 */ /* 0x000fce00078e000e */
[----:B------:R-:W-:Y:S05]  /*158e0*/  WARPSYNC.COLLECTIVE R15, `(.L_x_2547) ;  /* 0x000000000f087348 */ /* 0x000fea0003c00000 */
[----:B------:R0:W1:Y:S02]  /*158f0*/  SHFL.IDX P6, R14, R13, R12, R11 ;  /* 0x0000000c0d0e7389 */ /* 0x00006400000c000b */
[----:B01----:R-:W-:Y:S01]  /*15900*/  ENDCOLLECTIVE ;  /* 0x000000000000791b */ /* 0x003fe20003800000 */
.L_x_2547:
        /* <DEDUP_REMOVED lines=13> */
.L_x_2548:
        /* <DEDUP_REMOVED lines=10> */
.L_x_2549:
        /* <DEDUP_REMOVED lines=14> */
.L_x_2550:
        /* <DEDUP_REMOVED lines=8> */
.L_x_2465:
[----:B---3--:R3:W4:Y:S02]  /*15be0*/  SYNCS.PHASECHK.TRANS64.TRYWAIT P0, [R0+URZ+0x29840], R31 ;  /* 0x0298401f000075a7 */ /* 0x008724000800017f */
[----:B----4-:R-:W-:Y:S05]  /*15bf0*/  @!P0 NANOSLEEP.SYNCS 0x989680 ;  /* 0x009896800000895d */ /* 0x010fea0003900000 */
[----:B------:R-:W4:Y:S02]  /*15c00*/  @!P0 SYNCS.PHASECHK.TRANS64 P0, [R0+URZ+0x29840], R31 ;  /* 0x0298401f000085a7 */ /* 0x000f24000800007f */
[----:B----4-:R-:W-:Y:S05]  /*15c10*/  @!P0 BRA `(.L_x_2465) ;  /* 0xfffffffc00f08947 */ /* 0x010fea000383ffff */
[----:B------:R-:W-:Y:S05]  /*15c20*/  BRA `(.L_x_2552) ;  /* 0xffffffb400207947 */ /* 0x000fea000383ffff */
.L_x_2466:
        /* <DEDUP_REMOVED lines=8> */
.L_x_2554:
[----:B------:R-:W-:Y:S05]  /*15cb0*/  BSYNC B0 ;  /* 0x0000000000007941 */ /* 0x000fea0003800000 */
.L_x_2553:
        /* <DEDUP_REMOVED lines=10> */
.L_x_2555:
        /* <DEDUP_REMOVED lines=19> */
.L_x_2556:
        /* <DEDUP_REMOVED lines=11> */
.L_x_2557:
        /* <DEDUP_REMOVED lines=16> */
.L_x_2558:
        /* <DEDUP_REMOVED lines=12> */
.L_x_2559:
[----:B------:R-:W-:Y:S02]  /*16100*/  IMAD.MOV.U32 R13, RZ, RZ, R6 ;  /* 0x000000ffff0d7224 */ /* 0x000fe400078e0006 */
[----:B------:R-:W-:Y:S02]  /*16110*/  IMAD.MOV.U32 R12, RZ, RZ, 0x3 ;  /* 0x00000003ff0c7424 */ /* 0x000fe400078e00ff */
[----:B------:R-:W-:-:S07]  /*16120*/  IMAD.MOV.U32 R3, RZ, RZ, R14 ;  /* 0x000000ffff037224 */ /* 0x000fce00078e000e */
[----:B------:R-:W-:Y:S05]  /*16130*/  WARPSYNC.COLLECTIVE R15, `(.L_x_2560) ;  /* 0x000000000f087348 */ /* 0x000fea0003c00000 */
[----:B------:R0:W1:Y:S02]  /*16140*/  SHFL.IDX P6, R14, R13, R12, R11 ;  /* 0x0000000c0d0e7389 */ /* 0x00006400000c000b */
[----:B01----:R-:W-:Y:S01]  /*16150*/  ENDCOLLECTIVE ;  /* 0x000000000000791b */ /* 0x003fe20003800000 */
.L_x_2560:
        /* <DEDUP_REMOVED lines=10> */
.L_x_2561:
        /* <DEDUP_REMOVED lines=12> */
.L_x_2562:
        /* <DEDUP_REMOVED lines=13> */
.L_x_2563:
[----:B------:R-:W-:Y:S05]  /*16390*/  BRA `(.L_x_2564) ;  /* 0xffffffb000887947 */ /* 0x000fea000383ffff */
.L_x_2473:
[----:B------:R-:W-:Y:S02]  /*163a0*/  IMAD.MOV.U32 R13, RZ, RZ, R5 ;  /* 0x000000ffff0d7224 */ /* 0x000fe400078e0005 */
[----:B------:R-:W-:Y:S02]  /*163b0*/  IMAD.MOV.U32 R12, RZ, RZ, RZ ;  /* 0x000000ffff0c7224 */ /* 0x000fe400078e00ff */
[----:B------:R-:W-:Y:S02]  /*163c0*/  IMAD.MOV.U32 R11, RZ, RZ, 0x1c1f ;  /* 0x00001c1fff0b7424 */ /* 0x000fe400078e00ff */
[----:B------:R-:W-:Y:S02]  /*163d0*/  IMAD.MOV.U32 R15, RZ, RZ, -0x1 ;  /* 0xffffffffff0f7424 */ /* 0x000fe400078e00ff */
[----:B------:R-:W-:Y:S02]  /*163e0*/  IMAD R4, R4, UR40, RZ ;  /* 0x0000002804047c24 */ /* 0x000fe4000f8e02ff */
[----:B------:R-:W-:-:S07]  /*163f0*/  IMAD R17, R17, 0x80, R9 ;  /* 0x0000008011117824 */ /* 0x000fce00078e0209 */
[----:B-1---5:R-:W-:Y:S05]  /*16400*/  WARPSYNC.COLLECTIVE R15, `(.L_x_2565) ;  /* 0x000000000f087348 */ /* 0x022fea0003c00000 */
[----:B------:R0:W2:Y:S02]  /*16410*/  SHFL.IDX P6, R14, R13, R12, R11 ;  /* 0x0000000c0d0e7389 */ /* 0x0000a400000c000b */
[----:B012--5:R-:W-:Y:S01]  /*16420*/  ENDCOLLECTIVE ;  /* 0x000000000000791b */ /* 0x027fe20003800000 */
.L_x_2565:
[C---:B------:R-:W-:Y:S01]  /*16430*/  VIADD R7, R17.reuse, 0x20 ;  /* 0x0000002011077836 */ /* 0x040fe20000000000 */
[----:B------:R-:W-:Y:S01]  /*16440*/  ISETP.GE.AND P0, PT, R17, R4, PT ;  /* 0x000000041100720c */ /* 0x000fe20003f06270 */
[----:B------:R-:W-:Y:S02]  /*16450*/  IMAD.MOV.U32 R13, RZ, RZ, R0 ;  /* 0x000000ffff0d7224 */ /* 0x000fe400078e0000 */
[----:B------:R-:W-:-:S10]  /*16460*/  IMAD.MOV.U32 R2, RZ, RZ, R14 ;  /* 0x000000ffff027224 */ /* 0x000fd400078e000e */
[----:B------:R-:W-:Y:S05]  /*16470*/  WARPSYNC.COLLECTIVE R15, `(.L_x_2566) ;  /* 0x000000000f087348 */ /* 0x000fea0003c00000 */
[----:B------:R0:W1:Y:S02]  /*16480*/  SHFL.IDX P6, R14, R13, R12, R11 ;  /* 0x0000000c0d0e7389 */ /* 0x00006400000c000b */
[----:B01----:R-:W-:Y:S01]  /*16490*/  ENDCOLLECTIVE ;  /* 0x000000000000791b */ /* 0x003fe20003800000 */
.L_x_2566:
[----:B------:R-:W-:Y:S02]  /*164a0*/  IMAD.MOV.U32 R13, RZ, RZ, R5 ;  /* 0x000000ffff0d7224 */ /* 0x000fe400078e0005 */
[----:B------:R-:W-:Y:S02]  /*164b0*/  IMAD.MOV.U32 R12, RZ, RZ, 0x1 ;  /* 0x00000001ff0c7424 */ /* 0x000fe400078e00ff */
[----:B------:R-:W-:-:S07]  /*164c0*/  IMAD.MOV.U32 R3, RZ, RZ, R14 ;  /* 0x000000ffff037224 */ /* 0x000fce00078e000e */
[----:B------:R-:W-:Y:S05]  /*164d0*/  WARPSYNC.COLLECTIVE R15, `(.L_x_2567) ;  /* 0x000000000f087348 */ /* 0x000fea0003c00000 */
[----:B------:R0:W1:Y:S02]  /*164e0*/  SHFL.IDX P6, R14, R13, R12, R11 ;  /* 0x0000000c0d0e7389 */ /* 0x00006400000c000b */
[----:B01----:R-:W-:Y:S01]  /*164f0*/  ENDCOLLECTIVE ;  /* 0x000000000000791b */ /* 0x003fe20003800000 */
.L_x_2567:
        /* <DEDUP_REMOVED lines=15> */
.L_x_2568:
        /* <DEDUP_REMOVED lines=8> */
.L_x_2569:
[----:B------:R-:W-:Y:S02]  /*16670*/  @!P0 IMAD.MOV.U32 R3, RZ, RZ, R7 ;  /* 0x000000ffff038224 */ /* 0x000fe400078e0007 */
[----:B------:R-:W-:-:S03]  /*16680*/  VIADD R7, R17, 0x40 ;  /* 0x0000004011077836 */ /* 0x000fc60000000000 */
        /* <DEDUP_REMOVED lines=12> */
.L_x_2570:
        /* <DEDUP_REMOVED lines=8> */
.L_x_2571:
        /* <DEDUP_REMOVED lines=12> */
.L_x_2572:
[----:B------:R-:W-:Y:S05]  /*16890*/  BRA `(.L_x_2573) ;  /* 0xffffffb400c07947 */ /* 0x000fea000383ffff */
.L_x_2478:
[----:B0-----:R0:W2:Y:S02]  /*168a0*/  SYNCS.PHASECHK.TRANS64.TRYWAIT P0, [R22+URZ+0x29820], R3 ;  /* 0x02982003160075a7 */ /* 0x0010a4000800017f */
[----:B--2---:R-:W-:Y:S05]  /*168b0*/  @!P0 NANOSLEEP.SYNCS 0x989680 ;  /* 0x009896800000895d */ /* 0x004fea0003900000 */
[----:B------:R-:W2:Y:S02]  /*168c0*/  @!P0 SYNCS.PHASECHK.TRANS64 P0, [R22+URZ+0x29820], R3 ;  /* 0x02982003160085a7 */ /* 0x000ea4000800007f */
[----:B--2---:R-:W-:Y:S05]  /*168d0*/  @!P0 BRA `(.L_x_2478) ;  /* 0xfffffffc00f08947 */ /* 0x004fea000383ffff */
[----:B------:R-:W-:Y:S05]  /*168e0*/  BRA `(.L_x_2574) ;  /* 0xffffffb800307947 */ /* 0x000fea000383ffff */
.L_x_2482:
[----:B0-----:R0:W1:Y:S02]  /*168f0*/  SYNCS.PHASECHK.TRANS64.TRYWAIT P0, [R0+URZ+0x29880], R30 ;  /* 0x0298801e000075a7 */ /* 0x001064000800017f */
[----:B-1----:R-:W-:Y:S05]  /*16900*/  @!P0 NANOSLEEP.SYNCS 0x989680 ;  /* 0x009896800000895d */ /* 0x002fea0003900000 */
[----:B------:R-:W1:Y:S02]  /*16910*/  @!P0 SYNCS.PHASECHK.TRANS64 P0, [R0+URZ+0x29880], R30 ;  /* 0x0298801e000085a7 */ /* 0x000e64000800007f */
[----:B-1----:R-:W-:Y:S05]  /*16920*/  @!P0 BRA `(.L_x_2482) ;  /* 0xfffffffc00f08947 */ /* 0x002fea000383ffff */
[----:B------:R-:W-:Y:S05]  /*16930*/  BRA `(.L_x_2575) ;  /* 0xffffffbc00647947 */ /* 0x000fea000383ffff */
.L_x_2483:
        /* <DEDUP_REMOVED lines=8> */
.L_x_2577:
[----:B------:R-:W-:Y:S05]  /*169c0*/  BSYNC B0 ;  /* 0x0000000000007941 */ /* 0x000fea0003800000 */
.L_x_2576:
        /* <DEDUP_REMOVED lines=10> */
.L_x_2578:
[----:B------:R-:W-:Y:S02]  /*16a70*/  IMAD.MOV.U32 R13, RZ, RZ, R9 ;  /* 0x000000ffff0d7224 */ /* 0x000fe400078e0009 */
[----:B------:R-:W-:Y:S02]  /*16a80*/  IMAD.MOV.U32 R12, RZ, RZ, 0x1 ;  /* 0x00000001ff0c7424 */ /* 0x000fe400078e00ff */
[----:B------:R-:W-:-:S07]  /*16a90*/  IMAD.MOV.U32 R2, RZ, RZ, R14 ;  /* 0x000000ffff027224 */ /* 0x000fce00078e000e */
[----:B------:R-:W-:Y:S05]  /*16aa0*/  WARPSYNC.COLLECTIVE R15, `(.L_x_2579) ;  /* 0x000000000f087348 */ /* 0x000fea0003c00000 */
[----:B------:R0:W1:Y:S02]  /*16ab0*/  SHFL.IDX P6, R14, R13, R12, R11 ;  /* 0x0000000c0d0e7389 */ /* 0x00006400000c000b */
[----:B01----:R-:W-:Y:S01]  /*16ac0*/  ENDCOLLECTIVE ;  /* 0x000000000000791b */ /* 0x003fe20003800000 */
.L_x_2579:
        /* <DEDUP_REMOVED lines=12> */
.L_x_2580:
[----:B------:R-:W-:Y:S02]  /*16b90*/  IMAD.MOV.U32 R13, RZ, RZ, R9 ;  /* 0x000000ffff0d7224 */ /* 0x000fe400078e0009 */
[----:B------:R-:W-:Y:S02]  /*16ba0*/  IMAD.MOV.U32 R12, RZ, RZ, 0x2 ;  /* 0x00000002ff0c7424 */ /* 0x000fe400078e00ff */
[----:B------:R-:W-:-:S07]  /*16bb0*/  IMAD.MOV.U32 R2, RZ, RZ, R14 ;  /* 0x000000ffff027224 */ /* 0x000fce00078e000e */
[----:B------:R-:W-:Y:S05]  /*16bc0*/  WARPSYNC.COLLECTIVE R15, `(.L_x_2581) ;  /* 0x000000000f087348 */ /* 0x000fea0003c00000 */
[----:B------:R0:W1:Y:S02]  /*16bd0*/  SHFL.IDX P6, R14, R13, R12, R11 ;  /* 0x0000000c0d0e7389 */ /* 0x00006400000c000b */
[----:B01----:R-:W-:Y:S01]  /*16be0*/  ENDCOLLECTIVE ;  /* 0x000000000000791b */ /* 0x003fe20003800000 */
.L_x_2581:
        /* <DEDUP_REMOVED lines=12> */
.L_x_2582:
[----:B------:R-:W-:Y:S02]  /*16cb0*/  IMAD.MOV.U32 R13, RZ, RZ, R9 ;  /* 0x000000ffff0d7224 */ /* 0x000fe400078e0009 */
[----:B------:R-:W-:Y:S02]  /*16cc0*/  IMAD.MOV.U32 R12, RZ, RZ, 0x3 ;  /* 0x00000003ff0c7424 */ /* 0x000fe400078e00ff */
[----:B------:R-:W-:-:S07]  /*16cd0*/  IMAD.MOV.U32 R2, RZ, RZ, R14 ;  /* 0x000000ffff027224 */ /* 0x000fce00078e000e */
[----:B------:R-:W-:Y:S05]  /*16ce0*/  WARPSYNC.COLLECTIVE R15, `(.L_x_2583) ;  /* 0x000000000f087348 */ /* 0x000fea0003c00000 */
[----:B------:R0:W1:Y:S02]  /*16cf0*/  SHFL.IDX P6, R14, R13, R12, R11 ;  /* 0x0000000c0d0e7389 */ /* 0x00006400000c000b */
[----:B01----:R-:W-:Y:S01]  /*16d00*/  ENDCOLLECTIVE ;  /* 0x000000000000791b */ /* 0x003fe20003800000 */
.L_x_2583:
        /* <DEDUP_REMOVED lines=12> */
.L_x_2584:
[----:B------:R-:W-:Y:S02]  /*16dd0*/  IMAD.MOV.U32 R13, RZ, RZ, R21 ;  /* 0x000000ffff0d7224 */ /* 0x000fe400078e0015 */
[----:B------:R-:W-:Y:S02]  /*16de0*/  IMAD.MOV.U32 R12, RZ, RZ, RZ ;  /* 0x000000ffff0c7224 */ /* 0x000fe400078e00ff */
[----:B------:R-:W-:-:S07]  /*16df0*/  IMAD.MOV.U32 R2, RZ, RZ, R14 ;  /* 0x000000ffff027224 */ /* 0x000fce00078e000e */
[----:B------:R-:W-:Y:S05]  /*16e00*/  WARPSYNC.COLLECTIVE R15, `(.L_x_2585) ;  /* 0x000000000f087348 */ /* 0x000fea0003c00000 */
[----:B------:R0:W1:Y:S02]  /*16e10*/  SHFL.IDX P6, R14, R13, R12, R11 ;  /* 0x0000000c0d0e7389 */ /* 0x00006400000c000b */
[----:B01----:R-:W-:Y:S01]  /*16e20*/  ENDCOLLECTIVE ;  /* 0x000000000000791b */ /* 0x003fe20003800000 */
.L_x_2585:
        /* <DEDUP_REMOVED lines=12> */
.L_x_2586:
[----:B------:R-:W-:Y:S01]  /*16ef0*/  IMAD.MOV.U32 R2, RZ, RZ, R14 ;  /* 0x000000ffff027224 */ /* 0x000fe200078e000e */
[----:B------:R-:W-:Y:S06]  /*16f00*/  BRA `(.L_x_2587) ;  /* 0xffffffbc00007947 */ /* 0x000fec000383ffff */
.L_x_2488:
[----:B---3--:R3:W4:Y:S02]  /*16f10*/  SYNCS.PHASECHK.TRANS64.TRYWAIT P0, [R0+URZ+0x29840], R30 ;  /* 0x0298401e000075a7 */ /* 0x008724000800017f */
[----:B----4-:R-:W-:Y:S05]  /*16f20*/  @!P0 NANOSLEEP.SYNCS 0x989680 ;  /* 0x009896800000895d */ /* 0x010fea0003900000 */
[----:B------:R-:W4:Y:S02]  /*16f30*/  @!P0 SYNCS.PHASECHK.TRANS64 P0, [R0+URZ+0x29840], R30 ;  /* 0x0298401e000085a7 */ /* 0x000f24000800007f */
[----:B----4-:R-:W-:Y:S05]  /*16f40*/  @!P0 BRA `(.L_x_2488) ;  /* 0xfffffffc00f08947 */ /* 0x010fea000383ffff */
[----:B------:R-:W-:Y:S05]  /*16f50*/  BRA `(.L_x_2588) ;  /* 0xffffffbc00547947 */ /* 0x000fea000383ffff */
.L_x_2489:
        /* <DEDUP_REMOVED lines=8> */
.L_x_2590:
[----:B------:R-:W-:Y:S05]  /*16fe0*/  BSYNC B0 ;  /* 0x0000000000007941 */ /* 0x000fea0003800000 */
.L_x_2589:
        /* <DEDUP_REMOVED lines=9> */
.L_x_2591:
[----:B------:R-:W-:Y:S02]  /*17080*/  IMAD.MOV.U32 R13, RZ, RZ, R5 ;  /* 0x000000ffff0d7224 */ /* 0x000fe400078e0005 */
[----:B------:R-:W-:Y:S02]  /*17090*/  IMAD.MOV.U32 R12, RZ, RZ, 0x1 ;  /* 0x00000001ff0c7424 */ /* 0x000fe400078e00ff */
[----:B------:R-:W-:-:S07]  /*170a0*/  IMAD.MOV.U32 R2, RZ, RZ, R14 ;  /* 0x000000ffff027224 */ /* 0x000fce00078e000e */
[----:B------:R-:W-:Y:S05]  /*170b0*/  WARPSYNC.COLLECTIVE R15, `(.L_x_2592) ;  /* 0x000000000f087348 */ /* 0x000fea0003c00000 */
[----:B------:R0:W1:Y:S02]  /*170c0*/  SHFL.IDX P6, R14, R13, R12, R11 ;  /* 0x0000000c0d0e7389 */ /* 0x00006400000c000b */
[----:B01----:R-:W-:Y:S01]  /*170d0*/  ENDCOLLECTIVE ;  /* 0x000000000000791b */ /* 0x003fe20003800000 */
.L_x_2592:
        /* <DEDUP_REMOVED lines=13> */
.L_x_2593:
[----:B------:R-:W-:Y:S02]  /*171b0*/  IMAD.MOV.U32 R13, RZ, RZ, R5 ;  /* 0x000000ffff0d7224 */ /* 0x000fe400078e0005 */
[----:B------:R-:W-:Y:S02]  /*171c0*/  IMAD.MOV.U32 R12, RZ, RZ, 0x2 ;  /* 0x00000002ff0c7424 */ /* 0x000fe400078e00ff */
[----:B------:R-:W-:-:S07]  /*171d0*/  IMAD.MOV.U32 R2, RZ, RZ, R14 ;  /* 0x000000ffff027224 */ /* 0x000fce00078e000e */
[----:B------:R-:W-:Y:S05]  /*171e0*/  WARPSYNC.COLLECTIVE R15, `(.L_x_2594) ;  /* 0x000000000f087348 */ /* 0x000fea0003c00000 */
[----:B------:R0:W1:Y:S02]  /*171f0*/  SHFL.IDX P6, R14, R13, R12, R11 ;  /* 0x0000000c0d0e7389 */ /* 0x00006400000c000b */
[----:B01----:R-:W-:Y:S01]  /*17200*/  ENDCOLLECTIVE ;  /* 0x000000000000791b */ /* 0x003fe20003800000 */
.L_x_2594:
        /* <DEDUP_REMOVED lines=13> */
.L_x_2595:
[----:B------:R-:W-:Y:S02]  /*172e0*/  IMAD.MOV.U32 R13, RZ, RZ, R5 ;  /* 0x000000ffff0d7224 */ /* 0x000fe400078e0005 */
[----:B------:R-:W-:Y:S02]  /*172f0*/  IMAD.MOV.U32 R12, RZ, RZ, 0x3 ;  /* 0x00000003ff0c7424 */ /* 0x000fe400078e00ff */
[----:B------:R-:W-:-:S07]  /*17300*/  IMAD.MOV.U32 R2, RZ, RZ, R14 ;  /* 0x000000ffff027224 */ /* 0x000fce00078e000e */
[----:B------:R-:W-:Y:S05]  /*17310*/  WARPSYNC.COLLECTIVE R15, `(.L_x_2596) ;  /* 0x000000000f087348 */ /* 0x000fea0003c00000 */
[----:B------:R0:W1:Y:S02]  /*17320*/  SHFL.IDX P6, R14, R13, R12, R11 ;  /* 0x0000000c0d0e7389 */ /* 0x00006400000c000b */
[----:B01----:R-:W-:Y:S01]  /*17330*/  ENDCOLLECTIVE ;  /* 0x000000000000791b */ /* 0x003fe20003800000 */
.L_x_2596:
        /* <DEDUP_REMOVED lines=13> */
.L_x_2597:
[----:B------:R-:W-:Y:S02]  /*17410*/  IMAD.MOV.U32 R13, RZ, RZ, R8 ;  /* 0x000000ffff0d7224 */ /* 0x000fe400078e0008 */
[----:B------:R-:W-:Y:S02]  /*17420*/  IMAD.MOV.U32 R12, RZ, RZ, RZ ;  /* 0x000000ffff0c7224 */ /* 0x000fe400078e00ff */
[----:B------:R-:W-:-:S07]  /*17430*/  IMAD.MOV.U32 R2, RZ, RZ, R14 ;  /* 0x000000ffff027224 */ /* 0x000fce00078e000e */
[----:B------:R-:W-:Y:S05]  /*17440*/  WARPSYNC.COLLECTIVE R15, `(.L_x_2598) ;  /* 0x000000000f087348 */ /* 0x000fea0003c00000 */
[----:B------:R0:W1:Y:S02]  /*17450*/  SHFL.IDX P6, R14, R13, R12, R11 ;  /* 0x0000000c0d0e7389 */ /* 0x00006400000c000b */
[----:B01----:R-:W-:Y:S01]  /*17460*/  ENDCOLLECTIVE ;  /* 0x000000000000791b */ /* 0x003fe20003800000 */
.L_x_2598:
        /* <DEDUP_REMOVED lines=13> */
.L_x_2599:
[----:B------:R-:W-:Y:S05]  /*17540*/  BRA `(.L_x_2600) ;  /* 0xffffffb800e87947 */ /* 0x000fea000383ffff */
.L_x_2494:
[----:B0-----:R0:W2:Y:S02]  /*17550*/  SYNCS.PHASECHK.TRANS64.TRYWAIT P1, [R3+URZ+0x29870], R0 ;  /* 0x02987000030075a7 */ /* 0x0010a4000802017f */
[----:B--2---:R-:W-:Y:S05]  /*17560*/  @!P1 NANOSLEEP.SYNCS 0x989680 ;  /* 0x009896800000995d */ /* 0x004fea0003900000 */
[----:B------:R-:W2:Y:S02]  /*17570*/  @!P1 SYNCS.PHASECHK.TRANS64 P1, [R3+URZ+0x29870], R0 ;  /* 0x02987000030095a7 */ /* 0x000ea4000802007f */
[----:B--2---:R-:W-:Y:S05]  /*17580*/  @!P1 BRA `(.L_x_2494) ;  /* 0xfffffffc00f09947 */ /* 0x004fea000383ffff */
[----:B------:R-:W-:Y:S05]  /*17590*/  BRA `(.L_x_2601) ;  /* 0xffffffbc00547947 */ /* 0x000fea000383ffff */
.L_x_2496:
[----:B0-----:R0:W2:Y:S02]  /*175a0*/  SYNCS.PHASECHK.TRANS64.TRYWAIT P1, [R3+URZ+0x29860], R0 ;  /* 0x02986000030075a7 */ /* 0x0010a4000802017f */
[----:B--2---:R-:W-:Y:S05]  /*175b0*/  @!P1 NANOSLEEP.SYNCS 0x989680 ;  /* 0x009896800000995d */ /* 0x004fea0003900000 */
[----:B------:R-:W2:Y:S02]  /*175c0*/  @!P1 SYNCS.PHASECHK.TRANS64 P1, [R3+URZ+0x29860], R0 ;  /* 0x02986000030095a7 */ /* 0x000ea4000802007f */
[----:B--2---:R-:W-:Y:S05]  /*175d0*/  @!P1 BRA `(.L_x_2496) ;  /* 0xfffffffc00f09947 */ /* 0x004fea000383ffff */
[----:B------:R-:W-:Y:S05]  /*175e0*/  BRA `(.L_x_2602) ;  /* 0xffffffbc00647947 */ /* 0x000fea000383ffff */
.L_x_2504:
[----:B0-----:R0:W4:Y:S02]  /*175f0*/  SYNCS.PHASECHK.TRANS64.TRYWAIT P1, [R17+URZ+0x29870], R0 ;  /* 0x02987000110075a7 */ /* 0x001124000802017f */
[----:B----4-:R-:W-:Y:S05]  /*17600*/  @!P1 NANOSLEEP.SYNCS 0x989680 ;  /* 0x009896800000995d */ /* 0x010fea0003900000 */
[----:B------:R-:W4:Y:S02]  /*17610*/  @!P1 SYNCS.PHASECHK.TRANS64 P1, [R17+URZ+0x29870], R0 ;  /* 0x02987000110095a7 */ /* 0x000f24000802007f */
[----:B----4-:R-:W-:Y:S05]  /*17620*/  @!P1 BRA `(.L_x_2504) ;  /* 0xfffffffc00f09947 */ /* 0x010fea000383ffff */
[----:B------:R-:W-:Y:S05]  /*17630*/  BRA `(.L_x_2603) ;  /* 0xffffffc400287947 */ /* 0x000fea000383ffff */
.L_x_2506:
[----:B0-----:R0:W4:Y:S02]  /*17640*/  SYNCS.PHASECHK.TRANS64.TRYWAIT P1, [R17+URZ+0x29860], R0 ;  /* 0x02986000110075a7 */ /* 0x001124000802017f */
[----:B----4-:R-:W-:Y:S05]  /*17650*/  @!P1 NANOSLEEP.SYNCS 0x989680 ;  /* 0x009896800000995d */ /* 0x010fea0003900000 */
[----:B------:R-:W4:Y:S02]  /*17660*/  @!P1 SYNCS.PHASECHK.TRANS64 P1, [R17+URZ+0x29860], R0 ;  /* 0x02986000110095a7 */ /* 0x000f24000802007f */
[----:B----4-:R-:W-:Y:S05]  /*17670*/  @!P1 BRA `(.L_x_2506) ;  /* 0xfffffffc00f09947 */ /* 0x010fea000383ffff */
[----:B------:R-:W-:Y:S05]  /*17680*/  BRA `(.L_x_2604) ;  /* 0xffffffc400347947 */ /* 0x000fea000383ffff */
.L_x_2520:
[----:B0-----:R0:W1:Y:S02]  /*17690*/  SYNCS.PHASECHK.TRANS64.TRYWAIT P0, [R5+URZ+0x29820], R0 ;  /* 0x02982000050075a7 */ /* 0x001064000800017f */
[----:B-1----:R-:W-:Y:S05]  /*176a0*/  @!P0 NANOSLEEP.SYNCS 0x989680 ;  /* 0x009896800000895d */ /* 0x002fea0003900000 */
[----:B------:R-:W1:Y:S02]  /*176b0*/  @!P0 SYNCS.PHASECHK.TRANS64 P0, [R5+URZ+0x29820], R0 ;  /* 0x02982000050085a7 */ /* 0x000e64000800007f */
[----:B-1----:R-:W-:Y:S05]  /*176c0*/  @!P0 BRA `(.L_x_2520) ;  /* 0xfffffffc00f08947 */ /* 0x002fea000383ffff */
[----:B------:R-:W-:Y:S05]  /*176d0*/  BRA `(.L_x_2605) ;  /* 0xffffffd400bc7947 */ /* 0x000fea000383ffff */
.L_x_2521:
        /* <DEDUP_REMOVED lines=11> */
.L_x_2607:
[----:B------:R-:W-:Y:S05]  /*17790*/  BSYNC B0 ;  /* 0x0000000000007941 */ /* 0x000fea0003800000 */
.L_x_2606:
[----:B------:R-:W-:Y:S05]  /*177a0*/  BRA `(.L_x_2608) ;  /* 0xffffffd400a47947 */ /* 0x000fea000383ffff */
.L_x_2524:
[----:B------:R-:W-:Y:S01]  /*177b0*/  BSSY B1, `(.L_x_2609) ;  /* 0x0000006000017945 */ /* 0x000fe20003800000 */
[----:B------:R-:W-:-:S07]  /*177c0*/  IMAD.MOV.U32 R15, RZ, RZ, -0x1 ;  /* 0xffffffffff0f7424 */ /* 0x000fce00078e00ff */
[----:B0-----:R-:W-:Y:S05]  /*177d0*/  WARPSYNC.COLLECTIVE R15, `(.L_x_2610) ;  /* 0x000000000f0c7348 */ /* 0x001fea0003c00000 */
[----:B------:R-:W-:Y:S02]  /*177e0*/  ELECT P6, UR62, PT ;  /* 0x00000000003e782f */ /* 0x000fe400038c0000 */
[----:B------:R-:W-:Y:S01]  /*177f0*/  MOV R14, UR62 ;  /* 0x0000003e000e7c02 */ /* 0x000fe20008000f00 */
[----:B0-----:R-:W-:Y:S10]  /*17800*/  ENDCOLLECTIVE ;  /* 0x000000000000791b */ /* 0x001ff40003800000 */
.L_x_2610:
[----:B------:R-:W-:Y:S05]  /*17810*/  BSYNC B1 ;  /* 0x0000000000017941 */ /* 0x000fea0003800000 */
.L_x_2609:
[----:B------:R-:W-:Y:S05]  /*17820*/  BRA `(.L_x_2611) ;  /* 0xffffffd4009c7947 */ /* 0x000fea000383ffff */
.L_x_2526:
[----:B0-----:R0:W1:Y:S02]  /*17830*/  SYNCS.PHASECHK.TRANS64.TRYWAIT P1, [R3+URZ+0x29840], R2 ;  /* 0x02984002030075a7 */ /* 0x001064000802017f */
[----:B-1----:R-:W-:Y:S05]  /*17840*/  @!P1 NANOSLEEP.SYNCS 0x989680 ;  /* 0x009896800000995d */ /* 0x002fea0003900000 */
[----:B------:R-:W1:Y:S02]  /*17850*/  @!P1 SYNCS.PHASECHK.TRANS64 P1, [R3+URZ+0x29840], R2 ;  /* 0x02984002030095a7 */ /* 0x000e64000802007f */
[----:B-1----:R-:W-:Y:S05]  /*17860*/  @!P1 BRA `(.L_x_2526) ;  /* 0xfffffffc00f09947 */ /* 0x002fea000383ffff */
[----:B------:R-:W-:Y:S05]  /*17870*/  BRA `(.L_x_2612) ;  /* 0xffffffd400bc7947 */ /* 0x000fea000383ffff */
.L_x_2528:
[----:B-1----:R1:W2:Y:S02]  /*17880*/  SYNCS.PHASECHK.TRANS64.TRYWAIT P1, [R5+URZ+0x29840], R0 ;  /* 0x02984000050075a7 */ /* 0x0022a4000802017f */
[----:B--2---:R-:W-:Y:S05]  /*17890*/  @!P1 NANOSLEEP.SYNCS 0x989680 ;  /* 0x009896800000995d */ /* 0x004fea0003900000 */
[----:B------:R-:W2:Y:S02]  /*178a0*/  @!P1 SYNCS.PHASECHK.TRANS64 P1, [R5+URZ+0x29840], R0 ;  /* 0x02984000050095a7 */ /* 0x000ea4000802007f */
[----:B--2---:R-:W-:Y:S05]  /*178b0*/  @!P1 BRA `(.L_x_2528) ;  /* 0xfffffffc00f09947 */ /* 0x004fea000383ffff */
[----:B------:R-:W-:Y:S05]  /*178c0*/  BRA `(.L_x_2613) ;  /* 0xffffffd400c87947 */ /* 0x000fea000383ffff */
.L_x_2530:
[----:B--2---:R2:W3:Y:S02]  /*178d0*/  SYNCS.PHASECHK.TRANS64.TRYWAIT P1, [R3+URZ+0x29860], R2 ;  /* 0x02986002030075a7 */ /* 0x0044e4000802017f */
[----:B---3--:R-:W-:Y:S05]  /*178e0*/  @!P1 NANOSLEEP.SYNCS 0x989680 ;  /* 0x009896800000995d */ /* 0x008fea0003900000 */
[----:B------:R-:W3:Y:S02]  /*178f0*/  @!P1 SYNCS.PHASECHK.TRANS64 P1, [R3+URZ+0x29860], R2 ;  /* 0x02986002030095a7 */ /* 0x000ee4000802007f */
[----:B---3--:R-:W-:Y:S05]  /*17900*/  @!P1 BRA `(.L_x_2530) ;  /* 0xfffffffc00f09947 */ /* 0x008fea000383ffff */
[----:B------:R-:W-:Y:S05]  /*17910*/  BRA `(.L_x_2614) ;  /* 0xffffffd400c47947 */ /* 0x000fea000383ffff */
.L_x_2532:
[----:B---3--:R3:W4:Y:S02]  /*17920*/  SYNCS.PHASECHK.TRANS64.TRYWAIT P1, [R5+URZ+0x29860], R0 ;  /* 0x02986000050075a7 */ /* 0x008724000802017f */
[----:B----4-:R-:W-:Y:S05]  /*17930*/  @!P1 NANOSLEEP.SYNCS 0x989680 ;  /* 0x009896800000995d */ /* 0x010fea0003900000 */
[----:B------:R-:W4:Y:S02]  /*17940*/  @!P1 SYNCS.PHASECHK.TRANS64 P1, [R5+URZ+0x29860], R0 ;  /* 0x02986000050095a7 */ /* 0x000f24000802007f */
[----:B----4-:R-:W-:Y:S05]  /*17950*/  @!P1 BRA `(.L_x_2532) ;  /* 0xfffffffc00f09947 */ /* 0x010fea000383ffff */
[----:B------:R-:W-:Y:S05]  /*17960*/  BRA `(.L_x_2615) ;  /* 0xffffffd400c07947 */ /* 0x000fea000383ffff */
.L_x_2534:
[----:B----4-:R4:W0:Y:S02]  /*17970*/  SYNCS.PHASECHK.TRANS64.TRYWAIT P1, [R3+URZ+0x29880], R2 ;  /* 0x02988002030075a7 */ /* 0x010824000802017f */
[----:B0-----:R-:W-:Y:S05]  /*17980*/  @!P1 NANOSLEEP.SYNCS 0x989680 ;  /* 0x009896800000995d */ /* 0x001fea0003900000 */
[----:B------:R-:W0:Y:S02]  /*17990*/  @!P1 SYNCS.PHASECHK.TRANS64 P1, [R3+URZ+0x29880], R2 ;  /* 0x02988002030095a7 */ /* 0x000e24000802007f */
[----:B0-----:R-:W-:Y:S05]  /*179a0*/  @!P1 BRA `(.L_x_2534) ;  /* 0xfffffffc00f09947 */ /* 0x001fea000383ffff */
[----:B------:R-:W-:Y:S05]  /*179b0*/  BRA `(.L_x_2616) ;  /* 0xffffffd400bc7947 */ /* 0x000fea000383ffff */
.L_x_2617:
        /* <DEDUP_REMOVED lines=12> */
.L_x_3197:


//--------------------- .text._ZN7cutlass13device_kernelIN5flash11enable_sm90INS1_16FlashAttnFwdSm90INS1_25CollectiveMainloopFwdSm90ILi2EN4cute5tupleIJNS5_1CILi1EEES8_S8_EEENS6_IJNS7_ILi128EEENS7_ILi160EEENS7_ILi192EEEEEELi128ENS_12float_e4m3_tEfNS_4arch4Sm90ELb1ELb0ELb0ELb1ELb1ELb1ELb0ELb1ELb1ELb1ELb0ELb0EEENS1_21CollectiveEpilogueFwdINS6_IJSA_SA_SB_EEES9_NS_10bfloat16_tESG_Li256ELb1ELb1ELb0ELb1EEENS1_36VarlenDynamicPersistentTileSchedulerILi128ELi160ELi256ELi128ELb0ELb1ELb1ELb1ELb1ELb1EEEEEEEEEvNT_6ParamsE --------------------------
	.section	.text._ZN7cutlass13device_kernelIN5flash11enable_sm90INS1_16FlashAttnFwdSm90INS1_25CollectiveMainloopFwdSm90ILi2EN4cute5tupleIJNS5_1CILi1EEES8_S8_EEENS6_IJNS7_ILi128EEENS7_ILi160EEENS7_ILi192EEEEEELi128ENS_12float_e4m3_tEfNS_4arch4Sm90ELb1ELb0ELb0ELb1ELb1ELb1ELb0ELb1ELb1ELb1ELb0ELb0EEENS1_21CollectiveEpilogueFwdINS6_IJSA_SA_SB_EEES9_NS_10bfloat16_tESG_Li256ELb1ELb1ELb0ELb1EEENS1_36VarlenDynamicPersistentTileSchedulerILi128ELi160ELi256ELi128ELb0ELb1ELb1ELb1ELb1ELb1EEEEEEEEEvNT_6ParamsE,"ax",@progbits
	.align	128
.text._ZN7cutlass13device_kernelIN5flash11enable_sm90INS1_16FlashAttnFwdSm90INS1_25CollectiveMainloopFwdSm90ILi2EN4cute5tupleIJNS5_1CILi1EEES8_S8_EEENS6_IJNS7_ILi128EEENS7_ILi160EEENS7_ILi192EEEEEELi128ENS_12float_e4m3_tEfNS_4arch4Sm90ELb1ELb0ELb0ELb1ELb1ELb1ELb0ELb1ELb1ELb1ELb0ELb0EEENS1_21CollectiveEpilogueFwdINS6_IJSA_SA_SB_EEES9_NS_10bfloat16_tESG_Li256ELb1ELb1ELb0ELb1EEENS1_36VarlenDynamicPersistentTileSchedulerILi128ELi160ELi256ELi128ELb0ELb1ELb1ELb1ELb1ELb1EEEEEEEEEvNT_6ParamsE:
        .type           _ZN7cutlass13device_kernelIN5flash11enable_sm90INS1_16FlashAttnFwdSm90INS1_25CollectiveMainloopFwdSm90ILi2EN4cute5tupleIJNS5_1CILi1EEES8_S8_EEENS6_IJNS7_ILi128EEENS7_ILi160EEENS7_ILi192EEEEEELi128ENS_12float_e4m3_tEfNS_4arch4Sm90ELb1ELb0ELb0ELb1ELb1ELb1ELb0ELb1ELb1ELb1ELb0ELb0EEENS1_21CollectiveEpilogueFwdINS6_IJSA_SA_SB_EEES9_NS_10bfloat16_tESG_Li256ELb1ELb1ELb0ELb1EEENS1_36VarlenDynamicPersistentTileSchedulerILi128ELi160ELi256ELi128ELb0ELb1ELb1ELb1ELb1ELb1EEEEEEEEEvNT_6ParamsE,@function
        .size           _ZN7cutlass13device_kernelIN5flash11enable_sm90INS1_16FlashAttnFwdSm90INS1_25CollectiveMainloopFwdSm90ILi2EN4cute5tupleIJNS5_1CILi1EEES8_S8_EEENS6_IJNS7_ILi128EEENS7_ILi160EEENS7_ILi192EEEEEELi128ENS_12float_e4m3_tEfNS_4arch4Sm90ELb1ELb0ELb0ELb1ELb1ELb1ELb0ELb1ELb1ELb1ELb0ELb0EEENS1_21CollectiveEpilogueFwdINS6_IJSA_SA_SB_EEES9_NS_10bfloat16_tESG_Li256ELb1ELb1ELb0ELb1EEENS1_36VarlenDynamicPersistentTileSchedulerILi128ELi160ELi256ELi128ELb0ELb1ELb1ELb1ELb1ELb1EEEEEEEEEvNT_6ParamsE,(.L_x_3198 - _ZN7cutlass13device_kernelIN5flash11enable_sm90INS1_16FlashAttnFwdSm90INS1_25CollectiveMainloopFwdSm90ILi2EN4cute5tupleIJNS5_1CILi1EEES8_S8_EEENS6_IJNS7_ILi128EEENS7_ILi160EEENS7_ILi192EEEEEELi128ENS_12float_e4m3_tEfNS_4arch4Sm90ELb1ELb0ELb0ELb1ELb1ELb1ELb0ELb1ELb1ELb1ELb0ELb0EEENS1_21CollectiveEpilogueFwdINS6_IJSA_SA_SB_EEES9_NS_10bfloat16_tESG_Li256ELb1ELb1ELb0ELb1EEENS1_36VarlenDynamicPersistentTileSchedulerILi128ELi160ELi256ELi128ELb0ELb1ELb1ELb1ELb1ELb1EEEEEEEEEvNT_6ParamsE)
        .other          _ZN7cutlass13device_kernelIN5flash11enable_sm90INS1_16FlashAttnFwdSm90INS1_25CollectiveMainloopFwdSm90ILi2EN4cute5tupleIJNS5_1CILi1EEES8_S8_EEENS6_IJNS7_ILi128EEENS7_ILi160EEENS7_ILi192EEEEEELi128ENS_12float_e4m3_tEfNS_4arch4Sm90ELb1ELb0ELb0ELb1ELb1ELb1ELb0ELb1ELb1ELb1ELb0ELb0EEENS1_21CollectiveEpilogueFwdINS6_IJSA_SA_SB_EEES9_NS_10bfloat16_tESG_Li256ELb1ELb1ELb0ELb1EEENS1_36VarlenDynamicPersistentTileSchedulerILi128ELi160ELi256ELi128ELb0ELb1ELb1ELb1ELb1ELb1EEEEEEEEEvNT_6ParamsE,@"STO_CUDA_ENTRY STV_DEFAULT"
_ZN7cutlass13device_kernelIN5flash11enable_sm90INS1_16FlashAttnFwdSm90INS1_25CollectiveMainloopFwdSm90ILi2EN4cute5tupleIJNS5_1CILi1EEES8_S8_EEENS6_IJNS7_ILi128EEENS7_ILi160EEENS7_ILi192EEEEEELi128ENS_12float_e4m3_tEfNS_4arch4Sm90ELb1ELb0ELb0ELb1ELb1ELb1ELb0ELb1ELb1ELb1ELb0ELb0EEENS1_21CollectiveEpilogueFwdINS6_IJSA_SA_SB_EEES9_NS_10bfloat16_tESG_Li256ELb1ELb1ELb0ELb1EEENS1_36VarlenDynamicPersistentTileSchedulerILi128ELi160ELi256ELi128ELb0ELb1ELb1ELb1ELb1ELb1EEEEEEEEEvNT_6ParamsE:
        /* <DEDUP_REMOVED lines=18> */
.L_x_2619:
[----:B------:R-:W-:Y:S05]  /*0120*/  BSYNC B0 ;  /* 0x0000000000007941 */ /* 0x000fea0003800000 */
.L_x_2618:
        /* <DEDUP_REMOVED lines=41> */
.L_x_2620:
        /* <DEDUP_REMOVED lines=22> */
.L_x_2621:
        /* <DEDUP_REMOVED lines=18> */
.L_x_2622:
        /* <DEDUP_REMOVED lines=22> */
.L_x_2623:
        /* <DEDUP_REMOVED lines=23> */
.L_x_2624:
        /* <DEDUP_REMOVED lines=8> */
.L_x_2627:
        /* <DEDUP_REMOVED lines=24> */
[----:B------:R-:W-:Y:S01]  /*0b10*/  R2UR UR39, R18 ;  /* 0x00000000122772ca */ /* 0x000fe200000e0000 */
[----:B------:R-:W-:Y:S01]  /*0b20*/  IMAD.MOV.U32 R199, RZ, RZ, RZ ;  /* 0x000000ffffc77224 */ /* 0x000fe200078e00ff */
[----:B------:R-:W-:Y:S01]  /*0b30*/  ULOP3.LUT UR48, UR36, 0x1, URZ, 0xfc, !UPT ;  /* 0x0000000124307892 */ /* 0x000fe2000f8efc3f */
[----:B------:R-:W-:Y:S01]  /*0b40*/  IMAD.MOV.U32 R194, RZ, RZ, RZ ;  /* 0x000000ffffc27224 */ /* 0x000fe200078e00ff */
[----:B------:R-:W-:Y:S01]  /*0b50*/  UMOV UR37, URZ ;  /* 0x0000003f00257c82 */ /* 0x000fe20008000000 */
[----:B------:R-:W-:-:S08]  /*0b60*/  IMAD.MOV.U32 R188, RZ, RZ, RZ ;  /* 0x000000ffffbc7224 */ /* 0x000fd000078e00ff */
[----:B------:R-:W-:Y:S01]  /*0b70*/  UIADD3 UR39, UR39, 0x14400, URZ ;  /* 0x0001440027277890 */ /* 0x000fe2000fffe03f */
[----:B0-----:R-:W-:-:S05]  /*0b80*/  VIADD R24, R0, 0xffffff80 ;  /* 0xffffff8000187836 */ /* 0x001fca0000000000 */
[----:B------:R-:W-:-:S04]  /*0b90*/  SHF.R.S32.HI R0, RZ, 0x1f, R24 ;  /* 0x0000001fff007819 */ /* 0x000fc80000011418 */
[CC--:B------:R-:W-:Y:S02]  /*0ba0*/  LEA.HI R2, R0.reuse, R24.reuse, RZ, 0x5 ;  /* 0x0000001800027211 */ /* 0x0c0fe400078f28ff */
[CC--:B------:R-:W-:Y:S02]  /*0bb0*/  LEA.HI R7, R0.reuse, R24.reuse, RZ, 0x4 ;  /* 0x0000001800077211 */ /* 0x0c0fe400078f20ff */
[-C--:B------:R-:W-:Y:S01]  /*0bc0*/  LEA.HI R4, R0, R24.reuse, RZ, 0x2 ;  /* 0x0000001800047211 */ /* 0x080fe200078f10ff */
[----:B------:R-:W-:Y:S01]  /*0bd0*/  IMAD.SHL.U32 R3, R2, 0x20, RZ ;  /* 0x0000002002037824 */ /* 0x000fe200078e00ff */
[----:B------:R-:W-:Y:S02]  /*0be0*/  LOP3.LUT R2, R7, 0x3fffff0, RZ, 0xc0, !PT ;  /* 0x03fffff007027812 */ /* 0x000fe400078ec0ff */
[----:B------:R-:W-:Y:S02]  /*0bf0*/  SHF.R.S32.HI R220, RZ, 0x4, R7 ;  /* 0x00000004ffdc7819 */ /* 0x000fe40000011407 */
[----:B------:R-:W-:Y:S01]  /*0c00*/  LOP3.LUT R5, R3, 0xfffffc00, RZ, 0xc0, !PT ;  /* 0xfffffc0003057812 */ /* 0x000fe200078ec0ff */
[C---:B------:R-:W-:Y:S01]  /*0c10*/  IMAD.IADD R2, R24.reuse, 0x1, -R2 ;  /* 0x0000000118027824 */ /* 0x040fe200078e0a02 */
[----:B------:R-:W-:-:S02]  /*0c20*/  LEA.HI R3, R24, R24, RZ, 0x1 ;  /* 0x0000001818037211 */ /* 0x000fc400078f08ff */
[--C-:B------:R-:W-:Y:S02]  /*0c30*/  SHF.R.S32.HI R6, RZ, 0x1f, R4.reuse ;  /* 0x0000001fff067819 */ /* 0x100fe40000011404 */
[----:B------:R-:W-:Y:S02]  /*0c40*/  LEA R8, R2, R5, 0x6 ;  /* 0x0000000502087211 */ /* 0x000fe400078e30ff */
[----:B------:R-:W-:Y:S02]  /*0c50*/  LOP3.LUT R2, R3, 0xfffffffe, RZ, 0xc0, !PT ;  /* 0xfffffffe03027812 */ /* 0x000fe400078ec0ff */
[----:B------:R-:W-:Y:S02]  /*0c60*/  SHF.R.S32.HI R5, RZ, 0x2, R4 ;  /* 0x00000002ff057819 */ /* 0x000fe40000011404 */
[----:B------:R-:W-:Y:S01]  /*0c70*/  LOP3.LUT R4, R4, 0xfffffffc, RZ, 0xc0, !PT ;  /* 0xfffffffc04047812 */ /* 0x000fe200078ec0ff */
[----:B------:R-:W-:Y:S01]  /*0c80*/  IMAD.IADD R10, R24, 0x1, -R2 ;  /* 0x00000001180a7824 */ /* 0x000fe200078e0a02 */
[----:B------:R-:W-:-:S02]  /*0c90*/  LEA.HI R7, R7, R220, RZ, 0x1 ;  /* 0x000000dc07077211 */ /* 0x000fc400078f08ff */
[----:B------:R-:W-:Y:S01]  /*0ca0*/  LEA.HI R6, R6, R5, RZ, 0x2 ;  /* 0x0000000506067211 */ /* 0x000fe200078f10ff */
[----:B------:R-:W-:Y:S01]  /*0cb0*/  IMAD.IADD R4, R24, 0x1, -R4 ;  /* 0x0000000118047824 */ /* 0x000fe200078e0a04 */
[----:B------:R-:W-:Y:S01]  /*0cc0*/  LOP3.LUT R7, R7, 0x1ffffffe, RZ, 0xc0, !PT ;  /* 0x1ffffffe07077812 */ /* 0x000fe200078ec0ff */
[----:B------:R-:W-:Y:S01]  /*0cd0*/  IMAD.SHL.U32 R190, R10, 0x8, RZ ;  /* 0x000000080abe7824 */ /* 0x000fe200078e00ff */
[----:B------:R-:W-:Y:S01]  /*0ce0*/  LOP3.LUT R6, R6, 0xfffffffc, RZ, 0xc0, !PT ;  /* 0xfffffffc06067812 */ /* 0x000fe200078ec0ff */
[----:B------:R-:W-:Y:S01]  /*0cf0*/  IMAD.SHL.U32 R16, R10, 0x10, RZ ;  /* 0x000000100a107824 */ /* 0x000fe200078e00ff */
[----:B------:R-:W-:Y:S01]  /*0d00*/  LEA.HI R2, R4, R4, RZ, 0x1 ;  /* 0x0000000404027211 */ /* 0x000fe200078f08ff */
[----:B------:R-:W-:Y:S01]  /*0d10*/  IMAD.IADD R7, R220, 0x1, -R7 ;  /* 0x00000001dc077824 */ /* 0x000fe200078e0a07 */
[----:B------:R-:W-:Y:S01]  /*0d20*/  IADD3 R200, R190, 0x20, RZ ;  /* 0x00000020bec87810 */ /* 0x000fe20007ffe0ff */
[----:B------:R-:W-:Y:S01]  /*0d30*/  IMAD.IADD R6, R5, 0x1, -R6 ;  /* 0x0000000105067824 */ /* 0x000fe200078e0a06 */
[----:B------:R-:W-:Y:S01]  /*0d40*/  LOP3.LUT R5, R2, 0x1ffffffe, RZ, 0xc0, !PT ;  /* 0x1ffffffe02057812 */ /* 0x000fe200078ec0ff */
[----:B------:R-:W-:Y:S01]  /*0d50*/  IMAD R2, R7, 0x8, R8 ;  /* 0x0000000807027824 */ /* 0x000fe200078e0208 */
[----:B------:R-:W-:Y:S01]  /*0d60*/  SHF.R.S32.HI R198, RZ, 0x1, R3 ;  /* 0x00000001ffc67819 */ /* 0x000fe20000011403 */
[C---:B------:R-:W-:Y:S01]  /*0d70*/  IMAD.IADD R7, R190.reuse, 0x1, R200 ;  /* 0x00000001be077824 */ /* 0x040fe200078e02c8 */
[----:B------:R-:W-:Y:S01]  /*0d80*/  IADD3 R203, R190, 0x30, RZ ;  /* 0x00000030becb7810 */ /* 0x000fe20007ffe0ff */
[----:B------:R-:W-:Y:S01]  /*0d90*/  IMAD.IADD R218, R4, 0x1, -R5 ;  /* 0x0000000104da7824 */ /* 0x000fe200078e0a05 */
[----:B------:R0:W-:Y:S01]  /*0da0*/  STL [R1+0x38], R2 ;  /* 0x0000380201007387 */ /* 0x0001e20000100800 */
[----:B------:R-:W-:Y:S01]  /*0db0*/  VIADD R202, R190, 0x40 ;  /* 0x00000040beca7836 */ /* 0x000fe20000000000 */
[----:B------:R-:W-:Y:S01]  /*0dc0*/  SHF.R.S32.HI R4, RZ, 0x1f, R7 ;  /* 0x0000001fff047819 */ /* 0x000fe20000011407 */
[----:B------:R-:W-:Y:S01]  /*0dd0*/  IMAD.SHL.U32 R207, R6, 0x80, RZ ;  /* 0x0000008006cf7824 */ /* 0x000fe200078e00ff */
[----:B------:R-:W-:Y:S01]  /*0de0*/  SHF.R.S32.HI R5, RZ, 0x1f, R3 ;  /* 0x0000001fff057819 */ /* 0x000fe20000011403 */
[----:B------:R-:W-:Y:S01]  /*0df0*/  IMAD.IADD R8, R190, 0x1, R202 ;  /* 0x00000001be087824 */ /* 0x000fe200078e02ca */
[-C--:B------:R-:W-:Y:S01]  /*0e00*/  LEA.HI R192, R4, R7.reuse, RZ, 0x4 ;  /* 0x0000000704c07211 */ /* 0x080fe200078f20ff */
[----:B------:R-:W-:Y:S01]  /*0e10*/  VIADD R201, R190, 0x10 ;  /* 0x00000010bec97836 */ /* 0x000fe20000000000 */
[----:B------:R-:W-:Y:S01]  /*0e20*/  LEA.HI R15, R4, R7, RZ, 0x6 ;  /* 0x00000007040f7211 */ /* 0x000fe200078f30ff */
[----:B------:R-:W-:Y:S01]  /*0e30*/  VIADD R204, R190, 0x50 ;  /* 0x00000050becc7836 */ /* 0x000fe20000000000 */
[----:B0-----:R-:W-:Y:S01]  /*0e40*/  LEA.HI R2, R0, R24, RZ, 0x7 ;  /* 0x0000001800027211 */ /* 0x001fe200078f38ff */
[----:B------:R-:W-:Y:S01]  /*0e50*/  VIADD R189, R16, 0x60 ;  /* 0x0000006010bd7836 */ /* 0x000fe20000000000 */
[----:B------:R-:W-:Y:S01]  /*0e60*/  LEA.HI R5, R5, R198, RZ, 0x3 ;  /* 0x000000c605057211 */ /* 0x000fe200078f18ff */
[----:B------:R-:W-:Y:S01]  /*0e70*/  IMAD.SHL.U32 R15, R15, 0x80, RZ ;  /* 0x000000800f0f7824 */ /* 0x000fe200078e00ff */
[----:B------:R-:W-:Y:S01]  /*0e80*/  LOP3.LUT R4, R2, 0xffffff80, RZ, 0xc0, !PT ;  /* 0xffffff8002047812 */ /* 0x000fe200078ec0ff */
[C---:B------:R-:W-:Y:S01]  /*0e90*/  VIADD R195, R16.reuse, 0x80 ;  /* 0x0000008010c37836 */ /* 0x040fe20000000000 */
[----:B------:R-:W-:Y:S01]  /*0ea0*/  SHF.R.S32.HI R9, RZ, 0x1f, R8 ;  /* 0x0000001fff097819 */ /* 0x000fe20000011408 */
[----:B------:R-:W-:Y:S01]  /*0eb0*/  VIADD R196, R16, 0xa0 ;  /* 0x000000a010c47836 */ /* 0x000fe20000000000 */
[----:B------:R-:W-:Y:S01]  /*0ec0*/  LOP3.LUT R5, R5, 0xfffffff8, RZ, 0xc0, !PT ;  /* 0xfffffff805057812 */ /* 0x000fe200078ec0ff */
[----:B------:R-:W-:Y:S01]  /*0ed0*/  IMAD.IADD R20, R24, 0x1, -R4 ;  /* 0x0000000118147824 */ /* 0x000fe200078e0a04 */
[----:B------:R-:W-:-:S02]  /*0ee0*/  IADD3 R19, R198, 0x80, RZ ;  /* 0x00000080c6137810 */ /* 0x000fc40007ffe0ff */
[CC--:B------:R-:W-:Y:S02]  /*0ef0*/  LEA.HI R12, R9.reuse, R8.reuse, RZ, 0x4 ;  /* 0x00000008090c7211 */ /* 0x0c0fe400078f20ff */
[----:B------:R-:W-:Y:S02]  /*0f00*/  SHF.R.S32.HI R7, RZ, 0x1f, R20 ;  /* 0x0000001fff077819 */ /* 0x000fe40000011414 */
[----:B------:R-:W-:Y:S01]  /*0f10*/  LEA.HI R17, R9, R8, RZ, 0x6 ;  /* 0x0000000809117211 */ /* 0x000fe200078f30ff */
[----:B------:R-:W-:Y:S01]  /*0f20*/  IMAD.IADD R9, R198, 0x1, -R5 ;  /* 0x00000001c6097824 */ /* 0x000fe200078e0a05 */
[----:B------:R-:W-:Y:S02]  /*0f30*/  SHF.R.S32.HI R4, RZ, 0x1f, R19 ;  /* 0x0000001fff047819 */ /* 0x000fe40000011413 */
[-C--:B------:R-:W-:Y:S01]  /*0f40*/  LEA.HI R11, R19, R19.reuse, RZ, 0x1 ;  /* 0x00000013130b7211 */ /* 0x080fe200078f08ff */
[----:B------:R-:W-:Y:S01]  /*0f50*/  IMAD.SHL.U32 R17, R17, 0x80, RZ ;  /* 0x0000008011117824 */ /* 0x000fe200078e00ff */
[----:B------:R-:W-:Y:S01]  /*0f60*/  LEA.HI R8, R7, R20, RZ, 0x2 ;  /* 0x0000001407087211 */ /* 0x000fe200078f10ff */
[----:B------:R0:W-:Y:S01]  /*0f70*/  STL [R1+0x34], R9 ;  /* 0x0000340901007387 */ /* 0x0001e20000100800 */
[----:B------:R-:W-:Y:S01]  /*0f80*/  LEA.HI R5, R4, R19, RZ, 0x3 ;  /* 0x0000001304057211 */ /* 0x000fe200078f18ff */
[----:B------:R-:W-:Y:S01]  /*0f90*/  IMAD.SHL.U32 R4, R9, 0x80, RZ ;  /* 0x0000008009047824 */ /* 0x000fe200078e00ff */
[----:B------:R-:W-:-:S02]  /*0fa0*/  LEA.HI R3, R3, R198, RZ, 0x1 ;  /* 0x000000c603037211 */ /* 0x000fc400078f08ff */
[----:B------:R-:W-:Y:S01]  /*0fb0*/  LOP3.LUT R13, R11, 0x3fffffe, RZ, 0xc0, !PT ;  /* 0x03fffffe0b0d7812 */ /* 0x000fe200078ec0ff */
[----:B------:R-:W-:Y:S01]  /*0fc0*/  IMAD.SHL.U32 R14, R5, 0x40, RZ ;  /* 0x00000040050e7824 */ /* 0x000fe200078e00ff */
[--C-:B------:R-:W-:Y:S02]  /*0fd0*/  SHF.R.S32.HI R10, RZ, 0x1f, R8.reuse ;  /* 0x0000001fff0a7819 */ /* 0x100fe40000011408 */
[----:B------:R-:W-:Y:S02]  /*0fe0*/  LOP3.LUT R3, R3, 0x3fffffe, RZ, 0xc0, !PT ;  /* 0x03fffffe03037812 */ /* 0x000fe400078ec0ff */
[----:B0-----:R-:W-:Y:S02]  /*0ff0*/  SHF.R.S32.HI R9, RZ, 0x2, R8 ;  /* 0x00000002ff097819 */ /* 0x001fe40000011408 */
[----:B------:R-:W-:Y:S01]  /*1000*/  IADD3 R13, R19, -R13, RZ ;  /* 0x8000000d130d7210 */ /* 0x000fe20007ffe0ff */
[----:B------:R-:W-:Y:S01]  /*1010*/  IMAD.IADD R3, R198, 0x1, -R3 ;  /* 0x00000001c6037824 */ /* 0x000fe200078e0a03 */
[----:B------:R-:W-:-:S02]  /*1020*/  LEA.HI R10, R10, R9, RZ, 0x3 ;  /* 0x000000090a0a7211 */ /* 0x000fc400078f18ff */
[----:B------:R-:W-:Y:S01]  /*1030*/  SHF.R.S32.HI R19, RZ, 0x7, R2 ;  /* 0x00000007ff137819 */ /* 0x000fe20000011402 */
[----:B------:R-:W-:Y:S01]  /*1040*/  IMAD R3, R220, 0x8, R3 ;  /* 0x00000008dc037824 */ /* 0x000fe200078e0203 */
[----:B------:R-:W-:Y:S02]  /*1050*/  LEA.HI R0, R0, R24, RZ, 0x3 ;  /* 0x0000001800007211 */ /* 0x000fe400078f18ff */
[----:B------:R-:W-:Y:S01]  /*1060*/  LOP3.LUT R10, R10, 0xfffffff8, RZ, 0xc0, !PT ;  /* 0xfffffff80a0a7812 */ /* 0x000fe200078ec0ff */
[----:B------:R-:W-:Y:S01]  /*1070*/  IMAD.SHL.U32 R209, R3, 0x40, RZ ;  /* 0x0000004003d17824 */ /* 0x000fe200078e00ff */
[----:B------:R-:W-:Y:S02]  /*1080*/  LEA.HI R2, R2, R19, RZ, 0x1 ;  /* 0x0000001302027211 */ /* 0x000fe400078f08ff */
[----:B------:R-:W-:Y:S01]  /*1090*/  LOP3.LUT R223, R0, 0xfffffff8, RZ, 0xc0, !PT ;  /* 0xfffffff800df7812 */ /* 0x000fe200078ec0ff */
[----:B------:R-:W-:Y:S01]  /*10a0*/  IMAD.IADD R10, R9, 0x1, -R10 ;  /* 0x00000001090a7824 */ /* 0x000fe200078e0a0a */
[----:B------:R-:W-:-:S02]  /*10b0*/  LOP3.LUT R5, R4, 0x380, RZ, 0xc0, !PT ;  /* 0x0000038004057812 */ /* 0x000fc400078ec0ff */
[----:B------:R-:W-:Y:S02]  /*10c0*/  LEA.HI R7, R7, R20, RZ, 0x5 ;  /* 0x0000001407077211 */ /* 0x000fe400078f28ff */
[----:B------:R-:W-:Y:S02]  /*10d0*/  LOP3.LUT R207, R207, 0x180, RZ, 0xc0, !PT ;  /* 0x00000180cfcf7812 */ /* 0x000fe400078ec0ff */
[----:B------:R-:W-:Y:S02]  /*10e0*/  LOP3.LUT R2, R2, 0x3fffffe, RZ, 0xc0, !PT ;  /* 0x03fffffe02027812 */ /* 0x000fe400078ec0ff */
[----:B------:R-:W-:Y:S02]  /*10f0*/  IADD3 R223, R24, -R223, RZ ;  /* 0x800000df18df7210 */ /* 0x000fe40007ffe0ff */
[----:B------:R-:W-:Y:S01]  /*1100*/  SHF.R.U32.HI R4, RZ, 0x3, R5 ;  /* 0x00000003ff047819 */ /* 0x000fe20000011605 */
[----:B------:R-:W-:Y:S01]  /*1110*/  IMAD.IADD R2, R19, 0x1, -R2 ;  /* 0x0000000113027824 */ /* 0x000fe200078e0a02 */
[----:B------:R-:W-:Y:S01]  /*1120*/  SHF.R.S32.HI R7, RZ, 0x5, R7 ;  /* 0x00000005ff077819 */ /* 0x000fe20000011407 */
[----:B------:R-:W-:Y:S01]  /*1130*/  IMAD.SHL.U32 R215, R223, 0x8, RZ ;  /* 0x00000008dfd77824 */ /* 0x000fe200078e00ff */
[----:B------:R-:W-:Y:S01]  /*1140*/  LOP3.LUT R5, R5, 0x10, R16, 0xf8, !PT ;  /* 0x0000001005057812 */ /* 0x000fe200078ef810 */
[----:B------:R-:W-:Y:S01]  /*1150*/  IMAD.MOV.U32 R19, RZ, RZ, RZ ;  /* 0x000000ffff137224 */ /* 0x000fe200078e00ff */
[----:B------:R-:W-:Y:S01]  /*1160*/  LOP3.LUT R14, R14, 0xfffffe00, RZ, 0xc0, !PT ;  /* 0xfffffe000e0e7812 */ /* 0x000fe200078ec0ff */
[----:B------:R-:W-:Y:S01]  /*1170*/  VIADD R222, R215, 0x40 ;  /* 0x00000040d7de7836 */ /* 0x000fe20000000000 */
[----:B------:R-:W-:-:S02]  /*1180*/  LOP3.LUT R3, R207, 0x30, R192, 0xf8, !PT ;  /* 0x00000030cf037812 */ /* 0x000fc400078ef8c0 */
[----:B------:R-:W-:Y:S01]  /*1190*/  SHF.R.U32.HI R208, RZ, 0x3, R207 ;  /* 0x00000003ffd07819 */ /* 0x000fe200000116cf */
[----:B------:R-:W-:Y:S01]  /*11a0*/  IMAD R211, R13, 0x40, R14 ;  /* 0x000000400dd37824 */ /* 0x000fe200078e020e */
[----:B------:R-:W-:Y:S02]  /*11b0*/  LEA R7, R7, R10, 0x4 ;  /* 0x0000000a07077211 */ /* 0x000fe400078e20ff */
[----:B------:R-:W-:Y:S02]  /*11c0*/  LOP3.LUT R5, R5, R4, RZ, 0x3c, !PT ;  /* 0x0000000405057212 */ /* 0x000fe400078e3cff */
[----:B------:R-:W-:Y:S02]  /*11d0*/  LOP3.LUT R9, R207, 0x30, R12, 0xf8, !PT ;  /* 0x00000030cf097812 */ /* 0x000fe400078ef80c */
[----:B------:R-:W-:Y:S01]  /*11e0*/  LOP3.LUT R4, R15, 0xffffe000, RZ, 0xc0, !PT ;  /* 0xffffe0000f047812 */ /* 0x000fe200078ec0ff */
[----:B------:R-:W-:Y:S01]  /*11f0*/  IMAD R220, R220, 0x400, R5 ;  /* 0x00000400dcdc7824 */ /* 0x000fe200078e0205 */
[----:B------:R-:W-:Y:S01]  /*1200*/  LOP3.LUT R3, R3, R208, RZ, 0x3c, !PT ;  /* 0x000000d003037212 */ /* 0x000fe200078e3cff */
[----:B------:R-:W-:Y:S01]  /*1210*/  IMAD.MOV.U32 R5, RZ, RZ, 0x20 ;  /* 0x00000020ff057424 */ /* 0x000fe200078e00ff */
[----:B------:R-:W-:-:S02]  /*1220*/  LEA R14, R2, R7, 0x6 ;  /* 0x00000007020e7211 */ /* 0x000fc400078e30ff */
[----:B------:R-:W-:Y:S02]  /*1230*/  SHF.R.S32.HI R229, RZ, 0x3, R0 ;  /* 0x00000003ffe57819 */ /* 0x000fe40000011400 */
[----:B------:R-:W-:Y:S01]  /*1240*/  LOP3.LUT R10, R9, R208, RZ, 0x3c, !PT ;  /* 0x000000d0090a7212 */ /* 0x000fe200078e3cff */
[----:B------:R-:W-:Y:S01]  /*1250*/  STL [R1+0x30], R14 ;  /* 0x0000300e01007387 */ /* 0x000fe20000100800 */
[----:B------:R-:W-:Y:S01]  /*1260*/  SHF.R.S32.HI R0, RZ, 0x1f, R215 ;  /* 0x0000001fff007819 */ /* 0x000fe200000114d7 */
[----:B------:R-:W-:Y:S01]  /*1270*/  IMAD R218, R218, 0x8, R14 ;  /* 0x00000008dada7824 */ /* 0x000fe200078e020e */
[----:B------:R-:W-:Y:S02]  /*1280*/  SHF.R.S32.HI R2, RZ, 0x1f, R201 ;  /* 0x0000001fff027819 */ /* 0x000fe400000114c9 */
[----:B------:R-:W-:Y:S02]  /*1290*/  IADD3 R9, R3, R209, R4 ;  /* 0x000000d103097210 */ /* 0x000fe40007ffe004 */
[----:B------:R-:W-:Y:S01]  /*12a0*/  SHF.R.S32.HI R0, RZ, 0x1f, R200 ;  /* 0x0000001fff007819 */ /* 0x000fe200000114c8 */
[----:B------:R0:W-:Y:S01]  /*12b0*/  STL [R1+0x1c], R2 ;  /* 0x00001c0201007387 */ /* 0x0001e20000100800 */
[----:B------:R-:W-:-:S02]  /*12c0*/  SHF.R.S32.HI R3, RZ, 0x1f, R203 ;  /* 0x0000001fff037819 */ /* 0x000fc400000114cb */
[----:B------:R-:W-:Y:S01]  /*12d0*/  LOP3.LUT P0, RZ, R6, 0x2, RZ, 0xc0, !PT ;  /* 0x0000000206ff7812 */ /* 0x000fe2000780c0ff */
[----:B------:R1:W-:Y:S01]  /*12e0*/  STL [R1+0x18], R0 ;  /* 0x0000180001007387 */ /* 0x0003e20000100800 */
[----:B------:R-:W-:Y:S02]  /*12f0*/  LOP3.LUT R7, R207, 0x30, R16, 0xf8, !PT ;  /* 0x00000030cf077812 */ /* 0x000fe400078ef810 */
[----:B------:R-:W-:Y:S01]  /*1300*/  LOP3.LUT R6, R17, 0xffffe000, RZ, 0xc0, !PT ;  /* 0xffffe00011067812 */ /* 0x000fe200078ec0ff */
[----:B------:R2:W-:Y:S01]  /*1310*/  STL [R1+0x14], R3 ;  /* 0x0000140301007387 */ /* 0x0005e20000100800 */
[----:B------:R-:W-:Y:S02]  /*1320*/  LOP3.LUT R7, R7, R208, RZ, 0x3c, !PT ;  /* 0x000000d007077212 */ /* 0x000fe400078e3cff */
[----:B0-----:R-:W-:Y:S02]  /*1330*/  SHF.R.S32.HI R2, RZ, 0x1f, R202 ;  /* 0x0000001fff027819 */ /* 0x001fe400000114ca */
[----:B------:R-:W-:-:S02]  /*1340*/  IADD3 R13, R10, R209, R6 ;  /* 0x000000d10a0d7210 */ /* 0x000fc40007ffe006 */
[----:B-1----:R-:W-:Y:S01]  /*1350*/  SHF.R.S32.HI R0, RZ, 0x1f, R204 ;  /* 0x0000001fff007819 */ /* 0x002fe200000114cc */
[----:B------:R0:W-:Y:S01]  /*1360*/  STL [R1+0x10], R2 ;  /* 0x0000100201007387 */ /* 0x0001e20000100800 */
[----:B------:R-:W-:Y:S02]  /*1370*/  SHF.R.S32.HI R11, RZ, 0x1, R11 ;  /* 0x00000001ff0b7819 */ /* 0x000fe4000001140b */
[----:B--2---:R-:W-:Y:S01]  /*1380*/  LOP3.LUT R3, R207, 0x10, R16, 0xf8, !PT ;  /* 0x00000010cf037812 */ /* 0x004fe200078ef810 */
[----:B------:R1:W-:Y:S01]  /*1390*/  STL [R1+0xc], R0 ;  /* 0x00000c0001007387 */ /* 0x0003e20000100800 */
[----:B------:R-:W-:Y:S01]  /*13a0*/  LOP3.LUT R217, R8, 0x7ffffffc, RZ, 0xc0, !PT ;  /* 0x7ffffffc08d97812 */ /* 0x000fe200078ec0ff */
[----:B------:R-:W-:Y:S01]  /*13b0*/  IMAD.SHL.U32 R11, R11, 0x80, RZ ;  /* 0x000000800b0b7824 */ /* 0x000fe200078e00ff */
[----:B------:R-:W-:Y:S02]  /*13c0*/  LOP3.LUT R216, R3, R208, RZ, 0x3c, !PT ;  /* 0x000000d003d87212 */ /* 0x000fe400078e3cff */
[----:B------:R-:W-:Y:S01]  /*13d0*/  IADD3 R3, R18, R209, R7 ;  /* 0x000000d112037210 */ /* 0x000fe20007ffe007 */
[----:B------:R-:W-:Y:S01]  /*13e0*/  IMAD.IADD R217, R20, 0x1, -R217 ;  /* 0x0000000114d97824 */ /* 0x000fe200078e0ad9 */
[C---:B0-----:R-:W-:Y:S01]  /*13f0*/  IADD3 R2, R18.reuse, R9, RZ ;  /* 0x0000000912027210 */ /* 0x041fe20007ffe0ff */
[----:B------:R-:W-:Y:S01]  /*1400*/  IMAD.IADD R216, R209, 0x1, R216 ;  /* 0x00000001d1d87824 */ /* 0x000fe200078e02d8 */
[----:B------:R-:W-:Y:S01]  /*1410*/  SEL R5, R5, 0xffffffe0, !P0 ;  /* 0xffffffe005057807 */ /* 0x000fe20004000000 */
[----:B------:R0:W-:Y:S01]  /*1420*/  STL [R1+0x28], R3 ;  /* 0x0000280301007387 */ /* 0x0001e20000100800 */
[----:B-1----:R-:W-:Y:S01]  /*1430*/  SHF.R.S32.HI R0, RZ, 0x1f, R222 ;  /* 0x0000001fff007819 */ /* 0x002fe200000114de */
[----:B------:R-:W-:Y:S01]  /*1440*/  IMAD.IADD R0, R18, 0x1, R13 ;  /* 0x0000000112007824 */ /* 0x000fe200078e020d */
[----:B------:R-:W-:Y:S01]  /*1450*/  SHF.R.S32.HI R17, RZ, 0x1f, R16 ;  /* 0x0000001fff117819 */ /* 0x000fe20000011410 */
[----:B------:R0:W-:Y:S01]  /*1460*/  STL [R1+0x24], R2 ;  /* 0x0000240201007387 */ /* 0x0001e20000100800 */
[----:B------:R-:W-:Y:S01]  /*1470*/  SHF.R.S32.HI R197, RZ, 0x1f, R189 ;  /* 0x0000001fffc57819 */ /* 0x000fe200000114bd */
[----:B------:R-:W-:Y:S01]  /*1480*/  IMAD.IADD R219, R5, 0x1, R216 ;  /* 0x0000000105db7824 */ /* 0x000fe200078e02d8 */
[----:B------:R-:W-:Y:S01]  /*1490*/  SHF.R.S32.HI R206, RZ, 0x1f, R195 ;  /* 0x0000001fffce7819 */ /* 0x000fe200000114c3 */
[----:B------:R0:W-:Y:S01]  /*14a0*/  STL [R1+0x20], R0 ;  /* 0x0000200001007387 */ /* 0x0001e20000100800 */
[----:B------:R-:W-:-:S02]  /*14b0*/  SHF.R.S32.HI R205, RZ, 0x1f, R196 ;  /* 0x0000001fffcd7819 */ /* 0x000fc400000114c4 */
[----:B------:R-:W-:Y:S02]  /*14c0*/  LOP3.LUT R210, R11, 0x180, RZ, 0xc0, !PT ;  /* 0x000001800bd27812 */ /* 0x000fe400078ec0ff */
[----:B------:R-:W-:Y:S02]  /*14d0*/  SHF.R.S32.HI R192, RZ, 0x4, R192 ;  /* 0x00000004ffc07819 */ /* 0x000fe400000114c0 */
[----:B------:R-:W-:Y:S02]  /*14e0*/  SHF.R.S32.HI R193, RZ, 0x4, R12 ;  /* 0x00000004ffc17819 */ /* 0x000fe4000001140c */
[----:B------:R-:W-:-:S07]  /*14f0*/  IADD3 R228, R5, UR39, R216 ;  /* 0x0000002705e47c10 */ /* 0x000fce000fffe0d8 */
.L_x_2840:
[----:B0---4-:R-:W0:Y:S02]  /*1500*/  LDC.64 R2, c[0x0][0xc88] ;  /* 0x00032200ff027b82 */ /* 0x011e240000000a00 */
[----:B0-----:R-:W-:-:S05]  /*1510*/  IMAD.WIDE R2, R23, 0x4, R2 ;  /* 0x0000000417027825 */ /* 0x001fca00078e0202 */
[----:B--2---:R-:W2:Y:S01]  /*1520*/  LDG.E R221, desc[UR50][R2.64] ;  /* 0x0000003202dd7981 */ /* 0x004ea2000c1e1900 */
[----:B------:R-:W-:Y:S05]  /*1530*/  YIELD ;  /* 0x0000000000007946 */ /* 0x000fea0003800000 */
[----:B------:R-:W-:Y:S01]  /*1540*/  ULDC.64 UR4, c[0x0][0xa28] ;  /* 0x00028a0000047ab9 */ /* 0x000fe20000000a00 */
[----:B------:R-:W-:Y:S01]  /*1550*/  ULDC.64 UR8, c[0x0][0xa18] ;  /* 0x0002860000087ab9 */ /* 0x000fe20000000a00 */
[----:B------:R-:W-:Y:S01]  /*1560*/  ISETP.NE.U32.AND P1, PT, RZ, UR4, PT ;  /* 0x00000004ff007c0c */ /* 0x000fe2000bf25070 */
[----:B------:R-:W-:Y:S01]  /*1570*/  ULDC.64 UR6, c[0x0][0xa08] ;  /* 0x0002820000067ab9 */ /* 0x000fe20000000a00 */
[----:B------:R-:W-:Y:S01]  /*1580*/  IMAD.MOV.U32 R0, RZ, RZ, RZ ;  /* 0x000000ffff007224 */ /* 0x000fe200078e00ff */
[----:B------:R-:W-:-:S02]  /*1590*/  ISETP.NE.U32.AND P0, PT, RZ, UR6, PT ;  /* 0x00000006ff007c0c */ /* 0x000fc4000bf05070 */
[----:B------:R-:W-:Y:S02]  /*15a0*/  ISETP.NE.AND.EX P1, PT, RZ, UR5, PT, P1 ;  /* 0x00000005ff007c0c */ /* 0x000fe4000bf25310 */
[----:B------:R-:W-:Y:S02]  /*15b0*/  ISETP.NE.AND.EX P0, PT, RZ, UR7, PT, P0 ;  /* 0x00000007ff007c0c */ /* 0x000fe4000bf05300 */
[----:B------:R-:W-:Y:S02]  /*15c0*/  MOV R26, RZ ;  /* 0x000000ff001a7202 */ /* 0x000fe40000000f00 */
[----:B--2---:R-:W-:Y:S01]  /*15d0*/  SHF.R.S32.HI R227, RZ, 0x1f, R221 ;  /* 0x0000001fffe37819 */ /* 0x004fe200000114dd */
[----:B------:R-:W-:-:S06]  /*15e0*/  IMAD.SHL.U32 R225, R221, 0x4, RZ ;  /* 0x00000004dde17824 */ /* 0x000fcc00078e00ff */
        /* <DEDUP_REMOVED lines=22> */
[----:B------:R-:W-:Y:S02]  /*1750*/  IMAD.U32 R2, RZ, RZ, UR5 ;  /* 0x00000005ff027e24 */ /* 0x000fe4000f8e00ff */
[----:B------:R-:W-:Y:S02]  /*1760*/  IMAD.U32 R25, RZ, RZ, UR4 ;  /* 0x00000004ff197e24 */ /* 0x000fe4000f8e00ff */
[----:B------:R-:W-:Y:S01]  /*1770*/  IMAD.MOV.U32 R23, RZ, RZ, R221 ;  /* 0x000000ffff177224 */ /* 0x000fe200078e00dd */
[----:B0-----:R-:W-:Y:S06]  /*1780*/  @P2 BRA `(.L_x_2629) ;  /* 0x0000000000242947 */ /* 0x001fec0003800000 */
        /* <DEDUP_REMOVED lines=9> */
.L_x_2629:
[----:B------:R-:W-:Y:S01]  /*1820*/  ULDC.64 UR4, c[0x0][0xa20] ;  /* 0x0002880000047ab9 */ /* 0x000fe20000000a00 */
[----:B------:R-:W-:Y:S02]  /*1830*/  MOV R224, R22 ;  /* 0x0000001600e07202 */ /* 0x000fe40000000f00 */
[----:B------:R-:W-:-:S04]  /*1840*/  ISETP.NE.U32.AND P1, PT, RZ, UR4, PT ;  /* 0x00000004ff007c0c */ /* 0x000fc8000bf25070 */
[----:B------:R-:W-:-:S13]  /*1850*/  ISETP.NE.AND.EX P1, PT, RZ, UR5, PT, P1 ;  /* 0x00000005ff007c0c */ /* 0x000fda000bf25310 */
[----:B------:R-:W-:Y:S05]  /*1860*/  @!P1 BRA `(.L_x_2630) ;  /* 0x0000000000109947 */ /* 0x000fea0003800000 */
[----:B------:R-:W-:-:S04]  /*1870*/  IADD3 R4, P0, R225, UR4, RZ ;  /* 0x00000004e1047c10 */ /* 0x000fc8000ff1e0ff */
[----:B------:R-:W-:-:S05]  /*1880*/  IADD3.X R5, R226, UR5, RZ, P0, !PT ;  /* 0x00000005e2057c10 */ /* 0x000fca00087fe4ff */
[----:B------:R0:W5:Y:S01]  /*1890*/  LDG.E R25, desc[UR50][R4.64] ;  /* 0x0000003204197981 */ /* 0x000162000c1e1900 */
[----:B------:R-:W-:Y:S05]  /*18a0*/  BRA `(.L_x_2631) ;  /* 0x0000000000107947 */ /* 0x000fea0003800000 */
.L_x_2630:
[----:B------:R-:W-:Y:S05]  /*18b0*/  @!P0 BRA `(.L_x_2631) ;  /* 0x00000000000c8947 */ /* 0x000fea0003800000 */
[----:B------:R-:W2:Y:S04]  /*18c0*/  LDG.E R4, desc[UR50][R8.64] ;  /* 0x0000003208047981 */ /* 0x000ea8000c1e1900 */
[----:B------:R-:W2:Y:S02]  /*18d0*/  LDG.E R25, desc[UR50][R8.64+0x4] ;  /* 0x0000043208197981 */ /* 0x000ea4000c1e1900 */
[----:B--2---:R-:W-:-:S07]  /*18e0*/  IMAD.IADD R25, R25, 0x1, -R4 ;  /* 0x0000000119197824 */ /* 0x004fce00078e0a04 */
.L_x_2631:
[----:B------:R-:W-:Y:S01]  /*18f0*/  ULDC.64 UR4, c[0x0][0xa10] ;  /* 0x0002840000047ab9 */ /* 0x000fe20000000a00 */
[----:B------:R-:W1:Y:S01]  /*1900*/  LDC R9, c[0x0][0x448] ;  /* 0x00011200ff097b82 */ /* 0x000e620000000800 */
[----:B------:R-:W-:-:S04]  /*1910*/  ISETP.NE.U32.AND P0, PT, RZ, UR4, PT ;  /* 0x00000004ff007c0c */ /* 0x000fc8000bf05070 */
[----:B------:R-:W-:Y:S01]  /*1920*/  ISETP.NE.AND.EX P0, PT, RZ, UR5, PT, P0 ;  /* 0x00000005ff007c0c */ /* 0x000fe2000bf05300 */
[----:B------:R-:W-:-:S12]  /*1930*/  ULDC.64 UR4, c[0x0][0xa30] ;  /* 0x00028c0000047ab9 */ /* 0x000fd80000000a00 */
[----:B0-----:R-:W0:Y:S02]  /*1940*/  @P0 LDC.64 R4, c[0x0][0xa10] ;  /* 0x00028400ff040b82 */ /* 0x001e240000000a00 */
[----:B0-----:R-:W-:-:S05]  /*1950*/  @P0 IMAD.WIDE R4, R23, 0x4, R4 ;  /* 0x0000000417040825 */ /* 0x001fca00078e0204 */
[----:B------:R-:W2:Y:S04]  /*1960*/  @P0 LDG.E R3, desc[UR50][R4.64] ;  /* 0x0000003204030981 */ /* 0x000ea8000c1e1900 */
[----:B------:R0:W2:Y:S01]  /*1970*/  @P0 LDG.E R8, desc[UR50][R4.64+0x4] ;  /* 0x0000043204080981 */ /* 0x0000a2000c1e1900 */
[----:B------:R-:W-:Y:S01]  /*1980*/  ISETP.NE.U32.AND P1, PT, RZ, UR4, PT ;  /* 0x00000004ff007c0c */ /* 0x000fe2000bf25070 */
[----:B-----5:R-:W-:-:S03]  /*1990*/  IMAD.MOV.U32 R135, RZ, RZ, R25 ;  /* 0x000000ffff877224 */ /* 0x020fc600078e0019 */
[----:B------:R-:W-:-:S13]  /*19a0*/  ISETP.NE.AND.EX P1, PT, RZ, UR5, PT, P1 ;  /* 0x00000005ff007c0c */ /* 0x000fda000bf25310 */
[----:B------:R-:W-:-:S04]  /*19b0*/  @P1 IADD3 R6, P2, R225, UR4, RZ ;  /* 0x00000004e1061c10 */ /* 0x000fc8000ff5e0ff */
[----:B------:R-:W-:-:S05]  /*19c0*/  @P1 IADD3.X R7, R226, UR5, RZ, P2, !PT ;  /* 0x00000005e2071c10 */ /* 0x000fca00097fe4ff */
[----:B------:R3:W5:Y:S01]  /*19d0*/  @P1 LDG.E R135, desc[UR50][R6.64] ;  /* 0x0000003206871981 */ /* 0x000762000c1e1900 */
[----:B-1----:R-:W-:Y:S01]  /*19e0*/  ISETP.NE.AND P1, PT, R9, 0x1, PT ;  /* 0x000000010900780c */ /* 0x002fe20003f25270 */
[----:B------:R-:W-:-:S04]  /*19f0*/  IMAD.SHL.U32 R212, R21, 0x80, RZ ;  /* 0x0000008015d47824 */ /* 0x000fc800078e00ff */
[----:B0-----:R-:W-:-:S08]  /*1a00*/  VIADD R4, R212, 0x7f ;  /* 0x0000007fd4047836 */ /* 0x001fd00000000000 */
[----:B------:R-:W0:Y:S08]  /*1a10*/  @P1 LDC R9, c[0x0][0x44c] ;  /* 0x00011300ff091b82 */ /* 0x000e300000000800 */
[----:B------:R-:W1:Y:S01]  /*1a20*/  @P1 LDC R5, c[0x0][0x450] ;  /* 0x00011400ff051b82 */ /* 0x000e620000000800 */
[----:B--2---:R-:W-:Y:S01]  /*1a30*/  @P0 IMAD.IADD R2, R8, 0x1, -R3 ;  /* 0x0000000108020824 */ /* 0x004fe200078e0a03 */
[----:B------:R-:W-:Y:S01]  /*1a40*/  IADD3 R8, -R0, R25, RZ ;  /* 0x0000001900087210 */ /* 0x000fe20007ffe1ff */
[----:B0-----:R-:W-:-:S04]  /*1a50*/  @P1 IMAD.HI.U32 R0, R4, R9, RZ ;  /* 0x0000000904001227 */ /* 0x001fc800078e00ff */
[----:B------:R-:W-:Y:S01]  /*1a60*/  IMAD.IADD R214, R8, 0x1, R2 ;  /* 0x0000000108d67824 */ /* 0x000fe200078e0202 */
[----:B-1----:R-:W-:-:S03]  /*1a70*/  @P1 SHF.R.U32.HI R4, RZ, R5, R0 ;  /* 0x00000005ff041219 */ /* 0x002fc60000011600 */
[C---:B------:R-:W-:Y:S01]  /*1a80*/  VIADD R0, R214.reuse, 0x9f ;  /* 0x0000009fd6007836 */ /* 0x040fe20000000000 */
[----:B------:R-:W-:-:S03]  /*1a90*/  IADD3 R151, R214, 0xa0, -R213 ;  /* 0x000000a0d6977810 */ /* 0x000fc60007ffe8d5 */
[----:B------:R-:W-:-:S04]  /*1aa0*/  IMAD.HI R0, R0, 0x66666667, RZ ;  /* 0x6666666700007827 */ /* 0x000fc800078e02ff */
[----:B------:R-:W-:Y:S01]  /*1ab0*/  IMAD.IADD R4, R151, 0x1, R4 ;  /* 0x0000000197047824 */ /* 0x000fe200078e0204 */
[----:B------:R-:W-:-:S03]  /*1ac0*/  SHF.R.U32.HI R3, RZ, 0x1f, R0 ;  /* 0x0000001fff037819 */ /* 0x000fc60000011600 */
[----:B------:R-:W-:Y:S01]  /*1ad0*/  IMAD.HI R4, R4, 0x66666667, RZ ;  /* 0x6666666704047827 */ /* 0x000fe200078e02ff */
[----:B------:R-:W-:-:S04]  /*1ae0*/  LEA.HI.SX32 R152, R0, R3, 0x1a ;  /* 0x0000000300987211 */ /* 0x000fc800078fd2ff */
[----:B------:R-:W-:-:S04]  /*1af0*/  SHF.R.U32.HI R5, RZ, 0x1f, R4 ;  /* 0x0000001fff057819 */ /* 0x000fc80000011604 */
[----:B------:R-:W-:Y:S01]  /*1b00*/  LEA.HI.SX32 R5, R4, R5, 0x1a ;  /* 0x0000000504057211 */ /* 0x000fe200078fd2ff */
[----:B------:R-:W-:-:S03]  /*1b10*/  IMAD.MOV R4, RZ, RZ, -R8 ;  /* 0x000000ffff047224 */ /* 0x000fc600078e0a08 */
[----:B------:R-:W-:Y:S02]  /*1b20*/  VIMNMX R5, R152, R5, PT ;  /* 0x0000000598057248 */ /* 0x000fe40003fe0100 */
[----:B------:R-:W-:-:S03]  /*1b30*/  VIMNMX R4, RZ, R4, !PT ;  /* 0x00000004ff047248 */ /* 0x000fc60007fe0100 */
[----:B------:R-:W-:-:S05]  /*1b40*/  IMAD R5, R5, 0xa0, -R8 ;  /* 0x000000a005057824 */ /* 0x000fca00078e0a08 */
[----:B------:R-:W-:-:S04]  /*1b50*/  VIMNMX R3, R5, R2, PT ;  /* 0x0000000205037248 */ /* 0x000fc80003fe0100 */
[----:B------:R-:W-:Y:S01]  /*1b60*/  ISETP.GT.AND P0, PT, R3, R4, PT ;  /* 0x000000040300720c */ /* 0x000fe20003f04270 */
[----:B------:R-:W-:-:S05]  /*1b70*/  IMAD.WIDE.U32 R4, R4, -0x33333333, RZ ;  /* 0xcccccccd04047825 */ /* 0x000fca00078e00ff */
[----:B------:R-:W-:-:S04]  /*1b80*/  SHF.R.U32.HI R121, RZ, 0x7, R5 ;  /* 0x00000007ff797819 */ /* 0x000fc80000011605 */
[----:B------:R-:W-:-:S03]  /*1b90*/  MOV R24, R121 ;  /* 0x0000007900187202 */ /* 0x000fc60000000f00 */
[----:B------:R-:W-:-:S04]  /*1ba0*/  @P0 VIADD R0, R3, 0x9f ;  /* 0x0000009f03000836 */ /* 0x000fc80000000000 */
[----:B------:R-:W-:-:S05]  /*1bb0*/  @P0 IMAD.HI R0, R0, 0x66666667, RZ ;  /* 0x6666666700000827 */ /* 0x000fca00078e02ff */
[----:B------:R-:W-:-:S04]  /*1bc0*/  @P0 SHF.R.U32.HI R3, RZ, 0x1f, R0 ;  /* 0x0000001fff030819 */ /* 0x000fc80000011600 */
[----:B------:R-:W-:Y:S02]  /*1bd0*/  @P0 LEA.HI.SX32 R24, R0, R3, 0x1a ;  /* 0x0000000300180211 */ /* 0x000fe400078fd2ff */
[----:B------:R-:W-:Y:S02]  /*1be0*/  PLOP3.LUT P0, PT, PT, PT, PT, 0x80, 0x0 ;  /* 0x000000000000781c */ /* 0x000fe40003f0f070 */
[----:B------:R-:W-:-:S13]  /*1bf0*/  ISETP.GT.AND P1, PT, R24, R121, PT ;  /* 0x000000791800720c */ /* 0x000fda0003f24270 */
[----:B---3--:R-:W-:Y:S05]  /*1c00*/  @!P1 BRA `(.L_x_2632) ;  /* 0x000000e400649947 */ /* 0x008fea0003800000 */
        /* <DEDUP_REMOVED lines=11> */
[----:B------:R-:W-:Y:S01]  /*1cc0*/  MOV R10, UR6 ;  /* 0x00000006000a7c02 */ /* 0x000fe20008000f00 */
        /* <DEDUP_REMOVED lines=8> */
.L_x_2634:
[----:B------:R-:W-:Y:S05]  /*1d50*/  BSYNC B6 ;  /* 0x0000000000067941 */ /* 0x000fea0003800000 */
.L_x_2633:
[----:B------:R-:W-:Y:S01]  /*1d60*/  VIADD R0, R18, 0xa400 ;  /* 0x0000a40012007836 */ /* 0x000fe20000000000 */
[----:B------:R-:W-:Y:S04]  /*1d70*/  BSSY B6, `(.L_x_2635) ;  /* 0x0000013000067945 */ /* 0x000fe80003800000 */
[----:B------:R-:W-:-:S13]  /*1d80*/  LOP3.LUT P0, RZ, R0, 0x3ff, RZ, 0xc0, !PT ;  /* 0x000003ff00ff7812 */ /* 0x000fda000780c0ff */
[----:B------:R-:W-:Y:S05]  /*1d90*/  @!P0 BRA `(.L_x_2636) ;  /* 0x0000000000408947 */ /* 0x000fea0003800000 */
[----:B------:R-:W-:Y:S01]  /*1da0*/  MOV R0, 0x0 ;  /* 0x0000000000007802 */ /* 0x000fe20000000f00 */
[----:B------:R-:W-:Y:S01]  /*1db0*/  ULDC.64 UR4, c[0x4][0xc8] ;  /* 0x0100320000047ab9 */ /* 0x000fe20000000a00 */
[----:B------:R-:W-:Y:S01]  /*1dc0*/  ULDC.64 UR6, c[0x4][0xd0] ;  /* 0x0100340000067ab9 */ /* 0x000fe20000000a00 */
[----:B------:R-:W-:Y:S01]  /*1dd0*/  MOV R4, UR4 ;  /* 0x0000000400047c02 */ /* 0x000fe20008000f00 */
[----:B------:R0:W1:Y:S01]  /*1de0*/  LDC.64 R14, c[0x4][R0] ;  /* 0x01000000000e7b82 */ /* 0x0000620000000a00 */
[----:B------:R-:W-:Y:S01]  /*1df0*/  IMAD.U32 R5, RZ, RZ, UR5 ;  /* 0x00000005ff057e24 */ /* 0x000fe2000f8e00ff */
        /* <DEDUP_REMOVED lines=10> */
.L_x_2636:
[----:B------:R-:W-:Y:S05]  /*1ea0*/  BSYNC B6 ;  /* 0x0000000000067941 */ /* 0x000fea0003800000 */
.L_x_2635:
        /* <DEDUP_REMOVED lines=12> */
[----:B------:R-:W-:Y:S01]  /*1f70*/  SHF.R.S32.HI R9, RZ, 0x1f, R198 ;  /* 0x0000001fff097819 */ /* 0x000fe200000114c6 */
[----:B------:R-:W4:Y:S01]  /*1f80*/  LDC.64 R96, c[0x0][0x408] ;  /* 0x00010200ff607b82 */ /* 0x000f220000000a00 */
        /* <DEDUP_REMOVED lines=13> */
[----:B------:R-:W-:-:S03]  /*2060*/  SEL R4, RZ, 0x1, P4 ;  /* 0x00000001ff047807 */ /* 0x000fc60002000000 */
[----:B------:R-:W-:Y:S01]  /*2070*/  IMAD.SHL.U32 R5, R5, 0x2, RZ ;  /* 0x0000000205057824 */ /* 0x000fe200078e00ff */
[----:B------:R-:W-:-:S04]  /*2080*/  ISETP.GE.AND P4, PT, R189, UR4, PT ;  /* 0x00000004bd007c0c */ /* 0x000fc8000bf86270 */
[----:B------:R-:W-:Y:S02]  /*2090*/  LOP3.LUT R6, R5, 0x2, R4, 0xe2, !PT ;  /* 0x0000000205067812 */ /* 0x000fe400078ee204 */
[----:B------:R-:W-:Y:S02]  /*20a0*/  SEL R5, RZ, 0xffffffff, P3 ;  /* 0xffffffffff057807 */ /* 0x000fe40001800000 */
[----:B------:R-:W-:Y:S02]  /*20b0*/  ISETP.GE.AND P3, PT, R3, UR4, PT ;  /* 0x0000000403007c0c */ /* 0x000fe4000bf66270 */
[----:B------:R-:W-:Y:S01]  /*20c0*/  SEL R7, RZ, 0x8, P4 ;  /* 0x00000008ff077807 */ /* 0x000fe20002000000 */
[----:B------:R-:W-:Y:S01]  /*20d0*/  IMAD.SHL.U32 R11, R5, 0x2, RZ ;  /* 0x00000002050b7824 */ /* 0x000fe200078e00ff */
[----:B------:R-:W-:Y:S01]  /*20e0*/  SEL R5, RZ, 0x4, P3 ;  /* 0x00000004ff057807 */ /* 0x000fe20001800000 */
[----:B------:R-:W-:Y:S01]  /*20f0*/  IMAD R8, R9, R102, RZ ;  /* 0x0000006609087224 */ /* 0x000fe200078e02ff */
[----:B------:R-:W-:-:S02]  /*2100*/  SEL R4, RZ, 0x1, P2 ;  /* 0x00000001ff047807 */ /* 0x000fc40001000000 */
[----:B------:R-:W-:Y:S02]  /*2110*/  LOP3.LUT R7, R7, R6, R5, 0xfe, !PT ;  /* 0x0000000607077212 */ /* 0x000fe400078efe05 */
[----:B------:R-:W-:Y:S02]  /*2120*/  ISETP.GE.AND P2, PT, R195, UR4, PT ;  /* 0x00000004c3007c0c */ /* 0x000fe4000bf46270 */
[----:B------:R-:W-:Y:S02]  /*2130*/  SEL R5, RZ, 0x4, P0 ;  /* 0x00000004ff057807 */ /* 0x000fe40000000000 */
[-C--:B----4-:R-:W-:Y:S02]  /*2140*/  ISETP.GE.AND P0, PT, R16, R13.reuse, PT ;  /* 0x0000000d1000720c */ /* 0x090fe40003f06270 */
[-C--:B------:R-:W-:Y:S02]  /*2150*/  ISETP.GE.AND P3, PT, R0, R13.reuse, PT ;  /* 0x0000000d0000720c */ /* 0x080fe40003f66270 */
[----:B------:R-:W-:-:S02]  /*2160*/  ISETP.GE.AND P5, PT, R3, R13, PT ;  /* 0x0000000d0300720c */ /* 0x000fc40003fa6270 */
[----:B------:R-:W-:Y:S01]  /*2170*/  LOP3.LUT R4, R11, 0x2, R4, 0xe2, !PT ;  /* 0x000000020b047812 */ /* 0x000fe200078ee204 */
[----:B------:R-:W-:Y:S01]  /*2180*/  IMAD R11, R198, R103, R8 ;  /* 0x00000067c60b7224 */ /* 0x000fe200078e0208 */
[----:B------:R-:W-:Y:S02]  /*2190*/  SEL R6, RZ, 0x8, P1 ;  /* 0x00000008ff067807 */ /* 0x000fe40000800000 */
[----:B------:R-:W-:Y:S02]  /*21a0*/  SEL R8, RZ, 0x10, P2 ;  /* 0x00000010ff087807 */ /* 0x000fe40001000000 */
[----:B------:R-:W-:Y:S02]  /*21b0*/  LOP3.LUT R20, R6, R4, R5, 0xfe, !PT ;  /* 0x0000000406147212 */ /* 0x000fe400078efe05 */
[----:B------:R-:W-:Y:S02]  /*21c0*/  LOP3.LUT R12, R7, R8, RZ, 0xfc, !PT ;  /* 0x00000008070c7212 */ /* 0x000fe400078efcff */
[----:B------:R-:W-:-:S02]  /*21d0*/  SEL R5, R13, RZ, P0 ;  /* 0x000000ff0d057207 */ /* 0x000fc40000000000 */
[C---:B------:R-:W-:Y:S02]  /*21e0*/  SEL R7, R13.reuse, RZ, P3 ;  /* 0x000000ff0d077207 */ /* 0x040fe40001800000 */
[----:B------:R-:W-:Y:S02]  /*21f0*/  IADD3 R5, R16, R5, RZ ;  /* 0x0000000510057210 */ /* 0x000fe40007ffe0ff */
[----:B------:R-:W-:Y:S01]  /*2200*/  SEL R6, R13, RZ, P5 ;  /* 0x000000ff0d067207 */ /* 0x000fe20002800000 */
[----:B------:R-:W-:Y:S01]  /*2210*/  IMAD.IADD R7, R0, 0x1, R7 ;  /* 0x0000000100077824 */ /* 0x000fe200078e0207 */
[----:B------:R-:W-:Y:S01]  /*2220*/  SHF.R.S32.HI R191, RZ, 0x1f, R190 ;  /* 0x0000001fffbf7819 */ /* 0x000fe200000114be */
[-C--:B------:R-:W-:Y:S01]  /*2230*/  IMAD R9, R9, R96.reuse, RZ ;  /* 0x0000006009097224 */ /* 0x080fe200078e02ff */
[----:B------:R-:W-:Y:S01]  /*2240*/  SHF.R.S32.HI R4, RZ, 0x1f, R5 ;  /* 0x0000001fff047819 */ /* 0x000fe20000011405 */
[----:B------:R-:W-:-:S03]  /*2250*/  IMAD.WIDE.U32 R98, R198, R96, R16 ;  /* 0x00000060c6627225 */ /* 0x000fc600078e0010 */
[-C--:B------:R-:W-:Y:S01]  /*2260*/  LEA.HI R28, R4, R5.reuse, RZ, 0x4 ;  /* 0x00000005041c7211 */ /* 0x080fe200078f20ff */
[----:B------:R-:W-:Y:S01]  /*2270*/  IMAD.WIDE.U32 R100, R198, R96, R190 ;  /* 0x00000060c6647225 */ /* 0x000fe200078e00be */
[----:B------:R-:W-:-:S03]  /*2280*/  LEA.HI R5, R4, R5, RZ, 0x6 ;  /* 0x0000000504057211 */ /* 0x000fc600078f30ff */
[C---:B------:R-:W-:Y:S02]  /*2290*/  IMAD R9, R198.reuse, R97, R9 ;  /* 0x00000061c6097224 */ /* 0x040fe400078e0209 */
[----:B------:R-:W-:-:S04]  /*22a0*/  IMAD.WIDE.U32 R106, R198, R102, R190 ;  /* 0x00000066c66a7225 */ /* 0x000fc800078e00be */
[----:B------:R-:W-:Y:S01]  /*22b0*/  IMAD.WIDE.U32 R104, R198, R102, R16 ;  /* 0x00000066c6687225 */ /* 0x000fe200078e0010 */
[----:B------:R-:W-:-:S03]  /*22c0*/  SHF.R.U32.HI R4, RZ, 0x3, R210 ;  /* 0x00000003ff047819 */ /* 0x000fc600000116d2 */
[----:B------:R-:W-:Y:S02]  /*22d0*/  IMAD.IADD R101, R101, 0x1, R9 ;  /* 0x0000000165657824 */ /* 0x000fe400078e0209 */
[----:B------:R-:W-:Y:S01]  /*22e0*/  IMAD.IADD R99, R9, 0x1, R99 ;  /* 0x0000000109637824 */ /* 0x000fe200078e0263 */
[----:B------:R-:W-:Y:S01]  /*22f0*/  LOP3.LUT R9, R210, 0x30, R28, 0xf8, !PT ;  /* 0x00000030d2097812 */ /* 0x000fe200078ef81c */
[----:B------:R-:W-:Y:S02]  /*2300*/  IMAD.IADD R107, R107, 0x1, R11 ;  /* 0x000000016b6b7824 */ /* 0x000fe400078e020b */
[----:B------:R-:W-:Y:S01]  /*2310*/  IMAD.IADD R105, R11, 0x1, R105 ;  /* 0x000000010b697824 */ /* 0x000fe200078e0269 */
[----:B------:R-:W-:Y:S01]  /*2320*/  LOP3.LUT R9, R9, R4, RZ, 0x3c, !PT ;  /* 0x0000000409097212 */ /* 0x000fe200078e3cff */
[----:B------:R-:W-:Y:S01]  /*2330*/  IMAD.MOV.U32 R122, RZ, RZ, 0x20 ;  /* 0x00000020ff7a7424 */ /* 0x000fe200078e00ff */
[----:B------:R-:W-:Y:S01]  /*2340*/  IADD3 R125, R26, R25, RZ ;  /* 0x000000191a7d7210 */ /* 0x000fe20007ffe0ff */
[----:B------:R-:W-:-:S02]  /*2350*/  IMAD.MOV.U32 R123, RZ, RZ, 0x40 ;  /* 0x00000040ff7b7424 */ /* 0x000fc400078e00ff */
[----:B-----5:R-:W-:Y:S01]  /*2360*/  IMAD.WIDE.U32 R106, R135, R102, R106 ;  /* 0x00000066876a7225 */ /* 0x020fe200078e006a */
[----:B------:R-:W-:-:S03]  /*2370*/  SHF.L.U64.HI R108, R96, 0x7, R97 ;  /* 0x00000007606c7819 */ /* 0x000fc60000010261 */
[----:B------:R-:W-:Y:S01]  /*2380*/  IMAD.WIDE.U32 R104, R135, R102, R104 ;  /* 0x0000006687687225 */ /* 0x000fe200078e0068 */
[----:B------:R-:W-:Y:S02]  /*2390*/  SHF.L.U32 R109, R96, 0x7, RZ ;  /* 0x00000007606d7819 */ /* 0x000fe400000006ff */
[----:B------:R-:W-:Y:S01]  /*23a0*/  SHF.R.S32.HI R116, RZ, 0x4, R28 ;  /* 0x00000004ff747819 */ /* 0x000fe2000001141c */
[----:B------:R-:W-:Y:S02]  /*23b0*/  IMAD R127, R97, 0xa0, RZ ;  /* 0x000000a0617f7824 */ /* 0x000fe400078e02ff */
[----:B------:R-:W-:-:S04]  /*23c0*/  IMAD.WIDE.U32 R100, R135, R96, R100 ;  /* 0x0000006087647225 */ /* 0x000fc800078e0064 */
[----:B------:R-:W-:-:S04]  /*23d0*/  IMAD.WIDE.U32 R98, R135, R96, R98 ;  /* 0x0000006087627225 */ /* 0x000fc800078e0062 */
[----:B------:R-:W-:Y:S02]  /*23e0*/  VIADD R150, R21, 0x8 ;  /* 0x0000000815967836 */ /* 0x000fe40000000000 */
[----:B------:R-:W-:Y:S01]  /*23f0*/  IMAD.SHL.U32 R118, R13, 0x2, RZ ;  /* 0x000000020d767824 */ /* 0x000fe200078e00ff */
[----:B--2---:R-:W-:Y:S01]  /*2400*/  LOP3.LUT R10, R10, 0xfffffffe, RZ, 0xc0, !PT ;  /* 0xfffffffe0a0a7812 */ /* 0x004fe200078ec0ff */
[----:B------:R-:W-:Y:S01]  /*2410*/  @!P6 BAR.SYNC.DEFER_BLOCKING 0x9, 0x100 ;  /* 0x024400000000eb1d */ /* 0x000fe20000010000 */
[----:B---3--:R-:W-:-:S05]  /*2420*/  R2P PR, R14, 0x6 ;  /* 0x000000060e007804 */ /* 0x008fca0000000000 */
[----:B------:R-:W0:Y:S01]  /*2430*/  S2R R14, SR_TID.X ;  /* 0x00000000000e7919 */ /* 0x000e220000002100 */
[----:B------:R-:W-:-:S05]  /*2440*/  @P5 LOP3.LUT R10, R10, 0x1, RZ, 0xfc, !PT ;  /* 0x000000010a0a5812 */ /* 0x000fca00078efcff */
[----:B------:R1:W-:Y:S02]  /*2450*/  STL [R1], R10 ;  /* 0x0000000a01007387 */ /* 0x0003e40000100800 */
[----:B-1----:R-:W-:Y:S01]  /*2460*/  IMAD.IADD R10, R3, 0x1, R6 ;  /* 0x00000001030a7824 */ /* 0x002fe200078e0206 */
[----:B------:R-:W-:-:S04]  /*2470*/  SHF.R.S32.HI R6, RZ, 0x1f, R7 ;  /* 0x0000001fff067819 */ /* 0x000fc80000011407 */
[CC--:B------:R-:W-:Y:S02]  /*2480*/  LEA.HI R29, R6.reuse, R7.reuse, RZ, 0x4 ;  /* 0x00000007061d7211 */ /* 0x0c0fe400078f20ff */
[----:B------:R-:W-:Y:S02]  /*2490*/  LEA.HI R7, R6, R7, RZ, 0x6 ;  /* 0x0000000706077211 */ /* 0x000fe400078f30ff */
[----:B------:R-:W-:Y:S02]  /*24a0*/  SHF.R.S32.HI R6, RZ, 0x6, R5 ;  /* 0x00000006ff067819 */ /* 0x000fe40000011405 */
[----:B------:R-:W-:Y:S02]  /*24b0*/  SHF.R.S32.HI R11, RZ, 0x1f, R10 ;  /* 0x0000001fff0b7819 */ /* 0x000fe4000001140a */
[----:B------:R-:W-:Y:S01]  /*24c0*/  LOP3.LUT R5, R207, 0x30, R28, 0xf8, !PT ;  /* 0x00000030cf057812 */ /* 0x000fe200078ef81c */
[----:B------:R-:W-:Y:S01]  /*24d0*/  IMAD R132, R6, 0x2800, R211 ;  /* 0x0000280006847824 */ /* 0x000fe200078e02d3 */
[----:B------:R-:W-:-:S02]  /*24e0*/  LEA.HI R30, R11, R10, RZ, 0x4 ;  /* 0x0000000a0b1e7211 */ /* 0x000fc400078f20ff */
[----:B------:R-:W-:Y:S01]  /*24f0*/  SHF.R.S32.HI R8, RZ, 0x6, R7 ;  /* 0x00000006ff087819 */ /* 0x000fe20000011407 */
[----:B------:R-:W-:Y:S01]  /*2500*/  IMAD R134, R6, 0x2800, R209 ;  /* 0x0000280006867824 */ /* 0x000fe200078e02d1 */
[----:B------:R-:W-:Y:S02]  /*2510*/  LOP3.LUT R7, R207, 0x30, R29, 0xf8, !PT ;  /* 0x00000030cf077812 */ /* 0x000fe400078ef81d */
[----:B------:R-:W-:Y:S02]  /*2520*/  LOP3.LUT R5, R5, R208, RZ, 0x3c, !PT ;  /* 0x000000d005057212 */ /* 0x000fe400078e3cff */
[----:B------:R-:W-:Y:S01]  /*2530*/  LEA.HI R10, R11, R10, RZ, 0x6 ;  /* 0x0000000a0b0a7211 */ /* 0x000fe200078f30ff */
[----:B------:R-:W-:Y:S01]  /*2540*/  IMAD.IADD R132, R132, 0x1, R9 ;  /* 0x0000000184847824 */ /* 0x000fe200078e0209 */
[----:B------:R-:W-:Y:S01]  /*2550*/  LOP3.LUT R6, R7, R208, RZ, 0x3c, !PT ;  /* 0x000000d007067212 */ /* 0x000fe200078e3cff */
[----:B------:R-:W-:Y:S01]  /*2560*/  IMAD R133, R8, 0x2800, R209 ;  /* 0x0000280008857824 */ /* 0x000fe200078e02d1 */
[----:B------:R-:W-:Y:S01]  /*2570*/  SHF.R.S32.HI R10, RZ, 0x6, R10 ;  /* 0x00000006ff0a7819 */ /* 0x000fe2000001140a */
[----:B------:R-:W-:Y:S01]  /*2580*/  IMAD.IADD R134, R134, 0x1, R5 ;  /* 0x0000000186867824 */ /* 0x000fe200078e0205 */
[--C-:B------:R-:W-:Y:S01]  /*2590*/  LOP3.LUT R9, R210, 0x30, R30.reuse, 0xf8, !PT ;  /* 0x00000030d2097812 */ /* 0x100fe200078ef81e */
[----:B0-----:R-:W-:Y:S01]  /*25a0*/  VIADD R31, R14, 0xffffff80 ;  /* 0xffffff800e1f7836 */ /* 0x001fe20000000000 */
[----:B------:R-:W-:Y:S01]  /*25b0*/  LOP3.LUT R5, R207, 0x30, R30, 0xf8, !PT ;  /* 0x00000030cf057812 */ /* 0x000fe200078ef81e */
[----:B------:R-:W-:Y:S01]  /*25c0*/  IMAD R130, R8, 0x2800, R211 ;  /* 0x0000280008827824 */ /* 0x000fe200078e02d3 */
[----:B------:R-:W-:Y:S01]  /*25d0*/  SHF.R.S32.HI R11, RZ, 0x1f, R135 ;  /* 0x0000001fff0b7819 */ /* 0x000fe20000011487 */
[----:B------:R-:W-:Y:S01]  /*25e0*/  IMAD.IADD R133, R133, 0x1, R6 ;  /* 0x0000000185857824 */ /* 0x000fe200078e0206 */
[----:B------:R-:W-:Y:S01]  /*25f0*/  LOP3.LUT R8, R9, R4, RZ, 0x3c, !PT ;  /* 0x0000000409087212 */ /* 0x000fe200078e3cff */
[C---:B------:R-:W-:Y:S01]  /*2600*/  IMAD R129, R10.reuse, 0x2800, R211 ;  /* 0x000028000a817824 */ /* 0x040fe200078e02d3 */
[----:B------:R-:W-:Y:S01]  /*2610*/  LOP3.LUT R6, R5, R208, RZ, 0x3c, !PT ;  /* 0x000000d005067212 */ /* 0x000fe200078e3cff */
[----:B------:R-:W-:Y:S01]  /*2620*/  IMAD R131, R10, 0x2800, R209 ;  /* 0x000028000a837824 */ /* 0x000fe200078e02d1 */
[----:B------:R-:W-:-:S02]  /*2630*/  LEA.HI R14, R31, R31, RZ, 0x1 ;  /* 0x0000001f1f0e7211 */ /* 0x000fc400078f08ff */
[----:B------:R-:W-:Y:S01]  /*2640*/  SEL R122, R122, 0xffffffe0, !P1 ;  /* 0xffffffe07a7a7807 */ /* 0x000fe20004800000 */
[----:B------:R-:W-:Y:S01]  /*2650*/  IMAD R10, R11, R102, RZ ;  /* 0x000000660b0a7224 */ /* 0x000fe200078e02ff */
[----:B------:R-:W-:Y:S01]  /*2660*/  ISETP.GE.AND P1, PT, R196, UR4, PT ;  /* 0x00000004c4007c0c */ /* 0x000fe2000bf26270 */
[----:B------:R-:W-:Y:S01]  /*2670*/  IMAD.IADD R129, R129, 0x1, R8 ;  /* 0x0000000181817824 */ /* 0x000fe200078e0208 */
[----:B------:R-:W-:Y:S01]  /*2680*/  LOP3.LUT R7, R210, 0x30, R29, 0xf8, !PT ;  /* 0x00000030d2077812 */ /* 0x000fe200078ef81d */
[----:B------:R-:W-:Y:S01]  /*2690*/  IMAD R8, R11, R96, RZ ;  /* 0x000000600b087224 */ /* 0x000fe200078e02ff */
[----:B------:R-:W-:Y:S01]  /*26a0*/  LOP3.LUT R14, R14, 0xfffffffe, RZ, 0xc0, !PT ;  /* 0xfffffffe0e0e7812 */ /* 0x000fe200078ec0ff */
[----:B------:R-:W-:Y:S01]  /*26b0*/  IMAD.IADD R131, R131, 0x1, R6 ;  /* 0x0000000183837824 */ /* 0x000fe200078e0206 */
[----:B------:R-:W-:Y:S01]  /*26c0*/  SEL R11, RZ, 0x20, P1 ;  /* 0x00000020ff0b7807 */ /* 0x000fe20000800000 */
[----:B------:R-:W-:Y:S01]  /*26d0*/  IMAD R9, R103, 0xa0, RZ ;  /* 0x000000a067097824 */ /* 0x000fe200078e02ff */
[----:B------:R-:W-:Y:S01]  /*26e0*/  SHF.L.U64.HI R5, R102, 0x7, R103 ;  /* 0x0000000766057819 */ /* 0x000fe20000010267 */
[----:B------:R-:W-:-:S02]  /*26f0*/  IMAD R25, R135, R103, R10 ;  /* 0x0000006787197224 */ /* 0x000fc400078e020a */
[C---:B------:R-:W-:Y:S01]  /*2700*/  IMAD.SHL.U32 R6, R102.reuse, 0x80, RZ ;  /* 0x0000008066067824 */ /* 0x040fe200078e00ff */
[----:B------:R-:W-:Y:S01]  /*2710*/  LOP3.LUT R7, R7, R4, RZ, 0x3c, !PT ;  /* 0x0000000407077212 */ /* 0x000fe200078e3cff */
[----:B------:R-:W-:Y:S01]  /*2720*/  IMAD.WIDE.U32 R102, R102, 0xa0, RZ ;  /* 0x000000a066667825 */ /* 0x000fe200078e00ff */
[----:B------:R-:W-:Y:S02]  /*2730*/  SHF.R.S32.HI R115, RZ, 0x4, R29 ;  /* 0x00000004ff737819 */ /* 0x000fe4000001141d */
[----:B------:R-:W-:Y:S01]  /*2740*/  SHF.R.S32.HI R114, RZ, 0x4, R30 ;  /* 0x00000004ff727819 */ /* 0x000fe2000001141e */
[----:B------:R-:W-:Y:S01]  /*2750*/  IMAD R27, R135, R97, R8 ;  /* 0x00000061871b7224 */ /* 0x000fe200078e0208 */
[----:B------:R-:W-:Y:S01]  /*2760*/  SEL R123, R123, 0xffffffc0, !P2 ;  /* 0xffffffc07b7b7807 */ /* 0x000fe20005000000 */
[----:B------:R-:W-:Y:S01]  /*2770*/  IMAD.WIDE.U32 R96, R96, 0xa0, RZ ;  /* 0x000000a060607825 */ /* 0x000fe200078e00ff */
[----:B------:R-:W-:Y:S02]  /*2780*/  LOP3.LUT R28, R28, 0xfffffff0, RZ, 0xc0, !PT ;  /* 0xfffffff01c1c7812 */ /* 0x000fe400078ec0ff */
[----:B------:R-:W-:Y:S01]  /*2790*/  LOP3.LUT R29, R29, 0xfffffff0, RZ, 0xc0, !PT ;  /* 0xfffffff01d1d7812 */ /* 0x000fe200078ec0ff */
[----:B------:R-:W-:Y:S01]  /*27a0*/  IMAD.IADD R14, R31, 0x1, -R14 ;  /* 0x000000011f0e7824 */ /* 0x000fe200078e0a0e */
[----:B------:R-:W-:-:S02]  /*27b0*/  LOP3.LUT R30, R30, 0xfffffff0, RZ, 0xc0, !PT ;  /* 0xfffffff01e1e7812 */ /* 0x000fc400078ec0ff */
[----:B------:R-:W-:Y:S01]  /*27c0*/  LOP3.LUT R11, R12, R11, RZ, 0xfc, !PT ;  /* 0x0000000b0c0b7212 */ /* 0x000fe200078efcff */
[----:B------:R-:W-:Y:S01]  /*27d0*/  IMAD.IADD R126, R103, 0x1, R9 ;  /* 0x00000001677e7824 */ /* 0x000fe200078e0209 */
[----:B------:R-:W-:Y:S01]  /*27e0*/  IADD3 R130, R130, R7, RZ ;  /* 0x0000000782827210 */ /* 0x000fe20007ffe0ff */
[----:B------:R-:W-:Y:S01]  /*27f0*/  IMAD.IADD R21, R107, 0x1, R25 ;  /* 0x000000016b157824 */ /* 0x000fe200078e0219 */
[C---:B------:R-:W-:Y:S01]  /*2800*/  LOP3.LUT R8, R20.reuse, 0x1, RZ, 0xc0, !PT ;  /* 0x0000000114087812 */ /* 0x040fe200078ec0ff */
[----:B------:R-:W-:Y:S01]  /*2810*/  IMAD.IADD R26, R101, 0x1, R27 ;  /* 0x00000001651a7824 */ /* 0x000fe200078e021b */
[----:B------:R-:W-:Y:S01]  /*2820*/  LOP3.LUT R9, R20, 0x2, RZ, 0xc0, !PT ;  /* 0x0000000214097812 */ /* 0x000fe200078ec0ff */
[----:B------:R-:W-:Y:S01]  /*2830*/  IMAD R113, R14, 0x80, R198 ;  /* 0x000000800e717824 */ /* 0x000fe200078e02c6 */
[----:B------:R-:W-:Y:S01]  /*2840*/  LOP3.LUT R10, R20, 0x4, RZ, 0xc0, !PT ;  /* 0x00000004140a7812 */ /* 0x000fe200078ec0ff */
[----:B------:R-:W-:Y:S01]  /*2850*/  IMAD.IADD R127, R97, 0x1, R127 ;  /* 0x00000001617f7824 */ /* 0x000fe200078e027f */
[----:B------:R-:W-:Y:S01]  /*2860*/  SHF.R.S32.HI R7, RZ, 0x1f, R22 ;  /* 0x0000001fff077819 */ /* 0x000fe20000011416 */
[----:B------:R-:W-:Y:S01]  /*2870*/  IMAD.IADD R25, R25, 0x1, R105 ;  /* 0x0000000119197824 */ /* 0x000fe200078e0269 */
[----:B------:R-:W-:-:S02]  /*2880*/  IADD3 R128, R123, R122, RZ ;  /* 0x0000007a7b807210 */ /* 0x000fc40007ffe0ff */
[----:B------:R-:W-:Y:S02]  /*2890*/  LOP3.LUT R20, R20, 0x8, RZ, 0xc0, !PT ;  /* 0x0000000814147812 */ /* 0x000fe400078ec0ff */
[----:B------:R-:W-:Y:S02]  /*28a0*/  IADD3 R27, R27, R99, RZ ;  /* 0x000000631b1b7210 */ /* 0x000fe40007ffe0ff */
[----:B------:R-:W-:Y:S02]  /*28b0*/  SHF.R.S32.HI R124, RZ, 0x1f, R23 ;  /* 0x0000001fff7c7819 */ /* 0x000fe40000011417 */
[----:B------:R-:W-:Y:S02]  /*28c0*/  SHF.R.S32.HI R112, RZ, 0x1f, R28 ;  /* 0x0000001fff707819 */ /* 0x000fe4000001141c */
[----:B------:R-:W-:Y:S02]  /*28d0*/  SHF.R.S32.HI R111, RZ, 0x1f, R29 ;  /* 0x0000001fff6f7819 */ /* 0x000fe4000001141d */
[----:B------:R-:W-:-:S02]  /*28e0*/  SHF.R.S32.HI R110, RZ, 0x1f, R30 ;  /* 0x0000001fff6e7819 */ /* 0x000fc4000001141e */
[----:B------:R-:W-:Y:S02]  /*28f0*/  LOP3.LUT R31, R12, 0x1, RZ, 0xc0, !PT ;  /* 0x000000010c1f7812 */ /* 0x000fe400078ec0ff */
[C---:B------:R-:W-:Y:S02]  /*2900*/  LOP3.LUT R32, R11.reuse, 0x2, RZ, 0xc0, !PT ;  /* 0x000000020b207812 */ /* 0x040fe400078ec0ff */
[C---:B------:R-:W-:Y:S02]  /*2910*/  LOP3.LUT R33, R11.reuse, 0x4, RZ, 0xc0, !PT ;  /* 0x000000040b217812 */ /* 0x040fe400078ec0ff */
[C---:B------:R-:W-:Y:S02]  /*2920*/  LOP3.LUT R34, R11.reuse, 0x8, RZ, 0xc0, !PT ;  /* 0x000000080b227812 */ /* 0x040fe400078ec0ff */
[C---:B------:R-:W-:Y:S02]  /*2930*/  LOP3.LUT R35, R11.reuse, 0x10, RZ, 0xc0, !PT ;  /* 0x000000100b237812 */ /* 0x040fe400078ec0ff */
[----:B------:R-:W-:-:S07]  /*2940*/  LOP3.LUT R84, R11, 0x20, RZ, 0xc0, !PT ;  /* 0x000000200b547812 */ /* 0x000fce00078ec0ff */
.L_x_2742:
[----:B------:R-:W2:Y:S01]  /*2950*/  LDL.LU R39, [R1] ;  /* 0x0000000001277983 */ /* 0x000ea20000300800 */
[----:B------:R-:W0:Y:S01]  /*2960*/  LDC R86, c[0x0][0x430] ;  /* 0x00010c00ff567b82 */ /* 0x000e220000000800 */
        /* <DEDUP_REMOVED lines=10> */
[----:B------:R-:W3:Y:S08]  /*2a10*/  @!P1 LDC.64 R12, c[0x0][0x418] ;  /* 0x00010600ff0c9b82 */ /* 0x000ef00000000a00 */
[----:B----4-:R-:W4:Y:S08]  /*2a20*/  @P2 LDC R11, c[0x0][0x434] ;  /* 0x00010d00ff0b2b82 */ /* 0x010f300000000800 */
[----:B------:R-:W1:Y:S01]  /*2a30*/  @P2 LDC R38, c[0x0][0x438] ;  /* 0x00010e00ff262b82 */ /* 0x000e620000000800 */
[----:B----4-:R-:W-:-:S05]  /*2a40*/  @P2 IMAD.HI.U32 R11, R40, R11, RZ ;  /* 0x0000000b280b2227 */ /* 0x010fca00078e00ff */
[----:B-1----:R-:W-:Y:S01]  /*2a50*/  @P2 SHF.R.U32.HI R36, RZ, R38, R11 ;  /* 0x00000026ff242219 */ /* 0x002fe2000001160b */
[----:B0-----:R-:W-:-:S03]  /*2a60*/  @!P1 IMAD R38, R124, R14, RZ ;  /* 0x0000000e7c269224 */ /* 0x001fc600078e02ff */
[----:B------:R-:W-:Y:S01]  /*2a70*/  @!P1 SHF.R.S32.HI R37, RZ, 0x1f, R36 ;  /* 0x0000001fff259819 */ /* 0x000fe20000011424 */
[C---:B------:R-:W-:Y:S02]  /*2a80*/  @!P1 IMAD R11, R23.reuse, R15, R38 ;  /* 0x0000000f170b9224 */ /* 0x040fe400078e0226 */
[----:B------:R-:W-:-:S04]  /*2a90*/  @!P1 IMAD.WIDE.U32 R14, R23, R14, R36 ;  /* 0x0000000e170e9225 */ /* 0x000fc800078e0024 */
[----:B------:R-:W-:Y:S01]  /*2aa0*/  @!P1 IMAD.IADD R11, R15, 0x1, R11 ;  /* 0x000000010f0b9824 */ /* 0x000fe200078e020b */
[----:B---3--:R-:W-:-:S04]  /*2ab0*/  @!P1 LEA R12, P2, R14, R12, 0x2 ;  /* 0x0000000c0e0c9211 */ /* 0x008fc800078410ff */
[----:B------:R-:W-:Y:S02]  /*2ac0*/  @!P1 LEA.HI.X R13, R14, R13, R11, 0x2, P2 ;  /* 0x0000000d0e0d9211 */ /* 0x000fe400010f140b */
[----:B------:R-:W-:-:S03]  /*2ad0*/  ISETP.GT.AND P2, PT, R24, R121, PT ;  /* 0x000000791800720c */ /* 0x000fc60003f44270 */
[----:B------:R0:W5:Y:S01]  /*2ae0*/  @!P1 LDG.E R85, desc[UR50][R12.64] ;  /* 0x000000320c559981 */ /* 0x000162000c1e1900 */
[----:B------:R-:W-:Y:S01]  /*2af0*/  ISETP.GE.AND P1, PT, R117, 0x1, PT ;  /* 0x000000017500780c */ /* 0x000fe20003f26270 */
[C---:B------:R-:W-:Y:S01]  /*2b00*/  IMAD R37, R19.reuse, 0x7800, R216 ;  /* 0x0000780013257824 */ /* 0x040fe200078e02d8 */
[----:B------:R-:W-:Y:S01]  /*2b10*/  IADD3 R11, -R36, RZ, RZ ;  /* 0x000000ff240b7210 */ /* 0x000fe20007ffe1ff */
[----:B------:R-:W-:Y:S05]  /*2b20*/  YIELD ;  /* 0x0000000000007946 */ /* 0x000fea0003800000 */
[----:B------:R-:W-:Y:S01]  /*2b30*/  IMAD R86, R86, R11, R40 ;  /* 0x0000000b56567224 */ /* 0x000fe200078e0228 */
[----:B------:R-:W-:Y:S01]  /*2b40*/  BSSY B0, `(.L_x_2637) ;  /* 0x0000cea000007945 */ /* 0x000fe20003800000 */
[----:B------:R-:W-:-:S02]  /*2b50*/  IMAD R11, R19, 0x7800, R219 ;  /* 0x00007800130b7824 */ /* 0x000fc400078e02db */
        /* <DEDUP_REMOVED lines=13> */
[----:B------:R-:W-:Y:S02]  /*2c30*/  IMAD R38, R127, R24, RZ ;  /* 0x000000187f267224 */ /* 0x000fe400078e02ff */
[----:B------:R-:W-:Y:S01]  /*2c40*/  IMAD R11, R86, UR5, R11 ;  /* 0x00000005560b7c24 */ /* 0x000fe2000f8e020b */
[----:B------:R-:W-:Y:S01]  /*2c50*/  ULDC.64 UR4, c[0x0][0x310] ;  /* 0x0000c40000047ab9 */ /* 0x000fe20000000a00 */
[----:B------:R-:W-:-:S02]  /*2c60*/  IMAD R93, R24, -0xa0, R2 ;  /* 0xffffff60185d7824 */ /* 0x000fc400078e0202 */
[----:B------:R-:W-:Y:S02]  /*2c70*/  IMAD R14, R92, UR4, RZ ;  /* 0x000000045c0e7c24 */ /* 0x000fe4000f8e02ff */
[----:B------:R-:W-:Y:S01]  /*2c80*/  IMAD.IADD R13, R13, 0x1, R11 ;  /* 0x000000010d0d7824 */ /* 0x000fe200078e020b */
[----:B------:R-:W-:Y:S01]  /*2c90*/  SHF.R.S32.HI R11, RZ, 0x1f, R24 ;  /* 0x0000001fff0b7819 */ /* 0x000fe20000011418 */
[----:B------:R-:W-:Y:S01]  /*2ca0*/  IMAD R15, R85, UR5, R14 ;  /* 0x00000005550f7c24 */ /* 0x000fe2000f8e020e */
[----:B------:R-:W-:Y:S01]  /*2cb0*/  VIMNMX R93, R93, 0xa0, PT ;  /* 0x000000a05d5d7848 */ /* 0x000fe20003fe0100 */
[----:B------:R-:W-:Y:S01]  /*2cc0*/  IMAD.WIDE.U32 R12, R85, UR4, R12 ;  /* 0x00000004550c7c25 */ /* 0x000fe2000f8e000c */
[----:B------:R-:W-:-:S03]  /*2cd0*/  ULDC.64 UR4, c[0x0][0x308] ;  /* 0x0000c20000047ab9 */ /* 0x000fc60000000a00 */
[----:B------:R-:W-:Y:S02]  /*2ce0*/  IMAD.IADD R13, R13, 0x1, R15 ;  /* 0x000000010d0d7824 */ /* 0x000fe400078e020f */
[----:B------:R-:W-:Y:S02]  /*2cf0*/  IMAD R15, R7, UR4, RZ ;  /* 0x00000004070f7c24 */ /* 0x000fe4000f8e02ff */
[----:B------:R-:W-:Y:S02]  /*2d00*/  IMAD R43, R11, R96, R38 ;  /* 0x000000600b2b7224 */ /* 0x000fe400078e0226 */
[----:B------:R-:W-:-:S04]  /*2d10*/  IMAD.WIDE.U32 R38, R22, UR4, R12 ;  /* 0x0000000416267c25 */ /* 0x000fc8000f8e000c */
[----:B------:R-:W-:Y:S01]  /*2d20*/  IMAD R119, R22, UR5, R15 ;  /* 0x0000000516777c24 */ /* 0x000fe2000f8e020f */
[----:B------:R-:W-:Y:S01]  /*2d30*/  ULDC.64 UR4, c[0x0][0x2e8] ;  /* 0x0000ba0000047ab9 */ /* 0x000fe20000000a00 */
[-C--:B------:R-:W-:Y:S01]  /*2d40*/  IMAD R14, R126, R24.reuse, RZ ;  /* 0x000000187e0e7224 */ /* 0x080fe200078e02ff */
[----:B------:R-:W-:Y:S01]  /*2d50*/  IADD3 R120, P2, R38, UR4, RZ ;  /* 0x0000000426787c10 */ /* 0x000fe2000ff5e0ff */
[----:B------:R-:W-:-:S03]  /*2d60*/  IMAD.WIDE.U32 R12, R96, R24, RZ ;  /* 0x00000018600c7225 */ /* 0x000fc600078e00ff */
[----:B------:R-:W-:Y:S01]  /*2d70*/  IADD3.X R119, R39, UR5, R119, P2, !PT ;  /* 0x0000000527777c10 */ /* 0x000fe200097fe477 */
[----:B------:R-:W-:Y:S01]  /*2d80*/  IMAD R41, R11, R102, R14 ;  /* 0x000000660b297224 */ /* 0x000fe200078e020e */
[----:B------:R-:W-:Y:S01]  /*2d90*/  IADD3 R90, R13, R43, RZ ;  /* 0x0000002b0d5a7210 */ /* 0x000fe20007ffe0ff */
[----:B------:R-:W-:-:S04]  /*2da0*/  IMAD.WIDE.U32 R14, R102, R24, RZ ;  /* 0x00000018660e7225 */ /* 0x000fc800078e00ff */
        /* <DEDUP_REMOVED lines=54> */
.L_x_2641:
[----:B------:R-:W-:Y:S05]  /*3110*/  BSYNC B1 ;  /* 0x0000000000017941 */ /* 0x000fea0003800000 */
.L_x_2640:
        /* <DEDUP_REMOVED lines=57> */
.L_x_2643:
[----:B------:R-:W-:Y:S05]  /*34b0*/  BSYNC B1 ;  /* 0x0000000000017941 */ /* 0x000fea0003800000 */
.L_x_2642:
        /* <DEDUP_REMOVED lines=26> */
.L_x_2644:
[----:B------:R-:W-:Y:S01]  /*3660*/  IMAD R94, R19, 0x8, R18 ;  /* 0x00000008135e7824 */ /* 0x000fe200078e0212 */
[----:B------:R-:W-:Y:S01]  /*3670*/  SHF.L.U32 R95, R199, 0x1f, RZ ;  /* 0x0000001fc75f7819 */ /* 0x000fe200000006ff */
[----:B------:R-:W-:Y:S03]  /*3680*/  BSSY B1, `(.L_x_2645) ;  /* 0x0000003000017945 */ /* 0x000fe60003800000 */
[----:B------:R-:W1:Y:S02]  /*3690*/  SYNCS.PHASECHK.TRANS64.TRYWAIT P5, [R94+URZ+0x29890], R95 ;  /* 0x0298905f5e0075a7 */ /* 0x000e6400080a017f */
[----:B-1----:R-:W-:Y:S05]  /*36a0*/  @!P5 BRA `(.L_x_2646) ;  /* 0x0000029c0044d947 */ /* 0x002fea0003800000 */
.L_x_2981:
[----:B------:R-:W-:Y:S05]  /*36b0*/  BSYNC B1 ;  /* 0x0000000000017941 */ /* 0x000fea0003800000 */
.L_x_2645:
[----:B------:R-:W-:-:S03]  /*36c0*/  UMOV UR4, 0xffffffff ;  /* 0xffffffff00047882 */ /* 0x000fc60000000000 */
[----:B------:R-:W-:Y:S05]  /*36d0*/  BRA.DIV UR4, `(.L_x_2647) ;  /* 0x0000029e044c7947 */ /* 0x000fea000b800000 */
[----:B------:R2:W3:Y:S04]  /*36e0*/  SHFL.IDX PT, R149, R119, RZ, 0x1e1f ;  /* 0x001e1fff77957589 */ /* 0x0004e800000e0000 */
[----:B------:R2:W4:Y:S02]  /*36f0*/  SHFL.IDX PT, R11, R120, RZ, 0x1e1f ;  /* 0x001e1fff780b7589 */ /* 0x00052400000e0000 */
.L_x_2985:
        /* <DEDUP_REMOVED lines=17> */
[----:B------:R-:W-:Y:S01]  /*3810*/  LOP3.LUT R89, R89, 0xff0000ff, RZ, 0xc0, !PT ;  /* 0xff0000ff59597812 */ /* 0x000fe200078ec0ff */
[----:B------:R-:W-:Y:S01]  /*3820*/  IMAD.SHL.U32 R164, R164, 0x100, RZ ;  /* 0x00000100a4a47824 */ /* 0x000fe200078e00ff */
[----:B------:R-:W-:-:S02]  /*3830*/  F2FP.F16.E4M3.UNPACK_B R88, R161.H1 ;  /* 0x000000a1ff58723e */ /* 0x000fc400030006ff */
[----:B------:R-:W-:Y:S02]  /*3840*/  LOP3.LUT R83, R162, 0xff0000, R83, 0xf8, !PT ;  /* 0x00ff0000a2537812 */ /* 0x000fe400078ef853 */
[----:B0-----:R-:W-:Y:S01]  /*3850*/  F2FP.F16.E4M3.UNPACK_B R162, R13 ;  /* 0x0000000dffa2723e */ /* 0x001fe200020006ff */
[----:B------:R-:W-:Y:S01]  /*3860*/  HADD2.F32 R166, -RZ, R88.H0_H0 ;  /* 0x20000058ffa67230 */ /* 0x000fe20000004100 */
[----:B------:R-:W-:Y:S02]  /*3870*/  LOP3.LUT R164, R89, 0xff00, R164, 0xf8, !PT ;  /* 0x0000ff0059a47812 */ /* 0x000fe400078ef8a4 */
        /* <DEDUP_REMOVED lines=19> */
[----:B------:R-:W-:Y:S01]  /*39b0*/  SHF.L.U32 R13, R82, 0x10, RZ ;  /* 0x00000010520d7819 */ /* 0x000fe200000006ff */
[----:B------:R-:W-:Y:S01]  /*39c0*/  IMAD.MOV.U32 R82, RZ, RZ, R15 ;  /* 0x000000ffff527224 */ /* 0x000fe200078e000f */
[----:B------:R-:W-:Y:S02]  /*39d0*/  F2FP.F16.E4M3.UNPACK_B R15, R83.H1 ;  /* 0x00000053ff0f723e */ /* 0x000fe400030006ff */
[----:B------:R-:W-:-:S02]  /*39e0*/  LOP3.LUT R13, R164, 0xff0000, R13, 0xf8, !PT ;  /* 0x00ff0000a40d7812 */ /* 0x000fc400078ef80d */
        /* <DEDUP_REMOVED lines=53> */
[----:B------:R-:W-:Y:S02]  /*3d40*/  IMAD.MOV.U32 R13, RZ, RZ, R89 ;  /* 0x000000ffff0d7224 */ /* 0x000fe400078e0059 */
[-C--:B------:R-:W-:Y:S01]  /*3d50*/  FFMA.FTZ R162, R88, R83.reuse, -R162 ;  /* 0x0000005358a27223 */ /* 0x080fe200000108a2 */
        /* <DEDUP_REMOVED lines=11> */
.L_x_2653:
[----:B------:R-:W-:Y:S05]  /*3e10*/  BSYNC B3 ;  /* 0x0000000000037941 */ /* 0x000fea0003800000 */
.L_x_2652:
[----:B----4-:R-:W-:-:S05]  /*3e20*/  IADD3 R82, P2, R16, R11, RZ ;  /* 0x0000000b10527210 */ /* 0x010fca0007f5e0ff */
[----:B---3--:R-:W-:-:S05]  /*3e30*/  IMAD.X R83, R149, 0x1, R17, P2 ;  /* 0x0000000195537824 */ /* 0x008fca00010e0611 */
[----:B0-----:R0:W-:Y:S03]  /*3e40*/  ST.E.128 desc[UR50][R82.64], R12 ;  /* 0x0000000c52007985 */ /* 0x0011e6000c101d32 */
.L_x_2651:
[----:B------:R-:W-:Y:S05]  /*3e50*/  BSYNC B2 ;  /* 0x0000000000027941 */ /* 0x000fea0003800000 */
.L_x_2650:
        /* <DEDUP_REMOVED lines=45> */
[----:B------:R-:W-:Y:S01]  /*4130*/  HADD2.F32 R159, -RZ, R82.H0_H0 ;  /* 0x20000052ff9f7230 */ /* 0x000fe20000004100 */
[----:B------:R-:W-:Y:S01]  /*4140*/  F2FP.SATFINITE.E4M3.F32.PACK_AB_MERGE_C R78, R78, R83, R88 ;  /* 0x000000534e4e723e */ /* 0x000fe20004807058 */
[-C--:B------:R-:W-:Y:S01]  /*4150*/  FMUL.FTZ R161, R158, R89.reuse ;  /* 0x000000599ea17220 */ /* 0x080fe20000410000 */
[----:B------:R-:W-:Y:S01]  /*4160*/  SHF.R.U32.HI R88, RZ, 0x8, R81 ;  /* 0x00000008ff587819 */ /* 0x000fe20000011651 */
[C---:B------:R-:W-:Y:S01]  /*4170*/  FMUL.FTZ R163, R80.reuse, R89 ;  /* 0x0000005950a37220 */ /* 0x040fe20000410000 */
[----:B------:R-:W-:Y:S01]  /*4180*/  LOP3.LUT R83, R81, 0xff0000ff, RZ, 0xc0, !PT ;  /* 0xff0000ff51537812 */ /* 0x000fe200078ec0ff */
[-C--:B------:R-:W-:Y:S01]  /*4190*/  FFMA.FTZ R89, R80, R159.reuse, -R161 ;  /* 0x0000009f50597223 */ /* 0x080fe200000108a1 */
[----:B------:R-:W-:Y:S01]  /*41a0*/  SHF.R.U32.HI R81, RZ, 0x10, R81 ;  /* 0x00000010ff517819 */ /* 0x000fe20000011651 */
[----:B------:R-:W-:Y:S01]  /*41b0*/  FFMA.FTZ R80, R158, R159, R163 ;  /* 0x0000009f9e507223 */ /* 0x000fe200000100a3 */
        /* <DEDUP_REMOVED lines=9> */
[----:B------:R-:W-:Y:S01]  /*4250*/  LOP3.LUT R88, R88, 0xff0000, R81, 0xf8, !PT ;  /* 0x00ff000058587812 */ /* 0x000fe200078ef851 */
[----:B------:R-:W-:Y:S01]  /*4260*/  IMAD.MOV.U32 R81, RZ, RZ, R15 ;  /* 0x000000ffff517224 */ /* 0x000fe200078e000f */
[----:B------:R-:W-:-:S02]  /*4270*/  F2FP.SATFINITE.E4M3.F32.PACK_AB_MERGE_C R12, R13, R12, RZ ;  /* 0x0000000c0d0c723e */ /* 0x000fc400048070ff */
[----:B------:R-:W-:Y:S02]  /*4280*/  LOP3.LUT R83, R79, 0xff0000, R82, 0xf8, !PT ;  /* 0x00ff00004f537812 */ /* 0x000fe400078ef852 */
[----:B------:R-:W-:Y:S02]  /*4290*/  F2FP.F16.E4M3.UNPACK_B R15, R81 ;  /* 0x00000051ff0f723e */ /* 0x000fe400020006ff */
[----:B------:R-:W-:Y:S02]  /*42a0*/  F2FP.F16.E4M3.UNPACK_B R158, R88.H1 ;  /* 0x00000058ff9e723e */ /* 0x000fe400030006ff */
[-C--:B------:R-:W-:Y:S01]  /*42b0*/  F2FP.F16.E4M3.UNPACK_B R79, R83.reuse.H1 ;  /* 0x00000053ff4f723e */ /* 0x080fe200030006ff */
[--C-:B------:R-:W-:Y:S01]  /*42c0*/  HADD2.F32 R159, -RZ, R15.reuse.H1_H1 ;  /* 0x3000000fff9f7230 */ /* 0x100fe20000004100 */
[----:B------:R-:W-:Y:S01]  /*42d0*/  F2FP.F16.E4M3.UNPACK_B R83, R83 ;  /* 0x00000053ff53723e */ /* 0x000fe200020006ff */
[----:B------:R-:W-:Y:S01]  /*42e0*/  HADD2.F32 R82, -RZ, R158.H0_H0 ;  /* 0x2000009eff527230 */ /* 0x000fe20000004100 */
[----:B------:R-:W-:Y:S01]  /*42f0*/  F2FP.SATFINITE.E4M3.F32.PACK_AB_MERGE_C R12, R80, R89, R12 ;  /* 0x00000059500c723e */ /* 0x000fe2000480700c */
[----:B------:R-:W-:Y:S01]  /*4300*/  HADD2.F32 R15, -RZ, R15.H0_H0 ;  /* 0x2000000fff0f7230 */ /* 0x000fe20000004100 */
[----:B------:R-:W-:Y:S01]  /*4310*/  MOV R13, R78 ;  /* 0x0000004e000d7202 */ /* 0x000fe20000000f00 */
[----:B------:R-:W-:-:S02]  /*4320*/  HADD2.F32 R160, -RZ, R79.H0_H0 ;  /* 0x2000004fffa07230 */ /* 0x000fc40000004100 */
[-C--:B------:R-:W-:Y:S01]  /*4330*/  FMUL.FTZ R162, R159, R82.reuse ;  /* 0x000000529fa27220 */ /* 0x080fe20000410000 */
[----:B------:R-:W-:Y:S02]  /*4340*/  HADD2.F32 R79, -RZ, R79.H1_H1 ;  /* 0x3000004fff4f7230 */ /* 0x000fe40000004100 */
[C---:B------:R-:W-:Y:S01]  /*4350*/  FMUL.FTZ R164, R15.reuse, R82 ;  /* 0x000000520fa47220 */ /* 0x040fe20000410000 */
[----:B------:R-:W-:-:S03]  /*4360*/  FFMA.FTZ R82, R15, R160, -R162 ;  /* 0x000000a00f527223 */ /* 0x000fc600000108a2 */
        /* <DEDUP_REMOVED lines=33> */
.L_x_2657:
[----:B------:R-:W-:Y:S05]  /*4580*/  BSYNC B3 ;  /* 0x0000000000037941 */ /* 0x000fea0003800000 */
.L_x_2656:
[----:B------:R-:W-:-:S05]  /*4590*/  IMAD.SHL.U32 R80, R192, 0x10, RZ ;  /* 0x00000010c0507824 */ /* 0x000fca00078e00ff */
[----:B----4-:R-:W-:-:S04]  /*45a0*/  IADD3 R78, P2, R11, R80, RZ ;  /* 0x000000500b4e7210 */ /* 0x010fc80007f5e0ff */
[----:B---3--:R-:W-:-:S05]  /*45b0*/  LEA.HI.X.SX32 R79, R80, R149, 0x1, P2 ;  /* 0x00000095504f7211 */ /* 0x008fca00010f0eff */
[----:B0-----:R0:W-:Y:S04]  /*45c0*/  ST.E.128 desc[UR50][R78.64], R12 ;  /* 0x0000000c4e007985 */ /* 0x0011e8000c101d32 */
.L_x_2655:
[----:B------:R-:W-:Y:S05]  /*45d0*/  BSYNC B2 ;  /* 0x0000000000027941 */ /* 0x000fea0003800000 */
.L_x_2654:
[----:B------:R-:W-:Y:S01]  /*45e0*/  ISETP.NE.AND P2, PT, R33, RZ, PT ;  /* 0x000000ff2100720c */ /* 0x000fe20003f45270 */
[----:B------:R-:W-:-:S12]  /*45f0*/  BSSY B2, `(.L_x_2658) ;  /* 0x0000076000027945 */ /* 0x000fd80003800000 */
[----:B------:R-:W-:Y:S05]  /*4600*/  @!P2 BRA `(.L_x_2659) ;  /* 0x0000000400d0a947 */ /* 0x000fea0003800000 */
[----:B0-----:R-:W-:Y:S01]  /*4610*/  IMAD.SHL.U32 R12, R193, 0x10, RZ ;  /* 0x00000010c10c7824 */ /* 0x001fe200078e00ff */
[----:B------:R-:W-:Y:S04]  /*4620*/  BSSY B3, `(.L_x_2660) ;  /* 0x0000071000037945 */ /* 0x000fe80003800000 */
        /* <DEDUP_REMOVED lines=112> */
.L_x_2661:
[----:B------:R-:W-:Y:S05]  /*4d30*/  BSYNC B3 ;  /* 0x0000000000037941 */ /* 0x000fea0003800000 */
.L_x_2660:
[----:B---3--:R0:W-:Y:S02]  /*4d40*/  ST.E.128 desc[UR50][R78.64], R12 ;  /* 0x0000000c4e007985 */ /* 0x0081e4000c101d32 */
.L_x_2659:
[----:B------:R-:W-:Y:S05]  /*4d50*/  BSYNC B2 ;  /* 0x0000000000027941 */ /* 0x000fea0003800000 */
.L_x_2658:
[----:B------:R-:W-:Y:S01]  /*4d60*/  ISETP.NE.AND P2, PT, R34, RZ, PT ;  /* 0x000000ff2200720c */ /* 0x000fe20003f45270 */
[----:B------:R-:W-:-:S12]  /*4d70*/  BSSY B2, `(.L_x_2662) ;  /* 0x0000074000027945 */ /* 0x000fd80003800000 */
[----:B------:R-:W-:Y:S05]  /*4d80*/  @!P2 BRA `(.L_x_2663) ;  /* 0x0000000400c8a947 */ /* 0x000fea0003800000 */
[----:B0-----:R0:W0:Y:S01]  /*4d90*/  LDS.128 R12, [R36+0x1cc00] ;  /* 0x01cc0000240c7984 */ /* 0x0010220000000c00 */
[----:B----4-:R-:W-:Y:S01]  /*4da0*/  IADD3 R74, P2, R189, R11, RZ ;  /* 0x0000000bbd4a7210 */ /* 0x010fe20007f5e0ff */
[----:B------:R-:W-:Y:S03]  /*4db0*/  BSSY B3, `(.L_x_2664) ;  /* 0x000006e000037945 */ /* 0x000fe60003800000 */
[----:B---3--:R-:W-:Y:S02]  /*4dc0*/  IADD3.X R75, R149, R197, RZ, P2, !PT ;  /* 0x000000c5954b7210 */ /* 0x008fe400017fe4ff */
        /* <DEDUP_REMOVED lines=17> */
[----:B------:R-:W-:-:S02]  /*4ee0*/  IMAD.MOV.U32 R76, RZ, RZ, R12 ;  /* 0x000000ffff4c7224 */ /* 0x000fc400078e000c */
        /* <DEDUP_REMOVED lines=90> */
.L_x_2665:
[----:B------:R-:W-:Y:S05]  /*5490*/  BSYNC B3 ;  /* 0x0000000000037941 */ /* 0x000fea0003800000 */
.L_x_2664:
[----:B0-----:R0:W-:Y:S02]  /*54a0*/  ST.E.128 desc[UR50][R74.64], R12 ;  /* 0x0000000c4a007985 */ /* 0x0011e4000c101d32 */
.L_x_2663:
[----:B------:R-:W-:Y:S05]  /*54b0*/  BSYNC B2 ;  /* 0x0000000000027941 */ /* 0x000fea0003800000 */
.L_x_2662:
        /* <DEDUP_REMOVED lines=11> */
[----:B------:R-:W-:Y:S01]  /*5570*/  SHF.R.U32.HI R75, RZ, 0x10, R67 ;  /* 0x00000010ff4b7819 */ /* 0x000fe20000011643 */
[----:B------:R-:W-:Y:S01]  /*5580*/  IMAD.SHL.U32 R66, R66, 0x100, RZ ;  /* 0x0000010042427824 */ /* 0x000fe200078e00ff */
[----:B------:R-:W-:Y:S02]  /*5590*/  SHF.R.U32.HI R73, RZ, 0x10, R69 ;  /* 0x00000010ff497819 */ /* 0x000fe40000011645 */
[----:B------:R-:W-:Y:S01]  /*55a0*/  LOP3.LUT R72, R69, 0xff0000ff, RZ, 0xc0, !PT ;  /* 0xff0000ff45487812 */ /* 0x000fe200078ec0ff */
[----:B------:R-:W-:Y:S01]  /*55b0*/  IMAD.SHL.U32 R69, R68, 0x100, RZ ;  /* 0x0000010044457824 */ /* 0x000fe200078e00ff */
[----:B------:R-:W-:-:S02]  /*55c0*/  LOP3.LUT R67, R67, 0xff0000ff, RZ, 0xc0, !PT ;  /* 0xff0000ff43437812 */ /* 0x000fc400078ec0ff */
[----:B0-----:R-:W-:Y:S02]  /*55d0*/  MOV R68, R12 ;  /* 0x0000000c00447202 */ /* 0x001fe40000000f00 */
[----:B------:R-:W-:Y:S01]  /*55e0*/  LOP3.LUT R67, R67, 0xff00, R66, 0xf8, !PT ;  /* 0x0000ff0043437812 */ /* 0x000fe200078ef842 */
[----:B------:R-:W-:Y:S01]  /*55f0*/  IMAD.U32 R66, R75, 0x10000, RZ ;  /* 0x000100004b427824 */ /* 0x000fe200078e00ff */
[----:B------:R-:W-:Y:S01]  /*5600*/  LOP3.LUT R74, R72, 0xff00, R69, 0xf8, !PT ;  /* 0x0000ff00484a7812 */ /* 0x000fe200078ef845 */
[----:B------:R-:W-:Y:S01]  /*5610*/  IMAD.U32 R69, R73, 0x10000, RZ ;  /* 0x0001000049457824 */ /* 0x000fe200078e00ff */
[----:B------:R-:W-:Y:S02]  /*5620*/  F2FP.F16.E4M3.UNPACK_B R72, R153.H1 ;  /* 0x00000099ff48723e */ /* 0x000fe400030006ff */
[----:B------:R-:W-:Y:S02]  /*5630*/  F2FP.F16.E4M3.UNPACK_B R12, R13 ;  /* 0x0000000dff0c723e */ /* 0x000fe400020006ff */
[----:B------:R-:W-:Y:S01]  /*5640*/  LOP3.LUT R66, R67, 0xff0000, R66, 0xf8, !PT ;  /* 0x00ff000043427812 */ /* 0x000fe200078ef842 */
[----:B------:R-:W-:Y:S01]  /*5650*/  HADD2.F32 R76, -RZ, R72.H0_H0 ;  /* 0x20000048ff4c7230 */ /* 0x000fe20000004100 */
[----:B------:R-:W-:Y:S01]  /*5660*/  LOP3.LUT R67, R74, 0xff0000, R69, 0xf8, !PT ;  /* 0x00ff00004a437812 */ /* 0x000fe200078ef845 */
[--C-:B------:R-:W-:Y:S01]  /*5670*/  HADD2.F32 R69, -RZ, R12.reuse.H1_H1 ;  /* 0x3000000cff457230 */ /* 0x100fe20000004100 */
[----:B------:R-:W-:Y:S01]  /*5680*/  F2FP.F16.E4M3.UNPACK_B R74, R147.H1 ;  /* 0x00000093ff4a723e */ /* 0x000fe200030006ff */
[----:B------:R-:W-:Y:S01]  /*5690*/  HADD2.F32 R12, -RZ, R12.H0_H0 ;  /* 0x2000000cff0c7230 */ /* 0x000fe20000004100 */
[----:B------:R-:W-:Y:S01]  /*56a0*/  F2FP.F16.E4M3.UNPACK_B R13, R13.H1 ;  /* 0x0000000dff0d723e */ /* 0x000fe200030006ff */
        /* <DEDUP_REMOVED lines=26> */
[----:B------:R-:W-:Y:S01]  /*5850*/  HADD2.F32 R68, -RZ, R147.H1_H1 ;  /* 0x30000093ff447230 */ /* 0x000fe20000004100 */
        /* <DEDUP_REMOVED lines=9> */
[----:B------:R-:W-:Y:S01]  /*58f0*/  FFMA.FTZ R68, R69, R147, -R76 ;  /* 0x0000009345447223 */ /* 0x000fe2000001084c */
        /* <DEDUP_REMOVED lines=44> */
.L_x_2669:
[----:B------:R-:W-:Y:S05]  /*5bc0*/  BSYNC B3 ;  /* 0x0000000000037941 */ /* 0x000fea0003800000 */
.L_x_2668:
[----:B0-----:R0:W-:Y:S02]  /*5bd0*/  ST.E.128 desc[UR50][R70.64], R12 ;  /* 0x0000000c46007985 */ /* 0x0011e4000c101d32 */
.L_x_2667:
[----:B------:R-:W-:Y:S05]  /*5be0*/  BSYNC B2 ;  /* 0x0000000000027941 */ /* 0x000fea0003800000 */
.L_x_2666:
        /* <DEDUP_REMOVED lines=41> */
[-C--:B------:R-:W-:Y:S01]  /*5e80*/  FMUL.FTZ R72, R68, R70.reuse ;  /* 0x0000004644487220 */ /* 0x080fe20000410000 */
[----:B------:R-:W-:Y:S01]  /*5e90*/  FMUL.FTZ R75, R65, R70 ;  /* 0x00000046414b7220 */ /* 0x000fe20000410000 */
[----:B------:R-:W-:Y:S01]  /*5ea0*/  F2FP.F16.E4M3.UNPACK_B R64, R63.H1 ;  /* 0x0000003fff40723e */ /* 0x000fe200030006ff */
[----:B------:R-:W-:-:S02]  /*5eb0*/  HADD2.F32 R70, -RZ, R148.H1_H1 ;  /* 0x30000094ff467230 */ /* 0x000fc40000004100 */
[-C--:B------:R-:W-:Y:S01]  /*5ec0*/  FFMA.FTZ R72, R65, R69.reuse, -R72 ;  /* 0x0000004541487223 */ /* 0x080fe20000010848 */
[----:B------:R-:W-:Y:S01]  /*5ed0*/  FFMA.FTZ R75, R68, R69, R75 ;  /* 0x00000045444b7223 */ /* 0x000fe2000001004b */
[----:B------:R-:W-:Y:S01]  /*5ee0*/  F2FP.F16.E4M3.UNPACK_B R63, R63 ;  /* 0x0000003fff3f723e */ /* 0x000fe200020006ff */
[--C-:B------:R-:W-:Y:S01]  /*5ef0*/  HADD2.F32 R69, -RZ, R64.reuse.H1_H1 ;  /* 0x30000040ff457230 */ /* 0x100fe20000004100 */
[----:B------:R-:W-:Y:S01]  /*5f00*/  F2FP.F16.E4M3.UNPACK_B R144, R144 ;  /* 0x00000090ff90723e */ /* 0x000fe200020006ff */
[----:B------:R-:W-:Y:S01]  /*5f10*/  HADD2.F32 R68, -RZ, R64.H0_H0 ;  /* 0x20000040ff447230 */ /* 0x000fe20000004100 */
[----:B------:R-:W-:Y:S01]  /*5f20*/  F2FP.F16.E4M3.UNPACK_B R76, R13.H1 ;  /* 0x0000000dff4c723e */ /* 0x000fe200030006ff */
[--C-:B------:R-:W-:Y:S02]  /*5f30*/  HADD2.F32 R64, -RZ, R63.reuse.H0_H0 ;  /* 0x2000003fff407230 */ /* 0x100fe40000004100 */
[----:B------:R-:W-:Y:S01]  /*5f40*/  FMUL.FTZ R73, R69, R70 ;  /* 0x0000004645497220 */ /* 0x000fe20000410000 */
[----:B------:R-:W-:-:S02]  /*5f50*/  HADD2.F32 R65, -RZ, R63.H1_H1 ;  /* 0x3000003fff417230 */ /* 0x000fc40000004100 */
[----:B------:R-:W-:Y:S01]  /*5f60*/  FMUL.FTZ R70, R68, R70 ;  /* 0x0000004644467220 */ /* 0x000fe20000410000 */
[----:B------:R-:W-:Y:S02]  /*5f70*/  HADD2.F32 R148, -RZ, R148.H0_H0 ;  /* 0x20000094ff947230 */ /* 0x000fe40000004100 */
[--C-:B------:R-:W-:Y:S02]  /*5f80*/  HADD2.F32 R63, -RZ, R144.reuse.H1_H1 ;  /* 0x30000090ff3f7230 */ /* 0x100fe40000004100 */
[----:B------:R-:W-:Y:S02]  /*5f90*/  HADD2.F32 R144, -RZ, R144.H0_H0 ;  /* 0x20000090ff907230 */ /* 0x000fe40000004100 */
[-C--:B------:R-:W-:Y:S01]  /*5fa0*/  FMUL.FTZ R71, R65, R148.reuse ;  /* 0x0000009441477220 */ /* 0x080fe20000410000 */
[----:B------:R-:W-:Y:S01]  /*5fb0*/  FMUL.FTZ R148, R64, R148 ;  /* 0x0000009440947220 */ /* 0x000fe20000410000 */
[-C--:B------:R-:W-:Y:S01]  /*5fc0*/  FFMA.FTZ R69, R69, R63.reuse, R70 ;  /* 0x0000003f45457223 */ /* 0x080fe20000010046 */
[----:B------:R-:W-:Y:S01]  /*5fd0*/  FFMA.FTZ R68, R68, R63, -R73 ;  /* 0x0000003f44447223 */ /* 0x000fe20000010849 */
[----:B------:R-:W-:Y:S01]  /*5fe0*/  F2FP.F16.E4M3.UNPACK_B R70, R15.H1 ;  /* 0x0000000fff46723e */ /* 0x000fe200030006ff */
[-C--:B------:R-:W-:Y:S01]  /*5ff0*/  FFMA.FTZ R63, R64, R144.reuse, -R71 ;  /* 0x00000090403f7223 */ /* 0x080fe20000010847 */
[----:B------:R-:W-:Y:S01]  /*6000*/  FFMA.FTZ R64, R65, R144, R148 ;  /* 0x0000009041407223 */ /* 0x000fe20000010094 */
[----:B------:R-:W-:Y:S01]  /*6010*/  F2FP.SATFINITE.E4M3.F32.PACK_AB_MERGE_C R65, R75, R72, RZ ;  /* 0x000000484b41723e */ /* 0x000fe200048070ff */
[----:B------:R-:W-:Y:S01]  /*6020*/  HADD2.F32 R77, -RZ, R76.H1_H1 ;  /* 0x3000004cff4d7230 */ /* 0x000fe20000004100 */
[----:B------:R-:W-:Y:S01]  /*6030*/  F2FP.SATFINITE.E4M3.F32.PACK_AB_MERGE_C R68, R69, R68, RZ ;  /* 0x000000444544723e */ /* 0x000fe200048070ff */
[--C-:B------:R-:W-:Y:S01]  /*6040*/  HADD2.F32 R71, -RZ, R70.reuse.H0_H0 ;  /* 0x20000046ff477230 */ /* 0x100fe20000004100 */
        /* <DEDUP_REMOVED lines=8> */
[CC--:B------:R-:W-:Y:S01]  /*60d0*/  FMUL.FTZ R12, R70.reuse, R77.reuse ;  /* 0x0000004d460c7220 */ /* 0x0c0fe20000410000 */
        /* <DEDUP_REMOVED lines=9> */
[----:B------:R-:W-:Y:S01]  /*6170*/  FFMA.FTZ R74, R70, R74, R77 ;  /* 0x0000004a464a7223 */ /* 0x000fe2000001004d */
[-C--:B------:R-:W-:Y:S01]  /*6180*/  FFMA.FTZ R80, R69, R12.reuse, -R80 ;  /* 0x0000000c45507223 */ /* 0x080fe20000010850 */
[----:B------:R-:W-:Y:S01]  /*6190*/  FFMA.FTZ R77, R13, R12, R78 ;  /* 0x0000000c0d4d7223 */ /* 0x000fe2000001004e */
[----:B------:R-:W-:-:S02]  /*61a0*/  HADD2.F32 R13, -RZ, R15.H0_H0 ;  /* 0x2000000fff0d7230 */ /* 0x000fc40000004100 */
[--C-:B------:R-:W-:Y:S01]  /*61b0*/  HADD2.F32 R12, -RZ, R14.reuse.H0_H0 ;  /* 0x2000000eff0c7230 */ /* 0x100fe20000004100 */
[----:B------:R-:W-:Y:S01]  /*61c0*/  F2FP.SATFINITE.E4M3.F32.PACK_AB_MERGE_C R74, R74, R79, RZ ;  /* 0x0000004f4a4a723e */ /* 0x000fe200048070ff */
[----:B------:R-:W-:Y:S01]  /*61d0*/  HADD2.F32 R15, -RZ, R15.H1_H1 ;  /* 0x3000000fff0f7230 */ /* 0x000fe20000004100 */
[----:B------:R-:W-:Y:S01]  /*61e0*/  F2FP.SATFINITE.E4M3.F32.PACK_AB_MERGE_C R77, R77, R80, RZ ;  /* 0x000000504d4d723e */ /* 0x000fe200048070ff */
[----:B------:R-:W-:Y:S02]  /*61f0*/  HADD2.F32 R14, -RZ, R14.H1_H1 ;  /* 0x3000000eff0e7230 */ /* 0x000fe40000004100 */
[----:B------:R-:W-:Y:S02]  /*6200*/  HADD2.F32 R75, -RZ, R75.H0_H0 ;  /* 0x2000004bff4b7230 */ /* 0x000fe40000004100 */
[----:B------:R-:W-:Y:S02]  /*6210*/  HADD2.F32 R69, -RZ, R72.H0_H0 ;  /* 0x20000048ff457230 */ /* 0x000fe40000004100 */
[----:B------:R-:W-:Y:S01]  /*6220*/  FMUL.FTZ R72, R15, R76 ;  /* 0x0000004c0f487220 */ /* 0x000fe20000410000 */
[----:B------:R-:W-:-:S02]  /*6230*/  HADD2.F32 R70, -RZ, R73.H0_H0 ;  /* 0x20000049ff467230 */ /* 0x000fc40000004100 */
[-C--:B------:R-:W-:Y:S01]  /*6240*/  FMUL.FTZ R71, R14, R75.reuse ;  /* 0x0000004b0e477220 */ /* 0x080fe20000410000 */
[C---:B------:R-:W-:Y:S01]  /*6250*/  FMUL.FTZ R76, R13.reuse, R76 ;  /* 0x0000004c0d4c7220 */ /* 0x040fe20000410000 */
[C---:B------:R-:W-:Y:S01]  /*6260*/  FMUL.FTZ R75, R12.reuse, R75 ;  /* 0x0000004b0c4b7220 */ /* 0x040fe20000410000 */
[-C--:B------:R-:W-:Y:S02]  /*6270*/  FFMA.FTZ R72, R13, R70.reuse, -R72 ;  /* 0x000000460d487223 */ /* 0x080fe40000010848 */
[----:B------:R-:W-:Y:S01]  /*6280*/  FFMA.FTZ R15, R15, R70, R76 ;  /* 0x000000460f0f7223 */ /* 0x000fe2000001004c */
[-C--:B------:R-:W-:Y:S01]  /*6290*/  FFMA.FTZ R71, R12, R69.reuse, -R71 ;  /* 0x000000450c477223 */ /* 0x080fe20000010847 */
[----:B------:R-:W-:Y:S01]  /*62a0*/  FFMA.FTZ R14, R14, R69, R75 ;  /* 0x000000450e0e7223 */ /* 0x000fe2000001004b */
[----:B------:R-:W-:Y:S02]  /*62b0*/  F2FP.SATFINITE.E4M3.F32.PACK_AB_MERGE_C R13, R62, R11, R65 ;  /* 0x0000000b3e0d723e */ /* 0x000fe40004807041 */
[----:B------:R-:W-:-:S02]  /*62c0*/  F2FP.SATFINITE.E4M3.F32.PACK_AB_MERGE_C R12, R64, R63, R68 ;  /* 0x0000003f400c723e */ /* 0x000fc40004807044 */
[----:B------:R-:W-:Y:S02]  /*62d0*/  F2FP.SATFINITE.E4M3.F32.PACK_AB_MERGE_C R14, R14, R71, R77 ;  /* 0x000000470e0e723e */ /* 0x000fe4000480704d */
[----:B------:R-:W-:-:S07]  /*62e0*/  F2FP.SATFINITE.E4M3.F32.PACK_AB_MERGE_C R15, R15, R72, R74 ;  /* 0x000000480f0f723e */ /* 0x000fce000480704a */
.L_x_2671:
[----:B------:R-:W-:Y:S05]  /*62f0*/  BSYNC B2 ;  /* 0x0000000000027941 */ /* 0x000fea0003800000 */
.L_x_2670:
[----:B0-----:R0:W-:Y:S02]  /*6300*/  ST.E.128 desc[UR50][R66.64], R12 ;  /* 0x0000000c42007985 */ /* 0x0011e4000c101d32 */
.L_x_2649:
[----:B------:R-:W-:Y:S05]  /*6310*/  BSYNC B1 ;  /* 0x0000000000017941 */ /* 0x000fea0003800000 */
.L_x_2648:
[----:B------:R-:W-:-:S03]  /*6320*/  UMOV UR4, 0xffffffff ;  /* 0xffffffff00047882 */ /* 0x000fc60000000000 */
[----:B------:R-:W-:Y:S05]  /*6330*/  BRA.DIV UR4, `(.L_x_2672) ;  /* 0x0000027204807947 */ /* 0x000fea000b800000 */
[----:B--2---:R-:W2:Y:S04]  /*6340*/  SHFL.IDX PT, R119, R119, 0x1, 0x1e1f ;  /* 0x003e1f0077777f89 */ /* 0x004ea800000e0000 */
[----:B------:R-:W0:Y:S02]  /*6350*/  SHFL.IDX PT, R120, R120, 0x1, 0x1e1f ;  /* 0x003e1f0078787f89 */ /* 0x000e2400000e0000 */
.L_x_2989:
[----:B------:R-:W-:Y:S05]  /*6360*/  @P4 BRA `(.L_x_2673) ;  /* 0x00000094009c4947 */ /* 0x000fea0003800000 */
        /* <DEDUP_REMOVED lines=15> */
[----:B0-----:R-:W-:Y:S01]  /*6460*/  IMAD.MOV.U32 R11, RZ, RZ, R13 ;  /* 0x000000ffff0b7224 */ /* 0x001fe200078e000d */
[----:B------:R-:W-:Y:S01]  /*6470*/  SHF.R.U32.HI R66, RZ, 0x10, R59 ;  /* 0x00000010ff427819 */ /* 0x000fe2000001163b */
[----:B------:R-:W-:Y:S01]  /*6480*/  IMAD.MOV.U32 R59, RZ, RZ, R12 ;  /* 0x000000ffff3b7224 */ /* 0x000fe200078e000c */
[----:B------:R-:W-:-:S02]  /*6490*/  SHF.L.U32 R65, R65, 0x8, RZ ;  /* 0x0000000841417819 */ /* 0x000fc400000006ff */
        /* <DEDUP_REMOVED lines=34> */
[----:B------:R-:W-:Y:S02]  /*66c0*/  HADD2.F32 R146, -RZ, R146.H0_H0 ;  /* 0x20000092ff927230 */ /* 0x000fe40000004100 */
[----:B------:R-:W-:Y:S01]  /*66d0*/  FMUL.FTZ R69, R65, R66 ;  /* 0x0000004241457220 */ /* 0x000fe20000410000 */
[----:B------:R-:W-:-:S02]  /*66e0*/  HADD2.F32 R60, -RZ, R59.H0_H0 ;  /* 0x2000003bff3c7230 */ /* 0x000fc40000004100 */
[----:B------:R-:W-:Y:S01]  /*66f0*/  FMUL.FTZ R66, R64, R66 ;  /* 0x0000004240427220 */ /* 0x000fe20000410000 */
[----:B------:R-:W-:Y:S02]  /*6700*/  HADD2.F32 R61, -RZ, R59.H1_H1 ;  /* 0x3000003bff3d7230 */ /* 0x000fe40000004100 */
[--C-:B------:R-:W-:Y:S02]  /*6710*/  HADD2.F32 R59, -RZ, R145.reuse.H1_H1 ;  /* 0x30000091ff3b7230 */ /* 0x100fe40000004100 */
[----:B------:R-:W-:Y:S02]  /*6720*/  HADD2.F32 R145, -RZ, R145.H0_H0 ;  /* 0x20000091ff917230 */ /* 0x000fe40000004100 */
[-C--:B------:R-:W-:Y:S01]  /*6730*/  FMUL.FTZ R67, R61, R146.reuse ;  /* 0x000000923d437220 */ /* 0x080fe20000410000 */
[----:B------:R-:W-:Y:S01]  /*6740*/  FMUL.FTZ R146, R60, R146 ;  /* 0x000000923c927220 */ /* 0x000fe20000410000 */
[-C--:B------:R-:W-:Y:S01]  /*6750*/  FFMA.FTZ R64, R64, R59.reuse, -R69 ;  /* 0x0000003b40407223 */ /* 0x080fe20000010845 */
[----:B------:R-:W-:Y:S01]  /*6760*/  FFMA.FTZ R65, R65, R59, R66 ;  /* 0x0000003b41417223 */ /* 0x000fe20000010042 */
[-C--:B------:R-:W-:Y:S01]  /*6770*/  FFMA.FTZ R59, R60, R145.reuse, -R67 ;  /* 0x000000913c3b7223 */ /* 0x080fe20000010843 */
[----:B------:R-:W-:Y:S01]  /*6780*/  FFMA.FTZ R60, R61, R145, R146 ;  /* 0x000000913d3c7223 */ /* 0x000fe20000010092 */
[----:B------:R-:W-:Y:S01]  /*6790*/  F2FP.F16.E4M3.UNPACK_B R66, R15.H1 ;  /* 0x0000000fff42723e */ /* 0x000fe200030006ff */
[--C-:B------:R-:W-:Y:S01]  /*67a0*/  HADD2.F32 R74, -RZ, R72.reuse.H1_H1 ;  /* 0x30000048ff4a7230 */ /* 0x100fe20000004100 */
[----:B------:R-:W-:Y:S01]  /*67b0*/  F2FP.SATFINITE.E4M3.F32.PACK_AB_MERGE_C R61, R71, R68, RZ ;  /* 0x00000044473d723e */ /* 0x000fe200048070ff */
[----:B------:R-:W-:Y:S01]  /*67c0*/  HADD2.F32 R72, -RZ, R72.H0_H0 ;  /* 0x20000048ff487230 */ /* 0x000fe20000004100 */
[----:B------:R-:W-:Y:S01]  /*67d0*/  F2FP.SATFINITE.E4M3.F32.PACK_AB_MERGE_C R64, R65, R64, RZ ;  /* 0x000000404140723e */ /* 0x000fe200048070ff */
[--C-:B------:R-:W-:Y:S01]  /*67e0*/  HADD2.F32 R67, -RZ, R66.reuse.H0_H0 ;  /* 0x20000042ff437230 */ /* 0x100fe20000004100 */
[----:B------:R-:W-:Y:S01]  /*67f0*/  F2FP.F16.E4M3.UNPACK_B R65, R14.H1 ;  /* 0x0000000eff41723e */ /* 0x000fe200030006ff */
[----:B------:R-:W-:Y:S01]  /*6800*/  HADD2.F32 R66, -RZ, R66.H1_H1 ;  /* 0x30000042ff427230 */ /* 0x000fe20000004100 */
[----:B------:R-:W-:-:S02]  /*6810*/  F2FP.F16.E4M3.UNPACK_B R71, R58 ;  /* 0x0000003aff47723e */ /* 0x000fc400020006ff */
[-C--:B------:R-:W-:Y:S01]  /*6820*/  F2FP.F16.E4M3.UNPACK_B R68, R13.reuse ;  /* 0x0000000dff44723e */ /* 0x080fe200020006ff */
[----:B------:R-:W-:Y:S01]  /*6830*/  HADD2.F32 R58, -RZ, R65.H1_H1 ;  /* 0x30000041ff3a7230 */ /* 0x000fe20000004100 */
[----:B------:R-:W-:Y:S01]  /*6840*/  F2FP.F16.E4M3.UNPACK_B R69, R13.H1 ;  /* 0x0000000dff45723e */ /* 0x000fe200030006ff */
[----:B------:R-:W-:Y:S02]  /*6850*/  HADD2.F32 R73, -RZ, R71.H1_H1 ;  /* 0x30000047ff497230 */ /* 0x000fe40000004100 */
[-C--:B------:R-:W-:Y:S01]  /*6860*/  FMUL.FTZ R76, R66, R74.reuse ;  /* 0x0000004a424c7220 */ /* 0x080fe20000410000 */
[----:B------:R-:W-:Y:S02]  /*6870*/  HADD2.F32 R65, -RZ, R65.H0_H0 ;  /* 0x20000041ff417230 */ /* 0x000fe40000004100 */
[----:B------:R-:W-:Y:S01]  /*6880*/  FMUL.FTZ R75, R67, R74 ;  /* 0x0000004a434b7220 */ /* 0x000fe20000410000 */
[----:B------:R-:W-:Y:S02]  /*6890*/  HADD2.F32 R13, -RZ, R68.H1_H1 ;  /* 0x30000044ff0d7230 */ /* 0x000fe40000004100 */
[----:B------:R-:W-:Y:S01]  /*68a0*/  FMUL.FTZ R74, R58, R73 ;  /* 0x000000493a4a7220 */ /* 0x000fe20000410000 */
[----:B------:R-:W-:Y:S01]  /*68b0*/  F2FP.F16.E4M3.UNPACK_B R15, R15 ;  /* 0x0000000fff0f723e */ /* 0x000fe200020006ff */
[C---:B------:R-:W-:Y:S01]  /*68c0*/  FMUL.FTZ R73, R65.reuse, R73 ;  /* 0x0000004941497220 */ /* 0x040fe20000410000 */
[----:B------:R-:W-:Y:S01]  /*68d0*/  F2FP.F16.E4M3.UNPACK_B R14, R14 ;  /* 0x0000000eff0e723e */ /* 0x000fe200020006ff */
[----:B------:R-:W-:Y:S01]  /*68e0*/  FFMA.FTZ R74, R65, R13, -R74 ;  /* 0x0000000d414a7223 */ /* 0x000fe2000001084a */
[----:B------:R-:W-:-:S02]  /*68f0*/  HADD2.F32 R70, -RZ, R69.H1_H1 ;  /* 0x30000045ff467230 */ /* 0x000fc40000004100 */
[----:B------:R-:W-:Y:S01]  /*6900*/  FFMA.FTZ R73, R58, R13, R73 ;  /* 0x0000000d3a497223 */ /* 0x000fe20000010049 */
[--C-:B------:R-:W-:Y:S02]  /*6910*/  HADD2.F32 R58, -RZ, R15.reuse.H0_H0 ;  /* 0x2000000fff3a7230 */ /* 0x100fe40000004100 */
[--C-:B------:R-:W-:Y:S02]  /*6920*/  HADD2.F32 R13, -RZ, R14.reuse.H0_H0 ;  /* 0x2000000eff0d7230 */ /* 0x100fe40000004100 */
[-C--:B------:R-:W-:Y:S01]  /*6930*/  FFMA.FTZ R75, R66, R70.reuse, R75 ;  /* 0x00000046424b7223 */ /* 0x080fe2000001004b */
[----:B------:R-:W-:Y:S02]  /*6940*/  HADD2.F32 R15, -RZ, R15.H1_H1 ;  /* 0x3000000fff0f7230 */ /* 0x000fe40000004100 */
[----:B------:R-:W-:Y:S01]  /*6950*/  FFMA.FTZ R76, R67, R70, -R76 ;  /* 0x00000046434c7223 */ /* 0x000fe2000001084c */
        /* <DEDUP_REMOVED lines=18> */
.L_x_2677:
[----:B------:R-:W-:Y:S05]  /*6a80*/  BSYNC B2 ;  /* 0x0000000000027941 */ /* 0x000fea0003800000 */
.L_x_2676:
[----:B0-----:R0:W-:Y:S02]  /*6a90*/  ST.E.128 desc[UR50][R62.64], R12 ;  /* 0x0000000c3e007985 */ /* 0x0011e4000c101d32 */
.L_x_2675:
[----:B------:R-:W-:Y:S05]  /*6aa0*/  BSYNC B1 ;  /* 0x0000000000017941 */ /* 0x000fea0003800000 */
.L_x_2674:
[----:B------:R-:W-:Y:S01]  /*6ab0*/  ISETP.NE.AND P2, PT, R32, RZ, PT ;  /* 0x000000ff2000720c */ /* 0x000fe20003f45270 */
[----:B------:R-:W-:-:S12]  /*6ac0*/  BSSY B1, `(.L_x_2678) ;  /* 0x0000073000017945 */ /* 0x000fd80003800000 */
[----:B------:R-:W-:Y:S05]  /*6ad0*/  @!P2 BRA `(.L_x_2679) ;  /* 0x0000000400c4a947 */ /* 0x000fea0003800000 */
[----:B0-----:R0:W0:Y:S01]  /*6ae0*/  LDS.128 R12, [R36+0x1c400] ;  /* 0x01c40000240c7984 */ /* 0x0010220000000c00 */
[----:B----4-:R-:W-:Y:S01]  /*6af0*/  IMAD.SHL.U32 R11, R192, 0x10, RZ ;  /* 0x00000010c00b7824 */ /* 0x010fe200078e00ff */
[----:B------:R-:W-:Y:S04]  /*6b00*/  BSSY B2, `(.L_x_2680) ;  /* 0x000006d000027945 */ /* 0x000fe80003800000 */
[----:B------:R-:W-:-:S04]  /*6b10*/  IADD3 R58, P2, R11, R120, RZ ;  /* 0x000000780b3a7210 */ /* 0x000fc80007f5e0ff */
[----:B--2---:R-:W-:Y:S02]  /*6b20*/  LEA.HI.X.SX32 R59, R11, R119, 0x1, P2 ;  /* 0x000000770b3b7211 */ /* 0x004fe400010f0eff */
[----:B------:R-:W-:-:S13]  /*6b30*/  ISETP.GE.AND P2, PT, R201, R117, PT ;  /* 0x00000075c900720c */ /* 0x000fda0003f46270 */
[----:B------:R-:W-:Y:S05]  /*6b40*/  @P2 BRA `(.L_x_2681) ;  /* 0x0000000400a02947 */ /* 0x000fea0003800000 */
[----:B------:R-:W-:Y:S02]  /*6b50*/  SHF.R.U32.HI R56, RZ, 0x8, R57 ;  /* 0x00000008ff387819 */ /* 0x000fe40000011639 */
[--C-:B------:R-:W-:Y:S02]  /*6b60*/  SHF.R.U32.HI R11, RZ, 0x8, R55.reuse ;  /* 0x00000008ff0b7819 */ /* 0x100fe40000011637 */
[----:B------:R-:W-:Y:S01]  /*6b70*/  SHF.R.U32.HI R62, RZ, 0x10, R55 ;  /* 0x00000010ff3e7819 */ /* 0x000fe20000011637 */
[----:B------:R-:W-:Y:S01]  /*6b80*/  IMAD.SHL.U32 R56, R56, 0x100, RZ ;  /* 0x0000010038387824 */ /* 0x000fe200078e00ff */
[----:B------:R-:W-:Y:S01]  /*6b90*/  LOP3.LUT R54, R55, 0xff0000ff, RZ, 0xc0, !PT ;  /* 0xff0000ff37367812 */ /* 0x000fe200078ec0ff */
[----:B0-----:R-:W-:Y:S01]  /*6ba0*/  IMAD.MOV.U32 R55, RZ, RZ, R12 ;  /* 0x000000ffff377224 */ /* 0x001fe200078e000c */
[----:B------:R-:W-:Y:S01]  /*6bb0*/  SHF.R.U32.HI R60, RZ, 0x10, R57 ;  /* 0x00000010ff3c7819 */ /* 0x000fe20000011639 */
[----:B------:R-:W-:Y:S01]  /*6bc0*/  IMAD.U32 R12, R62, 0x10000, RZ ;  /* 0x000100003e0c7824 */ /* 0x000fe200078e00ff */
[----:B------:R-:W-:-:S02]  /*6bd0*/  SHF.L.U32 R11, R11, 0x8, RZ ;  /* 0x000000080b0b7819 */ /* 0x000fc400000006ff */
[----:B------:R-:W-:Y:S02]  /*6be0*/  LOP3.LUT R61, R57, 0xff0000ff, RZ, 0xc0, !PT ;  /* 0xff0000ff393d7812 */ /* 0x000fe400078ec0ff */
[----:B------:R-:W-:Y:S01]  /*6bf0*/  LOP3.LUT R57, R54, 0xff00, R11, 0xf8, !PT ;  /* 0x0000ff0036397812 */ /* 0x000fe200078ef80b */
[----:B------:R-:W-:Y:S01]  /*6c00*/  IMAD.U32 R54, R60, 0x10000, RZ ;  /* 0x000100003c367824 */ /* 0x000fe200078e00ff */
[----:B------:R-:W-:Y:S02]  /*6c10*/  LOP3.LUT R61, R61, 0xff00, R56, 0xf8, !PT ;  /* 0x0000ff003d3d7812 */ /* 0x000fe400078ef838 */
[----:B------:R-:W-:Y:S02]  /*6c20*/  F2FP.F16.E4M3.UNPACK_B R56, R143.H1 ;  /* 0x0000008fff38723e */ /* 0x000fe400030006ff */
[-C--:B------:R-:W-:Y:S02]  /*6c30*/  F2FP.F16.E4M3.UNPACK_B R11, R13.reuse ;  /* 0x0000000dff0b723e */ /* 0x080fe400020006ff */
        /* <DEDUP_REMOVED lines=14> */
[----:B------:R-:W-:Y:S01]  /*6d20*/  FFMA.FTZ R11, R11, R60, -R64 ;  /* 0x0000003c0b0b7223 */ /* 0x000fe20000010840 */
[----:B------:R-:W-:Y:S02]  /*6d30*/  HADD2.F32 R57, -RZ, R57.H1_H1 ;  /* 0x30000039ff397230 */ /* 0x000fe40000004100 */
[----:B------:R-:W-:Y:S01]  /*6d40*/  FMUL.FTZ R64, R56, R62 ;  /* 0x0000003e38407220 */ /* 0x000fe20000410000 */
[----:B------:R-:W-:Y:S01]  /*6d50*/  FFMA.FTZ R54, R54, R60, R61 ;  /* 0x0000003c36367223 */ /* 0x000fe2000001003d */
[C---:B------:R-:W-:Y:S01]  /*6d60*/  FMUL.FTZ R65, R13.reuse, R62 ;  /* 0x0000003e0d417220 */ /* 0x040fe20000410000 */
[----:B------:R-:W-:Y:S01]  /*6d70*/  F2FP.F16.E4M3.UNPACK_B R142, R142 ;  /* 0x0000008eff8e723e */ /* 0x000fe200020006ff */
[----:B------:R-:W-:Y:S01]  /*6d80*/  FFMA.FTZ R67, R13, R57, -R64 ;  /* 0x000000390d437223 */ /* 0x000fe20000010840 */
[----:B------:R-:W-:Y:S01]  /*6d90*/  F2FP.F16.E4M3.UNPACK_B R13, R55.H1 ;  /* 0x00000037ff0d723e */ /* 0x000fe200030006ff */
[----:B------:R-:W-:Y:S01]  /*6da0*/  FFMA.FTZ R68, R56, R57, R65 ;  /* 0x0000003938447223 */ /* 0x000fe20000010041 */
[----:B------:R-:W-:Y:S01]  /*6db0*/  HADD2.F32 R61, -RZ, R143.H1_H1 ;  /* 0x3000008fff3d7230 */ /* 0x000fe20000004100 */
        /* <DEDUP_REMOVED lines=10> */
[-C--:B------:R-:W-:Y:S01]  /*6e60*/  FFMA.FTZ R66, R57, R60.reuse, R66 ;  /* 0x0000003c39427223 */ /* 0x080fe20000010042 */
[----:B------:R-:W-:Y:S02]  /*6e70*/  HADD2.F32 R142, -RZ, R142.H0_H0 ;  /* 0x2000008eff8e7230 */ /* 0x000fe40000004100 */
[----:B------:R-:W-:Y:S01]  /*6e80*/  FFMA.FTZ R65, R56, R60, -R65 ;  /* 0x0000003c38417223 */ /* 0x000fe20000010841 */
[----:B------:R-:W-:Y:S01]  /*6e90*/  F2FP.F16.E4M3.UNPACK_B R56, R15.H1 ;  /* 0x0000000fff38723e */ /* 0x000fe200030006ff */
[-C--:B------:R-:W-:Y:S01]  /*6ea0*/  FMUL.FTZ R64, R55, R62.reuse ;  /* 0x0000003e37407220 */ /* 0x080fe20000410000 */
[C---:B------:R-:W-:Y:S01]  /*6eb0*/  FMUL.FTZ R62, R13.reuse, R62 ;  /* 0x0000003e0d3e7220 */ /* 0x040fe20000410000 */
[----:B------:R-:W-:Y:S02]  /*6ec0*/  F2FP.F16.E4M3.UNPACK_B R61, R12 ;  /* 0x0000000cff3d723e */ /* 0x000fe400020006ff */
[----:B------:R-:W-:Y:S01]  /*6ed0*/  F2FP.SATFINITE.E4M3.F32.PACK_AB_MERGE_C R70, R66, R65, RZ ;  /* 0x000000414246723e */ /* 0x000fe200048070ff */
[-C--:B------:R-:W-:Y:S01]  /*6ee0*/  FFMA.FTZ R13, R13, R142.reuse, -R64 ;  /* 0x0000008e0d0d7223 */ /* 0x080fe20000010840 */
[-C--:B------:R-:W-:Y:S01]  /*6ef0*/  F2FP.F16.E4M3.UNPACK_B R65, R63.reuse.H1 ;  /* 0x0000003fff41723e */ /* 0x080fe200030006ff */
[----:B------:R-:W-:Y:S01]  /*6f00*/  FFMA.FTZ R142, R55, R142, R62 ;  /* 0x0000008e378e7223 */ /* 0x000fe2000001003e */
[----:B------:R-:W-:Y:S01]  /*6f10*/  F2FP.F16.E4M3.UNPACK_B R62, R12.H1 ;  /* 0x0000000cff3e723e */ /* 0x000fe200030006ff */
[--C-:B------:R-:W-:Y:S01]  /*6f20*/  HADD2.F32 R60, -RZ, R56.reuse.H1_H1 ;  /* 0x30000038ff3c7230 */ /* 0x100fe20000004100 */
[----:B------:R-:W-:Y:S01]  /*6f30*/  F2FP.F16.E4M3.UNPACK_B R55, R14.H1 ;  /* 0x0000000eff37723e */ /* 0x000fe200030006ff */
[----:B------:R-:W-:Y:S01]  /*6f40*/  HADD2.F32 R67, -RZ, R65.H1_H1 ;  /* 0x30000041ff437230 */ /* 0x000fe20000004100 */
[----:B------:R-:W-:Y:S01]  /*6f50*/  F2FP.F16.E4M3.UNPACK_B R64, R63 ;  /* 0x0000003fff40723e */ /* 0x000fe200020006ff */
[----:B------:R-:W-:Y:S01]  /*6f60*/  HADD2.F32 R57, -RZ, R56.H0_H0 ;  /* 0x20000038ff397230 */ /* 0x000fe20000004100 */
[----:B------:R-:W-:Y:S01]  /*6f70*/  F2FP.F16.E4M3.UNPACK_B R15, R15 ;  /* 0x0000000fff0f723e */ /* 0x000fe200020006ff */
[----:B------:R-:W-:-:S02]  /*6f80*/  HADD2.F32 R63, -RZ, R62.H1_H1 ;  /* 0x3000003eff3f7230 */ /* 0x000fc40000004100 */
[-C--:B------:R-:W-:Y:S01]  /*6f90*/  FMUL.FTZ R12, R60, R67.reuse ;  /* 0x000000433c0c7220 */ /* 0x080fe20000410000 */
[--C-:B------:R-:W-:Y:S02]  /*6fa0*/  HADD2.F32 R56, -RZ, R55.reuse.H1_H1 ;  /* 0x30000037ff387230 */ /* 0x100fe40000004100 */
[C---:B------:R-:W-:Y:S01]  /*6fb0*/  FMUL.FTZ R67, R57.reuse, R67 ;  /* 0x0000004339437220 */ /* 0x040fe20000410000 */
[----:B------:R-:W-:Y:S02]  /*6fc0*/  HADD2.F32 R66, -RZ, R64.H1_H1 ;  /* 0x30000040ff427230 */ /* 0x000fe40000004100 */
[----:B------:R-:W-:Y:S01]  /*6fd0*/  FFMA.FTZ R69, R57, R63, -R12 ;  /* 0x0000003f39457223 */ /* 0x000fe2000001080c */
[----:B------:R-:W-:Y:S01]  /*6fe0*/  HADD2.F32 R55, -RZ, R55.H0_H0 ;  /* 0x20000037ff377230 */ /* 0x000fe20000004100 */
[----:B------:R-:W-:Y:S01]  /*6ff0*/  F2FP.F16.E4M3.UNPACK_B R14, R14 ;  /* 0x0000000eff0e723e */ /* 0x000fe200020006ff */
[----:B------:R-:W-:Y:S02]  /*7000*/  HADD2.F32 R12, -RZ, R61.H1_H1 ;  /* 0x3000003dff0c7230 */ /* 0x000fe40000004100 */
[----:B------:R-:W-:Y:S01]  /*7010*/  FMUL.FTZ R68, R56, R66 ;  /* 0x0000004238447220 */ /* 0x000fe20000410000 */
[----:B------:R-:W-:-:S02]  /*7020*/  HADD2.F32 R62, -RZ, R62.H0_H0 ;  /* 0x2000003eff3e7230 */ /* 0x000fc40000004100 */
[C---:B------:R-:W-:Y:S01]  /*7030*/  FMUL.FTZ R57, R55.reuse, R66 ;  /* 0x0000004237397220 */ /* 0x040fe20000410000 */
[----:B------:R-:W-:Y:S01]  /*7040*/  FFMA.FTZ R66, R60, R63, R67 ;  /* 0x0000003f3c427223 */ /* 0x000fe20000010043 */
[-C--:B------:R-:W-:Y:S01]  /*7050*/  FFMA.FTZ R68, R55, R12.reuse, -R68 ;  /* 0x0000000c37447223 */ /* 0x080fe20000010844 */
[--C-:B------:R-:W-:Y:S02]  /*7060*/  HADD2.F32 R55, -RZ, R15.reuse.H0_H0 ;  /* 0x2000000fff377230 */ /* 0x100fe40000004100 */
[----:B------:R-:W-:Y:S01]  /*7070*/  FFMA.FTZ R67, R56, R12, R57 ;  /* 0x0000000c38437223 */ /* 0x000fe20000010039 */
[--C-:B------:R-:W-:Y:S01]  /*7080*/  HADD2.F32 R12, -RZ, R14.reuse.H0_H0 ;  /* 0x2000000eff0c7230 */ /* 0x100fe20000004100 */
[----:B------:R-:W-:Y:S01]  /*7090*/  F2FP.SATFINITE.E4M3.F32.PACK_AB_MERGE_C R11, R54, R11, R71 ;  /* 0x0000000b360b723e */ /* 0x000fe20004807047 */
[----:B------:R-:W-:Y:S01]  /*70a0*/  HADD2.F32 R15, -RZ, R15.H1_H1 ;  /* 0x3000000fff0f7230 */ /* 0x000fe20000004100 */
[----:B------:R-:W-:Y:S01]  /*70b0*/  F2FP.SATFINITE.E4M3.F32.PACK_AB_MERGE_C R66, R66, R69, RZ ;  /* 0x000000454242723e */ /* 0x000fe200048070ff */
[----:B------:R-:W-:Y:S01]  /*70c0*/  HADD2.F32 R56, -RZ, R65.H0_H0 ;  /* 0x20000041ff387230 */ /* 0x000fe20000004100 */
[----:B------:R-:W-:Y:S01]  /*70d0*/  F2FP.SATFINITE.E4M3.F32.PACK_AB_MERGE_C R67, R67, R68, RZ ;  /* 0x000000444343723e */ /* 0x000fe200048070ff */
[----:B------:R-:W-:-:S02]  /*70e0*/  HADD2.F32 R14, -RZ, R14.H1_H1 ;  /* 0x3000000eff0e7230 */ /* 0x000fc40000004100 */
[----:B------:R-:W-:Y:S02]  /*70f0*/  HADD2.F32 R57, -RZ, R64.H0_H0 ;  /* 0x20000040ff397230 */ /* 0x000fe40000004100 */
[-C--:B------:R-:W-:Y:S01]  /*7100*/  FMUL.FTZ R60, R15, R56.reuse ;  /* 0x000000380f3c7220 */ /* 0x080fe20000410000 */
[----:B------:R-:W-:Y:S02]  /*7110*/  HADD2.F32 R61, -RZ, R61.H0_H0 ;  /* 0x2000003dff3d7230 */ /* 0x000fe40000004100 */
[C---:B------:R-:W-:Y:S01]  /*7120*/  FMUL.FTZ R56, R55.reuse, R56 ;  /* 0x0000003837387220 */ /* 0x040fe20000410000 */
        /* <DEDUP_REMOVED lines=10> */
.L_x_2681:
[----:B------:R-:W-:Y:S05]  /*71d0*/  BSYNC B2 ;  /* 0x0000000000027941 */ /* 0x000fea0003800000 */
.L_x_2680:
[----:B0-----:R0:W-:Y:S02]  /*71e0*/  ST.E.128 desc[UR50][R58.64], R12 ;  /* 0x0000000c3a007985 */ /* 0x0011e4000c101d32 */
.L_x_2679:
[----:B------:R-:W-:Y:S05]  /*71f0*/  BSYNC B1 ;  /* 0x0000000000017941 */ /* 0x000fea0003800000 */
.L_x_2678:
[----:B------:R-:W-:Y:S01]  /*7200*/  ISETP.NE.AND P2, PT, R33, RZ, PT ;  /* 0x000000ff2100720c */ /* 0x000fe20003f45270 */
[----:B------:R-:W-:-:S12]  /*7210*/  BSSY B1, `(.L_x_2682) ;  /* 0x0000072000017945 */ /* 0x000fd80003800000 */
[----:B------:R-:W-:Y:S05]  /*7220*/  @!P2 BRA `(.L_x_2683) ;  /* 0x0000000400c0a947 */ /* 0x000fea0003800000 */
[----:B0-----:R0:W0:Y:S01]  /*7230*/  LDS.128 R12, [R37+0x1ec00] ;  /* 0x01ec0000250c7984 */ /* 0x0010220000000c00 */
[----:B----4-:R-:W-:Y:S01]  /*7240*/  SHF.L.U32 R11, R193, 0x4, RZ ;  /* 0x00000004c10b7819 */ /* 0x010fe200000006ff */
[----:B------:R-:W-:Y:S03]  /*7250*/  BSSY B2, `(.L_x_2684) ;  /* 0x000006c000027945 */ /* 0x000fe60003800000 */
[----:B------:R-:W-:-:S04]  /*7260*/  IADD3 R54, P2, R11, R120, RZ ;  /* 0x000000780b367210 */ /* 0x000fc80007f5e0ff */
[----:B--2---:R-:W-:Y:S02]  /*7270*/  LEA.HI.X.SX32 R55, R11, R119, 0x1, P2 ;  /* 0x000000770b377211 */ /* 0x004fe400010f0eff */
[----:B------:R-:W-:-:S13]  /*7280*/  ISETP.GE.AND P2, PT, R200, R117, PT ;  /* 0x00000075c800720c */ /* 0x000fda0003f46270 */
[----:B------:R-:W-:Y:S05]  /*7290*/  @P2 BRA `(.L_x_2685) ;  /* 0x00000004009c2947 */ /* 0x000fea0003800000 */
[----:B------:R-:W-:Y:S01]  /*72a0*/  SHF.R.U32.HI R56, RZ, 0x8, R53 ;  /* 0x00000008ff387819 */ /* 0x000fe20000011635 */
[----:B0-----:R-:W-:Y:S01]  /*72b0*/  IMAD.MOV.U32 R50, RZ, RZ, R12 ;  /* 0x000000ffff327224 */ /* 0x001fe200078e000c */
[--C-:B------:R-:W-:Y:S02]  /*72c0*/  SHF.R.U32.HI R52, RZ, 0x8, R51.reuse ;  /* 0x00000008ff347819 */ /* 0x100fe40000011633 */
[----:B------:R-:W-:Y:S01]  /*72d0*/  LOP3.LUT R11, R51, 0xff0000ff, RZ, 0xc0, !PT ;  /* 0xff0000ff330b7812 */ /* 0x000fe200078ec0ff */
[----:B------:R-:W-:Y:S01]  /*72e0*/  IMAD.SHL.U32 R56, R56, 0x100, RZ ;  /* 0x0000010038387824 */ /* 0x000fe200078e00ff */
[----:B------:R-:W-:Y:S01]  /*72f0*/  SHF.R.U32.HI R58, RZ, 0x10, R51 ;  /* 0x00000010ff3a7819 */ /* 0x000fe20000011633 */
[----:B------:R-:W-:Y:S01]  /*7300*/  IMAD.SHL.U32 R52, R52, 0x100, RZ ;  /* 0x0000010034347824 */ /* 0x000fe200078e00ff */
[----:B------:R-:W-:Y:S02]  /*7310*/  LOP3.LUT R51, R53, 0xff0000ff, RZ, 0xc0, !PT ;  /* 0xff0000ff35337812 */ /* 0x000fe400078ec0ff */
[----:B------:R-:W-:-:S02]  /*7320*/  SHF.R.U32.HI R57, RZ, 0x10, R53 ;  /* 0x00000010ff397819 */ /* 0x000fc40000011635 */
[----:B------:R-:W-:Y:S01]  /*7330*/  LOP3.LUT R12, R51, 0xff00, R56, 0xf8, !PT ;  /* 0x0000ff00330c7812 */ /* 0x000fe200078ef838 */
[----:B------:R-:W-:Y:S01]  /*7340*/  IMAD.U32 R51, R58, 0x10000, RZ ;  /* 0x000100003a337824 */ /* 0x000fe200078e00ff */
[----:B------:R-:W-:Y:S01]  /*7350*/  LOP3.LUT R52, R11, 0xff00, R52, 0xf8, !PT ;  /* 0x0000ff000b347812 */ /* 0x000fe200078ef834 */
[----:B------:R-:W-:Y:S01]  /*7360*/  IMAD.U32 R57, R57, 0x10000, RZ ;  /* 0x0001000039397824 */ /* 0x000fe200078e00ff */
        /* <DEDUP_REMOVED lines=20> */
[----:B------:R-:W-:Y:S01]  /*74b0*/  FMUL.FTZ R58, R13, R58 ;  /* 0x0000003a0d3a7220 */ /* 0x000fe20000410000 */
[----:B------:R-:W-:-:S02]  /*74c0*/  HADD2.F32 R57, -RZ, R141.H1_H1 ;  /* 0x3000008dff397230 */ /* 0x000fc40000004100 */
[----:B------:R-:W-:Y:S01]  /*74d0*/  FFMA.FTZ R61, R13, R52, -R60 ;  /* 0x000000340d3d7223 */ /* 0x000fe2000001083c */
[----:B------:R-:W-:Y:S01]  /*74e0*/  F2FP.F16.E4M3.UNPACK_B R13, R50.H1 ;  /* 0x00000032ff0d723e */ /* 0x000fe200030006ff */
[----:B------:R-:W-:Y:S01]  /*74f0*/  FFMA.FTZ R64, R51, R52, R58 ;  /* 0x0000003433407223 */ /* 0x000fe2000001003a */
[----:B------:R-:W-:Y:S01]  /*7500*/  F2FP.F16.E4M3.UNPACK_B R50, R50 ;  /* 0x00000032ff32723e */ /* 0x000fe200020006ff */
[----:B------:R-:W-:Y:S01]  /*7510*/  HADD2.F32 R141, -RZ, R141.H0_H0 ;  /* 0x2000008dff8d7230 */ /* 0x000fe20000004100 */
[----:B------:R-:W-:Y:S01]  /*7520*/  F2FP.F16.E4M3.UNPACK_B R140, R140 ;  /* 0x0000008cff8c723e */ /* 0x000fe200020006ff */
[--C-:B------:R-:W-:Y:S01]  /*7530*/  HADD2.F32 R51, -RZ, R13.reuse.H0_H0 ;  /* 0x2000000dff337230 */ /* 0x100fe20000004100 */
[----:B------:R-:W-:Y:S01]  /*7540*/  F2FP.SATFINITE.E4M3.F32.PACK_AB_MERGE_C R67, R64, R61, RZ ;  /* 0x0000003d4043723e */ /* 0x000fe200048070ff */
[----:B------:R-:W-:Y:S02]  /*7550*/  HADD2.F32 R52, -RZ, R13.H1_H1 ;  /* 0x3000000dff347230 */ /* 0x000fe40000004100 */
[----:B------:R-:W-:-:S02]  /*7560*/  HADD2.F32 R13, -RZ, R50.H0_H0 ;  /* 0x20000032ff0d7230 */ /* 0x000fc40000004100 */
[----:B------:R-:W-:Y:S02]  /*7570*/  HADD2.F32 R50, -RZ, R50.H1_H1 ;  /* 0x30000032ff327230 */ /* 0x000fe40000004100 */
[-C--:B------:R-:W-:Y:S01]  /*7580*/  FMUL.FTZ R60, R52, R57.reuse ;  /* 0x00000039343c7220 */ /* 0x080fe20000410000 */
[--C-:B------:R-:W-:Y:S02]  /*7590*/  HADD2.F32 R53, -RZ, R140.reuse.H1_H1 ;  /* 0x3000008cff357230 */ /* 0x100fe40000004100 */
        /* <DEDUP_REMOVED lines=8> */
[----:B------:R-:W-:-:S02]  /*7620*/  F2FP.F16.E4M3.UNPACK_B R50, R15.H1 ;  /* 0x0000000fff32723e */ /* 0x000fc400030006ff */
[-C--:B------:R-:W-:Y:S02]  /*7630*/  F2FP.F16.E4M3.UNPACK_B R58, R59.reuse.H1 ;  /* 0x0000003bff3a723e */ /* 0x080fe400030006ff */
[----:B------:R-:W-:Y:S01]  /*7640*/  F2FP.F16.E4M3.UNPACK_B R53, R56.H1 ;  /* 0x00000038ff35723e */ /* 0x000fe200030006ff */
        /* <DEDUP_REMOVED lines=44> */
.L_x_2685:
[----:B------:R-:W-:Y:S05]  /*7910*/  BSYNC B2 ;  /* 0x0000000000027941 */ /* 0x000fea0003800000 */
.L_x_2684:
[----:B0-----:R0:W-:Y:S02]  /*7920*/  ST.E.128 desc[UR50][R54.64], R12 ;  /* 0x0000000c36007985 */ /* 0x0011e4000c101d32 */
.L_x_2683:
[----:B------:R-:W-:Y:S05]  /*7930*/  BSYNC B1 ;  /* 0x0000000000017941 */ /* 0x000fea0003800000 */
.L_x_2682:
        /* <DEDUP_REMOVED lines=20> */
[----:B------:R-:W-:Y:S01]  /*7a80*/  LOP3.LUT R53, R52, 0xff00, R49, 0xf8, !PT ;  /* 0x0000ff0034357812 */ /* 0x000fe200078ef831 */
[----:B------:R-:W-:Y:S01]  /*7a90*/  IMAD.U32 R12, R55, 0x10000, RZ ;  /* 0x00010000370c7824 */ /* 0x000fe200078e00ff */
[----:B------:R-:W-:-:S02]  /*7aa0*/  F2FP.F16.E4M3.UNPACK_B R49, R139.H1 ;  /* 0x0000008bff31723e */ /* 0x000fc400030006ff */
        /* <DEDUP_REMOVED lines=8> */
[----:B------:R-:W-:Y:S02]  /*7b30*/  HADD2.F32 R11, -RZ, R11.H0_H0 ;  /* 0x2000000bff0b7230 */ /* 0x000fe40000004100 */
[----:B------:R-:W-:Y:S01]  /*7b40*/  FMUL.FTZ R56, R12, R53 ;  /* 0x000000350c387220 */ /* 0x000fe20000410000 */
[----:B------:R-:W-:Y:S01]  /*7b50*/  HADD2.F32 R49, -RZ, R48.H0_H0 ;  /* 0x20000030ff317230 */ /* 0x000fe20000004100 */
[----:B------:R-:W-:Y:S01]  /*7b60*/  F2FP.F16.E4M3.UNPACK_B R139, R139 ;  /* 0x0000008bff8b723e */ /* 0x000fe200020006ff */
[----:B------:R-:W-:-:S02]  /*7b70*/  HADD2.F32 R47, -RZ, R13.H1_H1 ;  /* 0x3000000dff2f7230 */ /* 0x000fc40000004100 */
[C---:B------:R-:W-:Y:S01]  /*7b80*/  FMUL.FTZ R53, R11.reuse, R53 ;  /* 0x000000350b357220 */ /* 0x040fe20000410000 */
[----:B------:R-:W-:Y:S02]  /*7b90*/  HADD2.F32 R13, -RZ, R13.H0_H0 ;  /* 0x2000000dff0d7230 */ /* 0x000fe40000004100 */
[-C--:B------:R-:W-:Y:S01]  /*7ba0*/  FFMA.FTZ R11, R11, R49.reuse, -R56 ;  /* 0x000000310b0b7223 */ /* 0x080fe20000010838 */
[----:B------:R-:W-:Y:S02]  /*7bb0*/  HADD2.F32 R48, -RZ, R48.H1_H1 ;  /* 0x30000030ff307230 */ /* 0x000fe40000004100 */
[-C--:B------:R-:W-:Y:S01]  /*7bc0*/  FMUL.FTZ R56, R47, R54.reuse ;  /* 0x000000362f387220 */ /* 0x080fe20000410000 */
[----:B------:R-:W-:Y:S01]  /*7bd0*/  FFMA.FTZ R12, R12, R49, R53 ;  /* 0x000000310c0c7223 */ /* 0x000fe20000010035 */
[C---:B------:R-:W-:Y:S01]  /*7be0*/  FMUL.FTZ R54, R13.reuse, R54 ;  /* 0x000000360d367220 */ /* 0x040fe20000410000 */
[--C-:B------:R-:W-:Y:S02]  /*7bf0*/  HADD2.F32 R53, -RZ, R139.reuse.H1_H1 ;  /* 0x3000008bff357230 */ /* 0x100fe40000004100 */
        /* <DEDUP_REMOVED lines=8> */
[----:B------:R-:W-:-:S02]  /*7c80*/  HADD2.F32 R48, -RZ, R13.H1_H1 ;  /* 0x3000000dff307230 */ /* 0x000fc40000004100 */
[--C-:B------:R-:W-:Y:S02]  /*7c90*/  HADD2.F32 R13, -RZ, R46.reuse.H0_H0 ;  /* 0x2000002eff0d7230 */ /* 0x100fe40000004100 */
        /* <DEDUP_REMOVED lines=58> */
.L_x_2689:
[----:B------:R-:W-:Y:S05]  /*8040*/  BSYNC B2 ;  /* 0x0000000000027941 */ /* 0x000fea0003800000 */
.L_x_2688:
[----:B0-----:R0:W-:Y:S02]  /*8050*/  ST.E.128 desc[UR50][R50.64], R12 ;  /* 0x0000000c32007985 */ /* 0x0011e4000c101d32 */
.L_x_2687:
[----:B------:R-:W-:Y:S05]  /*8060*/  BSYNC B1 ;  /* 0x0000000000017941 */ /* 0x000fea0003800000 */
.L_x_2686:
        /* <DEDUP_REMOVED lines=9> */
[----:B------:R-:W-:Y:S01]  /*8100*/  SHF.R.U32.HI R44, RZ, 0x8, R45 ;  /* 0x00000008ff2c7819 */ /* 0x000fe2000001162d */
[----:B0-----:R-:W-:Y:S01]  /*8110*/  IMAD.MOV.U32 R37, RZ, RZ, R12 ;  /* 0x000000ffff257224 */ /* 0x001fe200078e000c */
[--C-:B------:R-:W-:Y:S02]  /*8120*/  SHF.R.U32.HI R42, RZ, 0x8, R43.reuse ;  /* 0x00000008ff2a7819 */ /* 0x100fe4000001162b */
[----:B----4-:R-:W-:Y:S01]  /*8130*/  LOP3.LUT R11, R43, 0xff0000ff, RZ, 0xc0, !PT ;  /* 0xff0000ff2b0b7812 */ /* 0x010fe200078ec0ff */
        /* <DEDUP_REMOVED lines=9> */
[----:B------:R-:W-:Y:S02]  /*81d0*/  F2FP.F16.E4M3.UNPACK_B R11, R13 ;  /* 0x0000000dff0b723e */ /* 0x000fe400020006ff */
[----:B------:R-:W-:Y:S02]  /*81e0*/  F2FP.F16.E4M3.UNPACK_B R44, R137.H1 ;  /* 0x00000089ff2c723e */ /* 0x000fe400030006ff */
[----:B------:R-:W-:Y:S02]  /*81f0*/  F2FP.F16.E4M3.UNPACK_B R13, R13.H1 ;  /* 0x0000000dff0d723e */ /* 0x000fe400030006ff */
[----:B------:R-:W-:Y:S01]  /*8200*/  LOP3.LUT R45, R42, 0xff0000, R43, 0xf8, !PT ;  /* 0x00ff00002a2d7812 */ /* 0x000fe200078ef82b */
[--C-:B------:R-:W-:Y:S01]  /*8210*/  HADD2.F32 R48, -RZ, R44.reuse.H0_H0 ;  /* 0x2000002cff307230 */ /* 0x100fe20000004100 */
[----:B------:R-:W-:Y:S01]  /*8220*/  LOP3.LUT R50, R12, 0xff0000, R49, 0xf8, !PT ;  /* 0x00ff00000c327812 */ /* 0x000fe200078ef831 */
[--C-:B------:R-:W-:Y:S01]  /*8230*/  HADD2.F32 R12, -RZ, R11.reuse.H1_H1 ;  /* 0x3000000bff0c7230 */ /* 0x100fe20000004100 */
[----:B------:R-:W-:Y:S01]  /*8240*/  F2FP.F16.E4M3.UNPACK_B R43, R136.H1 ;  /* 0x00000088ff2b723e */ /* 0x000fe200030006ff */
[----:B------:R-:W-:Y:S01]  /*8250*/  HADD2.F32 R11, -RZ, R11.H0_H0 ;  /* 0x2000000bff0b7230 */ /* 0x000fe20000004100 */
[----:B------:R-:W-:Y:S01]  /*8260*/  F2FP.F16.E4M3.UNPACK_B R137, R137 ;  /* 0x00000089ff89723e */ /* 0x000fe200020006ff */
[----:B------:R-:W-:-:S02]  /*8270*/  HADD2.F32 R49, -RZ, R44.H1_H1 ;  /* 0x3000002cff317230 */ /* 0x000fc40000004100 */
[-C--:B------:R-:W-:Y:S01]  /*8280*/  FMUL.FTZ R52, R12, R48.reuse ;  /* 0x000000300c347220 */ /* 0x080fe20000410000 */
[----:B------:R-:W-:Y:S02]  /*8290*/  HADD2.F32 R42, -RZ, R13.H1_H1 ;  /* 0x3000000dff2a7230 */ /* 0x000fe40000004100 */
[C---:B------:R-:W-:Y:S01]  /*82a0*/  FMUL.FTZ R51, R11.reuse, R48 ;  /* 0x000000300b337220 */ /* 0x040fe20000410000 */
[----:B------:R-:W-:Y:S01]  /*82b0*/  HADD2.F32 R44, -RZ, R43.H0_H0 ;  /* 0x2000002bff2c7230 */ /* 0x000fe20000004100 */
[----:B------:R-:W-:Y:S01]  /*82c0*/  F2FP.F16.E4M3.UNPACK_B R136, R136 ;  /* 0x00000088ff88723e */ /* 0x000fe200020006ff */
[----:B------:R-:W-:Y:S02]  /*82d0*/  HADD2.F32 R13, -RZ, R13.H0_H0 ;  /* 0x2000000dff0d7230 */ /* 0x000fe40000004100 */
[-C--:B------:R-:W-:Y:S01]  /*82e0*/  FMUL.FTZ R48, R42, R49.reuse ;  /* 0x000000312a307220 */ /* 0x080fe20000410000 */
[----:B------:R-:W-:Y:S02]  /*82f0*/  HADD2.F32 R43, -RZ, R43.H1_H1 ;  /* 0x3000002bff2b7230 */ /* 0x000fe40000004100 */
[-C--:B------:R-:W-:Y:S01]  /*8300*/  FFMA.FTZ R11, R11, R44.reuse, -R52 ;  /* 0x0000002c0b0b7223 */ /* 0x080fe20000010834 */
[----:B------:R-:W-:Y:S01]  /*8310*/  FFMA.FTZ R12, R12, R44, R51 ;  /* 0x0000002c0c0c7223 */ /* 0x000fe20000010033 */
[----:B------:R-:W-:Y:S01]  /*8320*/  FMUL.FTZ R49, R13, R49 ;  /* 0x000000310d317220 */ /* 0x000fe20000410000 */
[----:B------:R-:W-:-:S02]  /*8330*/  HADD2.F32 R44, -RZ, R136.H1_H1 ;  /* 0x30000088ff2c7230 */ /* 0x000fc40000004100 */
[----:B------:R-:W-:Y:S01]  /*8340*/  FFMA.FTZ R55, R13, R43, -R48 ;  /* 0x0000002b0d377223 */ /* 0x000fe20000010830 */
[----:B------:R-:W-:Y:S01]  /*8350*/  F2FP.F16.E4M3.UNPACK_B R13, R37.H1 ;  /* 0x00000025ff0d723e */ /* 0x000fe200030006ff */
[----:B------:R-:W-:Y:S01]  /*8360*/  FFMA.FTZ R56, R42, R43, R49 ;  /* 0x0000002b2a387223 */ /* 0x000fe20000010031 */
[----:B------:R-:W-:Y:S01]  /*8370*/  F2FP.F16.E4M3.UNPACK_B R37, R37 ;  /* 0x00000025ff25723e */ /* 0x000fe200020006ff */
[----:B------:R-:W-:Y:S02]  /*8380*/  HADD2.F32 R48, -RZ, R137.H0_H0 ;  /* 0x20000089ff307230 */ /* 0x000fe40000004100 */
[--C-:B------:R-:W-:Y:S01]  /*8390*/  HADD2.F32 R42, -RZ, R13.reuse.H0_H0 ;  /* 0x2000000dff2a7230 */ /* 0x100fe20000004100 */
[----:B------:R-:W-:Y:S01]  /*83a0*/  F2FP.SATFINITE.E4M3.F32.PACK_AB_MERGE_C R58, R56, R55, RZ ;  /* 0x00000037383a723e */ /* 0x000fe200048070ff */
[----:B------:R-:W-:Y:S02]  /*83b0*/  HADD2.F32 R43, -RZ, R13.H1_H1 ;  /* 0x3000000dff2b7230 */ /* 0x000fe40000004100 */
[----:B------:R-:W-:-:S02]  /*83c0*/  HADD2.F32 R13, -RZ, R37.H0_H0 ;  /* 0x20000025ff0d7230 */ /* 0x000fc40000004100 */
[----:B------:R-:W-:Y:S02]  /*83d0*/  HADD2.F32 R37, -RZ, R37.H1_H1 ;  /* 0x30000025ff257230 */ /* 0x000fe40000004100 */
[----:B------:R-:W-:Y:S02]  /*83e0*/  HADD2.F32 R49, -RZ, R137.H1_H1 ;  /* 0x30000089ff317230 */ /* 0x000fe40000004100 */
[----:B------:R-:W-:Y:S02]  /*83f0*/  HADD2.F32 R136, -RZ, R136.H0_H0 ;  /* 0x20000088ff887230 */ /* 0x000fe40000004100 */
[-C--:B------:R-:W-:Y:S01]  /*8400*/  FMUL.FTZ R52, R37, R48.reuse ;  /* 0x0000003025347220 */ /* 0x080fe20000410000 */
[----:B------:R-:W-:Y:S01]  /*8410*/  FMUL.FTZ R48, R13, R48 ;  /* 0x000000300d307220 */ /* 0x000fe20000410000 */
[-C--:B------:R-:W-:Y:S01]  /*8420*/  FMUL.FTZ R51, R43, R49.reuse ;  /* 0x000000312b337220 */ /* 0x080fe20000410000 */
[C---:B------:R-:W-:Y:S01]  /*8430*/  FMUL.FTZ R54, R42.reuse, R49 ;  /* 0x000000312a367220 */ /* 0x040fe20000410000 */
[-C--:B------:R-:W-:Y:S01]  /*8440*/  FFMA.FTZ R53, R13, R136.reuse, -R52 ;  /* 0x000000880d357223 */ /* 0x080fe20000010834 */
[----:B------:R-:W-:Y:S01]  /*8450*/  FFMA.FTZ R136, R37, R136, R48 ;  /* 0x0000008825887223 */ /* 0x000fe20000010030 */
        /* <DEDUP_REMOVED lines=39> */
[CC--:B------:R-:W-:Y:S01]  /*86d0*/  FMUL.FTZ R42, R14.reuse, R50.reuse ;  /* 0x000000320e2a7220 */ /* 0x0c0fe20000410000 */
        /* <DEDUP_REMOVED lines=9> */
.L_x_2693:
[----:B------:R-:W-:Y:S05]  /*8770*/  BSYNC B2 ;  /* 0x0000000000027941 */ /* 0x000fea0003800000 */
.L_x_2692:
[----:B0-----:R0:W-:Y:S02]  /*8780*/  ST.E.128 desc[UR50][R46.64], R12 ;  /* 0x0000000c2e007985 */ /* 0x0011e4000c101d32 */
.L_x_2691:
[----:B------:R-:W-:Y:S05]  /*8790*/  BSYNC B1 ;  /* 0x0000000000017941 */ /* 0x000fea0003800000 */
.L_x_2690:
        /* <DEDUP_REMOVED lines=14> */
[----:B------:R-:W-:Y:S01]  /*8880*/  LOP3.LUT R38, R39, 0xff0000ff, RZ, 0xc0, !PT ;  /* 0xff0000ff27267812 */ /* 0x000fe200078ec0ff */
[----:B------:R-:W-:Y:S01]  /*8890*/  IMAD.SHL.U32 R14, R40, 0x100, RZ ;  /* 0x00000100280e7824 */ /* 0x000fe200078e00ff */
[----:B------:R-:W-:Y:S02]  /*88a0*/  LOP3.LUT R39, R41, 0xff0000ff, RZ, 0xc0, !PT ;  /* 0xff0000ff29277812 */ /* 0x000fe400078ec0ff */
[----:B------:R-:W-:-:S02]  /*88b0*/  SHF.R.U32.HI R44, RZ, 0x10, R41 ;  /* 0x00000010ff2c7819 */ /* 0x000fc40000011629 */
[----:B------:R-:W-:Y:S02]  /*88c0*/  LOP3.LUT R15, R38, 0xff00, R11, 0xf8, !PT ;  /* 0x0000ff00260f7812 */ /* 0x000fe400078ef80b */
[----:B------:R-:W-:Y:S01]  /*88d0*/  LOP3.LUT R41, R39, 0xff00, R14, 0xf8, !PT ;  /* 0x0000ff0027297812 */ /* 0x000fe200078ef80e */
[----:B------:R-:W-:Y:S01]  /*88e0*/  IMAD.U32 R14, R45, 0x10000, RZ ;  /* 0x000100002d0e7824 */ /* 0x000fe200078e00ff */
[----:B------:R-:W-:Y:S02]  /*88f0*/  SHF.L.U32 R38, R44, 0x10, RZ ;  /* 0x000000102c267819 */ /* 0x000fe400000006ff */
        /* <DEDUP_REMOVED lines=91> */
.L_x_2695:
[----:B------:R-:W-:Y:S05]  /*8eb0*/  BSYNC B1 ;  /* 0x0000000000017941 */ /* 0x000fea0003800000 */
.L_x_2694:
[----:B0-----:R0:W-:Y:S01]  /*8ec0*/  ST.E.128 desc[UR50][R42.64], R12 ;  /* 0x0000000c2a007985 */ /* 0x0011e2000c101d32 */
[----:B------:R-:W-:Y:S05]  /*8ed0*/  BRA `(.L_x_2673) ;  /* 0x0000006800c07947 */ /* 0x000fea0003800000 */
.L_x_2639:
        /* <DEDUP_REMOVED lines=43> */
.L_x_2697:
[----:B------:R-:W-:Y:S05]  /*9190*/  BSYNC B1 ;  /* 0x0000000000017941 */ /* 0x000fea0003800000 */
.L_x_2696:
        /* <DEDUP_REMOVED lines=48> */
.L_x_2699:
[----:B------:R-:W-:Y:S05]  /*94a0*/  BSYNC B1 ;  /* 0x0000000000017941 */ /* 0x000fea0003800000 */
.L_x_2698:
        /* <DEDUP_REMOVED lines=26> */
.L_x_2700:
[----:B------:R-:W-:Y:S01]  /*9650*/  IMAD R94, R19, 0x8, R18 ;  /* 0x00000008135e7824 */ /* 0x000fe200078e0212 */
[----:B------:R-:W-:Y:S01]  /*9660*/  SHF.L.U32 R95, R199, 0x1f, RZ ;  /* 0x0000001fc75f7819 */ /* 0x000fe200000006ff */
[----:B------:R-:W1:Y:S01]  /*9670*/  LDC R136, c[0x0][0x2f4] ;  /* 0x0000bd00ff887b82 */ /* 0x000e620000000800 */
[----:B------:R-:W-:Y:S02]  /*9680*/  BSSY B1, `(.L_x_2701) ;  /* 0x0000003000017945 */ /* 0x000fe40003800000 */
[----:B------:R-:W2:Y:S02]  /*9690*/  SYNCS.PHASECHK.TRANS64.TRYWAIT P5, [R94+URZ+0x29890], R95 ;  /* 0x0298905f5e0075a7 */ /* 0x000ea400080a017f */
[----:B--2---:R-:W-:Y:S05]  /*96a0*/  @!P5 BRA `(.L_x_2702) ;  /* 0x0000023c00f0d947 */ /* 0x004fea0003800000 */
.L_x_2990:
[----:B------:R-:W-:Y:S05]  /*96b0*/  BSYNC B1 ;  /* 0x0000000000017941 */ /* 0x000fea0003800000 */
.L_x_2701:
[----:B------:R-:W-:Y:S01]  /*96c0*/  UMOV UR4, 0xffffffff ;  /* 0xffffffff00047882 */ /* 0x000fe20000000000 */
[----:B-1----:R-:W-:Y:S02]  /*96d0*/  IMAD.IADD R145, R136, 0x1, -R118 ;  /* 0x0000000188917824 */ /* 0x002fe400078e0a76 */
[----:B------:R-:W-:Y:S05]  /*96e0*/  BRA.DIV UR4, `(.L_x_2703) ;  /* 0x0000023e04f47947 */ /* 0x000fea000b800000 */
[----:B------:R1:W3:Y:S04]  /*96f0*/  SHFL.IDX PT, R153, R119, RZ, 0x1e1f ;  /* 0x001e1fff77997589 */ /* 0x0002e800000e0000 */
[----:B------:R1:W4:Y:S02]  /*9700*/  SHFL.IDX PT, R11, R120, RZ, 0x1e1f ;  /* 0x001e1fff780b7589 */ /* 0x00032400000e0000 */
.L_x_2994:
        /* <DEDUP_REMOVED lines=32> */
[----:B------:R-:W-:Y:S01]  /*9910*/  SHF.R.U32.HI R51, RZ, 0x8, R37 ;  /* 0x00000008ff337819 */ /* 0x000fe20000011625 */
[----:B------:R-:W-:Y:S01]  /*9920*/  IMAD.SHL.U32 R167, R167, 0x100, RZ ;  /* 0x00000100a7a77824 */ /* 0x000fe200078e00ff */
        /* <DEDUP_REMOVED lines=8> */
[----:B------:R-:W-:-:S02]  /*99b0*/  LOP3.LUT R49, R39, 0xff0000ff, RZ, 0xc0, !PT ;  /* 0xff0000ff27317812 */ /* 0x000fc400078ec0ff */
[----:B------:R-:W-:Y:S01]  /*99c0*/  SHF.L.U32 R39, R51, 0x8, RZ ;  /* 0x0000000833277819 */ /* 0x000fe200000006ff */
[----:B------:R-:W-:Y:S01]  /*99d0*/  IMAD.SHL.U32 R38, R38, 0x100, RZ ;  /* 0x0000010026267824 */ /* 0x000fe200078e00ff */
[----:B------:R-:W-:Y:S02]  /*99e0*/  LOP3.LUT R50, R50, 0xff00, R171, 0xf8, !PT ;  /* 0x0000ff0032327812 */ /* 0x000fe400078ef8ab */
[----:B------:R-:W-:Y:S02]  /*99f0*/  LOP3.LUT R39, R170, 0xff00, R39, 0xf8, !PT ;  /* 0x0000ff00aa277812 */ /* 0x000fe400078ef827 */
[----:B------:R-:W-:Y:S02]  /*9a00*/  LOP3.LUT R51, R169, 0xff00, R167, 0xf8, !PT ;  /* 0x0000ff00a9337812 */ /* 0x000fe400078ef8a7 */
[----:B------:R-:W-:Y:S02]  /*9a10*/  LOP3.LUT R169, R50, 0xff0000, R48, 0xf8, !PT ;  /* 0x00ff000032a97812 */ /* 0x000fe400078ef830 */
[----:B------:R-:W-:-:S02]  /*9a20*/  LOP3.LUT R50, R39, 0xff0000, R168, 0xf8, !PT ;  /* 0x00ff000027327812 */ /* 0x000fc400078ef8a8 */
[----:B0-----:R-:W-:Y:S02]  /*9a30*/  F2FP.F16.E4M3.UNPACK_B R167, R89 ;  /* 0x00000059ffa7723e */ /* 0x001fe400020006ff */
        /* <DEDUP_REMOVED lines=17> */
[----:B------:R-:W-:-:S02]  /*9b50*/  LOP3.LUT R49, R49, 0xff00, R38, 0xf8, !PT ;  /* 0x0000ff0031317812 */ /* 0x000fc400078ef826 */
[----:B------:R-:W-:Y:S02]  /*9b60*/  SHF.L.U32 R37, R37, 0x10, RZ ;  /* 0x0000001025257819 */ /* 0x000fe400000006ff */
        /* <DEDUP_REMOVED lines=13> */
[-C--:B------:R-:W-:Y:S01]  /*9c40*/  FMUL.FTZ R174, R13, R173.reuse ;  /* 0x000000ad0dae7220 */ /* 0x080fe20000410000 */
[----:B------:R-:W-:Y:S02]  /*9c50*/  HADD2.F32 R170, -RZ, R170.H1_H1 ;  /* 0x300000aaffaa7230 */ /* 0x000fe40000004100 */
[C---:B------:R-:W-:Y:S01]  /*9c60*/  FMUL.FTZ R173, R50.reuse, R173 ;  /* 0x000000ad32ad7220 */ /* 0x040fe20000410000 */
[----:B------:R-:W-:Y:S02]  /*9c70*/  IMAD.MOV.U32 R37, RZ, RZ, R91 ;  /* 0x000000ffff257224 */ /* 0x000fe400078e005b */
[----:B------:R-:W-:Y:S01]  /*9c80*/  FFMA.FTZ R50, R50, R172, -R174 ;  /* 0x000000ac32327223 */ /* 0x000fe200000108ae */
[----:B------:R-:W-:-:S02]  /*9c90*/  IMAD.MOV.U32 R91, RZ, RZ, R15 ;  /* 0x000000ffff5b7224 */ /* 0x000fc400078e000f */
[----:B------:R-:W-:Y:S01]  /*9ca0*/  FFMA.FTZ R13, R13, R172, R173 ;  /* 0x000000ac0d0d7223 */ /* 0x000fe200000100ad */
[----:B------:R-:W-:Y:S01]  /*9cb0*/  HADD2.F32 R172, -RZ, R171.H1_H1 ;  /* 0x300000abffac7230 */ /* 0x000fe20000004100 */
[----:B------:R-:W-:Y:S01]  /*9cc0*/  F2FP.F16.E4M3.UNPACK_B R38, R37 ;  /* 0x00000025ff26723e */ /* 0x000fe200020006ff */
[----:B------:R-:W-:Y:S02]  /*9cd0*/  HADD2.F32 R171, -RZ, R169.H1_H1 ;  /* 0x300000a9ffab7230 */ /* 0x000fe40000004100 */
[-C--:B------:R-:W-:Y:S01]  /*9ce0*/  FMUL.FTZ R169, R89, R170.reuse ;  /* 0x000000aa59a97220 */ /* 0x080fe20000410000 */
[----:B------:R-:W-:Y:S01]  /*9cf0*/  F2FP.F16.E4M3.UNPACK_B R15, R91 ;  /* 0x0000005bff0f723e */ /* 0x000fe200020006ff */
[C---:B------:R-:W-:Y:S01]  /*9d00*/  FMUL.FTZ R170, R172.reuse, R170 ;  /* 0x000000aaacaa7220 */ /* 0x040fe20000410000 */
[----:B------:R-:W-:Y:S01]  /*9d10*/  F2FP.F16.E4M3.UNPACK_B R37, R37.H1 ;  /* 0x00000025ff25723e */ /* 0x000fe200030006ff */
[----:B------:R-:W-:Y:S01]  /*9d20*/  FFMA.FTZ R169, R172, R171, -R169 ;  /* 0x000000abaca97223 */ /* 0x000fe200000108a9 */
[----:B------:R-:W-:-:S02]  /*9d30*/  HADD2.F32 R172, -RZ, R38.H0_H0 ;  /* 0x20000026ffac7230 */ /* 0x000fc40000004100 */
        /* <DEDUP_REMOVED lines=129> */
[----:B------:R-:W-:Y:S01]  /*a550*/  FFMA.FTZ R51, R49, R165, -R51 ;  /* 0x000000a531337223 */ /* 0x000fe20000010833 */
[----:B------:R-:W-:Y:S01]  /*a560*/  MOV R13, R167 ;  /* 0x000000a7000d7202 */ /* 0x000fe20000000f00 */
[----:B------:R-:W-:Y:S01]  /*a570*/  FFMA.FTZ R162, R90, R165, R162 ;  /* 0x000000a55aa27223 */ /* 0x000fe200000100a2 */
[----:B------:R-:W-:Y:S02]  /*a580*/  IMAD.MOV.U32 R88, RZ, RZ, R36 ;  /* 0x000000ffff587224 */ /* 0x000fe400078e0024 */
[----:B------:R-:W-:Y:S02]  /*a590*/  F2FP.SATFINITE.E4M3.F32.PACK_AB_MERGE_C R50, R51, R163, R50 ;  /* 0x000000a33332723e */ /* 0x000fe40004807032 */
[----:B------:R-:W-:-:S02]  /*a5a0*/  F2FP.SATFINITE.E4M3.F32.PACK_AB_MERGE_C R162, R162, R164, R14 ;  /* 0x000000a4a2a2723e */ /* 0x000fc4000480700e */
[----:B------:R-:W-:Y:S01]  /*a5b0*/  F2FP.SATFINITE.E4M3.F32.PACK_AB_MERGE_C R51, R38, R175, R91 ;  /* 0x000000af2633723e */ /* 0x000fe2000480705b */
[----:B------:R-:W-:Y:S01]  /*a5c0*/  IMAD.MOV.U32 R14, RZ, RZ, R50 ;  /* 0x000000ffff0e7224 */ /* 0x000fe200078e0032 */
[----:B------:R-:W-:Y:S01]  /*a5d0*/  F2FP.SATFINITE.E4M3.F32.PACK_AB_MERGE_C R91, R15, R172, R37 ;  /* 0x000000ac0f5b723e */ /* 0x000fe20004807025 */
[----:B------:R-:W-:Y:S02]  /*a5e0*/  IMAD.MOV.U32 R90, RZ, RZ, R162 ;  /* 0x000000ffff5a7224 */ /* 0x000fe400078e00a2 */
[----:B------:R-:W-:-:S07]  /*a5f0*/  IMAD.MOV.U32 R15, RZ, RZ, R51 ;  /* 0x000000ffff0f7224 */ /* 0x000fce00078e0033 */
.L_x_2709:
[----:B------:R-:W-:Y:S05]  /*a600*/  BSYNC B3 ;  /* 0x0000000000037941 */ /* 0x000fea0003800000 */
.L_x_2708:
[----:B----4-:R-:W-:-:S04]  /*a610*/  IADD3 R36, P2, R28, R11, RZ ;  /* 0x0000000b1c247210 */ /* 0x010fc80007f5e0ff */
[----:B---3--:R-:W-:Y:S02]  /*a620*/  IADD3.X R37, R153, R112, RZ, P2, !PT ;  /* 0x0000007099257210 */ /* 0x008fe400017fe4ff */
[----:B------:R-:W-:-:S03]  /*a630*/  ISETP.GE.AND P2, PT, R166, R136, PT ;  /* 0x00000088a600720c */ /* 0x000fc60003f46270 */
[----:B0-----:R0:W-:Y:S10]  /*a640*/  ST.E.128 desc[UR50][R36.64], R12 ;  /* 0x0000000c24007985 */ /* 0x0011f4000c101d32 */
[----:B------:R-:W-:-:S04]  /*a650*/  @!P2 IADD3 R38, P5, R11, R166, RZ ;  /* 0x000000a60b26a210 */ /* 0x000fc80007fbe0ff */
[----:B------:R-:W-:-:S05]  /*a660*/  @!P2 LEA.HI.X.SX32 R39, R166, R153, 0x1, P5 ;  /* 0x00000099a627a211 */ /* 0x000fca00028f0eff */
[----:B------:R0:W-:Y:S04]  /*a670*/  @!P2 ST.E.128 desc[UR50][R38.64], R88 ;  /* 0x000000582600a985 */ /* 0x0001e8000c101d32 */
.L_x_2707:
[----:B------:R-:W-:Y:S05]  /*a680*/  BSYNC B2 ;  /* 0x0000000000027941 */ /* 0x000fea0003800000 */
.L_x_2706:
        /* <DEDUP_REMOVED lines=29> */
[----:B------:R-:W-:Y:S02]  /*a860*/  LOP3.LUT R40, R53, 0xff0000ff, RZ, 0xc0, !PT ;  /* 0xff0000ff35287812 */ /* 0x000fe400078ec0ff */
[----:B------:R-:W-:-:S02]  /*a870*/  SHF.L.U32 R41, R52, 0x8, RZ ;  /* 0x0000000834297819 */ /* 0x000fc400000006ff */
[----:B------:R-:W-:Y:S02]  /*a880*/  SHF.R.U32.HI R51, RZ, 0x10, R53 ;  /* 0x00000010ff337819 */ /* 0x000fe40000011635 */
[----:B------:R-:W-:Y:S01]  /*a890*/  LOP3.LUT R40, R40, 0xff00, R41, 0xf8, !PT ;  /* 0x0000ff0028287812 */ /* 0x000fe200078ef829 */
[----:B------:R-:W-:Y:S01]  /*a8a0*/  IMAD.U32 R41, R50, 0x10000, RZ ;  /* 0x0001000032297824 */ /* 0x000fe200078e00ff */
[----:B------:R-:W-:Y:S01]  /*a8b0*/  LOP3.LUT R42, R42, 0xff00, R49, 0xf8, !PT ;  /* 0x0000ff002a2a7812 */ /* 0x000fe200078ef831 */
[----:B------:R-:W-:Y:S02]  /*a8c0*/  IMAD.U32 R49, R51, 0x10000, RZ ;  /* 0x0001000033317824 */ /* 0x000fe400078e00ff */
[----:B0-----:R-:W-:Y:S01]  /*a8d0*/  IMAD.MOV.U32 R51, RZ, RZ, R37 ;  /* 0x000000ffff337224 */ /* 0x001fe200078e0025 */
[----:B------:R-:W-:Y:S02]  /*a8e0*/  LOP3.LUT R50, R42, 0xff0000, R41, 0xf8, !PT ;  /* 0x00ff00002a327812 */ /* 0x000fe400078ef829 */
[----:B------:R-:W-:-:S02]  /*a8f0*/  F2FP.F16.E4M3.UNPACK_B R41, R13 ;  /* 0x0000000dff29723e */ /* 0x000fc400020006ff */
[-C--:B------:R-:W-:Y:S02]  /*a900*/  F2FP.F16.E4M3.UNPACK_B R53, R51.reuse ;  /* 0x00000033ff35723e */ /* 0x080fe400020006ff */
[----:B------:R-:W-:Y:S01]  /*a910*/  F2FP.F16.E4M3.UNPACK_B R52, R50 ;  /* 0x00000032ff34723e */ /* 0x000fe200020006ff */
[----:B------:R-:W-:Y:S01]  /*a920*/  HADD2.F32 R42, -RZ, R41.H0_H0 ;  /* 0x20000029ff2a7230 */ /* 0x000fe20000004100 */
[----:B------:R-:W-:Y:S01]  /*a930*/  LOP3.LUT R49, R40, 0xff0000, R49, 0xf8, !PT ;  /* 0x00ff000028317812 */ /* 0x000fe200078ef831 */
[--C-:B------:R-:W-:Y:S01]  /*a940*/  HADD2.F32 R40, -RZ, R53.reuse.H0_H0 ;  /* 0x20000035ff287230 */ /* 0x100fe20000004100 */
[----:B------:R-:W-:Y:S01]  /*a950*/  F2FP.F16.E4M3.UNPACK_B R51, R51.H1 ;  /* 0x00000033ff33723e */ /* 0x000fe200030006ff */
[----:B------:R-:W-:Y:S01]  /*a960*/  HADD2.F32 R53, -RZ, R53.H1_H1 ;  /* 0x30000035ff357230 */ /* 0x000fe20000004100 */
[-C--:B------:R-:W-:Y:S01]  /*a970*/  F2FP.F16.E4M3.UNPACK_B R37, R49.reuse ;  /* 0x00000031ff25723e */ /* 0x080fe200020006ff */
[----:B------:R-:W-:Y:S01]  /*a980*/  HADD2.F32 R54, -RZ, R52.H1_H1 ;  /* 0x30000034ff367230 */ /* 0x000fe20000004100 */
[----:B------:R-:W-:Y:S01]  /*a990*/  F2FP.F16.E4M3.UNPACK_B R49, R49.H1 ;  /* 0x00000031ff31723e */ /* 0x000fe200030006ff */
[----:B------:R-:W-:-:S02]  /*a9a0*/  HADD2.F32 R41, -RZ, R41.H1_H1 ;  /* 0x30000029ff297230 */ /* 0x000fc40000004100 */
        /* <DEDUP_REMOVED lines=31> */
[--C-:B------:R-:W-:Y:S02]  /*aba0*/  SHF.R.U32.HI R89, RZ, 0x8, R55.reuse ;  /* 0x00000008ff597819 */ /* 0x100fe40000011637 */
[----:B------:R-:W-:Y:S01]  /*abb0*/  SHF.R.U32.HI R88, RZ, 0x10, R55 ;  /* 0x00000010ff587819 */ /* 0x000fe20000011637 */
[----:B------:R-:W-:Y:S01]  /*abc0*/  IMAD.SHL.U32 R54, R54, 0x100, RZ ;  /* 0x0000010036367824 */ /* 0x000fe200078e00ff */
[----:B------:R-:W-:Y:S02]  /*abd0*/  LOP3.LUT R53, R43, 0xff0000ff, RZ, 0xc0, !PT ;  /* 0xff0000ff2b357812 */ /* 0x000fe400078ec0ff */
[----:B------:R-:W-:-:S02]  /*abe0*/  SHF.R.U32.HI R55, RZ, 0x10, R43 ;  /* 0x00000010ff377819 */ /* 0x000fc4000001162b */
[----:B------:R-:W-:Y:S02]  /*abf0*/  SHF.L.U32 R43, R89, 0x8, RZ ;  /* 0x00000008592b7819 */ /* 0x000fe400000006ff */
[----:B------:R-:W-:Y:S01]  /*ac00*/  LOP3.LUT R53, R53, 0xff00, R54, 0xf8, !PT ;  /* 0x0000ff0035357812 */ /* 0x000fe200078ef836 */
[----:B------:R-:W-:Y:S01]  /*ac10*/  IMAD.U32 R54, R55, 0x10000, RZ ;  /* 0x0001000037367824 */ /* 0x000fe200078e00ff */
[----:B------:R-:W-:Y:S01]  /*ac20*/  LOP3.LUT R43, R52, 0xff00, R43, 0xf8, !PT ;  /* 0x0000ff00342b7812 */ /* 0x000fe200078ef82b */
[----:B------:R-:W-:Y:S01]  /*ac30*/  IMAD.U32 R52, R88, 0x10000, RZ ;  /* 0x0001000058347824 */ /* 0x000fe200078e00ff */
[----:B------:R-:W-:Y:S02]  /*ac40*/  F2FP.SATFINITE.E4M3.F32.PACK_AB_MERGE_C R50, R51, R50, RZ ;  /* 0x000000323332723e */ /* 0x000fe400048070ff */
[----:B------:R-:W-:Y:S02]  /*ac50*/  F2FP.F16.E4M3.UNPACK_B R51, R12.H1 ;  /* 0x0000000cff33723e */ /* 0x000fe400030006ff */
[----:B------:R-:W-:-:S02]  /*ac60*/  LOP3.LUT R43, R43, 0xff0000, R52, 0xf8, !PT ;  /* 0x00ff00002b2b7812 */ /* 0x000fc400078ef834 */
[----:B------:R-:W-:Y:S01]  /*ac70*/  LOP3.LUT R52, R53, 0xff0000, R54, 0xf8, !PT ;  /* 0x00ff000035347812 */ /* 0x000fe200078ef836 */
[----:B------:R-:W-:Y:S01]  /*ac80*/  IMAD.MOV.U32 R54, RZ, RZ, R15 ;  /* 0x000000ffff367224 */ /* 0x000fe200078e000f */
[----:B------:R-:W-:Y:S02]  /*ac90*/  F2FP.F16.E4M3.UNPACK_B R15, R39 ;  /* 0x00000027ff0f723e */ /* 0x000fe400020006ff */
        /* <DEDUP_REMOVED lines=80> */
[----:B------:R-:W-:Y:S02]  /*b1a0*/  MOV R52, R14 ;  /* 0x0000000e00347202 */ /* 0x000fe40000000f00 */
[-C--:B------:R-:W-:Y:S01]  /*b1b0*/  F2FP.F16.E4M3.UNPACK_B R54, R159.reuse.H1 ;  /* 0x0000009fff36723e */ /* 0x080fe200030006ff */
[-C--:B------:R-:W-:Y:S01]  /*b1c0*/  FMUL.FTZ R12, R55, R158.reuse ;  /* 0x0000009e370c7220 */ /* 0x080fe20000410000 */
[C---:B------:R-:W-:Y:S01]  /*b1d0*/  FMUL.FTZ R158, R167.reuse, R158 ;  /* 0x0000009ea79e7220 */ /* 0x040fe20000410000 */
[----:B------:R-:W-:Y:S02]  /*b1e0*/  F2FP.F16.E4M3.UNPACK_B R159, R159 ;  /* 0x0000009fff9f723e */ /* 0x000fe400020006ff */
[----:B------:R-:W-:Y:S01]  /*b1f0*/  FFMA.FTZ R167, R167, R160, -R12 ;  /* 0x000000a0a7a77223 */ /* 0x000fe2000001080c */
[----:B------:R-:W-:Y:S01]  /*b200*/  F2FP.SATFINITE.E4M3.F32.PACK_AB_MERGE_C R12, R51, R164, RZ ;  /* 0x000000a4330c723e */ /* 0x000fe200048070ff */
[----:B------:R-:W-:Y:S01]  /*b210*/  FFMA.FTZ R51, R55, R160, R158 ;  /* 0x000000a037337223 */ /* 0x000fe2000001009e */
[----:B------:R-:W-:Y:S01]  /*b220*/  F2FP.F16.E4M3.UNPACK_B R55, R38.H1 ;  /* 0x00000026ff37723e */ /* 0x000fe200030006ff */
[--C-:B------:R-:W-:Y:S01]  /*b230*/  HADD2.F32 R169, -RZ, R54.reuse.H0_H0 ;  /* 0x20000036ffa97230 */ /* 0x100fe20000004100 */
[----:B------:R-:W-:Y:S01]  /*b240*/  F2FP.SATFINITE.E4M3.F32.PACK_AB_MERGE_C R12, R167, R88, R12 ;  /* 0x00000058a70c723e */ /* 0x000fe2000480700c */
[----:B------:R-:W-:Y:S01]  /*b250*/  HADD2.F32 R54, -RZ, R54.H1_H1 ;  /* 0x30000036ff367230 */ /* 0x000fe20000004100 */
[----:B------:R-:W-:Y:S01]  /*b260*/  F2FP.F16.E4M3.UNPACK_B R88, R52.H1 ;  /* 0x00000034ff58723e */ /* 0x000fe200030006ff */
[--C-:B------:R-:W-:Y:S01]  /*b270*/  HADD2.F32 R36, -RZ, R55.reuse.H0_H0 ;  /* 0x20000037ff247230 */ /* 0x100fe20000004100 */
[----:B------:R-:W-:Y:S01]  /*b280*/  F2FP.F16.E4M3.UNPACK_B R158, R161.H1 ;  /* 0x000000a1ff9e723e */ /* 0x000fe200030006ff */
        /* <DEDUP_REMOVED lines=8> */
[----:B------:R-:W-:Y:S01]  /*b310*/  F2FP.F16.E4M3.UNPACK_B R161, R161 ;  /* 0x000000a1ffa1723e */ /* 0x000fe200020006ff */
[-C--:B------:R-:W-:Y:S01]  /*b320*/  FFMA.FTZ R14, R14, R167.reuse, -R171 ;  /* 0x000000a70e0e7223 */ /* 0x080fe200000108ab */
[----:B------:R-:W-:Y:S02]  /*b330*/  HADD2.F32 R171, -RZ, R159.H0_H0 ;  /* 0x2000009fffab7230 */ /* 0x000fe40000004100 */
[----:B------:R-:W-:Y:S01]  /*b340*/  FFMA.FTZ R36, R36, R167, R169 ;  /* 0x000000a724247223 */ /* 0x000fe200000100a9 */
[----:B------:R-:W-:-:S02]  /*b350*/  HADD2.F32 R167, -RZ, R88.H1_H1 ;  /* 0x30000058ffa77230 */ /* 0x000fc40000004100 */
[-C--:B------:R-:W-:Y:S01]  /*b360*/  FMUL.FTZ R88, R55, R54.reuse ;  /* 0x0000003637587220 */ /* 0x080fe20000410000 */
[----:B------:R-:W-:Y:S02]  /*b370*/  HADD2.F32 R169, -RZ, R161.H0_H0 ;  /* 0x200000a1ffa97230 */ /* 0x000fe40000004100 */
[----:B------:R-:W-:Y:S02]  /*b380*/  HADD2.F32 R159, -RZ, R159.H1_H1 ;  /* 0x3000009fff9f7230 */ /* 0x000fe40000004100 */
[C---:B------:R-:W-:Y:S01]  /*b390*/  FMUL.FTZ R54, R167.reuse, R54 ;  /* 0x00000036a7367220 */ /* 0x040fe20000410000 */
[-C--:B------:R-:W-:Y:S01]  /*b3a0*/  FFMA.FTZ R167, R167, R158.reuse, -R88 ;  /* 0x0000009ea7a77223 */ /* 0x080fe20000010858 */
[----:B------:R-:W-:Y:S02]  /*b3b0*/  HADD2.F32 R88, -RZ, R52.H0_H0 ;  /* 0x20000034ff587230 */ /* 0x000fe40000004100 */
[----:B------:R-:W-:Y:S01]  /*b3c0*/  FFMA.FTZ R55, R55, R158, R54 ;  /* 0x0000009e37377223 */ /* 0x000fe20000010036 */
[--C-:B------:R-:W-:Y:S01]  /*b3d0*/  HADD2.F32 R54, -RZ, R38.reuse.H0_H0 ;  /* 0x20000026ff367230 */ /* 0x100fe20000004100 */
[----:B------:R-:W-:Y:S01]  /*b3e0*/  F2FP.SATFINITE.E4M3.F32.PACK_AB_MERGE_C R14, R167, R14, RZ ;  /* 0x0000000ea70e723e */ /* 0x000fe200048070ff */
[----:B------:R-:W-:-:S02]  /*b3f0*/  HADD2.F32 R38, -RZ, R38.H1_H1 ;  /* 0x30000026ff267230 */ /* 0x000fc40000004100 */
        /* <DEDUP_REMOVED lines=14> */
[----:B------:R-:W-:Y:S01]  /*b4e0*/  F2FP.SATFINITE.E4M3.F32.PACK_AB_MERGE_C R39, R15, R91, R52 ;  /* 0x0000005b0f27723e */ /* 0x000fe20004807034 */
[----:B------:R-:W-:Y:S01]  /*b4f0*/  IMAD.MOV.U32 R15, RZ, RZ, R53 ;  /* 0x000000ffff0f7224 */ /* 0x000fe200078e0035 */
[----:B------:R-:W-:-:S07]  /*b500*/  F2FP.SATFINITE.E4M3.F32.PACK_AB_MERGE_C R38, R38, R171, R55 ;  /* 0x000000ab2626723e */ /* 0x000fce0004807037 */
.L_x_2713:
[----:B------:R-:W-:Y:S05]  /*b510*/  BSYNC B3 ;  /* 0x0000000000037941 */ /* 0x000fea0003800000 */
.L_x_2712:
[----:B----4-:R-:W-:-:S05]  /*b520*/  IADD3 R40, P2, R29, R11, RZ ;  /* 0x0000000b1d287210 */ /* 0x010fca0007f5e0ff */
[----:B---3--:R-:W-:Y:S01]  /*b530*/  IMAD.X R41, R153, 0x1, R111, P2 ;  /* 0x0000000199297824 */ /* 0x008fe200010e066f */
[----:B------:R-:W-:-:S04]  /*b540*/  ISETP.GE.AND P2, PT, R48, R136, PT ;  /* 0x000000883000720c */ /* 0x000fc80003f46270 */
[----:B0-----:R0:W-:Y:S09]  /*b550*/  ST.E.128 desc[UR50][R40.64], R12 ;  /* 0x0000000c28007985 */ /* 0x0011f2000c101d32 */
[----:B------:R-:W-:-:S04]  /*b560*/  @!P2 IADD3 R42, P5, R11, R48, RZ ;  /* 0x000000300b2aa210 */ /* 0x000fc80007fbe0ff */
[----:B------:R-:W-:-:S05]  /*b570*/  @!P2 LEA.HI.X.SX32 R43, R48, R153, 0x1, P5 ;  /* 0x00000099302ba211 */ /* 0x000fca00028f0eff */
[----:B------:R0:W-:Y:S04]  /*b580*/  @!P2 ST.E.128 desc[UR50][R42.64], R36 ;  /* 0x000000242a00a985 */ /* 0x0001e8000c101d32 */
.L_x_2711:
[----:B------:R-:W-:Y:S05]  /*b590*/  BSYNC B2 ;  /* 0x0000000000027941 */ /* 0x000fea0003800000 */
.L_x_2710:
        /* <DEDUP_REMOVED lines=28> */
[----:B------:R-:W-:Y:S01]  /*b760*/  F2FP.F16.E4M3.UNPACK_B R50, R154.H1 ;  /* 0x0000009aff32723e */ /* 0x000fe200030006ff */
[----:B0-----:R-:W-:Y:S01]  /*b770*/  IMAD.MOV.U32 R42, RZ, RZ, R12 ;  /* 0x000000ffff2a7224 */ /* 0x001fe200078e000c */
[----:B------:R-:W-:Y:S02]  /*b780*/  F2FP.F16.E4M3.UNPACK_B R49, R156.H1 ;  /* 0x0000009cff31723e */ /* 0x000fe400030006ff */
[----:B------:R-:W-:Y:S01]  /*b790*/  F2FP.F16.E4M3.UNPACK_B R46, R44.H1 ;  /* 0x0000002cff2e723e */ /* 0x000fe200030006ff */
[----:B------:R-:W-:Y:S01]  /*b7a0*/  HADD2.F32 R53, -RZ, R50.H0_H0 ;  /* 0x20000032ff357230 */ /* 0x000fe20000004100 */
[----:B------:R-:W-:Y:S01]  /*b7b0*/  F2FP.F16.E4M3.UNPACK_B R43, R42.H1 ;  /* 0x0000002aff2b723e */ /* 0x000fe200030006ff */
[----:B------:R-:W-:Y:S01]  /*b7c0*/  HADD2.F32 R51, -RZ, R49.H0_H0 ;  /* 0x20000031ff337230 */ /* 0x000fe20000004100 */
[----:B------:R-:W-:Y:S01]  /*b7d0*/  F2FP.F16.E4M3.UNPACK_B R56, R155.H1 ;  /* 0x0000009bff38723e */ /* 0x000fe200030006ff */
[--C-:B------:R-:W-:Y:S01]  /*b7e0*/  HADD2.F32 R12, -RZ, R46.reuse.H0_H0 ;  /* 0x2000002eff0c7230 */ /* 0x100fe20000004100 */
[----:B------:R-:W-:Y:S01]  /*b7f0*/  F2FP.F16.E4M3.UNPACK_B R58, R157 ;  /* 0x0000009dff3a723e */ /* 0x000fe200020006ff */
[----:B------:R-:W-:Y:S01]  /*b800*/  HADD2.F32 R36, -RZ, R43.H0_H0 ;  /* 0x2000002bff247230 */ /* 0x000fe20000004100 */
[----:B------:R-:W-:Y:S01]  /*b810*/  SHF.R.U32.HI R90, RZ, 0x10, R57 ;  /* 0x00000010ff5a7819 */ /* 0x000fe20000011639 */
[----:B------:R-:W-:-:S02]  /*b820*/  HADD2.F32 R46, -RZ, R46.H1_H1 ;  /* 0x3000002eff2e7230 */ /* 0x000fc40000004100 */
[-C--:B------:R-:W-:Y:S01]  /*b830*/  FMUL.FTZ R55, R12, R53.reuse ;  /* 0x000000350c377220 */ /* 0x080fe20000410000 */
[----:B------:R-:W-:Y:S02]  /*b840*/  HADD2.F32 R43, -RZ, R43.H1_H1 ;  /* 0x3000002bff2b7230 */ /* 0x000fe40000004100 */
[C---:B------:R-:W-:Y:S01]  /*b850*/  FMUL.FTZ R53, R36.reuse, R53 ;  /* 0x0000003524357220 */ /* 0x040fe20000410000 */
[--C-:B------:R-:W-:Y:S02]  /*b860*/  HADD2.F32 R91, -RZ, R56.reuse.H0_H0 ;  /* 0x20000038ff5b7230 */ /* 0x100fe40000004100 */
[-C--:B------:R-:W-:Y:S01]  /*b870*/  FFMA.FTZ R36, R36, R51.reuse, -R55 ;  /* 0x0000003324247223 */ /* 0x080fe20000010837 */
[----:B------:R-:W-:Y:S02]  /*b880*/  HADD2.F32 R56, -RZ, R56.H1_H1 ;  /* 0x30000038ff387230 */ /* 0x000fe40000004100 */
[----:B------:R-:W-:Y:S01]  /*b890*/  FFMA.FTZ R12, R12, R51, R53 ;  /* 0x000000330c0c7223 */ /* 0x000fe20000010035 */
[----:B------:R-:W-:Y:S01]  /*b8a0*/  HADD2.F32 R51, -RZ, R50.H1_H1 ;  /* 0x30000032ff337230 */ /* 0x000fe20000004100 */
[----:B------:R-:W-:Y:S01]  /*b8b0*/  SHF.R.U32.HI R88, RZ, 0x8, R57 ;  /* 0x00000008ff587819 */ /* 0x000fe20000011639 */
[----:B------:R-:W-:Y:S01]  /*b8c0*/  HADD2.F32 R50, -RZ, R49.H1_H1 ;  /* 0x30000031ff327230 */ /* 0x000fe20000004100 */
[----:B------:R-:W-:-:S02]  /*b8d0*/  LOP3.LUT R158, R45, 0xff0000ff, RZ, 0xc0, !PT ;  /* 0xff0000ff2d9e7812 */ /* 0x000fc400078ec0ff */
[-C--:B------:R-:W-:Y:S01]  /*b8e0*/  FMUL.FTZ R52, R46, R51.reuse ;  /* 0x000000332e347220 */ /* 0x080fe20000410000 */
[C---:B------:R-:W-:Y:S01]  /*b8f0*/  FMUL.FTZ R51, R43.reuse, R51 ;  /* 0x000000332b337220 */ /* 0x040fe20000410000 */
        /* <DEDUP_REMOVED lines=21> */
[----:B------:R-:W-:-:S02]  /*ba50*/  MOV R52, R38 ;  /* 0x0000002600347202 */ /* 0x000fc40000000f00 */
[----:B------:R-:W-:Y:S02]  /*ba60*/  F2FP.SATFINITE.E4M3.F32.PACK_AB_MERGE_C R36, R49, R36, RZ ;  /* 0x000000243124723e */ /* 0x000fe400048070ff */
[-C--:B------:R-:W-:Y:S01]  /*ba70*/  FMUL.FTZ R55, R50, R53.reuse ;  /* 0x0000003532377220 */ /* 0x080fe20000410000 */
[C---:B------:R-:W-:Y:S01]  /*ba80*/  FMUL.FTZ R89, R46.reuse, R53 ;  /* 0x000000352e597220 */ /* 0x040fe20000410000 */
[----:B------:R-:W-:Y:S02]  /*ba90*/  F2FP.SATFINITE.E4M3.F32.PACK_AB_MERGE_C R43, R43, R12, RZ ;  /* 0x0000000c2b2b723e */ /* 0x000fe400048070ff */
[-C--:B------:R-:W-:Y:S01]  /*baa0*/  FFMA.FTZ R53, R46, R51.reuse, -R55 ;  /* 0x000000332e357223 */ /* 0x080fe20000010837 */
[----:B------:R-:W-:Y:S01]  /*bab0*/  FFMA.FTZ R51, R50, R51, R89 ;  /* 0x0000003332337223 */ /* 0x000fe20000010059 */
[----:B------:R-:W-:Y:S01]  /*bac0*/  IMAD.MOV.U32 R50, RZ, RZ, R14 ;  /* 0x000000ffff327224 */ /* 0x000fe200078e000e */
[----:B------:R-:W-:Y:S02]  /*bad0*/  F2FP.F16.E4M3.UNPACK_B R55, R52.H1 ;  /* 0x00000034ff37723e */ /* 0x000fe400030006ff */
[----:B------:R-:W-:-:S02]  /*bae0*/  F2FP.F16.E4M3.UNPACK_B R46, R157.H1 ;  /* 0x0000009dff2e723e */ /* 0x000fc400030006ff */
[----:B------:R-:W-:Y:S01]  /*baf0*/  F2FP.F16.E4M3.UNPACK_B R54, R50.H1 ;  /* 0x00000032ff36723e */ /* 0x000fe200030006ff */
[--C-:B------:R-:W-:Y:S01]  /*bb00*/  HADD2.F32 R38, -RZ, R55.reuse.H0_H0 ;  /* 0x20000037ff267230 */ /* 0x100fe20000004100 */
[----:B------:R-:W-:Y:S01]  /*bb10*/  F2FP.F16.E4M3.UNPACK_B R52, R52 ;  /* 0x00000034ff34723e */ /* 0x000fe200020006ff */
[----:B------:R-:W-:Y:S01]  /*bb20*/  HADD2.F32 R89, -RZ, R46.H0_H0 ;  /* 0x2000002eff597230 */ /* 0x000fe20000004100 */
[----:B------:R-:W-:Y:S01]  /*bb30*/  F2FP.F16.E4M3.UNPACK_B R50, R50 ;  /* 0x00000032ff32723e */ /* 0x000fe200020006ff */
[--C-:B------:R-:W-:Y:S02]  /*bb40*/  HADD2.F32 R14, -RZ, R54.reuse.H0_H0 ;  /* 0x20000036ff0e7230 */ /* 0x100fe40000004100 */
[----:B------:R-:W-:Y:S01]  /*bb50*/  FMUL.FTZ R159, R38, R91 ;  /* 0x0000005b269f7220 */ /* 0x000fe20000410000 */
[----:B------:R-:W-:Y:S01]  /*bb60*/  HADD2.F32 R55, -RZ, R55.H1_H1 ;  /* 0x30000037ff377230 */ /* 0x000fe20000004100 */
[----:B------:R-:W-:Y:S01]  /*bb70*/  F2FP.SATFINITE.E4M3.F32.PACK_AB_MERGE_C R12, R53, R44, R36 ;  /* 0x0000002c350c723e */ /* 0x000fe20004807024 */
[----:B------:R-:W-:-:S02]  /*bb80*/  HADD2.F32 R54, -RZ, R54.H1_H1 ;  /* 0x30000036ff367230 */ /* 0x000fc40000004100 */
[C---:B------:R-:W-:Y:S01]  /*bb90*/  FMUL.FTZ R91, R14.reuse, R91 ;  /* 0x0000005b0e5b7220 */ /* 0x040fe20000410000 */
[-C--:B------:R-:W-:Y:S01]  /*bba0*/  FFMA.FTZ R14, R14, R89.reuse, -R159 ;  /* 0x000000590e0e7223 */ /* 0x080fe2000001089f */
[----:B------:R-:W-:Y:S01]  /*bbb0*/  HADD2.F32 R46, -RZ, R46.H1_H1 ;  /* 0x3000002eff2e7230 */ /* 0x000fe20000004100 */
[----:B------:R-:W-:Y:S01]  /*bbc0*/  F2FP.SATFINITE.E4M3.F32.PACK_AB_MERGE_C R36, R51, R42, R43 ;  /* 0x0000002a3324723e */ /* 0x000fe2000480702b */
[----:B------:R-:W-:Y:S01]  /*bbd0*/  FFMA.FTZ R38, R38, R89, R91 ;  /* 0x0000005926267223 */ /* 0x000fe2000001005b */
[CC--:B------:R-:W-:Y:S01]  /*bbe0*/  FMUL.FTZ R89, R55.reuse, R56.reuse ;  /* 0x0000003837597220 */ /* 0x0c0fe20000410000 */
[C---:B------:R-:W-:Y:S01]  /*bbf0*/  FMUL.FTZ R56, R54.reuse, R56 ;  /* 0x0000003836387220 */ /* 0x040fe20000410000 */
[----:B------:R-:W-:Y:S01]  /*bc00*/  HADD2.F32 R91, -RZ, R58.H0_H0 ;  /* 0x2000003aff5b7230 */ /* 0x000fe20000004100 */
[----:B------:R-:W-:Y:S01]  /*bc10*/  F2FP.F16.E4M3.UNPACK_B R43, R13 ;  /* 0x0000000dff2b723e */ /* 0x000fe200020006ff */
[-C--:B------:R-:W-:Y:S01]  /*bc20*/  FFMA.FTZ R89, R54, R46.reuse, -R89 ;  /* 0x0000002e36597223 */ /* 0x080fe20000010859 */
[----:B------:R-:W-:Y:S01]  /*bc30*/  FFMA.FTZ R55, R55, R46, R56 ;  /* 0x0000002e37377223 */ /* 0x000fe20000010038 */
[----:B------:R-:W-:Y:S01]  /*bc40*/  F2FP.F16.E4M3.UNPACK_B R46, R155 ;  /* 0x0000009bff2e723e */ /* 0x000fe200020006ff */
[----:B------:R-:W-:-:S02]  /*bc50*/  HADD2.F32 R56, -RZ, R52.H0_H0 ;  /* 0x20000034ff387230 */ /* 0x000fc40000004100 */
[----:B------:R-:W-:Y:S01]  /*bc60*/  HADD2.F32 R54, -RZ, R50.H0_H0 ;  /* 0x20000032ff367230 */ /* 0x000fe20000004100 */
[----:B------:R-:W-:Y:S01]  /*bc70*/  F2FP.SATFINITE.E4M3.F32.PACK_AB_MERGE_C R38, R55, R38, RZ ;  /* 0x000000263726723e */ /* 0x000fe200048070ff */
[----:B------:R-:W-:Y:S01]  /*bc80*/  HADD2.F32 R155, -RZ, R46.H0_H0 ;  /* 0x2000002eff9b7230 */ /* 0x000fe20000004100 */
[----:B------:R-:W-:Y:S01]  /*bc90*/  F2FP.SATFINITE.E4M3.F32.PACK_AB_MERGE_C R14, R89, R14, RZ ;  /* 0x0000000e590e723e */ /* 0x000fe200048070ff */
[----:B------:R-:W-:Y:S02]  /*bca0*/  IMAD.SHL.U32 R159, R154, 0x100, RZ ;  /* 0x000001009a9f7824 */ /* 0x000fe400078e00ff */
[----:B------:R-:W-:Y:S02]  /*bcb0*/  HADD2.F32 R52, -RZ, R52.H1_H1 ;  /* 0x30000034ff347230 */ /* 0x000fe40000004100 */
[-C--:B------:R-:W-:Y:S01]  /*bcc0*/  FMUL.FTZ R157, R56, R155.reuse ;  /* 0x0000009b389d7220 */ /* 0x080fe20000410000 */
[----:B------:R-:W-:Y:S01]  /*bcd0*/  FMUL.FTZ R155, R54, R155 ;  /* 0x0000009b369b7220 */ /* 0x000fe20000410000 */
[----:B------:R-:W-:Y:S01]  /*bce0*/  HADD2.F32 R50, -RZ, R50.H1_H1 ;  /* 0x30000032ff327230 */ /* 0x000fe20000004100 */
[----:B------:R-:W-:Y:S01]  /*bcf0*/  LOP3.LUT R156, R156, 0xff00, R159, 0xf8, !PT ;  /* 0x0000ff009c9c7812 */ /* 0x000fe200078ef89f */
[-C--:B------:R-:W-:Y:S01]  /*bd00*/  FFMA.FTZ R54, R54, R91.reuse, -R157 ;  /* 0x0000005b36367223 */ /* 0x080fe2000001089d */
[----:B------:R-:W-:Y:S01]  /*bd10*/  FFMA.FTZ R56, R56, R91, R155 ;  /* 0x0000005b38387223 */ /* 0x000fe2000001009b */
[----:B------:R-:W-:Y:S01]  /*bd20*/  LOP3.LUT R91, R57, 0xff0000ff, RZ, 0xc0, !PT ;  /* 0xff0000ff395b7812 */ /* 0x000fe200078ec0ff */
[----:B------:R-:W-:Y:S01]  /*bd30*/  HADD2.F32 R42, -RZ, R43.H0_H0 ;  /* 0x2000002bff2a7230 */ /* 0x000fe20000004100 */
[----:B------:R-:W-:-:S02]  /*bd40*/  SHF.R.U32.HI R157, RZ, 0x8, R47 ;  /* 0x00000008ff9d7819 */ /* 0x000fc4000001162f */
[----:B------:R-:W-:Y:S02]  /*bd50*/  SHF.R.U32.HI R57, RZ, 0x10, R59 ;  /* 0x00000010ff397819 */ /* 0x000fe4000001163b */
[--C-:B------:R-:W-:Y:S02]  /*bd60*/  SHF.R.U32.HI R155, RZ, 0x8, R45.reuse ;  /* 0x00000008ff9b7819 */ /* 0x100fe4000001162d */
[----:B------:R-:W-:Y:S02]  /*bd70*/  SHF.R.U32.HI R59, RZ, 0x10, R45 ;  /* 0x00000010ff3b7819 */ /* 0x000fe4000001162d */
[----:B------:R-:W-:Y:S01]  /*bd80*/  SHF.R.U32.HI R45, RZ, 0x10, R47 ;  /* 0x00000010ff2d7819 */ /* 0x000fe2000001162f */
[----:B------:R-:W-:Y:S01]  /*bd90*/  IMAD.SHL.U32 R155, R155, 0x100, RZ ;  /* 0x000001009b9b7824 */ /* 0x000fe200078e00ff */
[----:B------:R-:W-:Y:S02]  /*bda0*/  LOP3.LUT R47, R47, 0xff0000ff, RZ, 0xc0, !PT ;  /* 0xff0000ff2f2f7812 */ /* 0x000fe400078ec0ff */
[----:B------:R-:W-:Y:S01]  /*bdb0*/  SHF.L.U32 R154, R157, 0x8, RZ ;  /* 0x000000089d9a7819 */ /* 0x000fe200000006ff */
[----:B------:R-:W-:Y:S01]  /*bdc0*/  IMAD.U32 R45, R45, 0x10000, RZ ;  /* 0x000100002d2d7824 */ /* 0x000fe200078e00ff */
[----:B------:R-:W-:Y:S01]  /*bdd0*/  LOP3.LUT R91, R91, 0xff00, R88, 0xf8, !PT ;  /* 0x0000ff005b5b7812 */ /* 0x000fe200078ef858 */
[----:B------:R-:W-:Y:S01]  /*bde0*/  IMAD.U32 R88, R90, 0x10000, RZ ;  /* 0x000100005a587824 */ /* 0x000fe200078e00ff */
[----:B------:R-:W-:Y:S01]  /*bdf0*/  LOP3.LUT R154, R47, 0xff00, R154, 0xf8, !PT ;  /* 0x0000ff002f9a7812 */ /* 0x000fe200078ef89a */
[----:B------:R-:W-:Y:S01]  /*be00*/  IMAD.U32 R47, R57, 0x10000, RZ ;  /* 0x00010000392f7824 */ /* 0x000fe200078e00ff */
[----:B------:R-:W-:Y:S01]  /*be10*/  LOP3.LUT R158, R158, 0xff00, R155, 0xf8, !PT ;  /* 0x0000ff009e9e7812 */ /* 0x000fe200078ef89b */
[----:B------:R-:W-:Y:S01]  /*be20*/  IMAD.U32 R57, R59, 0x10000, RZ ;  /* 0x000100003b397824 */ /* 0x000fe200078e00ff */
[----:B------:R-:W-:Y:S01]  /*be30*/  LOP3.LUT R88, R91, 0xff0000, R88, 0xf8, !PT ;  /* 0x00ff00005b587812 */ /* 0x000fe200078ef858 */
[----:B------:R-:W-:Y:S01]  /*be40*/  HADD2.F32 R91, -RZ, R46.H1_H1 ;  /* 0x3000002eff5b7230 */ /* 0x000fe20000004100 */
[----:B------:R-:W-:Y:S01]  /*be50*/  F2FP.F16.E4M3.UNPACK_B R46, R37 ;  /* 0x00000025ff2e723e */ /* 0x000fe200020006ff */
[----:B------:R-:W-:Y:S01]  /*be60*/  HADD2.F32 R59, -RZ, R58.H1_H1 ;  /* 0x3000003aff3b7230 */ /* 0x000fe20000004100 */
[----:B------:R-:W-:-:S02]  /*be70*/  LOP3.LUT R57, R158, 0xff0000, R57, 0xf8, !PT ;  /* 0x00ff00009e397812 */ /* 0x000fc400078ef839 */
[-C--:B------:R-:W-:Y:S01]  /*be80*/  FMUL.FTZ R155, R52, R91.reuse ;  /* 0x0000005b349b7220 */ /* 0x080fe20000410000 */
[C---:B------:R-:W-:Y:S01]  /*be90*/  FMUL.FTZ R91, R50.reuse, R91 ;  /* 0x0000005b325b7220 */ /* 0x040fe20000410000 */
[----:B------:R-:W-:Y:S01]  /*bea0*/  F2FP.F16.E4M3.UNPACK_B R44, R57 ;  /* 0x00000039ff2c723e */ /* 0x000fe200020006ff */
[----:B------:R-:W-:Y:S01]  /*beb0*/  HADD2.F32 R49, -RZ, R46.H0_H0 ;  /* 0x2000002eff317230 */ /* 0x000fe20000004100 */
[-C--:B------:R-:W-:Y:S01]  /*bec0*/  F2FP.F16.E4M3.UNPACK_B R51, R88.reuse ;  /* 0x00000058ff33723e */ /* 0x080fe200020006ff */
[-C--:B------:R-:W-:Y:S01]  /*bed0*/  FFMA.FTZ R155, R50, R59.reuse, -R155 ;  /* 0x0000003b329b7223 */ /* 0x080fe2000001089b */
[----:B------:R-:W-:Y:S01]  /*bee0*/  FFMA.FTZ R91, R52, R59, R91 ;  /* 0x0000003b345b7223 */ /* 0x000fe2000001005b */
[----:B------:R-:W-:Y:S01]  /*bef0*/  HADD2.F32 R53, -RZ, R44.H0_H0 ;  /* 0x2000002cff357230 */ /* 0x000fe20000004100 */
[----:B------:R-:W-:Y:S01]  /*bf00*/  F2FP.F16.E4M3.UNPACK_B R57, R57.H1 ;  /* 0x00000039ff39723e */ /* 0x000fe200030006ff */
[----:B------:R-:W-:Y:S01]  /*bf10*/  HADD2.F32 R50, -RZ, R46.H1_H1 ;  /* 0x3000002eff327230 */ /* 0x000fe20000004100 */
[----:B------:R-:W-:Y:S01]  /*bf20*/  F2FP.F16.E4M3.UNPACK_B R88, R88.H1 ;  /* 0x00000058ff58723e */ /* 0x000fe200030006ff */
[----:B------:R-:W-:-:S02]  /*bf30*/  HADD2.F32 R52, -RZ, R51.H0_H0 ;  /* 0x20000033ff347230 */ /* 0x000fc40000004100 */
[-C--:B------:R-:W-:Y:S01]  /*bf40*/  FMUL.FTZ R55, R49, R53.reuse ;  /* 0x0000003531377220 */ /* 0x080fe20000410000 */
[C---:B------:R-:W-:Y:S01]  /*bf50*/  FMUL.FTZ R46, R42.reuse, R53 ;  /* 0x000000352a2e7220 */ /* 0x040fe20000410000 */
[----:B------:R-:W-:Y:S01]  /*bf60*/  HADD2.F32 R53, -RZ, R44.H1_H1 ;  /* 0x3000002cff357230 */ /* 0x000fe20000004100 */
[----:B------:R-:W-:Y:S01]  /*bf70*/  F2FP.SATFINITE.E4M3.F32.PACK_AB_MERGE_C R14, R155, R54, R14 ;  /* 0x000000369b0e723e */ /* 0x000fe2000480700e */
        /* <DEDUP_REMOVED lines=12> */
[----:B------:R-:W-:Y:S01]  /*c040*/  LOP3.LUT R45, R154, 0xff0000, R45, 0xf8, !PT ;  /* 0x00ff00009a2d7812 */ /* 0x000fe200078ef82d */
[--C-:B------:R-:W-:Y:S01]  /*c050*/  HADD2.F32 R37, -RZ, R46.reuse.H0_H0 ;  /* 0x2000002eff257230 */ /* 0x100fe20000004100 */
[----:B------:R-:W-:Y:S01]  /*c060*/  LOP3.LUT R47, R156, 0xff0000, R47, 0xf8, !PT ;  /* 0x00ff00009c2f7812 */ /* 0x000fe200078ef82f */
[----:B------:R-:W-:-:S02]  /*c070*/  HADD2.F32 R50, -RZ, R46.H1_H1 ;  /* 0x3000002eff327230 */ /* 0x000fc40000004100 */
[-C--:B------:R-:W-:Y:S01]  /*c080*/  FMUL.FTZ R54, R51, R52.reuse ;  /* 0x0000003433367220 */ /* 0x080fe20000410000 */
[--C-:B------:R-:W-:Y:S02]  /*c090*/  HADD2.F32 R46, -RZ, R88.reuse.H0_H0 ;  /* 0x20000058ff2e7230 */ /* 0x100fe40000004100 */
[----:B------:R-:W-:Y:S01]  /*c0a0*/  FMUL.FTZ R52, R37, R52 ;  /* 0x0000003425347220 */ /* 0x000fe20000410000 */
[----:B------:R-:W-:Y:S01]  /*c0b0*/  HADD2.F32 R57, -RZ, R57.H1_H1 ;  /* 0x30000039ff397230 */ /* 0x000fe20000004100 */
[----:B------:R-:W-:Y:S01]  /*c0c0*/  F2FP.SATFINITE.E4M3.F32.PACK_AB_MERGE_C R38, R91, R56, R38 ;  /* 0x000000385b26723e */ /* 0x000fe20004807026 */
        /* <DEDUP_REMOVED lines=10> */
[-C--:B------:R-:W-:Y:S01]  /*c170*/  F2FP.F16.E4M3.UNPACK_B R52, R15.reuse ;  /* 0x0000000fff34723e */ /* 0x080fe200020006ff */
[----:B------:R-:W-:Y:S01]  /*c180*/  HADD2.F32 R56, -RZ, R51.H0_H0 ;  /* 0x20000033ff387230 */ /* 0x000fe20000004100 */
[----:B------:R-:W-:Y:S01]  /*c190*/  F2FP.F16.E4M3.UNPACK_B R53, R15.H1 ;  /* 0x0000000fff35723e */ /* 0x000fe200030006ff */
        /* <DEDUP_REMOVED lines=8> */
[----:B------:R-:W-:Y:S01]  /*c220*/  FMUL.FTZ R154, R56, R89 ;  /* 0x00000059389a7220 */ /* 0x000fe20000410000 */
[----:B------:R-:W-:-:S02]  /*c230*/  HADD2.F32 R58, -RZ, R57.H0_H0 ;  /* 0x20000039ff3a7230 */ /* 0x000fc40000004100 */
[----:B------:R-:W-:Y:S01]  /*c240*/  FMUL.FTZ R89, R15, R89 ;  /* 0x000000590f597220 */ /* 0x000fe20000410000 */
[----:B------:R-:W-:Y:S02]  /*c250*/  HADD2.F32 R45, -RZ, R39.H0_H0 ;  /* 0x20000027ff2d7230 */ /* 0x000fe40000004100 */
[-C--:B------:R-:W-:Y:S01]  /*c260*/  FMUL.FTZ R91, R55, R90.reuse ;  /* 0x0000005a375b7220 */ /* 0x080fe20000410000 */
[----:B------:R-:W-:Y:S02]  /*c270*/  HADD2.F32 R59, -RZ, R47.H0_H0 ;  /* 0x2000002fff3b7230 */ /* 0x000fe40000004100 */
[----:B------:R-:W-:Y:S01]  /*c280*/  FMUL.FTZ R156, R58, R90 ;  /* 0x0000005a3a9c7220 */ /* 0x000fe20000410000 */
[----:B------:R-:W-:Y:S02]  /*c290*/  HADD2.F32 R57, -RZ, R57.H1_H1 ;  /* 0x30000039ff397230 */ /* 0x000fe40000004100 */
[----:B------:R-:W-:Y:S01]  /*c2a0*/  FFMA.FTZ R15, R15, R45, -R154 ;  /* 0x0000002d0f0f7223 */ /* 0x000fe2000001089a */
[----:B------:R-:W-:-:S02]  /*c2b0*/  HADD2.F32 R88, -RZ, R88.H1_H1 ;  /* 0x30000058ff587230 */ /* 0x000fc40000004100 */
[----:B------:R-:W-:Y:S01]  /*c2c0*/  FFMA.FTZ R45, R56, R45, R89 ;  /* 0x0000002d382d7223 */ /* 0x000fe20000010059 */
[----:B------:R-:W-:Y:S02]  /*c2d0*/  HADD2.F32 R53, -RZ, R53.H1_H1 ;  /* 0x30000035ff357230 */ /* 0x000fe40000004100 */
        /* <DEDUP_REMOVED lines=23> */
.L_x_2715:
[----:B------:R-:W-:Y:S05]  /*c450*/  BSYNC B2 ;  /* 0x0000000000027941 */ /* 0x000fea0003800000 */
.L_x_2714:
[----:B------:R-:W-:Y:S01]  /*c460*/  ISETP.GE.AND P2, PT, R48, R136, PT ;  /* 0x000000883000720c */ /* 0x000fe20003f46270 */
[----:B0-----:R0:W-:-:S12]  /*c470*/  ST.E.128 desc[UR50][R40.64], R12 ;  /* 0x0000000c28007985 */ /* 0x0011d8000c101d32 */
[----:B------:R-:W-:-:S04]  /*c480*/  @!P2 IADD3 R42, P5, R11, R48, RZ ;  /* 0x000000300b2aa210 */ /* 0x000fc80007fbe0ff */
[----:B------:R-:W-:-:S05]  /*c490*/  @!P2 LEA.HI.X.SX32 R43, R48, R153, 0x1, P5 ;  /* 0x00000099302ba211 */ /* 0x000fca00028f0eff */
[----:B---3--:R0:W-:Y:S04]  /*c4a0*/  @!P2 ST.E.128 desc[UR50][R42.64], R36 ;  /* 0x000000242a00a985 */ /* 0x0081e8000c101d32 */
.L_x_2705:
[----:B------:R-:W-:Y:S05]  /*c4b0*/  BSYNC B1 ;  /* 0x0000000000017941 */ /* 0x000fea0003800000 */
.L_x_2704:
[----:B------:R-:W-:-:S03]  /*c4c0*/  UMOV UR4, 0xffffffff ;  /* 0xffffffff00047882 */ /* 0x000fc60000000000 */
[----:B------:R-:W-:Y:S05]  /*c4d0*/  BRA.DIV UR4, `(.L_x_2716) ;  /* 0x0000021204c47947 */ /* 0x000fea000b800000 */
[----:B-1----:R-:W1:Y:S04]  /*c4e0*/  SHFL.IDX PT, R119, R119, 0x1, 0x1e1f ;  /* 0x003e1f0077777f89 */ /* 0x002e6800000e0000 */
[----:B------:R0:W0:Y:S02]  /*c4f0*/  SHFL.IDX PT, R45, R120, 0x1, 0x1e1f ;  /* 0x003e1f00782d7f89 */ /* 0x00002400000e0000 */
.L_x_2998:
[----:B------:R-:W-:Y:S05]  /*c500*/  @P4 BRA `(.L_x_2673) ;  /* 0x0000003400344947 */ /* 0x000fea0003800000 */
[----:B------:R-:W-:Y:S01]  /*c510*/  ISETP.NE.AND P2, PT, R31, RZ, PT ;  /* 0x000000ff1f00720c */ /* 0x000fe20003f45270 */
[----:B------:R-:W-:-:S12]  /*c520*/  BSSY B1, `(.L_x_2717) ;  /* 0x00000f2000017945 */ /* 0x000fd80003800000 */
[----:B------:R-:W-:Y:S05]  /*c530*/  @!P2 BRA `(.L_x_2718) ;  /* 0x0000000c00c0a947 */ /* 0x000fea0003800000 */
[----:B----4-:R-:W-:Y:S01]  /*c540*/  SEL R11, R118, R145, !P0 ;  /* 0x00000091760b7207 */ /* 0x010fe20004000000 */
[----:B------:R-:W-:Y:S01]  /*c550*/  BSSY B2, `(.L_x_2719) ;  /* 0x00000ec000027945 */ /* 0x000fe20003800000 */
[----:B0-----:R-:W-:Y:S02]  /*c560*/  IADD3 R40, P2, R28, R45, RZ ;  /* 0x0000002d1c287210 */ /* 0x001fe40007f5e0ff */
[----:B------:R-:W-:-:S03]  /*c570*/  SHF.R.S32.HI R12, RZ, 0x1f, R11 ;  /* 0x0000001fff0c7819 */ /* 0x000fc6000001140b */
[----:B-1----:R-:W-:Y:S01]  /*c580*/  IMAD.X R41, R119, 0x1, R112, P2 ;  /* 0x0000000177297824 */ /* 0x002fe200010e0670 */
[----:B------:R-:W-:-:S04]  /*c590*/  LEA.HI R11, R12, R11, RZ, 0x5 ;  /* 0x0000000b0c0b7211 */ /* 0x000fc800078f28ff */
[----:B------:R-:W-:-:S04]  /*c5a0*/  LEA.HI.SX32 R11, R11, R116, 0x1b ;  /* 0x000000740b0b7211 */ /* 0x000fc800078fdaff */
[----:B------:R-:W-:Y:S02]  /*c5b0*/  SHF.L.U32 R12, R11, 0x4, RZ ;  /* 0x000000040b0c7819 */ /* 0x000fe400000006ff */
[----:B------:R-:W-:Y:S02]  /*c5c0*/  SHF.R.S32.HI R14, RZ, 0x1f, R11 ;  /* 0x0000001fff0e7819 */ /* 0x000fe4000001140b */
[----:B------:R-:W-:Y:S02]  /*c5d0*/  ISETP.GE.AND P2, PT, R12, R136, PT ;  /* 0x000000880c00720c */ /* 0x000fe40003f46270 */
[----:B------:R-:W-:Y:S02]  /*c5e0*/  LEA.HI R14, R14, R11, RZ, 0x2 ;  /* 0x0000000b0e0e7211 */ /* 0x000fe400078f10ff */
[----:B------:R-:W-:Y:S02]  /*c5f0*/  LOP3.LUT R11, R210, 0x30, R12, 0xf8, !PT ;  /* 0x00000030d20b7812 */ /* 0x000fe400078ef80c */
[----:B------:R-:W-:-:S02]  /*c600*/  SHF.R.S32.HI R14, RZ, 0x2, R14 ;  /* 0x00000002ff0e7819 */ /* 0x000fc4000001140e */
[----:B------:R-:W-:-:S05]  /*c610*/  LOP3.LUT R11, R11, R4, RZ, 0x3c, !PT ;  /* 0x000000040b0b7212 */ /* 0x000fca00078e3cff */
[----:B------:R-:W-:-:S04]  /*c620*/  @!P2 IADD3 R42, P4, R12, R45, RZ ;  /* 0x0000002d0c2aa210 */ /* 0x000fc80007f9e0ff */
[----:B------:R-:W-:Y:S01]  /*c630*/  @!P2 LEA.HI.X.SX32 R43, R12, R119, 0x1, P4 ;  /* 0x000000770c2ba211 */ /* 0x000fe200020f0eff */
[----:B------:R-:W-:Y:S01]  /*c640*/  IMAD R12, R14, 0x2800, R211 ;  /* 0x000028000e0c7824 */ /* 0x000fe200078e02d3 */
[----:B------:R-:W-:-:S03]  /*c650*/  ISETP.GE.AND P4, PT, R16, R117, PT ;  /* 0x000000751000720c */ /* 0x000fc60003f86270 */
        /* <DEDUP_REMOVED lines=8> */
[--C-:B------:R-:W-:Y:S01]  /*c6e0*/  SHF.R.U32.HI R44, RZ, 0x8, R73.reuse ;  /* 0x00000008ff2c7819 */ /* 0x100fe20000011649 */
[----:B----4-:R-:W-:Y:S01]  /*c6f0*/  IMAD.MOV.U32 R49, RZ, RZ, R36 ;  /* 0x000000ffff317224 */ /* 0x010fe200078e0024 */
[----:B------:R-:W-:Y:S01]  /*c700*/  SHF.R.U32.HI R56, RZ, 0x10, R73 ;  /* 0x00000010ff387819 */ /* 0x000fe20000011649 */
[----:B------:R-:W-:Y:S01]  /*c710*/  IMAD.MOV.U32 R47, RZ, RZ, R38 ;  /* 0x000000ffff2f7224 */ /* 0x000fe200078e0026 */
[----:B-1----:R-:W-:Y:S01]  /*c720*/  MOV R48, R12 ;  /* 0x0000000c00307202 */ /* 0x002fe20000000f00 */
[----:B------:R-:W-:Y:S01]  /*c730*/  IMAD.SHL.U32 R12, R44, 0x100, RZ ;  /* 0x000001002c0c7824 */ /* 0x000fe200078e00ff */
[----:B0-----:R-:W-:Y:S01]  /*c740*/  LOP3.LUT R11, R73, 0xff0000ff, RZ, 0xc0, !PT ;  /* 0xff0000ff490b7812 */ /* 0x001fe200078ec0ff */
[----:B------:R-:W-:Y:S01]  /*c750*/  IMAD.MOV.U32 R44, RZ, RZ, R14 ;  /* 0x000000ffff2c7224 */ /* 0x000fe200078e000e */
[----:B------:R-:W-:Y:S01]  /*c760*/  SHF.R.U32.HI R53, RZ, 0x8, R61 ;  /* 0x00000008ff357819 */ /* 0x000fe2000001163d */
[----:B------:R-:W-:Y:S01]  /*c770*/  IMAD.U32 R14, R56, 0x10000, RZ ;  /* 0x00010000380e7824 */ /* 0x000fe200078e00ff */
[----:B------:R-:W-:-:S02]  /*c780*/  SHF.R.U32.HI R51, RZ, 0x8, R75 ;  /* 0x00000008ff337819 */ /* 0x000fc4000001164b */
[----:B------:R-:W-:Y:S01]  /*c790*/  SHF.R.U32.HI R54, RZ, 0x10, R75 ;  /* 0x00000010ff367819 */ /* 0x000fe2000001164b */
[----:B------:R-:W-:Y:S01]  /*c7a0*/  IMAD.SHL.U32 R53, R53, 0x100, RZ ;  /* 0x0000010035357824 */ /* 0x000fe200078e00ff */
[----:B------:R-:W-:Y:S02]  /*c7b0*/  SHF.R.U32.HI R55, RZ, 0x8, R63 ;  /* 0x00000008ff377819 */ /* 0x000fe4000001163f */
[----:B------:R-:W-:Y:S02]  /*c7c0*/  LOP3.LUT R11, R11, 0xff00, R12, 0xf8, !PT ;  /* 0x0000ff000b0b7812 */ /* 0x000fe400078ef80c */
[----:B------:R-:W-:Y:S01]  /*c7d0*/  LOP3.LUT R46, R75, 0xff0000ff, RZ, 0xc0, !PT ;  /* 0xff0000ff4b2e7812 */ /* 0x000fe200078ec0ff */
[----:B------:R-:W-:Y:S01]  /*c7e0*/  IMAD.SHL.U32 R55, R55, 0x100, RZ ;  /* 0x0000010037377824 */ /* 0x000fe200078e00ff */
[----:B------:R-:W-:Y:S02]  /*c7f0*/  SHF.L.U32 R51, R51, 0x8, RZ ;  /* 0x0000000833337819 */ /* 0x000fe400000006ff */
        /* <DEDUP_REMOVED lines=13> */
[----:B------:R-:W-:Y:S01]  /*c8d0*/  F2FP.F16.E4M3.UNPACK_B R52, R148.H1 ;  /* 0x00000094ff34723e */ /* 0x000fe200030006ff */
[----:B------:R-:W-:Y:S01]  /*c8e0*/  HADD2.F32 R38, -RZ, R50.H0_H0 ;  /* 0x20000032ff267230 */ /* 0x000fe20000004100 */
[----:B------:R-:W-:Y:S01]  /*c8f0*/  SHF.R.U32.HI R57, RZ, 0x10, R61 ;  /* 0x00000010ff397819 */ /* 0x000fe2000001163d */
[----:B------:R-:W-:Y:S01]  /*c900*/  HADD2.F32 R54, -RZ, R54.H1_H1 ;  /* 0x30000036ff367230 */ /* 0x000fe20000004100 */
[----:B------:R-:W-:Y:S01]  /*c910*/  SHF.R.U32.HI R59, RZ, 0x10, R63 ;  /* 0x00000010ff3b7819 */ /* 0x000fe2000001163f */
[----:B------:R-:W-:-:S02]  /*c920*/  HADD2.F32 R53, -RZ, R52.H0_H0 ;  /* 0x20000034ff357230 */ /* 0x000fc40000004100 */
[-C--:B------:R-:W-:Y:S01]  /*c930*/  FMUL.FTZ R61, R46, R55.reuse ;  /* 0x000000372e3d7220 */ /* 0x080fe20000410000 */
        /* <DEDUP_REMOVED lines=10> */
[-C--:B------:R-:W-:Y:S01]  /*c9e0*/  FMUL.FTZ R56, R50, R54.reuse ;  /* 0x0000003632387220 */ /* 0x080fe20000410000 */
[----:B------:R-:W-:Y:S01]  /*c9f0*/  LOP3.LUT R12, R12, 0xff0000, R59, 0xf8, !PT ;  /* 0x00ff00000c0c7812 */ /* 0x000fe200078ef83b */
[----:B------:R-:W-:Y:S01]  /*ca00*/  FMUL.FTZ R49, R51, R54 ;  /* 0x0000003633317220 */ /* 0x000fe20000410000 */
[----:B------:R-:W-:Y:S01]  /*ca10*/  SHF.L.U32 R57, R57, 0x10, RZ ;  /* 0x0000001039397819 */ /* 0x000fe200000006ff */
[----:B------:R-:W-:Y:S01]  /*ca20*/  HADD2.F32 R59, -RZ, R146.H0_H0 ;  /* 0x20000092ff3b7230 */ /* 0x000fe20000004100 */
[----:B------:R-:W-:Y:S01]  /*ca30*/  F2FP.F16.E4M3.UNPACK_B R148, R148 ;  /* 0x00000094ff94723e */ /* 0x000fe200020006ff */
[----:B------:R-:W-:Y:S01]  /*ca40*/  HADD2.F32 R54, -RZ, R53.H0_H0 ;  /* 0x20000035ff367230 */ /* 0x000fe20000004100 */
[----:B------:R-:W-:Y:S01]  /*ca50*/  LOP3.LUT R36, R36, 0xff0000, R57, 0xf8, !PT ;  /* 0x00ff000024247812 */ /* 0x000fe200078ef839 */
[----:B------:R-:W-:-:S02]  /*ca60*/  HADD2.F32 R48, -RZ, R52.H0_H0 ;  /* 0x20000034ff307230 */ /* 0x000fc40000004100 */
[-C--:B------:R-:W-:Y:S01]  /*ca70*/  FFMA.FTZ R49, R50, R55.reuse, -R49 ;  /* 0x0000003732317223 */ /* 0x080fe20000010831 */
        /* <DEDUP_REMOVED lines=17> */
[-C--:B------:R-:W-:Y:S01]  /*cb90*/  F2FP.F16.E4M3.UNPACK_B R52, R44.reuse.H1 ;  /* 0x0000002cff34723e */ /* 0x080fe200030006ff */
[----:B------:R-:W-:Y:S01]  /*cba0*/  HADD2.F32 R57, -RZ, R56.H0_H0 ;  /* 0x20000038ff397230 */ /* 0x000fe20000004100 */
[----:B------:R-:W-:Y:S01]  /*cbb0*/  F2FP.F16.E4M3.UNPACK_B R147, R147 ;  /* 0x00000093ff93723e */ /* 0x000fe200020006ff */
[----:B------:R-:W-:Y:S01]  /*cbc0*/  HADD2.F32 R63, -RZ, R54.H1_H1 ;  /* 0x30000036ff3f7230 */ /* 0x000fe20000004100 */
[----:B------:R-:W-:Y:S01]  /*cbd0*/  F2FP.F16.E4M3.UNPACK_B R44, R44 ;  /* 0x0000002cff2c723e */ /* 0x000fe200020006ff */
[----:B------:R-:W-:-:S02]  /*cbe0*/  HADD2.F32 R54, -RZ, R52.H0_H0 ;  /* 0x20000034ff367230 */ /* 0x000fc40000004100 */
[----:B------:R-:W-:Y:S01]  /*cbf0*/  FMUL.FTZ R73, R57, R61 ;  /* 0x0000003d39497220 */ /* 0x000fe20000410000 */
[--C-:B------:R-:W-:Y:S01]  /*cc00*/  HADD2.F32 R60, -RZ, R59.reuse.H0_H0 ;  /* 0x2000003bff3c7230 */ /* 0x100fe20000004100 */
[----:B------:R-:W-:Y:S01]  /*cc10*/  F2FP.F16.E4M3.UNPACK_B R149, R149 ;  /* 0x00000095ff95723e */ /* 0x000fe200020006ff */
[----:B------:R-:W-:Y:S02]  /*cc20*/  HADD2.F32 R58, -RZ, R56.H1_H1 ;  /* 0x30000038ff3a7230 */ /* 0x000fe40000004100 */
[C---:B------:R-:W-:Y:S01]  /*cc30*/  FMUL.FTZ R62, R54.reuse, R61 ;  /* 0x0000003d363e7220 */ /* 0x040fe20000410000 */
[----:B------:R-:W-:Y:S02]  /*cc40*/  HADD2.F32 R56, -RZ, R52.H1_H1 ;  /* 0x30000034ff387230 */ /* 0x000fe40000004100 */
[----:B------:R-:W-:Y:S01]  /*cc50*/  FFMA.FTZ R52, R54, R60, -R73 ;  /* 0x0000003c36347223 */ /* 0x000fe20000010849 */
[----:B------:R-:W-:Y:S02]  /*cc60*/  HADD2.F32 R59, -RZ, R59.H1_H1 ;  /* 0x3000003bff3b7230 */ /* 0x000fe40000004100 */
[----:B------:R-:W-:Y:S01]  /*cc70*/  FMUL.FTZ R61, R58, R63 ;  /* 0x0000003f3a3d7220 */ /* 0x000fe20000410000 */
[----:B------:R-:W-:Y:S01]  /*cc80*/  F2FP.F16.E4M3.UNPACK_B R54, R47 ;  /* 0x0000002fff36723e */ /* 0x000fe200020006ff */
[----:B------:R-:W-:Y:S01]  /*cc90*/  FMUL.FTZ R73, R56, R63 ;  /* 0x0000003f38497220 */ /* 0x000fe20000410000 */
[----:B------:R-:W-:-:S02]  /*cca0*/  HADD2.F32 R47, -RZ, R44.H0_H0 ;  /* 0x2000002cff2f7230 */ /* 0x000fc40000004100 */
[-C--:B------:R-:W-:Y:S01]  /*ccb0*/  FFMA.FTZ R63, R56, R59.reuse, -R61 ;  /* 0x0000003b383f7223 */ /* 0x080fe2000001083d */
[----:B------:R-:W-:Y:S02]  /*ccc0*/  HADD2.F32 R44, -RZ, R44.H1_H1 ;  /* 0x3000002cff2c7230 */ /* 0x000fe40000004100 */
[----:B------:R-:W-:Y:S01]  /*ccd0*/  FFMA.FTZ R73, R58, R59, R73 ;  /* 0x0000003b3a497223 */ /* 0x000fe20000010049 */
[--C-:B------:R-:W-:Y:S02]  /*cce0*/  HADD2.F32 R58, -RZ, R147.reuse.H0_H0 ;  /* 0x20000093ff3a7230 */ /* 0x100fe40000004100 */
[----:B------:R-:W-:Y:S01]  /*ccf0*/  FFMA.FTZ R62, R57, R60, R62 ;  /* 0x0000003c393e7223 */ /* 0x000fe2000001003e */
[----:B------:R-:W-:Y:S02]  /*cd00*/  HADD2.F32 R56, -RZ, R54.H0_H0 ;  /* 0x20000036ff387230 */ /* 0x000fe40000004100 */
[----:B------:R-:W-:Y:S01]  /*cd10*/  FFMA.FTZ R55, R55, R148, R146 ;  /* 0x0000009437377223 */ /* 0x000fe20000010092 */
[----:B------:R-:W-:-:S02]  /*cd20*/  HADD2.F32 R147, -RZ, R147.H1_H1 ;  /* 0x30000093ff937230 */ /* 0x000fc40000004100 */
[-C--:B------:R-:W-:Y:S01]  /*cd30*/  FMUL.FTZ R59, R47, R58.reuse ;  /* 0x0000003a2f3b7220 */ /* 0x080fe20000410000 */
[----:B------:R-:W-:Y:S02]  /*cd40*/  HADD2.F32 R54, -RZ, R54.H1_H1 ;  /* 0x30000036ff367230 */ /* 0x000fe40000004100 */
[----:B------:R-:W-:Y:S01]  /*cd50*/  FMUL.FTZ R60, R56, R58 ;  /* 0x0000003a383c7220 */ /* 0x000fe20000410000 */
[--C-:B------:R-:W-:Y:S01]  /*cd60*/  HADD2.F32 R57, -RZ, R149.reuse.H0_H0 ;  /* 0x20000095ff397230 */ /* 0x100fe20000004100 */
[----:B------:R-:W-:Y:S01]  /*cd70*/  F2FP.SATFINITE.E4M3.F32.PACK_AB_MERGE_C R46, R51, R46, RZ ;  /* 0x0000002e332e723e */ /* 0x000fe200048070ff */
[----:B------:R-:W-:Y:S02]  /*cd80*/  HADD2.F32 R149, -RZ, R149.H1_H1 ;  /* 0x30000095ff957230 */ /* 0x000fe40000004100 */
[-C--:B------:R-:W-:Y:S01]  /*cd90*/  FMUL.FTZ R61, R54, R147.reuse ;  /* 0x00000093363d7220 */ /* 0x080fe20000410000 */
[----:B------:R-:W-:Y:S01]  /*cda0*/  FMUL.FTZ R147, R44, R147 ;  /* 0x000000932c937220 */ /* 0x000fe20000410000 */
[----:B------:R-:W-:Y:S01]  /*cdb0*/  FFMA.FTZ R59, R56, R57, R59 ;  /* 0x00000039383b7223 */ /* 0x000fe2000001003b */
[----:B------:R-:W-:Y:S01]  /*cdc0*/  F2FP.SATFINITE.E4M3.F32.PACK_AB_MERGE_C R38, R49, R38, RZ ;  /* 0x000000263126723e */ /* 0x000fe200048070ff */
[-C--:B------:R-:W-:Y:S01]  /*cdd0*/  FFMA.FTZ R61, R44, R149.reuse, -R61 ;  /* 0x000000952c3d7223 */ /* 0x080fe2000001083d */
[----:B------:R-:W-:Y:S01]  /*cde0*/  FFMA.FTZ R56, R54, R149, R147 ;  /* 0x0000009536387223 */ /* 0x000fe20000010093 */
[----:B------:R-:W-:Y:S01]  /*cdf0*/  F2FP.F16.E4M3.UNPACK_B R51, R37 ;  /* 0x00000025ff33723e */ /* 0x000fe200020006ff */
[----:B------:R-:W-:Y:S01]  /*ce00*/  FFMA.FTZ R60, R47, R57, -R60 ;  /* 0x000000392f3c7223 */ /* 0x000fe2000001083c */
[----:B------:R-:W-:-:S02]  /*ce10*/  F2FP.F16.E4M3.UNPACK_B R54, R36 ;  /* 0x00000024ff36723e */ /* 0x000fc400020006ff */
[----:B------:R-:W-:Y:S02]  /*ce20*/  F2FP.F16.E4M3.UNPACK_B R49, R13 ;  /* 0x0000000dff31723e */ /* 0x000fe400020006ff */
[----:B------:R-:W-:Y:S01]  /*ce30*/  F2FP.SATFINITE.E4M3.F32.PACK_AB_MERGE_C R44, R63, R52, RZ ;  /* 0x000000343f2c723e */ /* 0x000fe200048070ff */
[--C-:B------:R-:W-:Y:S01]  /*ce40*/  HADD2.F32 R57, -RZ, R54.reuse.H0_H0 ;  /* 0x20000036ff397230 */ /* 0x100fe20000004100 */
[----:B------:R-:W-:Y:S01]  /*ce50*/  F2FP.SATFINITE.E4M3.F32.PACK_AB_MERGE_C R46, R55, R50, R46 ;  /* 0x00000032372e723e */ /* 0x000fe2000480702e */
[----:B------:R-:W-:Y:S01]  /*ce60*/  HADD2.F32 R50, -RZ, R51.H0_H0 ;  /* 0x20000033ff327230 */ /* 0x000fe20000004100 */
[----:B------:R-:W-:Y:S02]  /*ce70*/  F2FP.SATFINITE.E4M3.F32.PACK_AB_MERGE_C R62, R73, R62, RZ ;  /* 0x0000003e493e723e */ /* 0x000fe400048070ff */
        /* <DEDUP_REMOVED lines=22> */
[----:B------:R-:W-:Y:S01]  /*cfe0*/  F2FP.F16.E4M3.UNPACK_B R59, R12 ;  /* 0x0000000cff3b723e */ /* 0x000fe200020006ff */
[----:B------:R-:W-:Y:S01]  /*cff0*/  HADD2.F32 R54, -RZ, R55.H0_H0 ;  /* 0x20000037ff367230 */ /* 0x000fe20000004100 */
[----:B------:R-:W-:Y:S01]  /*d000*/  F2FP.SATFINITE.E4M3.F32.PACK_AB_MERGE_C R44, R61, R60, R44 ;  /* 0x0000003c3d2c723e */ /* 0x000fe2000480702c */
[----:B------:R-:W-:Y:S01]  /*d010*/  HADD2.F32 R37, -RZ, R50.H0_H0 ;  /* 0x20000032ff257230 */ /* 0x000fe20000004100 */
[----:B------:R-:W-:Y:S01]  /*d020*/  F2FP.F16.E4M3.UNPACK_B R61, R12.H1 ;  /* 0x0000000cff3d723e */ /* 0x000fe200030006ff */
[----:B------:R-:W-:-:S02]  /*d030*/  HADD2.F32 R53, -RZ, R52.H1_H1 ;  /* 0x30000034ff357230 */ /* 0x000fc40000004100 */
[-C--:B------:R-:W-:Y:S01]  /*d040*/  FMUL.FTZ R58, R51, R54.reuse ;  /* 0x00000036333a7220 */ /* 0x080fe20000410000 */
[----:B------:R-:W-:Y:S02]  /*d050*/  HADD2.F32 R56, -RZ, R55.H1_H1 ;  /* 0x30000037ff387230 */ /* 0x000fe40000004100 */
[----:B------:R-:W-:Y:S01]  /*d060*/  FMUL.FTZ R54, R37, R54 ;  /* 0x0000003625367220 */ /* 0x000fe20000410000 */
[----:B------:R-:W-:Y:S01]  /*d070*/  HADD2.F32 R50, -RZ, R50.H1_H1 ;  /* 0x30000032ff327230 */ /* 0x000fe20000004100 */
[----:B------:R-:W-:Y:S01]  /*d080*/  F2FP.F16.E4M3.UNPACK_B R12, R11 ;  /* 0x0000000bff0c723e */ /* 0x000fe200020006ff */
        /* <DEDUP_REMOVED lines=49> */
[----:B------:R-:W-:Y:S01]  /*d3a0*/  F2FP.SATFINITE.E4M3.F32.PACK_AB_MERGE_C R15, R15, R62, RZ ;  /* 0x0000003e0f0f723e */ /* 0x000fe200048070ff */
[----:B------:R-:W-:Y:S01]  /*d3b0*/  IMAD.MOV.U32 R14, RZ, RZ, R44 ;  /* 0x000000ffff0e7224 */ /* 0x000fe200078e002c */
[----:B------:R-:W-:Y:S02]  /*d3c0*/  F2FP.SATFINITE.E4M3.F32.PACK_AB_MERGE_C R55, R55, R72, RZ ;  /* 0x000000483737723e */ /* 0x000fe400048070ff */
[----:B------:R-:W-:Y:S02]  /*d3d0*/  F2FP.SATFINITE.E4M3.F32.PACK_AB_MERGE_C R15, R39, R74, R15 ;  /* 0x0000004a270f723e */ /* 0x000fe4000480700f */
[----:B------:R-:W-:Y:S01]  /*d3e0*/  F2FP.SATFINITE.E4M3.F32.PACK_AB_MERGE_C R37, R36, R49, R37 ;  /* 0x000000312425723e */ /* 0x000fe20004807025 */
[----:B------:R-:W-:Y:S01]  /*d3f0*/  IMAD.MOV.U32 R36, RZ, RZ, R46 ;  /* 0x000000ffff247224 */ /* 0x000fe200078e002e */
[----:B------:R-:W-:-:S07]  /*d400*/  F2FP.SATFINITE.E4M3.F32.PACK_AB_MERGE_C R39, R54, R63, R55 ;  /* 0x0000003f3627723e */ /* 0x000fce0004807037 */
.L_x_2720:
[----:B------:R-:W-:Y:S05]  /*d410*/  BSYNC B2 ;  /* 0x0000000000027941 */ /* 0x000fea0003800000 */
.L_x_2719:
[----:B-1----:R1:W-:Y:S04]  /*d420*/  ST.E.128 desc[UR50][R40.64], R12 ;  /* 0x0000000c28007985 */ /* 0x0023e8000c101d32 */
[----:B----4-:R1:W-:Y:S02]  /*d430*/  @!P2 ST.E.128 desc[UR50][R42.64], R36 ;  /* 0x000000242a00a985 */ /* 0x0103e4000c101d32 */
.L_x_2718:
[----:B------:R-:W-:Y:S05]  /*d440*/  BSYNC B1 ;  /* 0x0000000000017941 */ /* 0x000fea0003800000 */
.L_x_2717:
[----:B------:R-:W-:Y:S01]  /*d450*/  ISETP.NE.AND P2, PT, R32, RZ, PT ;  /* 0x000000ff2000720c */ /* 0x000fe20003f45270 */
[----:B------:R-:W-:-:S12]  /*d460*/  BSSY B1, `(.L_x_2721) ;  /* 0x00000f1000017945 */ /* 0x000fd80003800000 */
[----:B------:R-:W-:Y:S05]  /*d470*/  @!P2 BRA `(.L_x_2722) ;  /* 0x0000000c00bca947 */ /* 0x000fea0003800000 */
[----:B0---4-:R-:W-:Y:S01]  /*d480*/  SEL R11, R118, R145, !P3 ;  /* 0x00000091760b7207 */ /* 0x011fe20005800000 */
[----:B------:R-:W-:Y:S01]  /*d490*/  BSSY B2, `(.L_x_2723) ;  /* 0x00000eb000027945 */ /* 0x000fe20003800000 */
[----:B-1----:R-:W-:Y:S02]  /*d4a0*/  IADD3 R40, P2, R29, R45, RZ ;  /* 0x0000002d1d287210 */ /* 0x002fe40007f5e0ff */
[----:B------:R-:W-:-:S03]  /*d4b0*/  SHF.R.S32.HI R12, RZ, 0x1f, R11 ;  /* 0x0000001fff0c7819 */ /* 0x000fc6000001140b */
[----:B------:R-:W-:Y:S01]  /*d4c0*/  IMAD.X R41, R119, 0x1, R111, P2 ;  /* 0x0000000177297824 */ /* 0x000fe200010e066f */
[----:B------:R-:W-:-:S04]  /*d4d0*/  LEA.HI R12, R12, R11, RZ, 0x5 ;  /* 0x0000000b0c0c7211 */ /* 0x000fc800078f28ff */
[----:B------:R-:W-:-:S04]  /*d4e0*/  LEA.HI.SX32 R12, R12, R115, 0x1b ;  /* 0x000000730c0c7211 */ /* 0x000fc800078fdaff */
[----:B------:R-:W-:Y:S02]  /*d4f0*/  SHF.L.U32 R11, R12, 0x4, RZ ;  /* 0x000000040c0b7819 */ /* 0x000fe400000006ff */
[----:B------:R-:W-:Y:S02]  /*d500*/  SHF.R.S32.HI R13, RZ, 0x1f, R12 ;  /* 0x0000001fff0d7819 */ /* 0x000fe4000001140c */
[----:B------:R-:W-:Y:S02]  /*d510*/  ISETP.GE.AND P2, PT, R11, R136, PT ;  /* 0x000000880b00720c */ /* 0x000fe40003f46270 */
[----:B------:R-:W-:-:S04]  /*d520*/  LEA.HI R13, R13, R12, RZ, 0x2 ;  /* 0x0000000c0d0d7211 */ /* 0x000fc800078f10ff */
[----:B------:R-:W-:-:S05]  /*d530*/  SHF.R.S32.HI R12, RZ, 0x2, R13 ;  /* 0x00000002ff0c7819 */ /* 0x000fca000001140d */
[----:B------:R-:W-:Y:S02]  /*d540*/  IMAD R12, R12, 0x2800, R211 ;  /* 0x000028000c0c7824 */ /* 0x000fe400078e02d3 */
        /* <DEDUP_REMOVED lines=13> */
[--C-:B0-----:R-:W-:Y:S01]  /*d620*/  SHF.R.U32.HI R11, RZ, 0x8, R77.reuse ;  /* 0x00000008ff0b7819 */ /* 0x101fe2000001164d */
[----:B-1----:R-:W-:Y:S01]  /*d630*/  IMAD.MOV.U32 R44, RZ, RZ, R14 ;  /* 0x000000ffff2c7224 */ /* 0x002fe200078e000e */
[----:B------:R-:W-:Y:S01]  /*d640*/  SHF.R.U32.HI R55, RZ, 0x10, R77 ;  /* 0x00000010ff377819 */ /* 0x000fe2000001164d */
[----:B----4-:R-:W-:Y:S01]  /*d650*/  IMAD.MOV.U32 R50, RZ, RZ, R36 ;  /* 0x000000ffff327224 */ /* 0x010fe200078e0024 */
[----:B------:R-:W-:Y:S01]  /*d660*/  LOP3.LUT R46, R77, 0xff0000ff, RZ, 0xc0, !PT ;  /* 0xff0000ff4d2e7812 */ /* 0x000fe200078ec0ff */
[----:B------:R-:W-:Y:S01]  /*d670*/  IMAD.SHL.U32 R11, R11, 0x100, RZ ;  /* 0x000001000b0b7824 */ /* 0x000fe200078e00ff */
[----:B------:R-:W-:Y:S01]  /*d680*/  SHF.R.U32.HI R52, RZ, 0x8, R67 ;  /* 0x00000008ff347819 */ /* 0x000fe20000011643 */
[----:B------:R-:W-:Y:S01]  /*d690*/  IMAD.U32 R14, R55, 0x10000, RZ ;  /* 0x00010000370e7824 */ /* 0x000fe200078e00ff */
[----:B------:R-:W-:Y:S02]  /*d6a0*/  SHF.R.U32.HI R54, RZ, 0x8, R79 ;  /* 0x00000008ff367819 */ /* 0x000fe4000001164f */
[----:B------:R-:W-:-:S02]  /*d6b0*/  SHF.R.U32.HI R53, RZ, 0x8, R65 ;  /* 0x00000008ff357819 */ /* 0x000fc40000011641 */
[----:B------:R-:W-:Y:S01]  /*d6c0*/  LOP3.LUT R11, R46, 0xff00, R11, 0xf8, !PT ;  /* 0x0000ff002e0b7812 */ /* 0x000fe200078ef80b */
[----:B------:R-:W-:Y:S01]  /*d6d0*/  IMAD.SHL.U32 R46, R52, 0x100, RZ ;  /* 0x00000100342e7824 */ /* 0x000fe200078e00ff */
[----:B------:R-:W-:Y:S02]  /*d6e0*/  SHF.R.U32.HI R59, RZ, 0x10, R79 ;  /* 0x00000010ff3b7819 */ /* 0x000fe4000001164f */
[----:B------:R-:W-:Y:S01]  /*d6f0*/  MOV R48, R12 ;  /* 0x0000000c00307202 */ /* 0x000fe20000000f00 */
[----:B------:R-:W-:Y:S01]  /*d700*/  IMAD.SHL.U32 R12, R54, 0x100, RZ ;  /* 0x00000100360c7824 */ /* 0x000fe200078e00ff */
[----:B------:R-:W-:Y:S02]  /*d710*/  LOP3.LUT R49, R65, 0xff0000ff, RZ, 0xc0, !PT ;  /* 0xff0000ff41317812 */ /* 0x000fe400078ec0ff */
[----:B------:R-:W-:Y:S02]  /*d720*/  LOP3.LUT R51, R67, 0xff0000ff, RZ, 0xc0, !PT ;  /* 0xff0000ff43337812 */ /* 0x000fe400078ec0ff */
[----:B------:R-:W-:-:S02]  /*d730*/  SHF.L.U32 R36, R53, 0x8, RZ ;  /* 0x0000000835247819 */ /* 0x000fc400000006ff */
[----:B------:R-:W-:Y:S02]  /*d740*/  LOP3.LUT R47, R79, 0xff0000ff, RZ, 0xc0, !PT ;  /* 0xff0000ff4f2f7812 */ /* 0x000fe400078ec0ff */
[----:B------:R-:W-:Y:S01]  /*d750*/  LOP3.LUT R14, R11, 0xff0000, R14, 0xf8, !PT ;  /* 0x00ff00000b0e7812 */ /* 0x000fe200078ef80e */
[----:B------:R-:W-:Y:S01]  /*d760*/  IMAD.U32 R11, R59, 0x10000, RZ ;  /* 0x000100003b0b7824 */ /* 0x000fe200078e00ff */
[----:B------:R-:W-:Y:S02]  /*d770*/  LOP3.LUT R55, R49, 0xff00, R36, 0xf8, !PT ;  /* 0x0000ff0031377812 */ /* 0x000fe400078ef824 */
[----:B------:R-:W-:Y:S02]  /*d780*/  LOP3.LUT R57, R51, 0xff00, R46, 0xf8, !PT ;  /* 0x0000ff0033397812 */ /* 0x000fe400078ef82e */
[----:B------:R-:W-:Y:S02]  /*d790*/  LOP3.LUT R12, R47, 0xff00, R12, 0xf8, !PT ;  /* 0x0000ff002f0c7812 */ /* 0x000fe400078ef80c */
[----:B------:R-:W-:-:S02]  /*d7a0*/  F2FP.F16.E4M3.UNPACK_B R54, R141.H1 ;  /* 0x0000008dff36723e */ /* 0x000fc400030006ff */
[----:B------:R-:W-:Y:S02]  /*d7b0*/  F2FP.F16.E4M3.UNPACK_B R51, R50.H1 ;  /* 0x00000032ff33723e */ /* 0x000fe400030006ff */
        /* <DEDUP_REMOVED lines=8> */
[----:B------:R-:W-:-:S02]  /*d840*/  IMAD.U32 R36, R58, 0x10000, RZ ;  /* 0x000100003a247824 */ /* 0x000fc400078e00ff */
[-C--:B------:R-:W-:Y:S01]  /*d850*/  FMUL.FTZ R59, R47, R12.reuse ;  /* 0x0000000c2f3b7220 */ /* 0x080fe20000410000 */
[----:B------:R-:W-:Y:S02]  /*d860*/  HADD2.F32 R53, -RZ, R52.H0_H0 ;  /* 0x20000034ff357230 */ /* 0x000fe40000004100 */
[----:B------:R-:W-:Y:S01]  /*d870*/  FMUL.FTZ R58, R46, R12 ;  /* 0x0000000c2e3a7220 */ /* 0x000fe20000410000 */
[----:B------:R-:W-:Y:S01]  /*d880*/  SHF.L.U32 R56, R56, 0x10, RZ ;  /* 0x0000001038387819 */ /* 0x000fe200000006ff */
[----:B------:R-:W-:Y:S01]  /*d890*/  HADD2.F32 R49, -RZ, R49.H1_H1 ;  /* 0x30000031ff317230 */ /* 0x000fe20000004100 */
[----:B------:R-:W-:Y:S01]  /*d8a0*/  LOP3.LUT R36, R55, 0xff0000, R36, 0xf8, !PT ;  /* 0x00ff000037247812 */ /* 0x000fe200078ef824 */
[-C--:B------:R-:W-:Y:S01]  /*d8b0*/  FFMA.FTZ R46, R46, R53.reuse, -R59 ;  /* 0x000000352e2e7223 */ /* 0x080fe2000001083b */
[----:B------:R-:W-:Y:S01]  /*d8c0*/  FFMA.FTZ R47, R47, R53, R58 ;  /* 0x000000352f2f7223 */ /* 0x000fe2000001003a */
[----:B------:R-:W-:Y:S01]  /*d8d0*/  HADD2.F32 R53, -RZ, R54.H1_H1 ;  /* 0x30000036ff357230 */ /* 0x000fe20000004100 */
[----:B------:R-:W-:Y:S01]  /*d8e0*/  F2FP.F16.E4M3.UNPACK_B R141, R141 ;  /* 0x0000008dff8d723e */ /* 0x000fe200020006ff */
[----:B------:R-:W-:Y:S01]  /*d8f0*/  HADD2.F32 R54, -RZ, R51.H1_H1 ;  /* 0x30000033ff367230 */ /* 0x000fe20000004100 */
[----:B------:R-:W-:Y:S01]  /*d900*/  F2FP.F16.E4M3.UNPACK_B R51, R50 ;  /* 0x00000032ff33723e */ /* 0x000fe200020006ff */
[----:B------:R-:W-:Y:S01]  /*d910*/  HADD2.F32 R55, -RZ, R52.H1_H1 ;  /* 0x30000034ff377230 */ /* 0x000fe20000004100 */
[----:B------:R-:W-:-:S02]  /*d920*/  F2FP.F16.E4M3.UNPACK_B R52, R48 ;  /* 0x00000030ff34723e */ /* 0x000fc400020006ff */
[----:B------:R-:W-:Y:S01]  /*d930*/  LOP3.LUT R12, R57, 0xff0000, R56, 0xf8, !PT ;  /* 0x00ff0000390c7812 */ /* 0x000fe200078ef838 */
[CC--:B------:R-:W-:Y:S01]  /*d940*/  FMUL.FTZ R48, R54.reuse, R53.reuse ;  /* 0x0000003536307220 */ /* 0x0c0fe20000410000 */
[C---:B------:R-:W-:Y:S01]  /*d950*/  FMUL.FTZ R57, R49.reuse, R53 ;  /* 0x0000003531397220 */ /* 0x040fe20000410000 */
[----:B------:R-:W-:Y:S01]  /*d960*/  F2FP.F16.E4M3.UNPACK_B R143, R143 ;  /* 0x0000008fff8f723e */ /* 0x000fe200020006ff */
[----:B------:R-:W-:Y:S02]  /*d970*/  HADD2.F32 R56, -RZ, R141.H0_H0 ;  /* 0x2000008dff387230 */ /* 0x000fe40000004100 */
[-C--:B------:R-:W-:Y:S01]  /*d980*/  FFMA.FTZ R49, R49, R55.reuse, -R48 ;  /* 0x0000003731317223 */ /* 0x080fe20000010830 */
[----:B------:R-:W-:Y:S02]  /*d990*/  HADD2.F32 R53, -RZ, R51.H0_H0 ;  /* 0x20000033ff357230 */ /* 0x000fe40000004100 */
[----:B------:R-:W-:Y:S01]  /*d9a0*/  FFMA.FTZ R48, R54, R55, R57 ;  /* 0x0000003736307223 */ /* 0x000fe20000010039 */
        /* <DEDUP_REMOVED lines=10> */
[----:B------:R-:W-:-:S02]  /*da50*/  HADD2.F32 R143, -RZ, R143.H1_H1 ;  /* 0x3000008fff8f7230 */ /* 0x000fc40000004100 */
[-C--:B------:R-:W-:Y:S01]  /*da60*/  FMUL.FTZ R53, R54, R141.reuse ;  /* 0x0000008d36357220 */ /* 0x080fe20000410000 */
[----:B------:R-:W-:Y:S01]  /*da70*/  F2FP.F16.E4M3.UNPACK_B R55, R38.H1 ;  /* 0x00000026ff37723e */ /* 0x000fe200030006ff */
[C---:B------:R-:W-:Y:S01]  /*da80*/  FMUL.FTZ R141, R52.reuse, R141 ;  /* 0x0000008d348d7220 */ /* 0x040fe20000410000 */
[----:B------:R-:W-:Y:S01]  /*da90*/  F2FP.F16.E4M3.UNPACK_B R57, R144.H1 ;  /* 0x00000090ff39723e */ /* 0x000fe200030006ff */
[-C--:B------:R-:W-:Y:S01]  /*daa0*/  FFMA.FTZ R53, R52, R143.reuse, -R53 ;  /* 0x0000008f34357223 */ /* 0x080fe20000010835 */
[----:B------:R-:W-:Y:S01]  /*dab0*/  F2FP.F16.E4M3.UNPACK_B R52, R44.H1 ;  /* 0x0000002cff34723e */ /* 0x000fe200030006ff */
[----:B------:R-:W-:Y:S02]  /*dac0*/  HADD2.F32 R61, -RZ, R58.H0_H0 ;  /* 0x2000003aff3d7230 */ /* 0x000fe40000004100 */
[----:B------:R-:W-:Y:S01]  /*dad0*/  FFMA.FTZ R60, R54, R143, R141 ;  /* 0x0000008f363c7223 */ /* 0x000fe2000001008d */
[----:B------:R-:W-:Y:S01]  /*dae0*/  HADD2.F32 R56, -RZ, R55.H0_H0 ;  /* 0x20000037ff387230 */ /* 0x000fe20000004100 */
[----:B------:R-:W-:Y:S01]  /*daf0*/  F2FP.F16.E4M3.UNPACK_B R142, R142 ;  /* 0x0000008eff8e723e */ /* 0x000fe200020006ff */
        /* <DEDUP_REMOVED lines=11> */
[CC--:B------:R-:W-:Y:S01]  /*dbb0*/  FMUL.FTZ R63, R55.reuse, R58.reuse ;  /* 0x0000003a373f7220 */ /* 0x0c0fe20000410000 */
[----:B------:R-:W-:Y:S02]  /*dbc0*/  HADD2.F32 R61, -RZ, R142.H1_H1 ;  /* 0x3000008eff3d7230 */ /* 0x000fe40000004100 */
        /* <DEDUP_REMOVED lines=12> */
[----:B------:R-:W-:Y:S01]  /*dc90*/  HADD2.F32 R59, -RZ, R142.H0_H0 ;  /* 0x2000008eff3b7230 */ /* 0x000fe20000004100 */
[----:B------:R-:W-:Y:S01]  /*dca0*/  F2FP.F16.E4M3.UNPACK_B R56, R36 ;  /* 0x00000024ff38723e */ /* 0x000fe200020006ff */
[----:B------:R-:W-:-:S02]  /*dcb0*/  HADD2.F32 R57, -RZ, R144.H1_H1 ;  /* 0x30000090ff397230 */ /* 0x000fc40000004100 */
[-C--:B------:R-:W-:Y:S01]  /*dcc0*/  FMUL.FTZ R65, R52, R61.reuse ;  /* 0x0000003d34417220 */ /* 0x080fe20000410000 */
[----:B------:R-:W-:Y:S01]  /*dcd0*/  FMUL.FTZ R61, R44, R61 ;  /* 0x0000003d2c3d7220 */ /* 0x000fe20000410000 */
[----:B------:R-:W-:Y:S02]  /*dce0*/  HADD2.F32 R55, -RZ, R144.H0_H0 ;  /* 0x20000090ff377230 */ /* 0x000fe40000004100 */
[-C--:B------:R-:W-:Y:S01]  /*dcf0*/  FMUL.FTZ R63, R54, R59.reuse ;  /* 0x0000003b363f7220 */ /* 0x080fe20000410000 */
[----:B------:R-:W-:Y:S01]  /*dd00*/  FMUL.FTZ R59, R38, R59 ;  /* 0x0000003b263b7220 */ /* 0x000fe20000410000 */
[----:B------:R-:W-:Y:S01]  /*dd10*/  FFMA.FTZ R61, R52, R57, R61 ;  /* 0x00000039343d7223 */ /* 0x000fe2000001003d */
[----:B------:R-:W-:Y:S01]  /*dd20*/  F2FP.F16.E4M3.UNPACK_B R52, R37 ;  /* 0x00000025ff34723e */ /* 0x000fe200020006ff */
[----:B------:R-:W-:Y:S01]  /*dd30*/  FFMA.FTZ R63, R38, R55, -R63 ;  /* 0x00000037263f7223 */ /* 0x000fe2000001083f */
[----:B------:R-:W-:Y:S01]  /*dd40*/  F2FP.F16.E4M3.UNPACK_B R49, R13 ;  /* 0x0000000dff31723e */ /* 0x000fe200020006ff */
[----:B------:R-:W-:Y:S01]  /*dd50*/  FFMA.FTZ R38, R54, R55, R59 ;  /* 0x0000003736267223 */ /* 0x000fe2000001003b */
[----:B------:R-:W-:Y:S01]  /*dd60*/  F2FP.SATFINITE.E4M3.F32.PACK_AB_MERGE_C R47, R53, R50, R46 ;  /* 0x00000032352f723e */ /* 0x000fe2000480702e */
[----:B------:R-:W-:Y:S01]  /*dd70*/  HADD2.F32 R50, -RZ, R52.H0_H0 ;  /* 0x20000034ff327230 */ /* 0x000fe20000004100 */
[----:B------:R-:W-:Y:S01]  /*dd80*/  F2FP.SATFINITE.E4M3.F32.PACK_AB_MERGE_C R46, R60, R51, R48 ;  /* 0x000000333c2e723e */ /* 0x000fe20004807030 */
[----:B------:R-:W-:Y:S01]  /*dd90*/  HADD2.F32 R51, -RZ, R56.H0_H0 ;  /* 0x20000038ff337230 */ /* 0x000fe20000004100 */
[----:B------:R-:W-:Y:S01]  /*dda0*/  F2FP.F16.E4M3.UNPACK_B R54, R14 ;  /* 0x0000000eff36723e */ /* 0x000fe200020006ff */
[----:B------:R-:W-:-:S02]  /*ddb0*/  HADD2.F32 R48, -RZ, R49.H0_H0 ;  /* 0x20000031ff307230 */ /* 0x000fc40000004100 */
[----:B------:R-:W-:Y:S01]  /*ddc0*/  FFMA.FTZ R44, R44, R57, -R65 ;  /* 0x000000392c2c7223 */ /* 0x000fe20000010841 */
[----:B------:R-:W-:Y:S02]  /*ddd0*/  HADD2.F32 R53, -RZ, R52.H1_H1 ;  /* 0x30000034ff357230 */ /* 0x000fe40000004100 */
[-C--:B------:R-:W-:Y:S01]  /*dde0*/  FMUL.FTZ R57, R50, R51.reuse ;  /* 0x0000003332397220 */ /* 0x080fe20000410000 */
[----:B------:R-:W-:Y:S02]  /*ddf0*/  HADD2.F32 R55, -RZ, R54.H0_H0 ;  /* 0x20000036ff377230 */ /* 0x000fe40000004100 */
[C---:B------:R-:W-:Y:S01]  /*de00*/  FMUL.FTZ R59, R48.reuse, R51 ;  /* 0x00000033303b7220 */ /* 0x040fe20000410000 */
[----:B------:R-:W-:Y:S01]  /*de10*/  HADD2.F32 R56, -RZ, R56.H1_H1 ;  /* 0x30000038ff387230 */ /* 0x000fe20000004100 */
[----:B------:R-:W-:Y:S01]  /*de20*/  F2FP.F16.E4M3.UNPACK_B R52, R37.H1 ;  /* 0x00000025ff34723e */ /* 0x000fe200030006ff */
[----:B------:R-:W-:Y:S02]  /*de30*/  HADD2.F32 R51, -RZ, R49.H1_H1 ;  /* 0x30000031ff337230 */ /* 0x000fe40000004100 */
[-C--:B------:R-:W-:Y:S01]  /*de40*/  FFMA.FTZ R48, R48, R55.reuse, -R57 ;  /* 0x0000003730307223 */ /* 0x080fe20000010839 */
[----:B------:R-:W-:Y:S01]  /*de50*/  FFMA.FTZ R49, R50, R55, R59 ;  /* 0x0000003732317223 */ /* 0x000fe2000001003b */
[----:B------:R-:W-:-:S02]  /*de60*/  HADD2.F32 R54, -RZ, R54.H1_H1 ;  /* 0x30000036ff367230 */ /* 0x000fc40000004100 */
[-C--:B------:R-:W-:Y:S01]  /*de70*/  FMUL.FTZ R58, R53, R56.reuse ;  /* 0x00000038353a7220 */ /* 0x080fe20000410000 */
[C---:B------:R-:W-:Y:S01]  /*de80*/  FMUL.FTZ R56, R51.reuse, R56 ;  /* 0x0000003833387220 */ /* 0x040fe20000410000 */
[----:B------:R-:W-:Y:S02]  /*de90*/  F2FP.F16.E4M3.UNPACK_B R55, R36.H1 ;  /* 0x00000024ff37723e */ /* 0x000fe400030006ff */
[----:B------:R-:W-:Y:S01]  /*dea0*/  F2FP.F16.E4M3.UNPACK_B R50, R13.H1 ;  /* 0x0000000dff32723e */ /* 0x000fe200030006ff */
[-C--:B------:R-:W-:Y:S01]  /*deb0*/  FFMA.FTZ R13, R51, R54.reuse, -R58 ;  /* 0x00000036330d7223 */ /* 0x080fe2000001083a */
[----:B------:R-:W-:Y:S01]  /*dec0*/  FFMA.FTZ R36, R53, R54, R56 ;  /* 0x0000003635247223 */ /* 0x000fe20000010038 */
[----:B------:R-:W-:Y:S01]  /*ded0*/  HADD2.F32 R51, -RZ, R52.H0_H0 ;  /* 0x20000034ff337230 */ /* 0x000fe20000004100 */
[----:B------:R-:W-:Y:S01]  /*dee0*/  F2FP.F16.E4M3.UNPACK_B R14, R14.H1 ;  /* 0x0000000eff0e723e */ /* 0x000fe200030006ff */
[----:B------:R-:W-:Y:S01]  /*def0*/  HADD2.F32 R56, -RZ, R55.H0_H0 ;  /* 0x20000037ff387230 */ /* 0x000fe20000004100 */
[----:B------:R-:W-:Y:S01]  /*df00*/  F2FP.SATFINITE.E4M3.F32.PACK_AB_MERGE_C R62, R67, R62, RZ ;  /* 0x0000003e433e723e */ /* 0x000fe200048070ff */
[----:B------:R-:W-:Y:S01]  /*df10*/  HADD2.F32 R37, -RZ, R50.H0_H0 ;  /* 0x20000032ff257230 */ /* 0x000fe20000004100 */
[----:B------:R-:W-:Y:S01]  /*df20*/  F2FP.SATFINITE.E4M3.F32.PACK_AB_MERGE_C R38, R61, R38, R73 ;  /* 0x000000263d26723e */ /* 0x000fe20004807049 */
[----:B------:R-:W-:-:S02]  /*df30*/  HADD2.F32 R52, -RZ, R52.H1_H1 ;  /* 0x30000034ff347230 */ /* 0x000fc40000004100 */
[-C--:B------:R-:W-:Y:S01]  /*df40*/  FMUL.FTZ R58, R51, R56.reuse ;  /* 0x00000038333a7220 */ /* 0x080fe20000410000 */
[----:B------:R-:W-:Y:S02]  /*df50*/  HADD2.F32 R55, -RZ, R55.H1_H1 ;  /* 0x30000037ff377230 */ /* 0x000fe40000004100 */
[----:B------:R-:W-:Y:S01]  /*df60*/  FMUL.FTZ R56, R37, R56 ;  /* 0x0000003825387220 */ /* 0x000fe20000410000 */
[----:B------:R-:W-:Y:S01]  /*df70*/  HADD2.F32 R50, -RZ, R50.H1_H1 ;  /* 0x30000032ff327230 */ /* 0x000fe20000004100 */
[----:B------:R-:W-:Y:S01]  /*df80*/  F2FP.SATFINITE.E4M3.F32.PACK_AB_MERGE_C R44, R44, R63, R62 ;  /* 0x0000003f2c2c723e */ /* 0x000fe2000480703e */
        /* <DEDUP_REMOVED lines=56> */
[----:B------:R-:W-:Y:S01]  /*e310*/  F2FP.SATFINITE.E4M3.F32.PACK_AB_MERGE_C R37, R36, R49, R61 ;  /* 0x000000312425723e */ /* 0x000fe2000480703d */
[----:B------:R-:W-:Y:S01]  /*e320*/  IMAD.MOV.U32 R36, RZ, RZ, R46 ;  /* 0x000000ffff247224 */ /* 0x000fe200078e002e */
[----:B------:R-:W-:-:S07]  /*e330*/  F2FP.SATFINITE.E4M3.F32.PACK_AB_MERGE_C R39, R50, R63, R51 ;  /* 0x0000003f3227723e */ /* 0x000fce0004807033 */
.L_x_2724:
[----:B------:R-:W-:Y:S05]  /*e340*/  BSYNC B2 ;  /* 0x0000000000027941 */ /* 0x000fea0003800000 */
.L_x_2723:
[----:B-1----:R1:W-:Y:S04]  /*e350*/  ST.E.128 desc[UR50][R40.64], R12 ;  /* 0x0000000c28007985 */ /* 0x0023e8000c101d32 */
[----:B----4-:R1:W-:Y:S02]  /*e360*/  @!P2 ST.E.128 desc[UR50][R42.64], R36 ;  /* 0x000000242a00a985 */ /* 0x0103e4000c101d32 */
.L_x_2722:
[----:B------:R-:W-:Y:S05]  /*e370*/  BSYNC B1 ;  /* 0x0000000000017941 */ /* 0x000fea0003800000 */
.L_x_2721:
        /* <DEDUP_REMOVED lines=25> */
[----:B------:R-:W1:Y:S01]  /*e510*/  LDS.128 R36, [R36+0x1a400] ;  /* 0x01a4000024247984 */ /* 0x000e620000000c00 */
[----:B------:R-:W-:Y:S05]  /*e520*/  @P2 BRA `(.L_x_2726) ;  /* 0x0000000c004c2947 */ /* 0x000fea0003800000 */
[----:B------:R-:W-:Y:S01]  /*e530*/  SHF.R.U32.HI R43, RZ, 0x8, R81 ;  /* 0x00000008ff2b7819 */ /* 0x000fe20000011651 */
[----:B0-----:R-:W-:Y:S01]  /*e540*/  IMAD.MOV.U32 R42, RZ, RZ, R13 ;  /* 0x000000ffff2a7224 */ /* 0x001fe200078e000d */
[----:B------:R-:W-:Y:S01]  /*e550*/  SHF.R.U32.HI R54, RZ, 0x10, R81 ;  /* 0x00000010ff367819 */ /* 0x000fe20000011651 */
[----:B-1----:R-:W-:Y:S01]  /*e560*/  IMAD.MOV.U32 R50, RZ, RZ, R36 ;  /* 0x000000ffff327224 */ /* 0x002fe200078e0024 */
[----:B------:R-:W-:Y:S01]  /*e570*/  SHF.R.U32.HI R53, RZ, 0x8, R71 ;  /* 0x00000008ff357819 */ /* 0x000fe20000011647 */
[----:B------:R-:W-:Y:S01]  /*e580*/  IMAD.SHL.U32 R13, R43, 0x100, RZ ;  /* 0x000001002b0d7824 */ /* 0x000fe200078e00ff */
[----:B------:R-:W-:Y:S01]  /*e590*/  LOP3.LUT R44, R81, 0xff0000ff, RZ, 0xc0, !PT ;  /* 0xff0000ff512c7812 */ /* 0x000fe200078ec0ff */
[----:B------:R-:W-:Y:S01]  /*e5a0*/  IMAD.MOV.U32 R43, RZ, RZ, R14 ;  /* 0x000000ffff2b7224 */ /* 0x000fe200078e000e */
[----:B------:R-:W-:Y:S01]  /*e5b0*/  SHF.R.U32.HI R49, RZ, 0x8, R83 ;  /* 0x00000008ff317819 */ /* 0x000fe20000011653 */
[----:B------:R-:W-:Y:S01]  /*e5c0*/  IMAD.U32 R14, R54, 0x10000, RZ ;  /* 0x00010000360e7824 */ /* 0x000fe200078e00ff */
[----:B------:R-:W-:Y:S01]  /*e5d0*/  SHF.R.U32.HI R51, RZ, 0x8, R69 ;  /* 0x00000008ff337819 */ /* 0x000fe20000011645 */
[----:B------:R-:W-:Y:S01]  /*e5e0*/  IMAD.SHL.U32 R53, R53, 0x100, RZ ;  /* 0x0000010035357824 */ /* 0x000fe200078e00ff */
[----:B------:R-:W-:Y:S01]  /*e5f0*/  SHF.R.U32.HI R56, RZ, 0x10, R83 ;  /* 0x00000010ff387819 */ /* 0x000fe20000011653 */
[----:B------:R-:W-:Y:S01]  /*e600*/  IMAD.SHL.U32 R49, R49, 0x100, RZ ;  /* 0x0000010031317824 */ /* 0x000fe200078e00ff */
[----:B------:R-:W-:-:S02]  /*e610*/  LOP3.LUT R13, R44, 0xff00, R13, 0xf8, !PT ;  /* 0x0000ff002c0d7812 */ /* 0x000fc400078ef80d */
[----:B------:R-:W-:Y:S02]  /*e620*/  LOP3.LUT R48, R69, 0xff0000ff, RZ, 0xc0, !PT ;  /* 0xff0000ff45307812 */ /* 0x000fe400078ec0ff */
[----:B------:R-:W-:Y:S02]  /*e630*/  LOP3.LUT R52, R71, 0xff0000ff, RZ, 0xc0, !PT ;  /* 0xff0000ff47347812 */ /* 0x000fe400078ec0ff */
[----:B------:R-:W-:Y:S02]  /*e640*/  SHF.L.U32 R51, R51, 0x8, RZ ;  /* 0x0000000833337819 */ /* 0x000fe400000006ff */
[----:B------:R-:W-:Y:S02]  /*e650*/  LOP3.LUT R46, R83, 0xff0000ff, RZ, 0xc0, !PT ;  /* 0xff0000ff532e7812 */ /* 0x000fe400078ec0ff */
[----:B------:R-:W-:Y:S02]  /*e660*/  MOV R47, R12 ;  /* 0x0000000c002f7202 */ /* 0x000fe40000000f00 */
[----:B------:R-:W-:Y:S01]  /*e670*/  LOP3.LUT R14, R13, 0xff0000, R14, 0xf8, !PT ;  /* 0x00ff00000d0e7812 */ /* 0x000fe200078ef80e */
[----:B------:R-:W-:Y:S01]  /*e680*/  IMAD.U32 R13, R56, 0x10000, RZ ;  /* 0x00010000380d7824 */ /* 0x000fe200078e00ff */
[----:B------:R-:W-:-:S02]  /*e690*/  LOP3.LUT R36, R48, 0xff00, R51, 0xf8, !PT ;  /* 0x0000ff0030247812 */ /* 0x000fc400078ef833 */
[----:B------:R-:W-:Y:S02]  /*e6a0*/  LOP3.LUT R54, R52, 0xff00, R53, 0xf8, !PT ;  /* 0x0000ff0034367812 */ /* 0x000fe400078ef835 */
[----:B------:R-:W-:Y:S02]  /*e6b0*/  LOP3.LUT R12, R46, 0xff00, R49, 0xf8, !PT ;  /* 0x0000ff002e0c7812 */ /* 0x000fe400078ef831 */
[----:B------:R-:W-:Y:S02]  /*e6c0*/  F2FP.F16.E4M3.UNPACK_B R52, R140.H1 ;  /* 0x0000008cff34723e */ /* 0x000fe400030006ff */
        /* <DEDUP_REMOVED lines=11> */
[--C-:B------:R-:W-:Y:S02]  /*e780*/  HADD2.F32 R53, -RZ, R49.reuse.H0_H0 ;  /* 0x20000031ff357230 */ /* 0x100fe40000004100 */
[----:B------:R-:W-:Y:S01]  /*e790*/  FMUL.FTZ R61, R44, R13 ;  /* 0x0000000d2c3d7220 */ /* 0x000fe20000410000 */
[----:B------:R-:W-:Y:S02]  /*e7a0*/  SHF.L.U32 R57, R57, 0x10, RZ ;  /* 0x0000001039397819 */ /* 0x000fe400000006ff */
        /* <DEDUP_REMOVED lines=9> */
[----:B------:R-:W-:Y:S01]  /*e840*/  HADD2.F32 R49, -RZ, R48.H1_H1 ;  /* 0x30000030ff317230 */ /* 0x000fe20000004100 */
[----:B------:R-:W-:Y:S01]  /*e850*/  LOP3.LUT R13, R54, 0xff0000, R57, 0xf8, !PT ;  /* 0x00ff0000360d7812 */ /* 0x000fe200078ef839 */
[----:B------:R-:W-:-:S02]  /*e860*/  HADD2.F32 R54, -RZ, R140.H0_H0 ;  /* 0x2000008cff367230 */ /* 0x000fc40000004100 */
[CC--:B------:R-:W-:Y:S01]  /*e870*/  FMUL.FTZ R56, R52.reuse, R55.reuse ;  /* 0x0000003734387220 */ /* 0x0c0fe20000410000 */
[----:B------:R-:W-:Y:S01]  /*e880*/  F2FP.F16.E4M3.UNPACK_B R138, R138 ;  /* 0x0000008aff8a723e */ /* 0x000fe200020006ff */
        /* <DEDUP_REMOVED lines=39> */
[----:B------:R-:W-:Y:S01]  /*eb00*/  FFMA.FTZ R64, R47, R52, -R48 ;  /* 0x000000342f407223 */ /* 0x000fe20000010830 */
[----:B------:R-:W-:Y:S01]  /*eb10*/  F2FP.F16.E4M3.UNPACK_B R47, R38 ;  /* 0x00000026ff2f723e */ /* 0x000fe200020006ff */
[----:B------:R-:W-:Y:S01]  /*eb20*/  FFMA.FTZ R65, R49, R52, R54 ;  /* 0x0000003431417223 */ /* 0x000fe20000010036 */
[--C-:B------:R-:W-:Y:S01]  /*eb30*/  HADD2.F32 R51, -RZ, R139.reuse.H0_H0 ;  /* 0x2000008bff337230 */ /* 0x100fe20000004100 */
[----:B------:R-:W-:Y:S01]  /*eb40*/  F2FP.SATFINITE.E4M3.F32.PACK_AB_MERGE_C R44, R59, R44, RZ ;  /* 0x0000002c3b2c723e */ /* 0x000fe200048070ff */
[----:B------:R-:W-:Y:S01]  /*eb50*/  HADD2.F32 R52, -RZ, R139.H1_H1 ;  /* 0x3000008bff347230 */ /* 0x000fe20000004100 */
[----:B------:R-:W-:Y:S01]  /*eb60*/  F2FP.SATFINITE.E4M3.F32.PACK_AB_MERGE_C R61, R61, R46, RZ ;  /* 0x0000002e3d3d723e */ /* 0x000fe200048070ff */
[----:B------:R-:W-:Y:S01]  /*eb70*/  HADD2.F32 R48, -RZ, R47.H0_H0 ;  /* 0x2000002fff307230 */ /* 0x000fe20000004100 */
[----:B------:R-:W-:Y:S01]  /*eb80*/  F2FP.SATFINITE.E4M3.F32.PACK_AB_MERGE_C R46, R58, R55, R44 ;  /* 0x000000373a2e723e */ /* 0x000fe2000480702c */
[----:B------:R-:W-:Y:S01]  /*eb90*/  HADD2.F32 R38, -RZ, R43.H0_H0 ;  /* 0x2000002bff267230 */ /* 0x000fe20000004100 */
[----:B------:R-:W-:Y:S01]  /*eba0*/  F2FP.SATFINITE.E4M3.F32.PACK_AB_MERGE_C R62, R65, R62, RZ ;  /* 0x0000003e413e723e */ /* 0x000fe200048070ff */
[----:B------:R-:W-:-:S02]  /*ebb0*/  HADD2.F32 R47, -RZ, R47.H1_H1 ;  /* 0x3000002fff2f7230 */ /* 0x000fc40000004100 */
[-C--:B------:R-:W-:Y:S01]  /*ebc0*/  FMUL.FTZ R53, R48, R51.reuse ;  /* 0x0000003330357220 */ /* 0x080fe20000410000 */
[----:B------:R-:W-:Y:S02]  /*ebd0*/  HADD2.F32 R49, -RZ, R137.H0_H0 ;  /* 0x20000089ff317230 */ /* 0x000fe40000004100 */
[C---:B------:R-:W-:Y:S01]  /*ebe0*/  FMUL.FTZ R51, R38.reuse, R51 ;  /* 0x0000003326337220 */ /* 0x040fe20000410000 */
[----:B------:R-:W-:Y:S02]  /*ebf0*/  HADD2.F32 R43, -RZ, R43.H1_H1 ;  /* 0x3000002bff2b7230 */ /* 0x000fe40000004100 */
[-C--:B------:R-:W-:Y:S01]  /*ec00*/  FMUL.FTZ R54, R47, R52.reuse ;  /* 0x000000342f367220 */ /* 0x080fe20000410000 */
[----:B------:R-:W-:Y:S02]  /*ec10*/  HADD2.F32 R50, -RZ, R137.H1_H1 ;  /* 0x30000089ff327230 */ /* 0x000fe40000004100 */
[-C--:B------:R-:W-:Y:S01]  /*ec20*/  FFMA.FTZ R53, R38, R49.reuse, -R53 ;  /* 0x0000003126357223 */ /* 0x080fe20000010835 */
[----:B------:R-:W-:Y:S01]  /*ec30*/  FFMA.FTZ R38, R48, R49, R51 ;  /* 0x0000003130267223 */ /* 0x000fe20000010033 */
[C---:B------:R-:W-:Y:S01]  /*ec40*/  FMUL.FTZ R52, R43.reuse, R52 ;  /* 0x000000342b347220 */ /* 0x040fe20000410000 */
[----:B------:R-:W-:Y:S01]  /*ec50*/  F2FP.F16.E4M3.UNPACK_B R49, R37 ;  /* 0x00000025ff31723e */ /* 0x000fe200020006ff */
[----:B------:R-:W-:Y:S01]  /*ec60*/  FFMA.FTZ R60, R43, R50, -R54 ;  /* 0x000000322b3c7223 */ /* 0x000fe20000010836 */
[----:B------:R-:W-:Y:S01]  /*ec70*/  F2FP.F16.E4M3.UNPACK_B R54, R36 ;  /* 0x00000024ff36723e */ /* 0x000fe200020006ff */
[----:B------:R-:W-:Y:S01]  /*ec80*/  FFMA.FTZ R51, R47, R50, R52 ;  /* 0x000000322f337223 */ /* 0x000fe20000010034 */
[----:B------:R-:W-:Y:S01]  /*ec90*/  F2FP.F16.E4M3.UNPACK_B R48, R42 ;  /* 0x0000002aff30723e */ /* 0x000fe200020006ff */
        /* <DEDUP_REMOVED lines=84> */
[----:B------:R-:W-:Y:S01]  /*f1e0*/  F2FP.SATFINITE.E4M3.F32.PACK_AB_MERGE_C R60, R61, R60, RZ ;  /* 0x0000003c3d3c723e */ /* 0x000fe200048070ff */
[----:B------:R-:W-:Y:S01]  /*f1f0*/  IMAD.MOV.U32 R36, RZ, RZ, R44 ;  /* 0x000000ffff247224 */ /* 0x000fe200078e002c */
[----:B------:R-:W-:-:S02]  /*f200*/  F2FP.SATFINITE.E4M3.F32.PACK_AB_MERGE_C R54, R54, R55, RZ ;  /* 0x000000373636723e */ /* 0x000fc400048070ff */
[----:B------:R-:W-:Y:S01]  /*f210*/  F2FP.SATFINITE.E4M3.F32.PACK_AB_MERGE_C R15, R14, R63, R15 ;  /* 0x0000003f0e0f723e */ /* 0x000fe2000480700f */
[----:B------:R-:W-:Y:S01]  /*f220*/  IMAD.MOV.U32 R14, RZ, RZ, R43 ;  /* 0x000000ffff0e7224 */ /* 0x000fe200078e002b */
[----:B------:R-:W-:Y:S02]  /*f230*/  F2FP.SATFINITE.E4M3.F32.PACK_AB_MERGE_C R13, R58, R47, R59 ;  /* 0x0000002f3a0d723e */ /* 0x000fe4000480703b */
[----:B------:R-:W-:Y:S02]  /*f240*/  F2FP.SATFINITE.E4M3.F32.PACK_AB_MERGE_C R37, R57, R48, R60 ;  /* 0x000000303925723e */ /* 0x000fe4000480703c */
[----:B------:R-:W-:-:S07]  /*f250*/  F2FP.SATFINITE.E4M3.F32.PACK_AB_MERGE_C R39, R53, R64, R54 ;  /* 0x000000403527723e */ /* 0x000fce0004807036 */
.L_x_2726:
[----:B------:R-:W-:Y:S05]  /*f260*/  BSYNC B1 ;  /* 0x0000000000017941 */ /* 0x000fea0003800000 */
.L_x_2725:
[----:B0-----:R0:W-:Y:S01]  /*f270*/  ST.E.128 desc[UR50][R40.64], R12 ;  /* 0x0000000c28007985 */ /* 0x0011e2000c101d32 */
[----:B------:R-:W-:-:S13]  /*f280*/  ISETP.GE.AND P2, PT, R11, R136, PT ;  /* 0x000000880b00720c */ /* 0x000fda0003f46270 */
[----:B------:R-:W-:Y:S05]  /*f290*/  @P2 BRA `(.L_x_2673) ;  /* 0x0000000400d02947 */ /* 0x000fea0003800000 */
[----:B0-----:R-:W-:-:S04]  /*f2a0*/  IADD3 R12, P2, R11, R45, RZ ;  /* 0x0000002d0b0c7210 */ /* 0x001fc80007f5e0ff */
[----:B------:R-:W-:-:S05]  /*f2b0*/  LEA.HI.X.SX32 R13, R11, R119, 0x1, P2 ;  /* 0x000000770b0d7211 */ /* 0x000fca00010f0eff */
[----:B-1----:R0:W-:Y:S01]  /*f2c0*/  ST.E.128 desc[UR50][R12.64], R36 ;  /* 0x000000240c007985 */ /* 0x0021e2000c101d32 */
[----:B------:R-:W-:Y:S05]  /*f2d0*/  BRA `(.L_x_2673) ;  /* 0x0000000400c07947 */ /* 0x000fea0003800000 */
.L_x_2638:
[----:B------:R-:W-:-:S06]  /*f2e0*/  UISETP.NE.AND UP0, UPT, UR48, 0x3, UPT ;  /* 0x000000033000788c */ /* 0x000fcc000bf05270 */
[----:B------:R-:W-:-:S13]  /*f2f0*/  PLOP3.LUT P1, PT, PT, PT, UP0, 0x80, 0x0 ;  /* 0x000000000000781c */ /* 0x000fda0003f2f008 */
[----:B------:R-:W-:Y:S05]  /*f300*/  @!P1 BRA `(.L_x_2727) ;  /* 0x0000000000049947 */ /* 0x000fea0003800000 */
[----:B------:R-:W-:Y:S01]  /*f310*/  BPT.TRAP 0x1 ;  /* 0x000000040000795c */ /* 0x000fe20000300000 */
.L_x_2727:
[----:B------:R-:W-:Y:S01]  /*f320*/  IMAD R94, R19, 0x8, R18 ;  /* 0x00000008135e7824 */ /* 0x000fe200078e0212 */
[----:B------:R-:W-:Y:S01]  /*f330*/  SHF.L.U32 R95, R199, 0x1f, RZ ;  /* 0x0000001fc75f7819 */ /* 0x000fe200000006ff */
[----:B------:R-:W-:Y:S01]  /*f340*/  BSSY B1, `(.L_x_2728) ;  /* 0x0000004000017945 */ /* 0x000fe20003800000 */
[----:B------:R-:W-:Y:S02]  /*f350*/  SHF.R.S32.HI R87, RZ, 0x1f, R86 ;  /* 0x0000001fff577819 */ /* 0x000fe40000011456 */
[----:B------:R-:W1:Y:S02]  /*f360*/  SYNCS.PHASECHK.TRANS64.TRYWAIT P2, [R94+URZ+0x29890], R95 ;  /* 0x0298905f5e0075a7 */ /* 0x000e64000804017f */
[----:B-1----:R-:W-:Y:S05]  /*f370*/  @!P2 BRA `(.L_x_2729) ;  /* 0x000001e40068a947 */ /* 0x002fea0003800000 */
.L_x_2999:
[----:B------:R-:W-:Y:S05]  /*f380*/  BSYNC B1 ;  /* 0x0000000000017941 */ /* 0x000fea0003800000 */
.L_x_2728:
        /* <DEDUP_REMOVED lines=8> */
[----:B------:R-:W-:Y:S01]  /*f410*/  IMAD R14, R92, UR4, RZ ;  /* 0x000000045c0e7c24 */ /* 0x000fe2000f8e02ff */
[----:B------:R-:W-:Y:S02]  /*f420*/  IADD3 R13, R13, R11, RZ ;  /* 0x0000000b0d0d7210 */ /* 0x000fe40007ffe0ff */
        /* <DEDUP_REMOVED lines=10> */
[----:B------:R-:W-:-:S03]  /*f4d0*/  IMAD.IADD R48, R93, 0x1, -R198 ;  /* 0x000000015d307824 */ /* 0x000fc600078e0ac6 */
[----:B------:R-:W-:Y:S02]  /*f4e0*/  IADD3.X R47, R13, UR7, R11, P2, !PT ;  /* 0x000000070d2f7c10 */ /* 0x000fe400097fe40b */
[----:B------:R-:W-:Y:S01]  /*f4f0*/  ISETP.GE.AND P2, PT, R48, 0x1, PT ;  /* 0x000000013000780c */ /* 0x000fe20003f46270 */
[----:B------:R-:W-:-:S12]  /*f500*/  BRA.DIV UR4, `(.L_x_2730) ;  /* 0x000001e604187947 */ /* 0x000fd8000b800000 */
[----:B------:R0:W2:Y:S04]  /*f510*/  SHFL.IDX PT, R44, R47, RZ, 0x1e1f ;  /* 0x001e1fff2f2c7589 */ /* 0x0000a800000e0000 */
[----:B------:R0:W3:Y:S02]  /*f520*/  SHFL.IDX PT, R45, R46, RZ, 0x1e1f ;  /* 0x001e1fff2e2d7589 */ /* 0x0000e400000e0000 */
.L_x_3003:
        /* <DEDUP_REMOVED lines=35> */
.L_x_2732:
[----:B------:R-:W-:Y:S05]  /*f760*/  BSYNC B1 ;  /* 0x0000000000017941 */ /* 0x000fea0003800000 */
.L_x_2731:
[----:B------:R-:W-:-:S03]  /*f770*/  UMOV UR4, 0xffffffff ;  /* 0xffffffff00047882 */ /* 0x000fc60000000000 */
[----:B------:R-:W-:Y:S05]  /*f780*/  BRA.DIV UR4, `(.L_x_2733) ;  /* 0x000001e204c47947 */ /* 0x000fea000b800000 */
[----:B--2---:R2:W0:Y:S04]  /*f790*/  SHFL.IDX PT, R44, R47, 0x1, 0x1e1f ;  /* 0x003e1f002f2c7f89 */ /* 0x00442800000e0000 */
[----:B---3--:R2:W3:Y:S02]  /*f7a0*/  SHFL.IDX PT, R45, R46, 0x1, 0x1e1f ;  /* 0x003e1f002e2d7f89 */ /* 0x0084e400000e0000 */
.L_x_3007:
[----:B------:R-:W-:-:S13]  /*f7b0*/  ISETP.GE.AND P2, PT, R48, 0x81, PT ;  /* 0x000000813000780c */ /* 0x000fda0003f46270 */
[----:B------:R-:W-:Y:S05]  /*f7c0*/  @!P2 BRA `(.L_x_2673) ;  /* 0x000000000084a947 */ /* 0x000fea0003800000 */
[----:B------:R-:W-:Y:S02]  /*f7d0*/  ULDC UR4, c[0x0][0x2f4] ;  /* 0x0000bd0000047ab9 */ /* 0x000fe40000000800 */
[----:B------:R-:W-:-:S13]  /*f7e0*/  ISETP.GE.AND P5, PT, R16, UR4, PT ;  /* 0x0000000410007c0c */ /* 0x000fda000bfa6270 */
[----:B----4-:R-:W4:Y:S01]  /*f7f0*/  @!P5 LDS.128 R12, [R37+0x1c400] ;  /* 0x01c40000250cd984 */ /* 0x010f220000000c00 */
[----:B---3--:R-:W-:-:S05]  /*f800*/  @!P5 IADD3 R42, P2, R16, R45, RZ ;  /* 0x0000002d102ad210 */ /* 0x008fca0007f5e0ff */
[----:B0-----:R-:W-:Y:S01]  /*f810*/  @!P5 IMAD.X R43, R44, 0x1, R17, P2 ;  /* 0x000000012c2bd824 */ /* 0x001fe200010e0611 */
[----:B------:R-:W-:-:S13]  /*f820*/  ISETP.GE.AND P2, PT, R189, UR4, PT ;  /* 0x00000004bd007c0c */ /* 0x000fda000bf46270 */
[----:B------:R-:W-:-:S04]  /*f830*/  @!P2 IADD3 R40, P4, R189, R45, RZ ;  /* 0x0000002dbd28a210 */ /* 0x000fc80007f9e0ff */
[----:B------:R-:W-:Y:S02]  /*f840*/  @!P2 IADD3.X R41, R44, R197, RZ, P4, !PT ;  /* 0x000000c52c29a210 */ /* 0x000fe400027fe4ff */
        /* <DEDUP_REMOVED lines=12> */
[----:B------:R-:W-:-:S05]  /*f910*/  @!P5 IMAD.SHL.U32 R11, R193, 0x10, RZ ;  /* 0x00000010c10bd824 */ /* 0x000fca00078e00ff */
        /* <DEDUP_REMOVED lines=12> */
.L_x_2673:
[----:B------:R-:W-:Y:S05]  /*f9e0*/  BSYNC B0 ;  /* 0x0000000000007941 */ /* 0x000fea0003800000 */
.L_x_2637:
        /* <DEDUP_REMOVED lines=11> */
[----:B------:R-:W-:-:S04]  /*faa0*/  @!P2 IADD3 R11, R94, 0x298a0, RZ ;  /* 0x000298a05e0ba810 */ /* 0x000fc80007ffe0ff */
[----:B------:R-:W-:-:S04]  /*fab0*/  @!P2 PRMT R11, RZ, 0x654, R11 ;  /* 0x00000654ff0ba816 */ /* 0x000fc8000000000b */
[----:B------:R4:W-:Y:S01]  /*fac0*/  @!P2 SYNCS.ARRIVE.TRANS64.RED.A1T0 RZ, [R11+URZ], RZ ;  /* 0x000000ff0bffa9a7 */ /* 0x0009e2000810043f */
[----:B------:R-:W-:Y:S05]  /*fad0*/  @!P1 BRA `(.L_x_2735) ;  /* 0x0000000000049947 */ /* 0x000fea0003800000 */
[----:B------:R-:W-:Y:S01]  /*fae0*/  BPT.TRAP 0x1 ;  /* 0x000000040000795c */ /* 0x000fe20000300000 */
.L_x_2735:
[----:B------:R-:W-:Y:S05]  /*faf0*/  BSYNC B0 ;  /* 0x0000000000007941 */ /* 0x000fea0003800000 */
.L_x_2734:
[----:B------:R-:W0:Y:S01]  /*fb00*/  SYNCS.PHASECHK.TRANS64.TRYWAIT P1, [R94+URZ+0x298b0], R95 ;  /* 0x0298b05f5e0075a7 */ /* 0x000e22000802017f */
[----:B------:R-:W-:Y:S04]  /*fb10*/  BSSY B0, `(.L_x_2736) ;  /* 0x0000002000007945 */ /* 0x000fe80003800000 */
[----:B0-----:R-:W-:Y:S05]  /*fb20*/  @!P1 BRA `(.L_x_2737) ;  /* 0x000001e000289947 */ /* 0x001fea0003800000 */
.L_x_3008:
[----:B------:R-:W-:Y:S05]  /*fb30*/  BSYNC B0 ;  /* 0x0000000000007941 */ /* 0x000fea0003800000 */
.L_x_2736:
        /* <DEDUP_REMOVED lines=10> */
[C---:B----4-:R-:W-:Y:S02]  /*fbe0*/  IMAD R11, R85.reuse, UR5, R92 ;  /* 0x00000005550b7c24 */ /* 0x050fe4000f8e025c */
[----:B------:R-:W-:Y:S01]  /*fbf0*/  IMAD.WIDE.U32 R12, R85, UR4, R12 ;  /* 0x00000004550c7c25 */ /* 0x000fe2000f8e000c */
[----:B------:R-:W-:-:S03]  /*fc00*/  ULDC.64 UR4, c[0x0][0x330] ;  /* 0x0000cc0000047ab9 */ /* 0x000fc60000000a00 */
[----:B------:R-:W-:Y:S02]  /*fc10*/  IMAD.IADD R13, R13, 0x1, R11 ;  /* 0x000000010d0d7824 */ /* 0x000fe400078e020b */
[----:B------:R-:W-:Y:S02]  /*fc20*/  IMAD R11, R7, UR4, RZ ;  /* 0x00000004070b7c24 */ /* 0x000fe4000f8e02ff */
[----:B------:R-:W-:-:S04]  /*fc30*/  IMAD.WIDE.U32 R12, R22, UR4, R12 ;  /* 0x00000004160c7c25 */ /* 0x000fc8000f8e000c */
[----:B------:R-:W-:Y:S01]  /*fc40*/  IMAD R15, R22, UR5, R11 ;  /* 0x00000005160f7c24 */ /* 0x000fe2000f8e020b */
[----:B------:R-:W-:Y:S01]  /*fc50*/  IADD3 R42, P1, R12, UR6, RZ ;  /* 0x000000060c2a7c10 */ /* 0x000fe2000ff3e0ff */
[----:B------:R-:W-:-:S03]  /*fc60*/  IMAD R11, R19, 0x5000, R220 ;  /* 0x00005000130b7824 */ /* 0x000fc600078e02dc */
[----:B------:R-:W-:Y:S01]  /*fc70*/  IADD3.X R43, R13, UR7, R15, P1, !PT ;  /* 0x000000070d2b7c10 */ /* 0x000fe20008ffe40f */
[C---:B---3--:R-:W-:Y:S01]  /*fc80*/  IMAD.IADD R45, R18.reuse, 0x1, R11 ;  /* 0x00000001122d7824 */ /* 0x048fe200078e020b */
[----:B------:R-:W-:Y:S01]  /*fc90*/  ISETP.GE.AND P1, PT, R93, 0x1, PT ;  /* 0x000000015d00780c */ /* 0x000fe20003f26270 */
[----:B------:R0:W1:Y:S01]  /*fca0*/  SHFL.IDX PT, R44, R42, RZ, 0x1e1f ;  /* 0x001e1fff2a2c7589 */ /* 0x00006200000e0000 */
[CC--:B--2---:R-:W-:Y:S02]  /*fcb0*/  IADD3 R46, R18.reuse, R11.reuse, R122 ;  /* 0x0000000b122e7210 */ /* 0x0c4fe40007ffe07a */
[CC--:B------:R-:W-:Y:S02]  /*fcc0*/  IADD3 R47, R18.reuse, R11.reuse, R123 ;  /* 0x0000000b122f7210 */ /* 0x0c0fe40007ffe07b */
[----:B------:R-:W-:Y:S02]  /*fcd0*/  IADD3 R48, R18, R11, R128 ;  /* 0x0000000b12307210 */ /* 0x000fe40007ffe080 */
[----:B------:R0:W2:Y:S05]  /*fce0*/  SHFL.IDX PT, R11, R43, RZ, 0x1e1f ;  /* 0x001e1fff2b0b7589 */ /* 0x0000aa00000e0000 */
[----:B------:R-:W-:Y:S05]  /*fcf0*/  @!P1 BRA `(.L_x_2739) ;  /* 0x0000000000589947 */ /* 0x000fea0003800000 */
[----:B------:R-:W-:Y:S02]  /*fd00*/  ISETP.NE.AND P5, PT, R8, RZ, PT ;  /* 0x000000ff0800720c */ /* 0x000fe40003fa5270 */
[----:B------:R-:W-:-:S11]  /*fd10*/  ISETP.NE.AND P4, PT, R9, RZ, PT ;  /* 0x000000ff0900720c */ /* 0x000fd60003f85270 */
[----:B-1----:R-:W-:Y:S02]  /*fd20*/  @P5 IADD3 R38, P1, R16, R44, RZ ;  /* 0x0000002c10265210 */ /* 0x002fe40007f3e0ff */
[----:B------:R-:W-:Y:S02]  /*fd30*/  @P4 IMAD.SHL.U32 R12, R192, 0x10, RZ ;  /* 0x00000010c00c4824 */ /* 0x000fe400078e00ff */
[----:B--2---:R-:W-:-:S03]  /*fd40*/  @P5 IADD3.X R39, R11, R17, RZ, P1, !PT ;  /* 0x000000110b275210 */ /* 0x004fc60000ffe4ff */
        /* <DEDUP_REMOVED lines=17> */
.L_x_2739:
[----:B------:R-:W-:Y:S05]  /*fe60*/  BSYNC B0 ;  /* 0x0000000000007941 */ /* 0x000fea0003800000 */
.L_x_2738:
[----:B------:R-:W-:Y:S01]  /*fe70*/  ISETP.GE.AND P1, PT, R93, 0x81, PT ;  /* 0x000000815d00780c */ /* 0x000fe20003f26270 */
[----:B0-----:R-:W0:Y:S01]  /*fe80*/  SHFL.IDX PT, R43, R43, 0x1, 0x1e1f ;  /* 0x003e1f002b2b7f89 */ /* 0x001e2200000e0000 */
[----:B------:R-:W-:Y:S03]  /*fe90*/  BSSY B0, `(.L_x_2740) ;  /* 0x0000019000007945 */ /* 0x000fe60003800000 */
[----:B------:R-:W4:Y:S08]  /*fea0*/  SHFL.IDX PT, R42, R42, 0x1, 0x1e1f ;  /* 0x003e1f002a2a7f89 */ /* 0x000f3000000e0000 */
[----:B------:R-:W-:Y:S05]  /*feb0*/  @!P1 BRA `(.L_x_2741) ;  /* 0x0000000000589947 */ /* 0x000fea0003800000 */
[----:B------:R-:W-:Y:S02]  /*fec0*/  ISETP.NE.AND P5, PT, R8, RZ, PT ;  /* 0x000000ff0800720c */ /* 0x000fe40003fa5270 */
[----:B------:R-:W-:-:S11]  /*fed0*/  ISETP.NE.AND P4, PT, R9, RZ, PT ;  /* 0x000000ff0900720c */ /* 0x000fd60003f85270 */
[----:B---3--:R-:W3:Y:S01]  /*fee0*/  @P5 LDS.128 R12, [R45+0xe400] ;  /* 0x00e400002d0c5984 */ /* 0x008ee20000000c00 */
[----:B----4-:R-:W-:Y:S02]  /*fef0*/  @P5 IADD3 R38, P1, R16, R42, RZ ;  /* 0x0000002a10265210 */ /* 0x010fe40007f3e0ff */
[----:B--2---:R-:W-:-:S03]  /*ff00*/  @P4 SHF.L.U32 R11, R192, 0x4, RZ ;  /* 0x00000004c00b4819 */ /* 0x004fc600000006ff */
[----:B0-----:R-:W-:Y:S01]  /*ff10*/  @P5 IMAD.X R39, R43, 0x1, R17, P1 ;  /* 0x000000012b275824 */ /* 0x001fe200008e0611 */
[----:B------:R-:W-:-:S04]  /*ff20*/  @P4 IADD3 R40, P1, R11, R42, RZ ;  /* 0x0000002a0b284210 */ /* 0x000fc80007f3e0ff */
[----:B------:R-:W-:Y:S02]  /*ff30*/  @P4 LEA.HI.X.SX32 R41, R11, R43, 0x1, P1 ;  /* 0x0000002b0b294211 */ /* 0x000fe400008f0eff */
[----:B------:R-:W-:-:S13]  /*ff40*/  ISETP.NE.AND P1, PT, R10, RZ, PT ;  /* 0x000000ff0a00720c */ /* 0x000fda0003f25270 */
[----:B------:R-:W-:-:S05]  /*ff50*/  @P1 IMAD.SHL.U32 R11, R193, 0x10, RZ ;  /* 0x00000010c10b1824 */ /* 0x000fca00078e00ff */
[----:B------:R-:W-:-:S04]  /*ff60*/  @P1 IADD3 R36, P6, R11, R42, RZ ;  /* 0x0000002a0b241210 */ /* 0x000fc80007fde0ff */
[----:B------:R-:W-:Y:S01]  /*ff70*/  @P1 LEA.HI.X.SX32 R37, R11, R43, 0x1, P6 ;  /* 0x0000002b0b251211 */ /* 0x000fe200030f0eff */
[----:B---3--:R0:W-:Y:S01]  /*ff80*/  @P5 ST.E.128 desc[UR50][R38.64], R12 ;  /* 0x0000000c26005985 */ /* 0x0081e2000c101d32 */
        /* <DEDUP_REMOVED lines=9> */
.L_x_2741:
[----:B------:R-:W-:Y:S05]  /*10020*/  BSYNC B0 ;  /* 0x0000000000007941 */ /* 0x000fea0003800000 */
.L_x_2740:
[----:B--2---:R-:W2:Y:S01]  /*10030*/  LDL R11, [R1] ;  /* 0x00000000010b7983 */ /* 0x004ea20000100800 */
[----:B------:R-:W-:Y:S02]  /*10040*/  VIADD R19, R19, 0x1 ;  /* 0x0000000113137836 */ /* 0x000fe40000000000 */
[----:B------:R-:W-:Y:S01]  /*10050*/  @!P2 VIADD R94, R94, 0x298c0 ;  /* 0x000298c05e5ea836 */ /* 0x000fe20000000000 */
        /* <DEDUP_REMOVED lines=9> */
[----:B0--3--:R-:W-:Y:S02]  /*100f0*/  SEL R12, RZ, 0x1, P1 ;  /* 0x00000001ff0c7807 */ /* 0x009fe40000800000 */
[----:B------:R-:W-:Y:S02]  /*10100*/  SEL R19, R19, RZ, P1 ;  /* 0x000000ff13137207 */ /* 0x000fe40000800000 */
[----:B------:R-:W-:Y:S01]  /*10110*/  LOP3.LUT R199, R199, R12, RZ, 0x3c, !PT ;  /* 0x0000000cc7c77212 */ /* 0x000fe200078e3cff */
[----:B------:R0:W-:Y:S01]  /*10120*/  @!P2 SYNCS.ARRIVE.TRANS64.RED.A1T0 RZ, [R94+URZ], RZ ;  /* 0x000000ff5effa9a7 */ /* 0x0001e2000810043f */
[----:B--2---:R-:W-:-:S13]  /*10130*/  LOP3.LUT P4, RZ, R11, 0x2, RZ, 0xc0, !PT ;  /* 0x000000020bff7812 */ /* 0x004fda000788c0ff */
[----:B01----:R-:W-:Y:S05]  /*10140*/  @P4 BRA `(.L_x_2742) ;  /* 0xffffff2800004947 */ /* 0x003fea000383ffff */
[----:B------:R-:W0:Y:S01]  /*10150*/  S2R R11, SR_TID.X ;  /* 0x00000000000b7919 */ /* 0x000e220000002100 */
[----:B------:R-:W-:Y:S02]  /*10160*/  PLOP3.LUT P0, PT, PT, PT, PT, 0x8, 0x0 ;  /* 0x000000000000781c */ /* 0x000fe40003f0e170 */
[----:B0-----:R-:W-:-:S04]  /*10170*/  SHF.R.U32.HI R11, RZ, 0x7, R11 ;  /* 0x00000007ff0b7819 */ /* 0x001fc8000001160b */
[----:B------:R-:W-:-:S13]  /*10180*/  ISETP.NE.AND P4, PT, R11, 0x1, PT ;  /* 0x000000010b00780c */ /* 0x000fda0003f85270 */
[----:B------:R-:W-:Y:S06]  /*10190*/  @!P4 BAR.ARV 0x9, 0x100 ;  /* 0x024400000000cb1d */ /* 0x000fec0000002000 */
.L_x_2632:
[----:B------:R-:W-:Y:S05]  /*101a0*/  @P0 BRA `(.L_x_2743) ;  /* 0x00000000000c0947 */ /* 0x000fea0003800000 */
[----:B------:R-:W0:Y:S01]  /*101b0*/  FENCE.VIEW.ASYNC.G ;  /* 0x00000000000073c6 */ /* 0x000e220000000100 */
[----:B------:R-:W-:Y:S05]  /*101c0*/  WARPSYNC.ALL ;  /* 0x0000000000007948 */ /* 0x000fea0003800000 */
[----:B0-----:R-:W-:Y:S06]  /*101d0*/  BAR.ARV 0xc, 0x180 ;  /* 0x0306000000007b1d */ /* 0x001fec0000002000 */
.L_x_2743:
        /* <DEDUP_REMOVED lines=8> */
[----:B------:R-:W1:Y:S08]  /*10260*/  @P0 LDC.64 R6, c[0x0][0x9a8] ;  /* 0x00026a00ff060b82 */ /* 0x000e700000000a00 */
[----:B------:R-:W2:Y:S08]  /*10270*/  @P1 LDC.64 R10, c[0x0][0x9c0] ;  /* 0x00027000ff0a1b82 */ /* 0x000eb00000000a00 */
[----:B------:R-:W3:Y:S01]  /*10280*/  @P0 LDC.64 R12, c[0x0][0x9b0] ;  /* 0x00026c00ff0c0b82 */ /* 0x000ee20000000a00 */
[----:B0-----:R-:W-:-:S02]  /*10290*/  @P1 IMAD R2, R227, R8, RZ ;  /* 0x00000008e3021224 */ /* 0x001fc400078e02ff */
[----:B------:R-:W-:-:S04]  /*102a0*/  @P1 IMAD.WIDE.U32 R4, R221, R8, RZ ;  /* 0x00000008dd041225 */ /* 0x000fc800078e00ff */
[----:B------:R-:W-:Y:S02]  /*102b0*/  @P1 IMAD R9, R221, R9, R2 ;  /* 0x00000009dd091224 */ /* 0x000fe400078e0202 */
[-C--:B-1----:R-:W-:Y:S02]  /*102c0*/  @P0 IMAD R0, R227, R6.reuse, RZ ;  /* 0x00000006e3000224 */ /* 0x082fe400078e02ff */
[----:B------:R-:W-:Y:S01]  /*102d0*/  @P0 IMAD.WIDE.U32 R2, R221, R6, RZ ;  /* 0x00000006dd020225 */ /* 0x000fe200078e00ff */
[----:B------:R-:W-:Y:S02]  /*102e0*/  @P1 IADD3 R5, R5, R9, RZ ;  /* 0x0000000905051210 */ /* 0x000fe40007ffe0ff */
[----:B------:R-:W-:Y:S01]  /*102f0*/  @P0 SHF.R.S32.HI R9, RZ, 0x1f, R22 ;  /* 0x0000001fff090819 */ /* 0x000fe20000011416 */
[----:B------:R-:W-:Y:S02]  /*10300*/  @P0 IMAD R7, R221, R7, R0 ;  /* 0x00000007dd070224 */ /* 0x000fe400078e0200 */
[----:B--2---:R-:W-:-:S02]  /*10310*/  @P1 IMAD R6, R15, R10, RZ ;  /* 0x0000000a0f061224 */ /* 0x004fc400078e02ff */
[----:B------:R-:W-:Y:S02]  /*10320*/  @P0 IMAD.IADD R3, R3, 0x1, R7 ;  /* 0x0000000103030824 */ /* 0x000fe400078e0207 */
[C---:B------:R-:W-:Y:S02]  /*10330*/  @P1 IMAD R11, R22.reuse, R11, R6 ;  /* 0x0000000b160b1224 */ /* 0x040fe400078e0206 */
[----:B------:R-:W-:-:S04]  /*10340*/  @P1 IMAD.WIDE.U32 R6, R22, R10, R4 ;  /* 0x0000000a16061225 */ /* 0x000fc800078e0004 */
[-C--:B---3--:R-:W-:Y:S01]  /*10350*/  @P0 IMAD R0, R9, R12.reuse, RZ ;  /* 0x0000000c09000224 */ /* 0x088fe200078e02ff */
[----:B------:R-:W-:Y:S01]  /*10360*/  @P1 LEA R8, P3, R6, UR6, 0x2 ;  /* 0x0000000606081c11 */ /* 0x000fe2000f8610ff */
[----:B------:R-:W-:-:S04]  /*10370*/  @P0 IMAD.WIDE.U32 R2, R22, R12, R2 ;  /* 0x0000000c16020225 */ /* 0x000fc800078e0002 */
[----:B------:R-:W-:Y:S01]  /*10380*/  @P0 IMAD R9, R22, R13, R0 ;  /* 0x0000000d16090224 */ /* 0x000fe200078e0200 */
[----:B------:R-:W-:Y:S01]  /*10390*/  @P0 LEA R4, P2, R2, UR4, 0x2 ;  /* 0x0000000402040c11 */ /* 0x000fe2000f8410ff */
[----:B------:R-:W-:Y:S01]  /*103a0*/  @P1 IMAD.IADD R5, R7, 0x1, R11 ;  /* 0x0000000107051824 */ /* 0x000fe200078e020b */
[----:B------:R-:W-:Y:S01]  /*103b0*/  ULDC UR4, c[0x0][0x988] ;  /* 0x0002620000047ab9 */ /* 0x000fe20000000800 */
[----:B------:R-:W-:Y:S02]  /*103c0*/  @P0 IMAD.IADD R3, R3, 0x1, R9 ;  /* 0x0000000103030824 */ /* 0x000fe400078e0209 */
[----:B------:R-:W-:Y:S01]  /*103d0*/  IMAD.MOV.U32 R0, RZ, RZ, 0x3f800000 ;  /* 0x3f800000ff007424 */ /* 0x000fe200078e00ff */
[----:B------:R-:W-:Y:S02]  /*103e0*/  @P1 LEA.HI.X R9, R6, UR7, R5, 0x2, P3 ;  /* 0x0000000706091c11 */ /* 0x000fe400098f1405 */
[----:B------:R-:W-:Y:S02]  /*103f0*/  @P0 LEA.HI.X R5, R2, UR5, R3, 0x2, P2 ;  /* 0x0000000502050c11 */ /* 0x000fe400090f1403 */
[----:B------:R-:W-:Y:S01]  /*10400*/  MOV R3, 0x3f800000 ;  /* 0x3f80000000037802 */ /* 0x000fe20000000f00 */
[----:B------:R0:W2:Y:S01]  /*10410*/  @P1 LDG.E R0, desc[UR50][R8.64] ;  /* 0x0000003208001981 */ /* 0x0000a2000c1e1900 */
[----:B------:R-:W1:Y:S04]  /*10420*/  LDC R2, c[0x0][0x448] ;  /* 0x00011200ff027b82 */ /* 0x000e680000000800 */
[----:B------:R3:W2:Y:S01]  /*10430*/  @P0 LDG.E R3, desc[UR50][R4.64] ;  /* 0x0000003204030981 */ /* 0x0006a2000c1e1900 */
[----:B------:R-:W-:-:S02]  /*10440*/  CS2R R88, SRZ ;  /* 0x0000000000587805 */ /* 0x000fc4000001ff00 */
[----:B------:R-:W-:Y:S02]  /*10450*/  CS2R R86, SRZ ;  /* 0x0000000000567805 */ /* 0x000fe4000001ff00 */
[----:B------:R-:W-:Y:S02]  /*10460*/  CS2R R84, SRZ ;  /* 0x0000000000547805 */ /* 0x000fe4000001ff00 */
[----:B------:R-:W-:Y:S02]  /*10470*/  CS2R R78, SRZ ;  /* 0x00000000004e7805 */ /* 0x000fe4000001ff00 */
[----:B0-----:R-:W-:Y:S02]  /*10480*/  CS2R R8, SRZ ;  /* 0x0000000000087805 */ /* 0x001fe4000001ff00 */
        /* <DEDUP_REMOVED lines=12> */
[----:B------:R-:W-:Y:S01]  /*10550*/  CS2R R32, SRZ ;  /* 0x0000000000207805 */ /* 0x000fe2000001ff00 */
[----:B------:R-:W-:Y:S01]  /*10560*/  IMAD.MOV.U32 R54, RZ, RZ, RZ ;  /* 0x000000ffff367224 */ /* 0x000fe200078e00ff */
[----:B-1----:R-:W-:Y:S01]  /*10570*/  ISETP.NE.AND P0, PT, R2, 0x1, PT ;  /* 0x000000010200780c */ /* 0x002fe20003f05270 */
[----:B------:R-:W-:Y:S01]  /*10580*/  VIADD R2, R212, 0x7f ;  /* 0x0000007fd4027836 */ /* 0x000fe20000000000 */
[----:B------:R-:W-:-:S02]  /*10590*/  CS2R R30, SRZ ;  /* 0x00000000001e7805 */ /* 0x000fc4000001ff00 */
[----:B------:R-:W-:Y:S02]  /*105a0*/  CS2R R46, SRZ ;  /* 0x00000000002e7805 */ /* 0x000fe4000001ff00 */
[----:B------:R-:W-:Y:S02]  /*105b0*/  CS2R R34, SRZ ;  /* 0x0000000000227805 */ /* 0x000fe4000001ff00 */
[----:B------:R-:W-:Y:S02]  /*105c0*/  CS2R R44, SRZ ;  /* 0x00000000002c7805 */ /* 0x000fe4000001ff00 */
[----:B------:R-:W-:Y:S02]  /*105d0*/  CS2R R36, SRZ ;  /* 0x0000000000247805 */ /* 0x000fe4000001ff00 */
[----:B------:R-:W-:Y:S02]  /*105e0*/  CS2R R40, SRZ ;  /* 0x0000000000287805 */ /* 0x000fe4000001ff00 */
[----:B------:R-:W-:Y:S01]  /*105f0*/  CS2R R90, SRZ ;  /* 0x00000000005a7805 */ /* 0x000fe2000001ff00 */
[----:B------:R-:W-:Y:S01]  /*10600*/  IMAD.MOV.U32 R38, RZ, RZ, RZ ;  /* 0x000000ffff267224 */ /* 0x000fe200078e00ff */
[----:B------:R-:W-:-:S02]  /*10610*/  CS2R R48, SRZ ;  /* 0x0000000000307805 */ /* 0x000fc4000001ff00 */
[----:B------:R-:W-:Y:S02]  /*10620*/  CS2R R92, SRZ ;  /* 0x00000000005c7805 */ /* 0x000fe4000001ff00 */
[----:B------:R-:W-:Y:S01]  /*10630*/  MOV R57, RZ ;  /* 0x000000ff00397202 */ /* 0x000fe20000000f00 */
[----:B------:R-:W0:Y:S01]  /*10640*/  @P0 LDC R7, c[0x0][0x44c] ;  /* 0x00011300ff070b82 */ /* 0x000e220000000800 */
[----:B------:R-:W-:Y:S01]  /*10650*/  CS2R R94, SRZ ;  /* 0x00000000005e7805 */ /* 0x000fe2000001ff00 */
[----:B------:R-:W-:Y:S01]  /*10660*/  IMAD.MOV.U32 R65, RZ, RZ, RZ ;  /* 0x000000ffff417224 */ /* 0x000fe200078e00ff */
[----:B------:R-:W-:-:S05]  /*10670*/  CS2R R96, SRZ ;  /* 0x0000000000607805 */ /* 0x000fca000001ff00 */
[----:B------:R-:W1:Y:S01]  /*10680*/  @P0 LDC R6, c[0x0][0x450] ;  /* 0x00011400ff060b82 */ /* 0x000e620000000800 */
[----:B0-----:R-:W-:-:S05]  /*10690*/  @P0 IMAD.HI.U32 R7, R2, R7, RZ ;  /* 0x0000000702070227 */ /* 0x001fca00078e00ff */
[----:B-1----:R-:W-:Y:S02]  /*106a0*/  @P0 SHF.R.U32.HI R2, RZ, R6, R7 ;  /* 0x00000006ff020219 */ /* 0x002fe40000011607 */
[----:B------:R-:W-:Y:S02]  /*106b0*/  CS2R R6, SRZ ;  /* 0x0000000000067805 */ /* 0x000fe4000001ff00 */
[----:B------:R-:W-:Y:S01]  /*106c0*/  PLOP3.LUT P0, PT, PT, PT, PT, 0x80, 0x0 ;  /* 0x000000000000781c */ /* 0x000fe20003f0f070 */
[----:B------:R-:W-:-:S04]  /*106d0*/  IMAD.IADD R2, R151, 0x1, R2 ;  /* 0x0000000197027824 */ /* 0x000fc800078e0202 */
[----:B------:R-:W-:-:S05]  /*106e0*/  IMAD.HI R2, R2, 0x66666667, RZ ;  /* 0x6666666702027827 */ /* 0x000fca00078e02ff */
[----:B---3--:R-:W-:-:S04]  /*106f0*/  SHF.R.U32.HI R5, RZ, 0x1f, R2 ;  /* 0x0000001fff057819 */ /* 0x008fc80000011602 */
[----:B------:R-:W-:-:S04]  /*10700*/  LEA.HI.SX32 R5, R2, R5, 0x1a ;  /* 0x0000000502057211 */ /* 0x000fc800078fd2ff */
[----:B------:R-:W-:Y:S02]  /*10710*/  VIMNMX R152, R152, R5, PT ;  /* 0x0000000598987248 */ /* 0x000fe40003fe0100 */
[----:B------:R-:W-:Y:S02]  /*10720*/  CS2R R4, SRZ ;  /* 0x0000000000047805 */ /* 0x000fe4000001ff00 */
[----:B------:R-:W-:Y:S01]  /*10730*/  ISETP.GE.AND P1, PT, R152, 0x1, PT ;  /* 0x000000019800780c */ /* 0x000fe20003f26270 */
[----:B--2---:R-:W-:-:S04]  /*10740*/  FMUL.FTZ R0, R3, R0 ;  /* 0x0000000003007220 */ /* 0x004fc80000410000 */
[----:B------:R-:W-:-:S08]  /*10750*/  FMUL.FTZ R2, R0, UR4 ;  /* 0x0000000400027c20 */ /* 0x000fd00008410000 */
[----:B------:R-:W-:Y:S05]  /*10760*/  @!P1 BRA `(.L_x_2744) ;  /* 0x0000012400289947 */ /* 0x000fea0003800000 */
        /* <DEDUP_REMOVED lines=8> */
.L_x_3011:
[----:B01----:R-:W-:Y:S01]  /*107f0*/  LEA.HI R0, R23, R23, RZ, 0x1 ;  /* 0x0000001717007211 */ /* 0x003fe200078f08ff */
        /* <DEDUP_REMOVED lines=23> */
[----:B-1--45:R-:W-:Y:S05]  /*10970*/  CALL.ABS.NOINC R14 ;  /* 0x000000000e007343 */ /* 0x032fea0003c00000 */
.L_x_2746:
        /* <DEDUP_REMOVED lines=13> */
.L_x_2750:
[----:B-1----:R1:W2:Y:S02]  /*10a50*/  SYNCS.PHASECHK.TRANS64.TRYWAIT P0, [R18+URZ+0x29800], R3 ;  /* 0x02980003120075a7 */ /* 0x0022a4000800017f */
[----:B--2---:R-:W-:Y:S05]  /*10a60*/  @!P0 NANOSLEEP.SYNCS 0x989680 ;  /* 0x009896800000895d */ /* 0x004fea0003900000 */
[----:B------:R-:W2:Y:S02]  /*10a70*/  @!P0 SYNCS.PHASECHK.TRANS64 P0, [R18+URZ+0x29800], R3 ;  /* 0x02980003120085a7 */ /* 0x000ea4000800007f */
[----:B--2---:R-:W-:Y:S05]  /*10a80*/  @!P0 BRA `(.L_x_2750) ;  /* 0xfffffffc00f08947 */ /* 0x004fea000383ffff */
.L_x_2749:
[----:B------:R-:W-:Y:S05]  /*10a90*/  BSYNC B0 ;  /* 0x0000000000007941 */ /* 0x000fea0003800000 */
.L_x_2748:
[----:B------:R-:W-:Y:S05]  /*10aa0*/  BRA `(.L_x_2751) ;  /* 0x0000006c00cc7947 */ /* 0x000fea0003800000 */
.L_x_2747:
        /* <DEDUP_REMOVED lines=8> */
[----:B------:R-:W-:-:S04]  /*10b30*/  IMAD.WIDE.U32 R26, R135, UR6, RZ ;  /* 0x00000006871a7c25 */ /* 0x000fc8000f8e00ff */
[C---:B------:R-:W-:Y:S02]  /*10b40*/  IMAD R31, R135.reuse, UR7, R0 ;  /* 0x00000007871f7c24 */ /* 0x040fe4000f8e0200 */
[----:B------:R-:W-:-:S03]  /*10b50*/  IMAD R29, R135, UR5, R4 ;  /* 0x00000005871d7c24 */ /* 0x000fc6000f8e0204 */
[----:B------:R-:W-:Y:S01]  /*10b60*/  IADD3 R31, R31, R27, RZ ;  /* 0x0000001b1f1f7210 */ /* 0x000fe20007ffe0ff */
[----:B------:R-:W-:Y:S01]  /*10b70*/  IMAD.IADD R29, R29, 0x1, R25 ;  /* 0x000000011d1d7824 */ /* 0x000fe200078e0219 */
        /* <DEDUP_REMOVED lines=10> */
[----:B------:R-:W-:Y:S02]  /*10c20*/  IMAD.U32 R7, RZ, RZ, UR7 ;  /* 0x00000007ff077e24 */ /* 0x000fe4000f8e00ff */
[----:B------:R-:W-:-:S02]  /*10c30*/  IMAD.U32 R11, RZ, RZ, UR5 ;  /* 0x00000005ff0b7e24 */ /* 0x000fc4000f8e00ff */
[----:B------:R-:W-:Y:S02]  /*10c40*/  IMAD.MOV.U32 R8, RZ, RZ, 0x70 ;  /* 0x00000070ff087424 */ /* 0x000fe400078e00ff */
[----:B------:R-:W-:Y:S02]  /*10c50*/  IMAD.MOV.U32 R12, RZ, RZ, 0x1 ;  /* 0x00000001ff0c7424 */ /* 0x000fe400078e00ff */
[----:B0-----:R-:W-:-:S07]  /*10c60*/  IMAD.MOV.U32 R13, RZ, RZ, RZ ;  /* 0x000000ffff0d7224 */ /* 0x001fce00078e00ff */
[----:B------:R-:W-:-:S07]  /*10c70*/  LEPC R20, `(.L_x_2752) ;  /* 0x000000001014794e */ /* 0x000fce0000000000 */
[----:B-1--4-:R-:W-:Y:S05]  /*10c80*/  CALL.ABS.NOINC R14 ;  /* 0x000000000e007343 */ /* 0x012fea0003c00000 */
.L_x_2752:
[----:B------:R-:W-:Y:S01]  /*10c90*/  ULDC.U8 UR4, c[0x0][0x410] ;  /* 0x0001040000047ab9 */ /* 0x000fe20000000000 */
[----:B------:R-:W-:Y:S01]  /*10ca0*/  BSSY B0, `(.L_x_2753) ;  /* 0x00006cb000007945 */ /* 0x000fe20003800000 */
[----:B------:R-:W-:Y:S02]  /*10cb0*/  ISETP.NE.AND P0, PT, RZ, UR4, PT ;  /* 0x00000004ff007c0c */ /* 0x000fe4000bf05270 */
[----:B------:R-:W-:-:S11]  /*10cc0*/  IADD3 R10, R198, R212, RZ ;  /* 0x000000d4c60a7210 */ /* 0x000fd60007ffe0ff */
[----:B------:R-:W-:Y:S05]  /*10cd0*/  @!P0 BRA `(.L_x_2754) ;  /* 0x00000034008c8947 */ /* 0x000fea0003800000 */
[----:B------:R-:W0:Y:S01]  /*10ce0*/  LDC R20, c[0x0][0x448] ;  /* 0x00011200ff147b82 */ /* 0x000e220000000800 */
[----:B------:R-:W-:Y:S01]  /*10cf0*/  IMAD.MOV.U32 R11, RZ, RZ, R10 ;  /* 0x000000ffff0b7224 */ /* 0x000fe200078e000a */
[----:B------:R-:W-:Y:S01]  /*10d00*/  MOV R9, R31 ;  /* 0x0000001f00097202 */ /* 0x000fe20000000f00 */
[----:B------:R-:W-:Y:S01]  /*10d10*/  IMAD.MOV.U32 R8, RZ, RZ, R26 ;  /* 0x000000ffff087224 */ /* 0x000fe200078e001a */
[----:B------:R-:W-:Y:S01]  /*10d20*/  ULDC.64 UR4, c[0x0][0x3f8] ;  /* 0x0000fe0000047ab9 */ /* 0x000fe20000000a00 */
[----:B------:R-:W-:Y:S01]  /*10d30*/  IMAD.MOV.U32 R6, RZ, RZ, R24 ;  /* 0x000000ffff067224 */ /* 0x000fe200078e0018 */
[----:B------:R-:W-:Y:S01]  /*10d40*/  ULDC.64 UR6, c[0x0][0x408] ;  /* 0x0001020000067ab9 */ /* 0x000fe20000000a00 */
[----:B------:R-:W-:Y:S01]  /*10d50*/  IMAD.MOV.U32 R7, RZ, RZ, R29 ;  /* 0x000000ffff077224 */ /* 0x000fe200078e001d */
[----:B------:R-:W-:Y:S01]  /*10d60*/  ULDC.64 UR8, c[0x0][0x400] ;  /* 0x0001000000087ab9 */ /* 0x000fe20000000a00 */
[----:B0-----:R-:W-:-:S13]  /*10d70*/  ISETP.NE.AND P0, PT, R20, 0x1, PT ;  /* 0x000000011400780c */ /* 0x001fda0003f05270 */
[----:B------:R-:W0:Y:S08]  /*10d80*/  @P0 LDC R3, c[0x0][0x44c] ;  /* 0x00011300ff030b82 */ /* 0x000e300000000800 */
[----:B------:R-:W1:Y:S01]  /*10d90*/  @P0 LDC R5, c[0x0][0x450] ;  /* 0x00011400ff050b82 */ /* 0x000e620000000800 */
[----:B0-----:R-:W-:-:S05]  /*10da0*/  @P0 IMAD.HI.U32 R0, R10, R3, RZ ;  /* 0x000000030a000227 */ /* 0x001fca00078e00ff */
[----:B-1----:R-:W-:-:S04]  /*10db0*/  @P0 SHF.R.U32.HI R11, RZ, R5, R0 ;  /* 0x00000005ff0b0219 */ /* 0x002fc80000011600 */
        /* <DEDUP_REMOVED lines=14> */
[----:B------:R0:W1:Y:S04]  /*10ea0*/  SHFL.IDX PT, R0, R13, RZ, 0x1e1f ;  /* 0x001e1fff0d007589 */ /* 0x00006800000e0000 */
[----:B------:R-:W2:Y:S04]  /*10eb0*/  SHFL.IDX PT, R3, R3, RZ, 0x1e1f ;  /* 0x001e1fff03037589 */ /* 0x000ea800000e0000 */
[----:B------:R-:W3:Y:S04]  /*10ec0*/  SHFL.IDX PT, R4, R4, RZ, 0x1e1f ;  /* 0x001e1fff04047589 */ /* 0x000ee800000e0000 */
[----:B------:R0:W0:Y:S02]  /*10ed0*/  SHFL.IDX PT, R14, R5, RZ, 0x1e1f ;  /* 0x001e1fff050e7589 */ /* 0x00002400000e0000 */
.L_x_3017:
        /* <DEDUP_REMOVED lines=13> */
[----:B0-----:R-:W-:Y:S02]  /*10fb0*/  CS2R R12, SRZ ;  /* 0x00000000000c7805 */ /* 0x001fe4000001ff00 */
[----:B------:R-:W-:Y:S01]  /*10fc0*/  CS2R R10, SRZ ;  /* 0x00000000000a7805 */ /* 0x000fe2000001ff00 */
[----:B------:R-:W-:Y:S06]  /*10fd0*/  @P0 BRA `(.L_x_2757) ;  /* 0x0000000000f40947 */ /* 0x000fec0003800000 */
[----:B------:R-:W3:Y:S01]  /*10fe0*/  LDL R43, [R1+0x1c] ;  /* 0x00001c00012b7983 */ /* 0x000ee20000100800 */
[----:B------:R-:W-:-:S03]  /*10ff0*/  ULDC UR4, c[0x0][0x3f4] ;  /* 0x0000fd0000047ab9 */ /* 0x000fc60000000800 */
[----:B----4-:R-:W4:Y:S04]  /*11000*/  LDL R42, [R1+0x18] ;  /* 0x00001800012a7983 */ /* 0x010f280000100800 */
        /* <DEDUP_REMOVED lines=10> */
[CC--:B--2---:R-:W-:Y:S02]  /*110b0*/  @!P5 IADD3 R6, P0, R190.reuse, R3.reuse, RZ ;  /* 0x00000003be06d210 */ /* 0x0c4fe40007f1e0ff */
[----:B------:R-:W-:Y:S02]  /*110c0*/  @!P5 IADD3 R8, P1, R190, R14, RZ ;  /* 0x0000000ebe08d210 */ /* 0x000fe40007f3e0ff */
[----:B------:R-:W-:Y:S01]  /*110d0*/  @!P2 IADD3 R10, P4, R201, R3, RZ ;  /* 0x00000003c90aa210 */ /* 0x000fe20007f9e0ff */
[--C-:B-1----:R-:W-:Y:S02]  /*110e0*/  @!P5 IMAD.X R7, R0, 0x1, R5.reuse, P0 ;  /* 0x000000010007d824 */ /* 0x102fe400000e0605 */
[----:B---3--:R-:W-:Y:S01]  /*110f0*/  @!P5 IMAD.X R9, R4, 0x1, R5, P1 ;  /* 0x000000010409d824 */ /* 0x008fe200008e0605 */
[----:B------:R-:W-:-:S02]  /*11100*/  ISETP.GE.AND P1, PT, R203, UR4, PT ;  /* 0x00000004cb007c0c */ /* 0x000fc4000bf26270 */
[----:B------:R-:W5:Y:S01]  /*11110*/  @!P5 LD.E.64 R38, desc[UR50][R6.64] ;  /* 0x000000320626d980 */ /* 0x000f62000c101b00 */
[----:B------:R-:W-:-:S03]  /*11120*/  @!P2 IADD3 R12, P0, R201, R14, RZ ;  /* 0x0000000ec90ca210 */ /* 0x000fc60007f1e0ff */
[----:B------:R0:W5:Y:S01]  /*11130*/  @!P5 LD.E.64 R36, desc[UR50][R8.64] ;  /* 0x000000320824d980 */ /* 0x000162000c101b00 */
[----:B------:R-:W-:Y:S02]  /*11140*/  @!P3 IADD3 R40, P5, R200, R14, RZ ;  /* 0x0000000ec828b210 */ /* 0x000fe40007fbe0ff */
[----:B------:R-:W-:Y:S02]  /*11150*/  CS2R R34, SRZ ;  /* 0x0000000000227805 */ /* 0x000fe4000001ff00 */
[----:B------:R-:W-:Y:S02]  /*11160*/  CS2R R30, SRZ ;  /* 0x00000000001e7805 */ /* 0x000fe4000001ff00 */
[----:B------:R-:W-:Y:S02]  /*11170*/  CS2R R28, SRZ ;  /* 0x00000000001c7805 */ /* 0x000fe4000001ff00 */
[----:B------:R-:W-:Y:S02]  /*11180*/  CS2R R26, SRZ ;  /* 0x00000000001a7805 */ /* 0x000fe4000001ff00 */
[----:B------:R-:W-:-:S02]  /*11190*/  CS2R R24, SRZ ;  /* 0x0000000000187805 */ /* 0x000fc4000001ff00 */
[----:B0-----:R-:W-:Y:S01]  /*111a0*/  CS2R R8, SRZ ;  /* 0x0000000000087805 */ /* 0x001fe2000001ff00 */
[--C-:B------:R-:W-:Y:S01]  /*111b0*/  @!P2 IMAD.X R11, R0, 0x1, R43.reuse, P4 ;  /* 0x00000001000ba824 */ /* 0x100fe200020e062b */
[----:B------:R-:W-:Y:S01]  /*111c0*/  @!P3 IADD3 R20, P4, R200, R3, RZ ;  /* 0x00000003c814b210 */ /* 0x000fe20007f9e0ff */
[C---:B------:R-:W-:Y:S02]  /*111d0*/  @!P2 IMAD.X R13, R4.reuse, 0x1, R43, P0 ;  /* 0x00000001040da824 */ /* 0x040fe400000e062b */
[----:B----4-:R-:W-:Y:S01]  /*111e0*/  @!P3 IMAD.X R41, R4, 0x1, R42, P5 ;  /* 0x000000010429b824 */ /* 0x010fe200028e062a */
[----:B------:R-:W-:Y:S01]  /*111f0*/  @!P3 IADD3.X R21, R0, R42, RZ, P4, !PT ;  /* 0x0000002a0015b210 */ /* 0x000fe200027fe4ff */
[----:B------:R-:W5:Y:S01]  /*11200*/  @!P2 LD.E.64 R32, desc[UR50][R10.64] ;  /* 0x000000320a20a980 */ /* 0x000f62000c101b00 */
[----:B------:R-:W-:-:S03]  /*11210*/  ISETP.GE.AND P0, PT, R202, UR4, PT ;  /* 0x00000004ca007c0c */ /* 0x000fc6000bf06270 */
        /* <DEDUP_REMOVED lines=25> */
.L_x_2757:
[----:B------:R-:W-:Y:S05]  /*113b0*/  BSYNC B1 ;  /* 0x0000000000017941 */ /* 0x000fea0003800000 */
.L_x_2756:
[----:B------:R-:W-:Y:S01]  /*113c0*/  ULEA.HI UR4, UR37, UR37, URZ, 0x1 ;  /* 0x0000002525047291 */ /* 0x000fe2000f8f083f */
[----:B--2---:R-:W-:Y:S01]  /*113d0*/  VIADDMNMX R3, R45, -R212, 0x80, PT ;  /* 0x000000802d037446 */ /* 0x004fe200038009d4 */
[----:B------:R-:W-:Y:S02]  /*113e0*/  BSSY B1, `(.L_x_2758) ;  /* 0x0000008000017945 */ /* 0x000fe40003800000 */
[----:B------:R-:W-:Y:S01]  /*113f0*/  ULOP3.LUT UR4, UR4, 0xfffffffe, URZ, 0xc0, !UPT ;  /* 0xfffffffe04047892 */ /* 0x000fe2000f8ec03f */
[----:B------:R-:W-:-:S03]  /*11400*/  ISETP.GE.AND P1, PT, R198, R3, PT ;  /* 0x00000003c600720c */ /* 0x000fc60003f26270 */
[----:B------:R-:W-:-:S06]  /*11410*/  UIADD3 UR4, UR37, -UR4, URZ ;  /* 0x8000000425047290 */ /* 0x000fcc000fffe03f */
[----:B------:R-:W-:-:S05]  /*11420*/  IMAD.U32 R5, RZ, RZ, UR4 ;  /* 0x00000004ff057e24 */ /* 0x000fca000f8e00ff */
[----:B------:R-:W-:-:S04]  /*11430*/  SHF.L.U32 R5, R5, 0x1f, RZ ;  /* 0x0000001f05057819 */ /* 0x000fc800000006ff */
[----:B------:R-:W0:Y:S02]  /*11440*/  SYNCS.PHASECHK.TRANS64.TRYWAIT P0, [R18+URZ+0x29800], R5 ;  /* 0x02980005120075a7 */ /* 0x000e24000800017f */
[----:B0-----:R-:W-:Y:S05]  /*11450*/  @!P0 BRA `(.L_x_2759) ;  /* 0x000001c8009c8947 */ /* 0x001fea0003800000 */
.L_x_3018:
[----:B------:R-:W-:Y:S05]  /*11460*/  BSYNC B1 ;  /* 0x0000000000017941 */ /* 0x000fea0003800000 */
.L_x_2758:
[----:B------:R-:W-:Y:S05]  /*11470*/  @P1 BRA `(.L_x_2760) ;  /* 0x0000006400341947 */ /* 0x000fea0003800000 */
[----:B------:R-:W2:Y:S01]  /*11480*/  LDC R3, c[0x0][0x3f4] ;  /* 0x0000fd00ff037b82 */ /* 0x000ea20000000800 */
[----:B------:R-:W-:Y:S01]  /*11490*/  BSSY B1, `(.L_x_2761) ;  /* 0x000007f000017945 */ /* 0x000fe20003800000 */
[----:B-1----:R-:W-:Y:S01]  /*114a0*/  IMAD.IADD R0, R18, 0x1, R216 ;  /* 0x0000000112007824 */ /* 0x002fe200078e02d8 */
[-C--:B--2---:R-:W-:Y:S02]  /*114b0*/  ISETP.GE.AND P0, PT, R190, R3.reuse, PT ;  /* 0x00000003be00720c */ /* 0x084fe40003f06270 */
[-C--:B------:R-:W-:Y:S02]  /*114c0*/  ISETP.GE.AND P1, PT, R201, R3.reuse, PT ;  /* 0x00000003c900720c */ /* 0x080fe40003f26270 */
[-C--:B------:R-:W-:Y:S02]  /*114d0*/  ISETP.GE.AND P2, PT, R200, R3.reuse, PT ;  /* 0x00000003c800720c */ /* 0x080fe40003f46270 */
[-C--:B------:R-:W-:Y:S02]  /*114e0*/  ISETP.GE.AND P3, PT, R203, R3.reuse, PT ;  /* 0x00000003cb00720c */ /* 0x080fe40003f66270 */
[----:B------:R-:W-:-:S02]  /*114f0*/  ISETP.GE.AND P4, PT, R202, R3, PT ;  /* 0x00000003ca00720c */ /* 0x000fc40003f86270 */
[----:B------:R-:W-:-:S03]  /*11500*/  ISETP.GE.AND P5, PT, R204, R3, PT ;  /* 0x00000003cc00720c */ /* 0x000fc60003fa6270 */
[----:B------:R-:W-:Y:S10]  /*11510*/  @P0 BRA `(.L_x_2762) ;  /* 0x0000000400d80947 */ /* 0x000ff40003800000 */
[----:B0--3--:R-:W0:Y:S01]  /*11520*/  LDS.128 R4, [R0+0x14400] ;  /* 0x0144000000047984 */ /* 0x009e220000000c00 */
[----:B-----5:R-:W-:Y:S02]  /*11530*/  SHF.R.U32.HI R14, RZ, 0x8, R38 ;  /* 0x00000008ff0e7819 */ /* 0x020fe40000011626 */
[----:B------:R-:W-:Y:S02]  /*11540*/  SHF.R.U32.HI R40, RZ, 0x8, R39 ;  /* 0x00000008ff287819 */ /* 0x000fe40000011627 */
[----:B------:R-:W-:Y:S02]  /*11550*/  LOP3.LUT R3, R38, 0xff, RZ, 0xc0, !PT ;  /* 0x000000ff26037812 */ /* 0x000fe400078ec0ff */
[----:B------:R-:W-:Y:S02]  /*11560*/  LOP3.LUT R14, R14, 0xff, RZ, 0xc0, !PT ;  /* 0x000000ff0e0e7812 */ /* 0x000fe400078ec0ff */
[----:B------:R-:W-:Y:S02]  /*11570*/  SHF.R.U32.HI R43, RZ, 0x8, R37 ;  /* 0x00000008ff2b7819 */ /* 0x000fe40000011625 */
[----:B------:R-:W-:-:S02]  /*11580*/  LOP3.LUT R15, R39, 0xff, RZ, 0xc0, !PT ;  /* 0x000000ff270f7812 */ /* 0x000fc400078ec0ff */
[----:B------:R-:W-:Y:S02]  /*11590*/  LOP3.LUT R40, R40, 0xff, RZ, 0xc0, !PT ;  /* 0x000000ff28287812 */ /* 0x000fe400078ec0ff */
[----:B------:R-:W-:Y:S02]  /*115a0*/  PRMT R3, R14, 0x7604, R3 ;  /* 0x000076040e037816 */ /* 0x000fe40000000003 */
[----:B------:R-:W-:Y:S02]  /*115b0*/  SHF.R.U32.HI R45, RZ, 0x10, R37 ;  /* 0x00000010ff2d7819 */ /* 0x000fe40000011625 */
[----:B------:R-:W-:Y:S02]  /*115c0*/  SHF.R.U32.HI R14, RZ, 0x8, R36 ;  /* 0x00000008ff0e7819 */ /* 0x000fe40000011624 */
[----:B------:R-:W-:Y:S01]  /*115d0*/  SHF.R.U32.HI R46, RZ, 0x10, R39 ;  /* 0x00000010ff2e7819 */ /* 0x000fe20000011627 */
[----:B------:R-:W-:Y:S01]  /*115e0*/  IMAD.U32 R45, R45, 0x10000, RZ ;  /* 0x000100002d2d7824 */ /* 0x000fe200078e00ff */
[----:B----4-:R-:W-:-:S02]  /*115f0*/  LOP3.LUT R42, R37, 0xff, RZ, 0xc0, !PT ;  /* 0x000000ff252a7812 */ /* 0x010fc400078ec0ff */
[----:B------:R-:W-:Y:S02]  /*11600*/  LOP3.LUT R43, R43, 0xff, RZ, 0xc0, !PT ;  /* 0x000000ff2b2b7812 */ /* 0x000fe400078ec0ff */
[----:B------:R-:W-:Y:S02]  /*11610*/  PRMT R15, R40, 0x7604, R15 ;  /* 0x00007604280f7816 */ /* 0x000fe4000000000f */
[----:B------:R-:W-:Y:S02]  /*11620*/  LOP3.LUT R40, R36, 0xff, RZ, 0xc0, !PT ;  /* 0x000000ff24287812 */ /* 0x000fe400078ec0ff */
[----:B------:R-:W-:Y:S02]  /*11630*/  LOP3.LUT R41, R14, 0xff, RZ, 0xc0, !PT ;  /* 0x000000ff0e297812 */ /* 0x000fe400078ec0ff */
[----:B------:R-:W-:Y:S02]  /*11640*/  SHF.L.U32 R14, R46, 0x10, RZ ;  /* 0x000000102e0e7819 */ /* 0x000fe400000006ff */
[----:B------:R-:W-:-:S02]  /*11650*/  PRMT R42, R43, 0x7604, R42 ;  /* 0x000076042b2a7816 */ /* 0x000fc4000000002a */
[----:B------:R-:W-:Y:S02]  /*11660*/  PRMT R43, R41, 0x7604, R40 ;  /* 0x00007604292b7816 */ /* 0x000fe40000000028 */
[----:B------:R-:W-:Y:S02]  /*11670*/  LOP3.LUT R41, R15, 0xff0000, R14, 0xf8, !PT ;  /* 0x00ff00000f297812 */ /* 0x000fe400078ef80e */
[----:B------:R-:W-:Y:S02]  /*11680*/  LOP3.LUT R45, R42, 0xff0000, R45, 0xf8, !PT ;  /* 0x00ff00002a2d7812 */ /* 0x000fe400078ef82d */
[----:B------:R-:W-:Y:S02]  /*11690*/  LOP3.LUT R41, R41, 0xff000000, R39, 0xf8, !PT ;  /* 0xff00000029297812 */ /* 0x000fe400078ef827 */
[----:B------:R-:W-:Y:S02]  /*116a0*/  LOP3.LUT R45, R45, 0xff000000, R37, 0xf8, !PT ;  /* 0xff0000002d2d7812 */ /* 0x000fe400078ef825 */
[----:B------:R-:W-:-:S02]  /*116b0*/  LOP3.LUT R15, R3, 0xff0000, R38, 0xf8, !PT ;  /* 0x00ff0000030f7812 */ /* 0x000fc400078ef826 */
[-C--:B0-----:R-:W-:Y:S02]  /*116c0*/  F2FP.F16.E4M3.UNPACK_B R3, R6.reuse.H1 ;  /* 0x00000006ff03723e */ /* 0x081fe400030006ff */
        /* <DEDUP_REMOVED lines=91> */
.L_x_2762:
[----:B------:R-:W-:Y:S05]  /*11c80*/  BSYNC B1 ;  /* 0x0000000000017941 */ /* 0x000fea0003800000 */
.L_x_2761:
[----:B------:R-:W-:Y:S04]  /*11c90*/  BSSY B1, `(.L_x_2763) ;  /* 0x000007c000017945 */ /* 0x000fe80003800000 */
[----:B------:R-:W-:Y:S05]  /*11ca0*/  @P1 BRA `(.L_x_2764) ;  /* 0x0000000400e81947 */ /* 0x000fea0003800000 */
[----:B01-3--:R-:W0:Y:S01]  /*11cb0*/  LDS.128 R4, [R228] ;  /* 0x00000000e4047984 */ /* 0x00be220000000c00 */
        /* <DEDUP_REMOVED lines=42> */
[C---:B----4-:R-:W-:Y:S01]  /*11f60*/  FMUL.FTZ R42, R14.reuse, R40 ;  /* 0x000000280e2a7220 */ /* 0x050fe20000410000 */
        /* <DEDUP_REMOVED lines=78> */
.L_x_2764:
[----:B------:R-:W-:Y:S05]  /*12450*/  BSYNC B1 ;  /* 0x0000000000017941 */ /* 0x000fea0003800000 */
.L_x_2763:
[----:B------:R-:W-:Y:S04]  /*12460*/  BSSY B1, `(.L_x_2765) ;  /* 0x0000078000017945 */ /* 0x000fe80003800000 */
[----:B------:R-:W-:Y:S05]  /*12470*/  @P2 BRA `(.L_x_2766) ;  /* 0x0000000400d82947 */ /* 0x000fea0003800000 */
[----:B0123--:R-:W0:Y:S01]  /*12480*/  LDS.128 R4, [R0+0x16400] ;  /* 0x0164000000047984 */ /* 0x00fe220000000c00 */
        /* <DEDUP_REMOVED lines=25> */
[----:B0-----:R-:W-:-:S02]  /*12620*/  F2FP.F16.E4M3.UNPACK_B R3, R6.H1 ;  /* 0x00000006ff03723e */ /* 0x001fc400030006ff */
        /* <DEDUP_REMOVED lines=45> */
[C---:B----4-:R-:W-:Y:S01]  /*12900*/  FFMA.FTZ R42, R29.reuse, R33, -R34 ;  /* 0x000000211d2a7223 */ /* 0x050fe20000010822 */
        /* <DEDUP_REMOVED lines=45> */
.L_x_2766:
[----:B------:R-:W-:Y:S05]  /*12be0*/  BSYNC B1 ;  /* 0x0000000000017941 */ /* 0x000fea0003800000 */
.L_x_2765:
[----:B------:R-:W-:Y:S04]  /*12bf0*/  BSSY B1, `(.L_x_2767) ;  /* 0x000007c000017945 */ /* 0x000fe80003800000 */
[----:B------:R-:W-:Y:S05]  /*12c00*/  @P3 BRA `(.L_x_2768) ;  /* 0x0000000400e83947 */ /* 0x000fea0003800000 */
[----:B0123--:R-:W0:Y:S01]  /*12c10*/  LDS.128 R4, [R228+0x2000] ;  /* 0x00200000e4047984 */ /* 0x00fe220000000c00 */
        /* <DEDUP_REMOVED lines=19> */
[----:B------:R-:W-:Y:S02]  /*12d50*/  SHF.R.U32.HI R3, RZ, 0x10, R26 ;  /* 0x00000010ff037819 */ /* 0x000fe4000001161a */
[----:B------:R-:W-:Y:S02]  /*12d60*/  SHF.R.U32.HI R15, RZ, 0x10, R24 ;  /* 0x00000010ff0f7819 */ /* 0x000fe40000011618 */
[----:B------:R-:W-:Y:S02]  /*12d70*/  PRMT R29, R28, 0x7054, R29 ;  /* 0x000070541c1d7816 */ /* 0x000fe4000000001d */
        /* <DEDUP_REMOVED lines=12> */
[----:B------:R-:W-:Y:S01]  /*12e40*/  F2FP.F16.E4M3.UNPACK_B R6, R6 ;  /* 0x00000006ff06723e */ /* 0x000fe200020006ff */
[--C-:B------:R-:W-:Y:S01]  /*12e50*/  HADD2.F32 R32, -RZ, R30.reuse.H1_H1 ;  /* 0x3000001eff207230 */ /* 0x100fe20000004100 */
[----:B------:R-:W-:Y:S01]  /*12e60*/  LOP3.LUT R31, R31, 0xff000000, R24, 0xf8, !PT ;  /* 0xff0000001f1f7812 */ /* 0x000fe200078ef818 */
[----:B------:R-:W-:Y:S01]  /*12e70*/  HADD2.F32 R28, -RZ, R27.H1_H1 ;  /* 0x3000001bff1c7230 */ /* 0x000fe20000004100 */
[----:B------:R-:W-:Y:S01]  /*12e80*/  LOP3.LUT R26, R15, 0xff000000, R26, 0xf8, !PT ;  /* 0xff0000000f1a7812 */ /* 0x000fe200078ef81a */
[----:B------:R-:W-:Y:S01]  /*12e90*/  HADD2.F32 R15, -RZ, R3.H0_H0 ;  /* 0x20000003ff0f7230 */ /* 0x000fe20000004100 */
[-C--:B------:R-:W-:Y:S01]  /*12ea0*/  F2FP.F16.E4M3.UNPACK_B R24, R7.reuse ;  /* 0x00000007ff18723e */ /* 0x080fe200020006ff */
[C---:B------:R-:W-:Y:S01]  /*12eb0*/  FMUL.FTZ R34, R14.reuse, R32 ;  /* 0x000000200e227220 */ /* 0x040fe20000410000 */
[----:B------:R-:W-:Y:S01]  /*12ec0*/  F2FP.F16.E4M3.UNPACK_B R25, R7.H1 ;  /* 0x00000007ff19723e */ /* 0x000fe200030006ff */
        /* <DEDUP_REMOVED lines=78> */
.L_x_2768:
[----:B------:R-:W-:Y:S05]  /*133b0*/  BSYNC B1 ;  /* 0x0000000000017941 */ /* 0x000fea0003800000 */
.L_x_2767:
        /* <DEDUP_REMOVED lines=120> */
.L_x_2770:
[----:B------:R-:W-:Y:S05]  /*13b40*/  BSYNC B1 ;  /* 0x0000000000017941 */ /* 0x000fea0003800000 */
.L_x_2769:
[----:B------:R-:W-:Y:S05]  /*13b50*/  @P5 BRA `(.L_x_2760) ;  /* 0x0000003c007c5947 */ /* 0x000fea0003800000 */
[----:B0123--:R-:W0:Y:S01]  /*13b60*/  LDS.128 R4, [R228+0x4000] ;  /* 0x00400000e4047984 */ /* 0x00fe220000000c00 */
        /* <DEDUP_REMOVED lines=122> */
.L_x_2754:
[----:B------:R-:W0:Y:S01]  /*14310*/  LDC R20, c[0x0][0x448] ;  /* 0x00011200ff147b82 */ /* 0x000e220000000800 */
[----:B------:R-:W-:Y:S01]  /*14320*/  MOV R7, R31 ;  /* 0x0000001f00077202 */ /* 0x000fe20000000f00 */
[----:B------:R-:W-:Y:S01]  /*14330*/  IMAD.MOV.U32 R4, RZ, RZ, R24 ;  /* 0x000000ffff047224 */ /* 0x000fe200078e0018 */
[----:B------:R-:W-:Y:S01]  /*14340*/  ULDC.64 UR4, c[0x0][0x3f8] ;  /* 0x0000fe0000047ab9 */ /* 0x000fe20000000a00 */
[----:B------:R-:W-:Y:S01]  /*14350*/  IMAD.MOV.U32 R6, RZ, RZ, R26 ;  /* 0x000000ffff067224 */ /* 0x000fe200078e001a */
[----:B------:R-:W-:Y:S01]  /*14360*/  ULDC.64 UR6, c[0x0][0x408] ;  /* 0x0001020000067ab9 */ /* 0x000fe20000000a00 */
[----:B------:R-:W-:Y:S01]  /*14370*/  ULDC.64 UR8, c[0x0][0x400] ;  /* 0x0001000000087ab9 */ /* 0x000fe20000000a00 */
[----:B0-----:R-:W-:-:S13]  /*14380*/  ISETP.NE.AND P0, PT, R20, 0x1, PT ;  /* 0x000000011400780c */ /* 0x001fda0003f05270 */
[----:B------:R-:W0:Y:S08]  /*14390*/  @P0 LDC R3, c[0x0][0x44c] ;  /* 0x00011300ff030b82 */ /* 0x000e300000000800 */
[----:B------:R-:W1:Y:S01]  /*143a0*/  @P0 LDC R5, c[0x0][0x450] ;  /* 0x00011400ff050b82 */ /* 0x000e620000000800 */
[----:B0-----:R-:W-:-:S04]  /*143b0*/  @P0 IMAD.HI.U32 R0, R10, R3, RZ ;  /* 0x000000030a000227 */ /* 0x001fc800078e00ff */
[----:B------:R-:W-:Y:S01]  /*143c0*/  IMAD.MOV.U32 R3, RZ, RZ, R10 ;  /* 0x000000ffff037224 */ /* 0x000fe200078e000a */
[----:B-1----:R-:W-:Y:S01]  /*143d0*/  @P0 SHF.R.U32.HI R3, RZ, R5, R0 ;  /* 0x00000005ff030219 */ /* 0x002fe20000011600 */
[----:B------:R-:W-:-:S03]  /*143e0*/  IMAD.MOV.U32 R5, RZ, RZ, R29 ;  /* 0x000000ffff057224 */ /* 0x000fc600078e001d */
[----:B------:R-:W-:Y:S01]  /*143f0*/  SHF.R.S32.HI R0, RZ, 0x1f, R3 ;  /* 0x0000001fff007819 */ /* 0x000fe20000011403 */
[----:B------:R-:W-:-:S04]  /*14400*/  IMAD.WIDE.U32 R4, R3, UR4, R4 ;  /* 0x0000000403047c25 */ /* 0x000fc8000f8e0004 */
[----:B------:R-:W-:Y:S02]  /*14410*/  IMAD R8, R0, UR4, RZ ;  /* 0x0000000400087c24 */ /* 0x000fe4000f8e02ff */
[----:B------:R-:W-:-:S04]  /*14420*/  IMAD.WIDE.U32 R6, R3, UR6, R6 ;  /* 0x0000000603067c25 */ /* 0x000fc8000f8e0006 */
[----:B------:R-:W-:Y:S01]  /*14430*/  IMAD R0, R0, UR6, RZ ;  /* 0x0000000600007c24 */ /* 0x000fe2000f8e02ff */
[----:B------:R-:W-:Y:S01]  /*14440*/  IADD3 R39, P1, R6, UR8, RZ ;  /* 0x0000000806277c10 */ /* 0x000fe2000ff3e0ff */
        /* <DEDUP_REMOVED lines=11> */
[----:B------:R-:W0:Y:S02]  /*14500*/  SHFL.IDX PT, R39, R39, RZ, 0x1e1f ;  /* 0x001e1fff27277589 */ /* 0x000e2400000e0000 */
.L_x_3024:
[----:B------:R-:W-:Y:S01]  /*14510*/  IMAD R45, R213, R20, RZ ;  /* 0x00000014d52d7224 */ /* 0x000fe200078e02ff */
[----:B------:R-:W-:Y:S01]  /*14520*/  BSSY B1, `(.L_x_2772) ;  /* 0x0000037000017945 */ /* 0x000fe20003800000 */
[----:B------:R-:W-:Y:S02]  /*14530*/  CS2R R4, SRZ ;  /* 0x0000000000047805 */ /* 0x000fe4000001ff00 */
[----:B------:R-:W-:Y:S02]  /*14540*/  CS2R R6, SRZ ;  /* 0x0000000000067805 */ /* 0x000fe4000001ff00 */
[----:B------:R-:W-:Y:S02]  /*14550*/  CS2R R8, SRZ ;  /* 0x0000000000087805 */ /* 0x000fe4000001ff00 */
[----:B------:R-:W-:Y:S02]  /*14560*/  ISETP.GE.AND P0, PT, R10, R45, PT ;  /* 0x0000002d0a00720c */ /* 0x000fe40003f06270 */
[----:B------:R-:W-:-:S02]  /*14570*/  CS2R R10, SRZ ;  /* 0x00000000000a7805 */ /* 0x000fc4000001ff00 */
[----:B0-----:R-:W-:Y:S02]  /*14580*/  CS2R R12, SRZ ;  /* 0x00000000000c7805 */ /* 0x001fe4000001ff00 */
        /* <DEDUP_REMOVED lines=19> */
[----:B------:R-:W-:Y:S02]  /*146c0*/  CS2R R30, SRZ ;  /* 0x00000000001e7805 */ /* 0x000fe4000001ff00 */
[----:B--2---:R-:W-:Y:S01]  /*146d0*/  @!P2 IADD3 R40, P3, R16, R21, RZ ;  /* 0x000000151028a210 */ /* 0x004fe20007f7e0ff */
[----:B------:R-:W-:Y:S02]  /*146e0*/  @!P1 IMAD.SHL.U32 R46, R192, 0x10, RZ ;  /* 0x00000010c02e9824 */ /* 0x000fe400078e00ff */
[----:B------:R-:W-:Y:S01]  /*146f0*/  @!P0 IMAD.SHL.U32 R48, R193, 0x10, RZ ;  /* 0x00000010c1308824 */ /* 0x000fe200078e00ff */
[----:B-1----:R-:W-:-:S02]  /*14700*/  @!P2 IADD3.X R41, R3, R17, RZ, P3, !PT ;  /* 0x000000110329a210 */ /* 0x002fc40001ffe4ff */
[----:B------:R-:W-:Y:S02]  /*14710*/  @!P1 SHF.R.S32.HI R0, RZ, 0x1f, R46 ;  /* 0x0000001fff009819 */ /* 0x000fe4000001142e */
[C---:B----4-:R-:W-:Y:S02]  /*14720*/  @!P1 IADD3 R42, P5, R46.reuse, R21, RZ ;  /* 0x000000152e2a9210 */ /* 0x050fe40007fbe0ff */
[----:B------:R-:W-:Y:S02]  /*14730*/  CS2R R10, SRZ ;  /* 0x00000000000a7805 */ /* 0x000fe4000001ff00 */
[----:B------:R-:W-:Y:S02]  /*14740*/  @!P1 IADD3 R46, P4, R46, R39, RZ ;  /* 0x000000272e2e9210 */ /* 0x000fe40007f9e0ff */
[----:B------:R-:W-:Y:S02]  /*14750*/  CS2R R32, SRZ ;  /* 0x0000000000207805 */ /* 0x000fe4000001ff00 */
[C---:B------:R-:W-:Y:S01]  /*14760*/  @!P0 IADD3 R38, P3, R48.reuse, R21, RZ ;  /* 0x0000001530268210 */ /* 0x040fe20007f7e0ff */
[----:B------:R-:W-:Y:S01]  /*14770*/  @!P1 IMAD.X R43, R3, 0x1, R0, P5 ;  /* 0x00000001032b9824 */ /* 0x000fe200028e0600 */
[----:B------:R-:W-:Y:S01]  /*14780*/  @!P0 SHF.R.S32.HI R8, RZ, 0x1f, R48 ;  /* 0x0000001fff088819 */ /* 0x000fe20000011430 */
[----:B---3--:R-:W-:Y:S01]  /*14790*/  @!P1 IMAD.X R47, R37, 0x1, R0, P4 ;  /* 0x00000001252f9824 */ /* 0x008fe200020e0600 */
[----:B------:R-:W-:-:S02]  /*147a0*/  @!P0 IADD3 R48, P5, R48, R39, RZ ;  /* 0x0000002730308210 */ /* 0x000fc40007fbe0ff */
[----:B------:R-:W-:Y:S02]  /*147b0*/  CS2R R34, SRZ ;  /* 0x0000000000227805 */ /* 0x000fe4000001ff00 */
        /* <DEDUP_REMOVED lines=13> */
.L_x_2773:
[----:B------:R-:W-:Y:S05]  /*14890*/  BSYNC B1 ;  /* 0x0000000000017941 */ /* 0x000fea0003800000 */
.L_x_2772:
[----:B------:R-:W-:Y:S01]  /*148a0*/  ULEA.HI UR4, UR37, UR37, URZ, 0x1 ;  /* 0x0000002525047291 */ /* 0x000fe2000f8f083f */
[----:B-1----:R-:W-:Y:S01]  /*148b0*/  VIADDMNMX R3, R45, -R212, 0x80, PT ;  /* 0x000000802d037446 */ /* 0x002fe200038009d4 */
[----:B------:R-:W-:Y:S02]  /*148c0*/  BSSY B1, `(.L_x_2774) ;  /* 0x0000008000017945 */ /* 0x000fe40003800000 */
[----:B------:R-:W-:Y:S01]  /*148d0*/  ULOP3.LUT UR4, UR4, 0xfffffffe, URZ, 0xc0, !UPT ;  /* 0xfffffffe04047892 */ /* 0x000fe2000f8ec03f */
[----:B------:R-:W-:-:S03]  /*148e0*/  ISETP.GE.AND P1, PT, R198, R3, PT ;  /* 0x00000003c600720c */ /* 0x000fc60003f26270 */
[----:B------:R-:W-:-:S06]  /*148f0*/  UIADD3 UR4, UR37, -UR4, URZ ;  /* 0x8000000425047290 */ /* 0x000fcc000fffe03f */
[----:B0-2---:R-:W-:-:S05]  /*14900*/  IMAD.U32 R21, RZ, RZ, UR4 ;  /* 0x00000004ff157e24 */ /* 0x005fca000f8e00ff */
[----:B------:R-:W-:-:S04]  /*14910*/  SHF.L.U32 R21, R21, 0x1f, RZ ;  /* 0x0000001f15157819 */ /* 0x000fc800000006ff */
[----:B------:R-:W0:Y:S02]  /*14920*/  SYNCS.PHASECHK.TRANS64.TRYWAIT P0, [R18+URZ+0x29800], R21 ;  /* 0x02980015120075a7 */ /* 0x000e24000800017f */
[----:B0-----:R-:W-:Y:S05]  /*14930*/  @!P0 BRA `(.L_x_2775) ;  /* 0x0000019400e88947 */ /* 0x001fea0003800000 */
.L_x_3025:
[----:B------:R-:W-:Y:S05]  /*14940*/  BSYNC B1 ;  /* 0x0000000000017941 */ /* 0x000fea0003800000 */
.L_x_2774:
        /* <DEDUP_REMOVED lines=9> */
[----:B------:R-:W2:Y:S01]  /*149e0*/  LDL R67, [R1+0x28] ;  /* 0x0000280001437983 */ /* 0x000ea20000100800 */
[----:B------:R-:W1:Y:S01]  /*149f0*/  S2R R36, SR_TID.X ;  /* 0x0000000000247919 */ /* 0x000e620000002100 */
[----:B-----5:R-:W-:Y:S02]  /*14a00*/  SHF.R.U32.HI R0, RZ, 0x8, R24 ;  /* 0x00000008ff007819 */ /* 0x020fe40000011618 */
[----:B------:R-:W-:Y:S02]  /*14a10*/  LOP3.LUT R20, R24, 0xff, RZ, 0xc0, !PT ;  /* 0x000000ff18147812 */ /* 0x000fe400078ec0ff */
[----:B0-----:R-:W-:-:S04]  /*14a20*/  LOP3.LUT R21, R0, 0xff, RZ, 0xc0, !PT ;  /* 0x000000ff00157812 */ /* 0x001fc800078ec0ff */
[----:B------:R-:W-:Y:S01]  /*14a30*/  PRMT R45, R21, 0x7604, R20 ;  /* 0x00007604152d7816 */ /* 0x000fe20000000014 */
[----:B-1----:R-:W-:-:S05]  /*14a40*/  VIADD R38, R36, 0xffffff80 ;  /* 0xffffff8024267836 */ /* 0x002fca0000000000 */
[----:B------:R-:W-:-:S04]  /*14a50*/  LEA.HI R40, R38, R38, RZ, 0x1 ;  /* 0x0000002626287211 */ /* 0x000fc800078f08ff */
[----:B------:R-:W-:-:S04]  /*14a60*/  LOP3.LUT R40, R40, 0xfffffffe, RZ, 0xc0, !PT ;  /* 0xfffffffe28287812 */ /* 0x000fc800078ec0ff */
[----:B------:R-:W-:-:S04]  /*14a70*/  IADD3 R40, R38, -R40, RZ ;  /* 0x8000002826287210 */ /* 0x000fc80007ffe0ff */
[----:B------:R-:W-:-:S04]  /*14a80*/  LEA.HI R0, R3, R40, RZ, 0x1c ;  /* 0x0000002803007211 */ /* 0x000fc800078fe0ff */
[----:B------:R-:W-:-:S04]  /*14a90*/  SHF.R.S32.HI R21, RZ, 0x1f, R0 ;  /* 0x0000001fff157819 */ /* 0x000fc80000011400 */
[----:B------:R-:W-:Y:S01]  /*14aa0*/  LEA.HI R20, R21, R0, RZ, 0x2 ;  /* 0x0000000015147211 */ /* 0x000fe200078f10ff */
[----:B------:R-:W-:-:S04]  /*14ab0*/  IMAD.SHL.U32 R0, R0, 0x10, RZ ;  /* 0x0000001000007824 */ /* 0x000fc800078e00ff */
[----:B------:R-:W-:Y:S01]  /*14ac0*/  IMAD.SHL.U32 R20, R20, 0x800, RZ ;  /* 0x0000080014147824 */ /* 0x000fe200078e00ff */
[----:B------:R-:W-:Y:S02]  /*14ad0*/  LOP3.LUT R21, R207, 0x30, R0, 0xf8, !PT ;  /* 0x00000030cf157812 */ /* 0x000fe400078ef800 */
[----:B---3--:R-:W-:Y:S02]  /*14ae0*/  SHF.R.U32.HI R37, RZ, 0x8, R25 ;  /* 0x00000008ff257819 */ /* 0x008fe40000011619 */
[----:B------:R-:W-:Y:S02]  /*14af0*/  SHF.R.U32.HI R39, RZ, 0x8, R26 ;  /* 0x00000008ff277819 */ /* 0x000fe4000001161a */
[----:B------:R-:W-:Y:S02]  /*14b00*/  LOP3.LUT R21, R21, R208, RZ, 0x3c, !PT ;  /* 0x000000d015157212 */ /* 0x000fe400078e3cff */
[----:B------:R-:W-:Y:S02]  /*14b10*/  LOP3.LUT R20, R20, 0xffffe000, RZ, 0xc0, !PT ;  /* 0xffffe00014147812 */ /* 0x000fe400078ec0ff */
[----:B------:R-:W-:-:S02]  /*14b20*/  LOP3.LUT R36, R25, 0xff, RZ, 0xc0, !PT ;  /* 0x000000ff19247812 */ /* 0x000fc400078ec0ff */
[----:B------:R-:W-:Y:S02]  /*14b30*/  LOP3.LUT R38, R26, 0xff, RZ, 0xc0, !PT ;  /* 0x000000ff1a267812 */ /* 0x000fe400078ec0ff */
[----:B------:R-:W-:Y:S02]  /*14b40*/  LOP3.LUT R37, R37, 0xff, RZ, 0xc0, !PT ;  /* 0x000000ff25257812 */ /* 0x000fe400078ec0ff */
[----:B------:R-:W-:Y:S02]  /*14b50*/  LOP3.LUT R39, R39, 0xff, RZ, 0xc0, !PT ;  /* 0x000000ff27277812 */ /* 0x000fe400078ec0ff */
[----:B------:R-:W-:Y:S02]  /*14b60*/  IADD3 R21, R21, R209, R20 ;  /* 0x000000d115157210 */ /* 0x000fe40007ffe014 */
[----:B------:R-:W-:Y:S02]  /*14b70*/  PRMT R46, R37, 0x7604, R36 ;  /* 0x00007604252e7816 */ /* 0x000fe40000000024 */
[----:B------:R-:W-:Y:S01]  /*14b80*/  PRMT R47, R39, 0x7604, R38 ;  /* 0x00007604272f7816 */ /* 0x000fe20000000026 */
[----:B------:R-:W-:Y:S01]  /*14b90*/  IMAD.IADD R0, R18, 0x1, R21 ;  /* 0x0000000112007824 */ /* 0x000fe200078e0215 */
[----:B------:R-:W-:-:S02]  /*14ba0*/  SHF.R.U32.HI R37, RZ, 0x8, R27 ;  /* 0x00000008ff257819 */ /* 0x000fc4000001161b */
[----:B------:R-:W-:Y:S02]  /*14bb0*/  SHF.R.U32.HI R39, RZ, 0x8, R4 ;  /* 0x00000008ff277819 */ /* 0x000fe40000011604 */
[----:B------:R-:W-:Y:S02]  /*14bc0*/  SHF.R.U32.HI R40, RZ, 0x8, R5 ;  /* 0x00000008ff287819 */ /* 0x000fe40000011605 */
[----:B------:R-:W-:Y:S02]  /*14bd0*/  LOP3.LUT R36, R27, 0xff, RZ, 0xc0, !PT ;  /* 0x000000ff1b247812 */ /* 0x000fe400078ec0ff */
[----:B------:R-:W-:Y:S02]  /*14be0*/  LOP3.LUT R38, R4, 0xff, RZ, 0xc0, !PT ;  /* 0x000000ff04267812 */ /* 0x000fe400078ec0ff */
[----:B------:R-:W-:Y:S02]  /*14bf0*/  LOP3.LUT R37, R37, 0xff, RZ, 0xc0, !PT ;  /* 0x000000ff25257812 */ /* 0x000fe400078ec0ff */
[----:B------:R-:W-:-:S02]  /*14c00*/  LOP3.LUT R39, R39, 0xff, RZ, 0xc0, !PT ;  /* 0x000000ff27277812 */ /* 0x000fc400078ec0ff */
[----:B------:R-:W-:Y:S02]  /*14c10*/  LOP3.LUT R21, R40, 0xff, RZ, 0xc0, !PT ;  /* 0x000000ff28157812 */ /* 0x000fe400078ec0ff */
[----:B----4-:R-:W0:Y:S01]  /*14c20*/  LDS.128 R40, [R0+0x14400] ;  /* 0x0144000000287984 */ /* 0x010e220000000c00 */
[----:B------:R-:W-:Y:S02]  /*14c30*/  PRMT R48, R37, 0x7604, R36 ;  /* 0x0000760425307816 */ /* 0x000fe40000000024 */
[----:B------:R-:W-:Y:S02]  /*14c40*/  PRMT R53, R39, 0x7604, R38 ;  /* 0x0000760427357816 */ /* 0x000fe40000000026 */
[----:B------:R-:W-:Y:S02]  /*14c50*/  SHF.R.U32.HI R52, RZ, 0x8, R7 ;  /* 0x00000008ff347819 */ /* 0x000fe40000011607 */
[----:B------:R-:W-:Y:S02]  /*14c60*/  LOP3.LUT R51, R7, 0xff, RZ, 0xc0, !PT ;  /* 0x000000ff07337812 */ /* 0x000fe400078ec0ff */
[----:B------:R-:W-:-:S02]  /*14c70*/  LOP3.LUT R52, R52, 0xff, RZ, 0xc0, !PT ;  /* 0x000000ff34347812 */ /* 0x000fc400078ec0ff */
[----:B------:R-:W-:Y:S02]  /*14c80*/  LOP3.LUT R20, R5, 0xff, RZ, 0xc0, !PT ;  /* 0x000000ff05147812 */ /* 0x000fe400078ec0ff */
[----:B------:R-:W-:Y:S02]  /*14c90*/  SHF.R.U32.HI R50, RZ, 0x8, R6 ;  /* 0x00000008ff327819 */ /* 0x000fe40000011606 */
[----:B------:R-:W-:Y:S02]  /*14ca0*/  PRMT R52, R52, 0x7604, R51 ;  /* 0x0000760434347816 */ /* 0x000fe40000000033 */
[----:B------:R-:W-:Y:S02]  /*14cb0*/  LOP3.LUT R49, R6, 0xff, RZ, 0xc0, !PT ;  /* 0x000000ff06317812 */ /* 0x000fe400078ec0ff */
[----:B------:R-:W-:Y:S02]  /*14cc0*/  LOP3.LUT R50, R50, 0xff, RZ, 0xc0, !PT ;  /* 0x000000ff32327812 */ /* 0x000fe400078ec0ff */
[----:B------:R-:W-:-:S02]  /*14cd0*/  PRMT R20, R21, 0x7604, R20 ;  /* 0x0000760415147816 */ /* 0x000fc40000000014 */
[----:B------:R-:W-:Y:S02]  /*14ce0*/  SHF.R.U32.HI R51, RZ, 0x10, R5 ;  /* 0x00000010ff337819 */ /* 0x000fe40000011605 */
[----:B------:R-:W-:Y:S02]  /*14cf0*/  SHF.R.U32.HI R21, RZ, 0x10, R25 ;  /* 0x00000010ff157819 */ /* 0x000fe40000011619 */
[----:B------:R-:W-:Y:S01]  /*14d00*/  PRMT R57, R50, 0x7604, R49 ;  /* 0x0000760432397816 */ /* 0x000fe20000000031 */
[----:B------:R-:W-:Y:S01]  /*14d10*/  IMAD.U32 R51, R51, 0x10000, RZ ;  /* 0x0001000033337824 */ /* 0x000fe200078e00ff */
[----:B------:R-:W-:Y:S01]  /*14d20*/  SHF.R.U32.HI R49, RZ, 0x10, R27 ;  /* 0x00000010ff317819 */ /* 0x000fe2000001161b */
[----:B------:R-:W-:-:S03]  /*14d30*/  IMAD.U32 R21, R21, 0x10000, RZ ;  /* 0x0001000015157824 */ /* 0x000fc600078e00ff */
[----:B------:R-:W-:Y:S02]  /*14d40*/  SHF.L.U32 R49, R49, 0x10, RZ ;  /* 0x0000001031317819 */ /* 0x000fe400000006ff */
[----:B------:R-:W-:Y:S02]  /*14d50*/  LOP3.LUT R55, R20, 0xff0000, R51, 0xf8, !PT ;  /* 0x00ff000014377812 */ /* 0x000fe400078ef833 */
[----:B------:R-:W-:Y:S02]  /*14d60*/  LOP3.LUT R21, R46, 0xff0000, R21, 0xf8, !PT ;  /* 0x00ff00002e157812 */ /* 0x000fe400078ef815 */
[----:B------:R-:W-:Y:S02]  /*14d70*/  SHF.R.U32.HI R59, RZ, 0x10, R7 ;  /* 0x00000010ff3b7819 */ /* 0x000fe40000011607 */
[----:B------:R-:W-:Y:S02]  /*14d80*/  LOP3.LUT R49, R48, 0xff0000, R49, 0xf8, !PT ;  /* 0x00ff000030317812 */ /* 0x000fe400078ef831 */
[----:B------:R-:W-:-:S02]  /*14d90*/  LOP3.LUT R45, R45, 0xff0000, R24, 0xf8, !PT ;  /* 0x00ff00002d2d7812 */ /* 0x000fc400078ef818 */
[----:B------:R-:W-:Y:S02]  /*14da0*/  LOP3.LUT R47, R47, 0xff0000, R26, 0xf8, !PT ;  /* 0x00ff00002f2f7812 */ /* 0x000fe400078ef81a */
[----:B------:R-:W-:Y:S02]  /*14db0*/  LOP3.LUT R55, R55, 0xff000000, R5, 0xf8, !PT ;  /* 0xff00000037377812 */ /* 0x000fe400078ef805 */
[----:B------:R-:W-:Y:S02]  /*14dc0*/  LOP3.LUT R50, R21, 0xff000000, R25, 0xf8, !PT ;  /* 0xff00000015327812 */ /* 0x000fe400078ef819 */
[----:B------:R-:W-:Y:S01]  /*14dd0*/  LOP3.LUT R21, R53, 0xff0000, R4, 0xf8, !PT ;  /* 0x00ff000035157812 */ /* 0x000fe200078ef804 */
[----:B------:R-:W-:Y:S01]  /*14de0*/  IMAD.U32 R59, R59, 0x10000, RZ ;  /* 0x000100003b3b7824 */ /* 0x000fe200078e00ff */
[----:B------:R-:W-:Y:S02]  /*14df0*/  LOP3.LUT R51, R45, 0xff000000, R24, 0xf8, !PT ;  /* 0xff0000002d337812 */ /* 0x000fe400078ef818 */
[----:B------:R-:W-:-:S02]  /*14e00*/  LOP3.LUT R53, R49, 0xff000000, R27, 0xf8, !PT ;  /* 0xff00000031357812 */ /* 0x000fc400078ef81b */
[----:B------:R-:W-:Y:S02]  /*14e10*/  LOP3.LUT R20, R47, 0xff000000, R26, 0xf8, !PT ;  /* 0xff0000002f147812 */ /* 0x000fe400078ef81a */
[----:B------:R-:W-:Y:S02]  /*14e20*/  F2FP.F16.E4M3.UNPACK_B R27, R55 ;  /* 0x00000037ff1b723e */ /* 0x000fe400020006ff */
[----:B0-----:R-:W-:Y:S02]  /*14e30*/  F2FP.F16.E4M3.UNPACK_B R24, R41 ;  /* 0x00000029ff18723e */ /* 0x001fe400020006ff */
[----:B------:R-:W-:Y:S02]  /*14e40*/  F2FP.F16.E4M3.UNPACK_B R26, R50 ;  /* 0x00000032ff1a723e */ /* 0x000fe400020006ff */
[----:B------:R-:W-:Y:S01]  /*14e50*/  LOP3.LUT R56, R21, 0xff000000, R4, 0xf8, !PT ;  /* 0xff00000015387812 */ /* 0x000fe200078ef804 */
[----:B------:R-:W-:Y:S01]  /*14e60*/  HADD2.F32 R54, -RZ, R27.H0_H0 ;  /* 0x2000001bff367230 */ /* 0x000fe20000004100 */
[----:B------:R-:W-:Y:S01]  /*14e70*/  LOP3.LUT R59, R52, 0xff0000, R59, 0xf8, !PT ;  /* 0x00ff0000343b7812 */ /* 0x000fe200078ef83b */
[----:B------:R-:W-:Y:S01]  /*14e80*/  HADD2.F32 R5, -RZ, R24.H0_H0 ;  /* 0x20000018ff057230 */ /* 0x000fe20000004100 */
[----:B------:R-:W-:Y:S01]  /*14e90*/  LOP3.LUT R57, R57, 0xff0000, R6, 0xf8, !PT ;  /* 0x00ff000039397812 */ /* 0x000fe200078ef806 */
[----:B------:R-:W-:Y:S01]  /*14ea0*/  HADD2.F32 R52, -RZ, R26.H0_H0 ;  /* 0x2000001aff347230 */ /* 0x000fe20000004100 */
[----:B------:R-:W-:-:S02]  /*14eb0*/  F2FP.F16.E4M3.UNPACK_B R48, R43 ;  /* 0x0000002bff30723e */ /* 0x000fc400020006ff */
[----:B------:R-:W-:Y:S02]  /*14ec0*/  F2FP.F16.E4M3.UNPACK_B R49, R43.H1 ;  /* 0x0000002bff31723e */ /* 0x000fe400030006ff */
[----:B------:R-:W-:Y:S02]  /*14ed0*/  F2FP.F16.E4M3.UNPACK_B R43, R40.H1 ;  /* 0x00000028ff2b723e */ /* 0x000fe400030006ff */
[----:B------:R-:W-:Y:S01]  /*14ee0*/  LOP3.LUT R6, R57, 0xff000000, R6, 0xf8, !PT ;  /* 0xff00000039067812 */ /* 0x000fe200078ef806 */
[----:B------:R-:W-:Y:S01]  /*14ef0*/  FMUL.FTZ R57, R5, R52 ;  /* 0x0000003405397220 */ /* 0x000fe20000410000 */
[----:B------:R-:W-:Y:S02]  /*14f00*/  F2FP.F16.E4M3.UNPACK_B R55, R55.H1 ;  /* 0x00000037ff37723e */ /* 0x000fe400030006ff */
[----:B------:R-:W-:Y:S01]  /*14f10*/  F2FP.F16.E4M3.UNPACK_B R50, R50.H1 ;  /* 0x00000032ff32723e */ /* 0x000fe200030006ff */
[----:B------:R-:W-:Y:S01]  /*14f20*/  HADD2.F32 R24, -RZ, R24.H1_H1 ;  /* 0x30000018ff187230 */ /* 0x000fe20000004100 */
[----:B------:R-:W-:Y:S01]  /*14f30*/  LOP3.LUT R59, R59, 0xff000000, R7, 0xf8, !PT ;  /* 0xff0000003b3b7812 */ /* 0x000fe200078ef807 */
[----:B--2---:R-:W0:Y:S02]  /*14f40*/  LDS.128 R36, [R67+0x14400] ;  /* 0x0144000043247984 */ /* 0x004e240000000c00 */
[----:B0-----:R-:W-:-:S02]  /*14f50*/  F2FP.F16.E4M3.UNPACK_B R21, R37 ;  /* 0x00000025ff15723e */ /* 0x001fc400020006ff */
[----:B------:R-:W-:Y:S02]  /*14f60*/  F2FP.F16.E4M3.UNPACK_B R45, R37.H1 ;  /* 0x00000025ff2d723e */ /* 0x000fe400030006ff */
[-C--:B------:R-:W-:Y:S02]  /*14f70*/  F2FP.F16.E4M3.UNPACK_B R46, R39.reuse ;  /* 0x00000027ff2e723e */ /* 0x080fe400020006ff */
[----:B------:R-:W-:Y:S02]  /*14f80*/  F2FP.F16.E4M3.UNPACK_B R47, R39.H1 ;  /* 0x00000027ff2f723e */ /* 0x000fe400030006ff */
[-C--:B------:R-:W-:Y:S02]  /*14f90*/  F2FP.F16.E4M3.UNPACK_B R37, R36.reuse ;  /* 0x00000024ff25723e */ /* 0x080fe400020006ff */
[----:B------:R-:W-:Y:S01]  /*14fa0*/  F2FP.F16.E4M3.UNPACK_B R39, R36.H1 ;  /* 0x00000024ff27723e */ /* 0x000fe200030006ff */
[----:B------:R-:W-:Y:S01]  /*14fb0*/  HADD2.F32 R25, -RZ, R21.H0_H0 ;  /* 0x20000015ff197230 */ /* 0x000fe20000004100 */
[----:B------:R-:W-:-:S02]  /*14fc0*/  F2FP.F16.E4M3.UNPACK_B R36, R41.H1 ;  /* 0x00000029ff24723e */ /* 0x000fc400030006ff */
[----:B------:R-:W-:Y:S01]  /*14fd0*/  F2FP.F16.E4M3.UNPACK_B R41, R40 ;  /* 0x00000028ff29723e */ /* 0x000fe200020006ff */
[----:B------:R-:W-:-:S04]  /*14fe0*/  FMUL.FTZ R40, R5, R54 ;  /* 0x0000003605287220 */ /* 0x000fc80000410000 */
[C---:B------:R-:W-:Y:S01]  /*14ff0*/  FFMA.FTZ R5, R25.reuse, R52, -R40 ;  /* 0x0000003419057223 */ /* 0x040fe20000010828 */
[----:B------:R-:W-:Y:S01]  /*15000*/  FFMA.FTZ R25, R25, R54, R57 ;  /* 0x0000003619197223 */ /* 0x000fe20000010039 */
[----:B------:R-:W-:Y:S02]  /*15010*/  HADD2.F32 R54, -RZ, R27.H1_H1 ;  /* 0x3000001bff367230 */ /* 0x000fe40000004100 */
[----:B------:R-:W-:Y:S02]  /*15020*/  HADD2.F32 R40, -RZ, R26.H1_H1 ;  /* 0x3000001aff287230 */ /* 0x000fe40000004100 */
[----:B------:R-:W-:Y:S02]  /*15030*/  HADD2.F32 R57, -RZ, R55.H0_H0 ;  /* 0x20000037ff397230 */ /* 0x000fe40000004100 */
[----:B------:R-:W-:Y:S02]  /*15040*/  HADD2.F32 R26, -RZ, R36.H0_H0 ;  /* 0x20000024ff1a7230 */ /* 0x000fe40000004100 */
[----:B------:R-:W-:-:S02]  /*15050*/  HADD2.F32 R52, -RZ, R50.H0_H0 ;  /* 0x20000032ff347230 */ /* 0x000fc40000004100 */
[C---:B------:R-:W-:Y:S01]  /*15060*/  FMUL.FTZ R58, R24.reuse, R54 ;  /* 0x00000036183a7220 */ /* 0x040fe20000410000 */
[----:B------:R-:W-:Y:S02]  /*15070*/  HADD2.F32 R21, -RZ, R21.H1_H1 ;  /* 0x30000015ff157230 */ /* 0x000fe40000004100 */
[----:B------:R-:W-:Y:S01]  /*15080*/  FMUL.FTZ R61, R24, R40 ;  /* 0x00000028183d7220 */ /* 0x000fe20000410000 */
[----:B------:R-:W-:Y:S02]  /*15090*/  HADD2.F32 R27, -RZ, R45.H0_H0 ;  /* 0x2000002dff1b7230 */ /* 0x000fe40000004100 */
[C---:B------:R-:W-:Y:S01]  /*150a0*/  FMUL.FTZ R60, R26.reuse, R57 ;  /* 0x000000391a3c7220 */ /* 0x040fe20000410000 */
[----:B------:R-:W-:Y:S01]  /*150b0*/  FMUL.FTZ R62, R26, R52 ;  /* 0x000000341a3e7220 */ /* 0x000fe20000410000 */
[C---:B------:R-:W-:Y:S01]  /*150c0*/  FFMA.FTZ R24, R21.reuse, R40, -R58 ;  /* 0x0000002815187223 */ /* 0x040fe2000001083a */
[----:B------:R-:W-:Y:S01]  /*150d0*/  FFMA.FTZ R26, R21, R54, R61 ;  /* 0x00000036151a7223 */ /* 0x000fe2000001003d */
[----:B------:R-:W-:Y:S01]  /*150e0*/  F2FP.F16.E4M3.UNPACK_B R58, R59 ;  /* 0x0000003bff3a723e */ /* 0x000fe200020006ff */
[C---:B------:R-:W-:Y:S01]  /*150f0*/  FFMA.FTZ R21, R27.reuse, R52, -R60 ;  /* 0x000000341b157223 */ /* 0x040fe2000001083c */
[----:B------:R-:W-:Y:S01]  /*15100*/  F2FP.F16.E4M3.UNPACK_B R54, R53 ;  /* 0x00000035ff36723e */ /* 0x000fe200020006ff */
[----:B------:R-:W-:Y:S01]  /*15110*/  FFMA.FTZ R27, R27, R57, R62 ;  /* 0x000000391b1b7223 */ /* 0x000fe2000001003e */
[----:B------:R-:W-:-:S02]  /*15120*/  HADD2.F32 R57, -RZ, R55.H1_H1 ;  /* 0x30000037ff397230 */ /* 0x000fc40000004100 */
[----:B------:R-:W-:Y:S02]  /*15130*/  HADD2.F32 R36, -RZ, R36.H1_H1 ;  /* 0x30000024ff247230 */ /* 0x000fe40000004100 */
[----:B------:R-:W-:Y:S02]  /*15140*/  HADD2.F32 R52, -RZ, R50.H1_H1 ;  /* 0x30000032ff347230 */ /* 0x000fe40000004100 */
[----:B------:R-:W-:Y:S02]  /*15150*/  HADD2.F32 R61, -RZ, R58.H0_H0 ;  /* 0x2000003aff3d7230 */ /* 0x000fe40000004100 */
[----:B------:R-:W-:Y:S02]  /*15160*/  HADD2.F32 R50, -RZ, R48.H0_H0 ;  /* 0x20000030ff327230 */ /* 0x000fe40000004100 */
[----:B------:R-:W-:Y:S02]  /*15170*/  HADD2.F32 R55, -RZ, R54.H0_H0 ;  /* 0x20000036ff377230 */ /* 0x000fe40000004100 */
[----:B------:R-:W-:Y:S01]  /*15180*/  FMUL.FTZ R60, R36, R57 ;  /* 0x00000039243c7220 */ /* 0x000fe20000410000 */
[----:B------:R-:W-:-:S02]  /*15190*/  HADD2.F32 R45, -RZ, R45.H1_H1 ;  /* 0x3000002dff2d7230 */ /* 0x000fc40000004100 */
[-C--:B------:R-:W-:Y:S01]  /*151a0*/  FMUL.FTZ R36, R36, R52.reuse ;  /* 0x0000003424247220 */ /* 0x080fe20000410000 */
[----:B------:R-:W-:Y:S02]  /*151b0*/  HADD2.F32 R40, -RZ, R46.H0_H0 ;  /* 0x2000002eff287230 */ /* 0x000fe40000004100 */
[C---:B------:R-:W-:Y:S01]  /*151c0*/  FMUL.FTZ R63, R50.reuse, R61 ;  /* 0x0000003d323f7220 */ /* 0x040fe20000410000 */
[----:B------:R-:W-:Y:S01]  /*151d0*/  F2FP.F16.E4M3.UNPACK_B R59, R59.H1 ;  /* 0x0000003bff3b723e */ /* 0x000fe200030006ff */
[----:B------:R-:W-:Y:S01]  /*151e0*/  FMUL.FTZ R50, R50, R55 ;  /* 0x0000003732327220 */ /* 0x000fe20000410000 */
[----:B------:R-:W-:Y:S01]  /*151f0*/  F2FP.F16.E4M3.UNPACK_B R53, R53.H1 ;  /* 0x00000035ff35723e */ /* 0x000fe200030006ff */
[C---:B------:R-:W-:Y:S01]  /*15200*/  FFMA.FTZ R62, R45.reuse, R57, R36 ;  /* 0x000000392d3e7223 */ /* 0x040fe20000010024 */
[----:B------:R-:W-:Y:S01]  /*15210*/  FFMA.FTZ R60, R45, R52, -R60 ;  /* 0x000000342d3c7223 */ /* 0x000fe2000001083c */
[----:B------:R-:W-:Y:S01]  /*15220*/  FFMA.FTZ R36, R40, R55, -R63 ;  /* 0x0000003728247223 */ /* 0x000fe2000001083f */
[----:B------:R-:W-:-:S02]  /*15230*/  HADD2.F32 R57, -RZ, R58.H1_H1 ;  /* 0x3000003aff397230 */ /* 0x000fc40000004100 */
[----:B------:R-:W-:Y:S01]  /*15240*/  FFMA.FTZ R61, R40, R61, R50 ;  /* 0x0000003d283d7223 */ /* 0x000fe20000010032 */
[----:B------:R-:W-:Y:S02]  /*15250*/  HADD2.F32 R48, -RZ, R48.H1_H1 ;  /* 0x30000030ff307230 */ /* 0x000fe40000004100 */
[----:B------:R-:W-:Y:S02]  /*15260*/  HADD2.F32 R55, -RZ, R54.H1_H1 ;  /* 0x30000036ff377230 */ /* 0x000fe40000004100 */
[----:B------:R-:W-:Y:S02]  /*15270*/  HADD2.F32 R52, -RZ, R59.H0_H0 ;  /* 0x2000003bff347230 */ /* 0x000fe40000004100 */
[----:B------:R-:W-:Y:S02]  /*15280*/  HADD2.F32 R45, -RZ, R49.H0_H0 ;  /* 0x20000031ff2d7230 */ /* 0x000fe40000004100 */
[----:B------:R-:W-:Y:S02]  /*15290*/  HADD2.F32 R50, -RZ, R53.H0_H0 ;  /* 0x20000035ff327230 */ /* 0x000fe40000004100 */
[----:B------:R-:W-:Y:S01]  /*152a0*/  FMUL.FTZ R63, R48, R57 ;  /* 0x00000039303f7220 */ /* 0x000fe20000410000 */
[----:B------:R-:W-:-:S02]  /*152b0*/  HADD2.F32 R46, -RZ, R46.H1_H1 ;  /* 0x3000002eff2e7230 */ /* 0x000fc40000004100 */
[----:B------:R-:W-:Y:S01]  /*152c0*/  FMUL.FTZ R48, R48, R55 ;  /* 0x0000003730307220 */ /* 0x000fe20000410000 */
[----:B------:R-:W-:Y:S02]  /*152d0*/  HADD2.F32 R40, -RZ, R47.H0_H0 ;  /* 0x2000002fff287230 */ /* 0x000fe40000004100 */
[C---:B------:R-:W-:Y:S01]  /*152e0*/  FMUL.FTZ R65, R45.reuse, R52 ;  /* 0x000000342d417220 */ /* 0x040fe20000410000 */
[----:B------:R-:W-:Y:S01]  /*152f0*/  FMUL.FTZ R45, R45, R50 ;  /* 0x000000322d2d7220 */ /* 0x000fe20000410000 */
[----:B------:R-:W-:-:S03]  /*15300*/  FFMA.FTZ R64, R46, R57, R48 ;  /* 0x000000392e407223 */ /* 0x000fc60000010030 */
[----:B------:R-:W-:Y:S01]  /*15310*/  FFMA.FTZ R57, R40, R52, R45 ;  /* 0x0000003428397223 */ /* 0x000fe2000001002d */
[----:B------:R-:W-:Y:S01]  /*15320*/  F2FP.F16.E4M3.UNPACK_B R52, R56.H1 ;  /* 0x00000038ff34723e */ /* 0x000fe200030006ff */
[----:B------:R-:W-:Y:S01]  /*15330*/  FFMA.FTZ R63, R46, R55, -R63 ;  /* 0x000000372e3f7223 */ /* 0x000fe2000001083f */
[----:B------:R-:W-:Y:S01]  /*15340*/  FFMA.FTZ R65, R40, R50, -R65 ;  /* 0x0000003228417223 */ /* 0x000fe20000010841 */
[----:B------:R-:W-:Y:S01]  /*15350*/  HADD2.F32 R50, -RZ, R53.H1_H1 ;  /* 0x30000035ff327230 */ /* 0x000fe20000004100 */
[----:B------:R-:W-:Y:S01]  /*15360*/  F2FP.F16.E4M3.UNPACK_B R46, R51.H1 ;  /* 0x00000033ff2e723e */ /* 0x000fe200030006ff */
[----:B------:R-:W-:Y:S02]  /*15370*/  HADD2.F32 R54, -RZ, R59.H1_H1 ;  /* 0x3000003bff367230 */ /* 0x000fe40000004100 */
[----:B------:R-:W-:Y:S02]  /*15380*/  HADD2.F32 R49, -RZ, R49.H1_H1 ;  /* 0x30000031ff317230 */ /* 0x000fe40000004100 */
[----:B------:R-:W-:-:S02]  /*15390*/  HADD2.F32 R53, -RZ, R52.H0_H0 ;  /* 0x20000034ff357230 */ /* 0x000fc40000004100 */
[----:B------:R-:W-:Y:S02]  /*153a0*/  HADD2.F32 R45, -RZ, R43.H0_H0 ;  /* 0x2000002bff2d7230 */ /* 0x000fe40000004100 */
[C---:B------:R-:W-:Y:S01]  /*153b0*/  FMUL.FTZ R66, R49.reuse, R54 ;  /* 0x0000003631427220 */ /* 0x040fe20000410000 */
[----:B------:R-:W-:Y:S02]  /*153c0*/  HADD2.F32 R48, -RZ, R46.H0_H0 ;  /* 0x2000002eff307230 */ /* 0x000fe40000004100 */
[----:B------:R-:W-:Y:S01]  /*153d0*/  FMUL.FTZ R55, R49, R50 ;  /* 0x0000003231377220 */ /* 0x000fe20000410000 */
[----:B------:R-:W-:Y:S02]  /*153e0*/  HADD2.F32 R40, -RZ, R39.H0_H0 ;  /* 0x20000027ff287230 */ /* 0x000fe40000004100 */
[----:B------:R-:W-:Y:S01]  /*153f0*/  FMUL.FTZ R49, R45, R53 ;  /* 0x000000352d317220 */ /* 0x000fe20000410000 */
[----:B------:R-:W-:Y:S02]  /*15400*/  HADD2.F32 R52, -RZ, R52.H1_H1 ;  /* 0x30000034ff347230 */ /* 0x000fe40000004100 */
[----:B------:R-:W-:-:S02]  /*15410*/  HADD2.F32 R43, -RZ, R43.H1_H1 ;  /* 0x3000002bff2b7230 */ /* 0x000fc40000004100 */
[----:B------:R-:W-:Y:S02]  /*15420*/  HADD2.F32 R46, -RZ, R46.H1_H1 ;  /* 0x3000002eff2e7230 */ /* 0x000fe40000004100 */
[-C--:B------:R-:W-:Y:S01]  /*15430*/  FMUL.FTZ R58, R45, R48.reuse ;  /* 0x000000302d3a7220 */ /* 0x080fe20000410000 */
[----:B------:R-:W-:Y:S01]  /*15440*/  FFMA.FTZ R49, R40, R48, -R49 ;  /* 0x0000003028317223 */ /* 0x000fe20000010831 */
[----:B------:R-:W-:Y:S02]  /*15450*/  HADD2.F32 R39, -RZ, R39.H1_H1 ;  /* 0x30000027ff277230 */ /* 0x000fe40000004100 */
[C---:B------:R-:W-:Y:S01]  /*15460*/  FMUL.FTZ R48, R43.reuse, R52 ;  /* 0x000000342b307220 */ /* 0x040fe20000410000 */
[----:B------:R-:W-:Y:S01]  /*15470*/  F2FP.F16.E4M3.UNPACK_B R56, R56 ;  /* 0x00000038ff38723e */ /* 0x000fe200020006ff */
[----:B------:R-:W-:Y:S01]  /*15480*/  FMUL.FTZ R43, R43, R46 ;  /* 0x0000002e2b2b7220 */ /* 0x000fe20000410000 */
[----:B------:R-:W-:Y:S01]  /*15490*/  F2FP.F16.E4M3.UNPACK_B R51, R51 ;  /* 0x00000033ff33723e */ /* 0x000fe200020006ff */
[----:B------:R-:W-:-:S02]  /*154a0*/  HADD2.F32 R47, -RZ, R47.H1_H1 ;  /* 0x3000002fff2f7230 */ /* 0x000fc40000004100 */
[----:B------:R-:W-:Y:S01]  /*154b0*/  FFMA.FTZ R58, R40, R53, R58 ;  /* 0x00000035283a7223 */ /* 0x000fe2000001003a */
[----:B------:R-:W-:Y:S01]  /*154c0*/  FFMA.FTZ R53, R39, R52, R43 ;  /* 0x0000003427357223 */ /* 0x000fe2000001002b */
[----:B------:R-:W-:Y:S02]  /*154d0*/  HADD2.F32 R45, -RZ, R56.H0_H0 ;  /* 0x20000038ff2d7230 */ /* 0x000fe40000004100 */
[----:B------:R-:W-:Y:S02]  /*154e0*/  HADD2.F32 R40, -RZ, R41.H0_H0 ;  /* 0x20000029ff287230 */ /* 0x000fe40000004100 */
[----:B------:R-:W-:Y:S02]  /*154f0*/  HADD2.F32 R43, -RZ, R51.H0_H0 ;  /* 0x20000033ff2b7230 */ /* 0x000fe40000004100 */
[----:B------:R-:W-:Y:S01]  /*15500*/  FFMA.FTZ R68, R47, R54, R55 ;  /* 0x000000362f447223 */ /* 0x000fe20000010037 */
[----:B------:R-:W-:Y:S01]  /*15510*/  FFMA.FTZ R54, R39, R46, -R48 ;  /* 0x0000002e27367223 */ /* 0x000fe20000010830 */
[----:B------:R-:W-:-:S02]  /*15520*/  HADD2.F32 R39, -RZ, R37.H0_H0 ;  /* 0x20000025ff277230 */ /* 0x000fc40000004100 */
[C---:B------:R-:W-:Y:S01]  /*15530*/  FMUL.FTZ R46, R40.reuse, R45 ;  /* 0x0000002d282e7220 */ /* 0x040fe20000410000 */
[----:B------:R-:W-:Y:S02]  /*15540*/  HADD2.F32 R56, -RZ, R56.H1_H1 ;  /* 0x30000038ff387230 */ /* 0x000fe40000004100 */
[-C--:B------:R-:W-:Y:S01]  /*15550*/  FMUL.FTZ R48, R40, R43.reuse ;  /* 0x0000002b28307220 */ /* 0x080fe20000410000 */
[----:B------:R-:W-:Y:S02]  /*15560*/  HADD2.F32 R41, -RZ, R41.H1_H1 ;  /* 0x30000029ff297230 */ /* 0x000fe40000004100 */
[----:B------:R-:W-:Y:S02]  /*15570*/  HADD2.F32 R40, -RZ, R51.H1_H1 ;  /* 0x30000033ff287230 */ /* 0x000fe40000004100 */
[----:B------:R-:W-:Y:S01]  /*15580*/  FFMA.FTZ R66, R47, R50, -R66 ;  /* 0x000000322f427223 */ /* 0x000fe20000010842 */
[-C--:B------:R-:W-:Y:S01]  /*15590*/  F2FP.F16.E4M3.UNPACK_B R7, R42.reuse ;  /* 0x0000002aff07723e */ /* 0x080fe200020006ff */
        /* <DEDUP_REMOVED lines=8> */
[----:B------:R-:W-:Y:S01]  /*15620*/  F2FP.F16.E4M3.UNPACK_B R4, R38 ;  /* 0x00000026ff04723e */ /* 0x000fe200020006ff */
[----:B------:R-:W-:Y:S01]  /*15630*/  FFMA.FTZ R50, R37, R40, -R50 ;  /* 0x0000002825327223 */ /* 0x000fe20000010832 */
[----:B------:R-:W-:Y:S01]  /*15640*/  F2FP.F16.E4M3.UNPACK_B R38, R38.H1 ;  /* 0x00000026ff26723e */ /* 0x000fe200030006ff */
[----:B------:R-:W-:-:S02]  /*15650*/  HADD2.F32 R48, -RZ, R46.H0_H0 ;  /* 0x2000002eff307230 */ /* 0x000fc40000004100 */
[----:B------:R-:W-:Y:S01]  /*15660*/  FFMA.FTZ R56, R37, R56, R41 ;  /* 0x0000003825387223 */ /* 0x000fe20000010029 */
[----:B------:R-:W-:Y:S02]  /*15670*/  HADD2.F32 R39, -RZ, R42.H0_H0 ;  /* 0x2000002aff277230 */ /* 0x000fe40000004100 */
[--C-:B------:R-:W-:Y:S02]  /*15680*/  HADD2.F32 R40, -RZ, R43.reuse.H0_H0 ;  /* 0x2000002bff287230 */ /* 0x100fe40000004100 */
[----:B------:R-:W-:Y:S02]  /*15690*/  HADD2.F32 R41, -RZ, R46.H1_H1 ;  /* 0x3000002eff297230 */ /* 0x000fe40000004100 */
[----:B------:R-:W-:Y:S02]  /*156a0*/  HADD2.F32 R42, -RZ, R42.H1_H1 ;  /* 0x3000002aff2a7230 */ /* 0x000fe40000004100 */
[----:B------:R-:W-:Y:S02]  /*156b0*/  HADD2.F32 R43, -RZ, R43.H1_H1 ;  /* 0x3000002bff2b7230 */ /* 0x000fe40000004100 */
[----:B------:R-:W-:Y:S01]  /*156c0*/  FMUL.FTZ R52, R39, R48 ;  /* 0x0000003027347220 */ /* 0x000fe20000410000 */
[----:B------:R-:W-:-:S02]  /*156d0*/  HADD2.F32 R37, -RZ, R38.H0_H0 ;  /* 0x20000026ff257230 */ /* 0x000fc40000004100 */
[----:B------:R-:W-:Y:S01]  /*156e0*/  FMUL.FTZ R46, R39, R40 ;  /* 0x00000028272e7220 */ /* 0x000fe20000410000 */
[----:B------:R-:W-:Y:S02]  /*156f0*/  HADD2.F32 R38, -RZ, R38.H1_H1 ;  /* 0x30000026ff267230 */ /* 0x000fe40000004100 */
[C---:B------:R-:W-:Y:S01]  /*15700*/  FMUL.FTZ R39, R42.reuse, R41 ;  /* 0x000000292a277220 */ /* 0x040fe20000410000 */
[----:B------:R-:W-:Y:S01]  /*15710*/  F2FP.F16.E4M3.UNPACK_B R20, R20 ;  /* 0x00000014ff14723e */ /* 0x000fe200020006ff */
[-C--:B------:R-:W-:Y:S01]  /*15720*/  FMUL.FTZ R42, R42, R43.reuse ;  /* 0x0000002b2a2a7220 */ /* 0x080fe20000410000 */
[----:B------:R-:W-:Y:S01]  /*15730*/  F2FP.F16.E4M3.UNPACK_B R6, R6 ;  /* 0x00000006ff06723e */ /* 0x000fe200020006ff */
[C---:B------:R-:W-:Y:S01]  /*15740*/  FFMA.FTZ R52, R37.reuse, R40, -R52 ;  /* 0x0000002825347223 */ /* 0x040fe20000010834 */
[----:B------:R-:W-:Y:S01]  /*15750*/  FFMA.FTZ R46, R37, R48, R46 ;  /* 0x00000030252e7223 */ /* 0x000fe2000001002e */
[C---:B------:R-:W-:Y:S01]  /*15760*/  FFMA.FTZ R51, R38.reuse, R43, -R39 ;  /* 0x0000002b26337223 */ /* 0x040fe20000010827 */
[----:B------:R-:W-:Y:S01]  /*15770*/  FFMA.FTZ R55, R38, R41, R42 ;  /* 0x0000002926377223 */ /* 0x000fe2000001002a */
[----:B------:R-:W-:-:S02]  /*15780*/  HADD2.F32 R37, -RZ, R20.H0_H0 ;  /* 0x20000014ff257230 */ /* 0x000fc40000004100 */
[----:B------:R-:W-:Y:S02]  /*15790*/  HADD2.F32 R38, -RZ, R20.H1_H1 ;  /* 0x30000014ff267230 */ /* 0x000fe40000004100 */
[--C-:B------:R-:W-:Y:S02]  /*157a0*/  HADD2.F32 R39, -RZ, R6.reuse.H0_H0 ;  /* 0x20000006ff277230 */ /* 0x100fe40000004100 */
[--C-:B------:R-:W-:Y:S02]  /*157b0*/  HADD2.F32 R20, -RZ, R7.reuse.H0_H0 ;  /* 0x20000007ff147230 */ /* 0x100fe40000004100 */
[----:B------:R-:W-:Y:S02]  /*157c0*/  HADD2.F32 R40, -RZ, R6.H1_H1 ;  /* 0x30000006ff287230 */ /* 0x000fe40000004100 */
[----:B------:R-:W-:Y:S02]  /*157d0*/  HADD2.F32 R7, -RZ, R7.H1_H1 ;  /* 0x30000007ff077230 */ /* 0x000fe40000004100 */
[----:B------:R-:W-:Y:S01]  /*157e0*/  FMUL.FTZ R41, R20, R39 ;  /* 0x0000002714297220 */ /* 0x000fe20000410000 */
[----:B------:R-:W-:-:S02]  /*157f0*/  HADD2.F32 R6, -RZ, R4.H0_H0 ;  /* 0x20000004ff067230 */ /* 0x000fc40000004100 */
[-C--:B------:R-:W-:Y:S01]  /*15800*/  FMUL.FTZ R20, R20, R37.reuse ;  /* 0x0000002514147220 */ /* 0x080fe20000410000 */
[----:B------:R-:W-:Y:S02]  /*15810*/  HADD2.F32 R4, -RZ, R4.H1_H1 ;  /* 0x30000004ff047230 */ /* 0x000fe40000004100 */
[C---:B------:R-:W-:Y:S01]  /*15820*/  FMUL.FTZ R43, R7.reuse, R40 ;  /* 0x00000028072b7220 */ /* 0x040fe20000410000 */
        /* <DEDUP_REMOVED lines=9> */
[----:B------:R-:W-:Y:S02]  /*158c0*/  F2FP.SATFINITE.E4M3.F32.PACK_AB_MERGE_C R51, R51, R52, RZ ;  /* 0x000000343333723e */ /* 0x000fe400048070ff */
[----:B------:R-:W-:Y:S02]  /*158d0*/  F2FP.SATFINITE.E4M3.F32.PACK_AB_MERGE_C R57, R68, R57, RZ ;  /* 0x000000394439723e */ /* 0x000fe400048070ff */
[----:B------:R-:W-:Y:S02]  /*158e0*/  F2FP.SATFINITE.E4M3.F32.PACK_AB_MERGE_C R53, R53, R58, RZ ;  /* 0x0000003a3535723e */ /* 0x000fe400048070ff */
[----:B------:R-:W-:-:S02]  /*158f0*/  F2FP.SATFINITE.E4M3.F32.PACK_AB_MERGE_C R46, R55, R46, RZ ;  /* 0x0000002e372e723e */ /* 0x000fc400048070ff */
[----:B------:R-:W-:Y:S02]  /*15900*/  F2FP.SATFINITE.E4M3.F32.PACK_AB_MERGE_C R5, R24, R5, R21 ;  /* 0x000000051805723e */ /* 0x000fe40004807015 */
[----:B------:R-:W-:Y:S02]  /*15910*/  F2FP.SATFINITE.E4M3.F32.PACK_AB_MERGE_C R7, R63, R36, R7 ;  /* 0x000000243f07723e */ /* 0x000fe40004807007 */
[----:B------:R-:W-:Y:S02]  /*15920*/  F2FP.SATFINITE.E4M3.F32.PACK_AB_MERGE_C R25, R26, R25, R27 ;  /* 0x000000191a19723e */ /* 0x000fe4000480701b */
[----:B------:R-:W-:Y:S02]  /*15930*/  F2FP.SATFINITE.E4M3.F32.PACK_AB_MERGE_C R4, R50, R47, R4 ;  /* 0x0000002f3204723e */ /* 0x000fe40004807004 */
[----:B------:R-:W-:Y:S02]  /*15940*/  F2FP.SATFINITE.E4M3.F32.PACK_AB_MERGE_C R6, R6, R41, R51 ;  /* 0x000000290606723e */ /* 0x000fe40004807033 */
[----:B------:R-:W-:-:S02]  /*15950*/  F2FP.SATFINITE.E4M3.F32.PACK_AB_MERGE_C R27, R64, R61, R57 ;  /* 0x0000003d401b723e */ /* 0x000fc40004807039 */
[----:B------:R-:W-:Y:S02]  /*15960*/  F2FP.SATFINITE.E4M3.F32.PACK_AB_MERGE_C R24, R56, R45, R53 ;  /* 0x0000002d3818723e */ /* 0x000fe40004807035 */
[----:B------:R-:W-:Y:S01]  /*15970*/  F2FP.SATFINITE.E4M3.F32.PACK_AB_MERGE_C R26, R37, R20, R46 ;  /* 0x00000014251a723e */ /* 0x000fe2000480702e */
[----:B------:R1:W-:Y:S04]  /*15980*/  STS.128 [R67+0x14400], R4 ;  /* 0x0144000443007388 */ /* 0x0003e80000000c00 */
[----:B------:R1:W-:Y:S02]  /*15990*/  STS.128 [R0+0x14400], R24 ;  /* 0x0144001800007388 */ /* 0x0003e40000000c00 */
.L_x_2777:
[----:B------:R-:W-:Y:S05]  /*159a0*/  BSYNC B1 ;  /* 0x0000000000017941 */ /* 0x000fea0003800000 */
.L_x_2776:
[----:B------:R-:W-:Y:S04]  /*159b0*/  BSSY B1, `(.L_x_2778) ;  /* 0x0000101000017945 */ /* 0x000fe80003800000 */
[----:B------:R-:W-:Y:S05]  /*159c0*/  @P1 BRA `(.L_x_2779) ;  /* 0x0000000c00fc1947 */ /* 0x000fea0003800000 */
[----:B------:R-:W2:Y:S01]  /*159d0*/  LDL R62, [R1+0x24] ;  /* 0x00002400013e7983 */ /* 0x000ea20000100800 */
[----:B-1---5:R-:W-:Y:S02]  /*159e0*/  SHF.R.U32.HI R0, RZ, 0x8, R28 ;  /* 0x00000008ff007819 */ /* 0x022fe4000001161c */
[----:B------:R-:W-:Y:S02]  /*159f0*/  LOP3.LUT R5, R28, 0xff, RZ, 0xc0, !PT ;  /* 0x000000ff1c057812 */ /* 0x000fe400078ec0ff */
[----:B------:R-:W-:Y:S02]  /*15a00*/  LOP3.LUT R4, R0, 0xff, RZ, 0xc0, !PT ;  /* 0x000000ff00047812 */ /* 0x000fe400078ec0ff */
[----:B------:R-:W-:Y:S02]  /*15a10*/  LEA.HI R0, R3, R192, RZ, 0x1c ;  /* 0x000000c003007211 */ /* 0x000fe400078fe0ff */
[----:B---3--:R-:W-:Y:S02]  /*15a20*/  PRMT R37, R4, 0x7604, R5 ;  /* 0x0000760404257816 */ /* 0x008fe40000000005 */
        /* <DEDUP_REMOVED lines=13> */
[----:B------:R-:W-:Y:S02]  /*15b00*/  SHF.R.U32.HI R0, RZ, 0x8, R9 ;  /* 0x00000008ff007819 */ /* 0x000fe40000011609 */
[----:B------:R-:W-:-:S02]  /*15b10*/  LOP3.LUT R5, R5, R208, RZ, 0x3c, !PT ;  /* 0x000000d005057212 */ /* 0x000fc400078e3cff */
[----:B------:R-:W-:Y:S02]  /*15b20*/  LOP3.LUT R4, R4, 0xffffe000, RZ, 0xc0, !PT ;  /* 0xffffe00004047812 */ /* 0x000fe400078ec0ff */
[----:B------:R-:W-:Y:S02]  /*15b30*/  LOP3.LUT R7, R29, 0xff, RZ, 0xc0, !PT ;  /* 0x000000ff1d077812 */ /* 0x000fe400078ec0ff */
[----:B------:R-:W-:Y:S02]  /*15b40*/  LOP3.LUT R6, R6, 0xff, RZ, 0xc0, !PT ;  /* 0x000000ff06067812 */ /* 0x000fe400078ec0ff */
[----:B------:R-:W-:Y:S02]  /*15b50*/  PRMT R45, R20, 0x7604, R25 ;  /* 0x00007604142d7816 */ /* 0x000fe40000000019 */
[----:B------:R-:W-:Y:S02]  /*15b60*/  LOP3.LUT R25, R9, 0xff, RZ, 0xc0, !PT ;  /* 0x000000ff09197812 */ /* 0x000fe400078ec0ff */
[----:B------:R-:W-:-:S02]  /*15b70*/  SHF.R.U32.HI R24, RZ, 0x8, R11 ;  /* 0x00000008ff187819 */ /* 0x000fc4000001160b */
[----:B------:R-:W-:Y:S02]  /*15b80*/  LOP3.LUT R0, R0, 0xff, RZ, 0xc0, !PT ;  /* 0x000000ff00007812 */ /* 0x000fe400078ec0ff */
[----:B------:R-:W-:Y:S02]  /*15b90*/  IADD3 R21, R5, R209, R4 ;  /* 0x000000d105157210 */ /* 0x000fe40007ffe004 */
[----:B------:R-:W-:Y:S02]  /*15ba0*/  SHF.R.U32.HI R20, RZ, 0x8, R10 ;  /* 0x00000008ff147819 */ /* 0x000fe4000001160a */
[----:B------:R-:W-:Y:S02]  /*15bb0*/  PRMT R36, R6, 0x7604, R7 ;  /* 0x0000760406247816 */ /* 0x000fe40000000007 */
[----:B------:R-:W-:Y:S02]  /*15bc0*/  SHF.R.U32.HI R6, RZ, 0x8, R30 ;  /* 0x00000008ff067819 */ /* 0x000fe4000001161e */
[----:B------:R-:W-:-:S02]  /*15bd0*/  LOP3.LUT R27, R10, 0xff, RZ, 0xc0, !PT ;  /* 0x000000ff0a1b7812 */ /* 0x000fc400078ec0ff */
[----:B------:R-:W-:Y:S02]  /*15be0*/  LOP3.LUT R24, R24, 0xff, RZ, 0xc0, !PT ;  /* 0x000000ff18187812 */ /* 0x000fe400078ec0ff */
[----:B------:R-:W-:Y:S02]  /*15bf0*/  PRMT R49, R0, 0x7604, R25 ;  /* 0x0000760400317816 */ /* 0x000fe40000000019 */
[----:B------:R-:W-:Y:S02]  /*15c00*/  LOP3.LUT R20, R20, 0xff, RZ, 0xc0, !PT ;  /* 0x000000ff14147812 */ /* 0x000fe400078ec0ff */
[----:B------:R-:W-:Y:S02]  /*15c10*/  LOP3.LUT R43, R11, 0xff, RZ, 0xc0, !PT ;  /* 0x000000ff0b2b7812 */ /* 0x000fe400078ec0ff */
[----:B------:R-:W-:Y:S02]  /*15c20*/  IADD3 R0, R18, R21, RZ ;  /* 0x0000001512007210 */ /* 0x000fe40007ffe0ff */
[----:B------:R-:W-:-:S02]  /*15c30*/  LOP3.LUT R7, R30, 0xff, RZ, 0xc0, !PT ;  /* 0x000000ff1e077812 */ /* 0x000fc400078ec0ff */
[----:B------:R-:W-:Y:S02]  /*15c40*/  LOP3.LUT R6, R6, 0xff, RZ, 0xc0, !PT ;  /* 0x000000ff06067812 */ /* 0x000fe400078ec0ff */
[----:B------:R-:W-:Y:S02]  /*15c50*/  PRMT R51, R20, 0x7604, R27 ;  /* 0x0000760414337816 */ /* 0x000fe4000000001b */
[----:B------:R-:W-:Y:S02]  /*15c60*/  PRMT R53, R24, 0x7604, R43 ;  /* 0x0000760418357816 */ /* 0x000fe4000000002b */
[----:B------:R-:W0:Y:S01]  /*15c70*/  LDS.128 R24, [R0+0x14400] ;  /* 0x0144000000187984 */ /* 0x000e220000000c00 */
[----:B------:R-:W-:Y:S02]  /*15c80*/  PRMT R39, R6, 0x7604, R7 ;  /* 0x0000760406277816 */ /* 0x000fe40000000007 */
        /* <DEDUP_REMOVED lines=21> */
[----:B------:R-:W-:Y:S02]  /*15de0*/  SHF.R.U32.HI R40, RZ, 0x10, R11 ;  /* 0x00000010ff287819 */ /* 0x000fe4000001160b */
[----:B------:R-:W-:Y:S02]  /*15df0*/  PRMT R51, R38, 0x7054, R51 ;  /* 0x0000705426337816 */ /* 0x000fe40000000033 */
[----:B----4-:R-:W-:Y:S02]  /*15e00*/  LOP3.LUT R42, R21, 0xff000000, R29, 0xf8, !PT ;  /* 0xff000000152a7812 */ /* 0x010fe400078ef81d */
[----:B------:R-:W-:Y:S02]  /*15e10*/  F2FP.F16.E4M3.UNPACK_B R48, R49 ;  /* 0x00000031ff30723e */ /* 0x000fe400020006ff */
[----:B0-----:R-:W-:-:S02]  /*15e20*/  F2FP.F16.E4M3.UNPACK_B R36, R25 ;  /* 0x00000019ff24723e */ /* 0x001fc400020006ff */
[----:B------:R-:W-:Y:S01]  /*15e30*/  LOP3.LUT R45, R43, 0xff000000, R31, 0xf8, !PT ;  /* 0xff0000002b2d7812 */ /* 0x000fe200078ef81f */
[--C-:B------:R-:W-:Y:S01]  /*15e40*/  HADD2.F32 R50, -RZ, R48.reuse.H0_H0 ;  /* 0x20000030ff327230 */ /* 0x100fe20000004100 */
[----:B------:R-:W-:Y:S02]  /*15e50*/  LOP3.LUT R47, R47, 0xff000000, R8, 0xf8, !PT ;  /* 0xff0000002f2f7812 */ /* 0x000fe400078ef808 */
[----:B------:R-:W-:Y:S02]  /*15e60*/  LOP3.LUT R40, R40, 0xff, RZ, 0xc0, !PT ;  /* 0x000000ff28287812 */ /* 0x000fe400078ec0ff */
[----:B------:R-:W-:Y:S02]  /*15e70*/  LOP3.LUT R41, R37, 0xff000000, R28, 0xf8, !PT ;  /* 0xff00000025297812 */ /* 0x000fe400078ef81c */
[----:B------:R-:W-:Y:S01]  /*15e80*/  LOP3.LUT R8, R51, 0xff000000, R10, 0xf8, !PT ;  /* 0xff00000033087812 */ /* 0x000fe200078ef80a */
[----:B------:R-:W-:Y:S01]  /*15e90*/  HADD2.F32 R51, -RZ, R48.H1_H1 ;  /* 0x30000030ff337230 */ /* 0x000fe20000004100 */
[----:B------:R-:W-:-:S02]  /*15ea0*/  F2FP.F16.E4M3.UNPACK_B R43, R42 ;  /* 0x0000002aff2b723e */ /* 0x000fc400020006ff */
[----:B------:R-:W-:Y:S02]  /*15eb0*/  PRMT R53, R40, 0x7054, R53 ;  /* 0x0000705428357816 */ /* 0x000fe40000000035 */
[----:B------:R-:W-:Y:S01]  /*15ec0*/  LOP3.LUT R20, R39, 0xff000000, R30, 0xf8, !PT ;  /* 0xff00000027147812 */ /* 0x000fe200078ef81e */
[--C-:B------:R-:W-:Y:S01]  /*15ed0*/  HADD2.F32 R46, -RZ, R43.reuse.H0_H0 ;  /* 0x2000002bff2e7230 */ /* 0x100fe20000004100 */
[-C--:B------:R-:W-:Y:S01]  /*15ee0*/  F2FP.F16.E4M3.UNPACK_B R39, R27.reuse ;  /* 0x0000001bff27723e */ /* 0x080fe200020006ff */
[----:B------:R-:W-:Y:S01]  /*15ef0*/  HADD2.F32 R43, -RZ, R43.H1_H1 ;  /* 0x3000002bff2b7230 */ /* 0x000fe20000004100 */
[----:B------:R-:W-:Y:S02]  /*15f00*/  F2FP.F16.E4M3.UNPACK_B R40, R27.H1 ;  /* 0x0000001bff28723e */ /* 0x000fe400030006ff */
[-C--:B------:R-:W-:Y:S02]  /*15f10*/  F2FP.F16.E4M3.UNPACK_B R27, R24.reuse ;  /* 0x00000018ff1b723e */ /* 0x080fe400020006ff */
[----:B------:R-:W-:-:S02]  /*15f20*/  F2FP.F16.E4M3.UNPACK_B R31, R24.H1 ;  /* 0x00000018ff1f723e */ /* 0x000fc400030006ff */
[----:B------:R-:W-:Y:S02]  /*15f30*/  F2FP.F16.E4M3.UNPACK_B R37, R25.H1 ;  /* 0x00000019ff25723e */ /* 0x000fe400030006ff */
[----:B------:R-:W-:Y:S02]  /*15f40*/  F2FP.F16.E4M3.UNPACK_B R49, R49.H1 ;  /* 0x00000031ff31723e */ /* 0x000fe400030006ff */
[----:B------:R-:W-:Y:S02]  /*15f50*/  F2FP.F16.E4M3.UNPACK_B R42, R42.H1 ;  /* 0x0000002aff2a723e */ /* 0x000fe400030006ff */
[----:B------:R-:W-:Y:S02]  /*15f60*/  LOP3.LUT R53, R53, 0xff000000, R11, 0xf8, !PT ;  /* 0xff00000035357812 */ /* 0x000fe400078ef80b */
[----:B------:R-:W-:Y:S01]  /*15f70*/  F2FP.F16.E4M3.UNPACK_B R38, R26.H1 ;  /* 0x0000001aff26723e */ /* 0x000fe200030006ff */
[----:B--2---:R-:W0:Y:S02]  /*15f80*/  LDS.128 R4, [R62+0x14400] ;  /* 0x014400003e047984 */ /* 0x004e240000000c00 */
[----:B0-----:R-:W-:-:S02]  /*15f90*/  F2FP.F16.E4M3.UNPACK_B R10, R5 ;  /* 0x00000005ff0a723e */ /* 0x001fc400020006ff */
[----:B------:R-:W-:Y:S01]  /*15fa0*/  F2FP.F16.E4M3.UNPACK_B R28, R5.H1 ;  /* 0x00000005ff1c723e */ /* 0x000fe200030006ff */
[----:B------:R-:W-:Y:S01]  /*15fb0*/  HADD2.F32 R5, -RZ, R36.H0_H0 ;  /* 0x20000024ff057230 */ /* 0x000fe20000004100 */
[-C--:B------:R-:W-:Y:S01]  /*15fc0*/  F2FP.F16.E4M3.UNPACK_B R29, R7.reuse ;  /* 0x00000007ff1d723e */ /* 0x080fe200020006ff */
[----:B------:R-:W-:Y:S01]  /*15fd0*/  HADD2.F32 R9, -RZ, R10.H0_H0 ;  /* 0x2000000aff097230 */ /* 0x000fe20000004100 */
[----:B------:R-:W-:Y:S01]  /*15fe0*/  F2FP.F16.E4M3.UNPACK_B R30, R7.H1 ;  /* 0x00000007ff1e723e */ /* 0x000fe200030006ff */
[----:B------:R-:W-:Y:S02]  /*15ff0*/  HADD2.F32 R36, -RZ, R36.H1_H1 ;  /* 0x30000024ff247230 */ /* 0x000fe40000004100 */
[C---:B------:R-:W-:Y:S01]  /*16000*/  FMUL.FTZ R24, R5.reuse, R50 ;  /* 0x0000003205187220 */ /* 0x040fe20000410000 */
[----:B------:R-:W-:Y:S01]  /*16010*/  F2FP.F16.E4M3.UNPACK_B R11, R4 ;  /* 0x00000004ff0b723e */ /* 0x000fe200020006ff */
[----:B------:R-:W-:Y:S01]  /*16020*/  FMUL.FTZ R25, R5, R46 ;  /* 0x0000002e05197220 */ /* 0x000fe20000410000 */
[----:B------:R-:W-:Y:S01]  /*16030*/  F2FP.F16.E4M3.UNPACK_B R21, R4.H1 ;  /* 0x00000004ff15723e */ /* 0x000fe200030006ff */
[----:B------:R-:W-:Y:S01]  /*16040*/  FFMA.FTZ R5, R9, R46, -R24 ;  /* 0x0000002e09057223 */ /* 0x000fe20000010818 */
[-C--:B------:R-:W-:Y:S01]  /*16050*/  F2FP.F16.E4M3.UNPACK_B R4, R6.reuse ;  /* 0x00000006ff04723e */ /* 0x080fe200020006ff */
[----:B------:R-:W-:Y:S01]  /*16060*/  HADD2.F32 R24, -RZ, R10.H1_H1 ;  /* 0x3000000aff187230 */ /* 0x000fe20000004100 */
[----:B------:R-:W-:Y:S01]  /*16070*/  F2FP.F16.E4M3.UNPACK_B R7, R6.H1 ;  /* 0x00000006ff07723e */ /* 0x000fe200030006ff */
[----:B------:R-:W-:Y:S01]  /*16080*/  HADD2.F32 R46, -RZ, R49.H0_H0 ;  /* 0x20000031ff2e7230 */ /* 0x000fe20000004100 */
[----:B------:R-:W-:Y:S01]  /*16090*/  F2FP.F16.E4M3.UNPACK_B R6, R26 ;  /* 0x0000001aff06723e */ /* 0x000fe200020006ff */
[----:B------:R-:W-:-:S02]  /*160a0*/  HADD2.F32 R10, -RZ, R37.H0_H0 ;  /* 0x20000025ff0a7230 */ /* 0x000fc40000004100 */
[C---:B------:R-:W-:Y:S01]  /*160b0*/  FMUL.FTZ R55, R36.reuse, R51 ;  /* 0x0000003324377220 */ /* 0x040fe20000410000 */
[----:B------:R-:W-:Y:S02]  /*160c0*/  HADD2.F32 R26, -RZ, R42.H0_H0 ;  /* 0x2000002aff1a7230 */ /* 0x000fe40000004100 */
[-C--:B------:R-:W-:Y:S01]  /*160d0*/  FMUL.FTZ R36, R36, R43.reuse ;  /* 0x0000002b24247220 */ /* 0x080fe20000410000 */
[----:B------:R-:W-:Y:S01]  /*160e0*/  FFMA.FTZ R9, R9, R50, R25 ;  /* 0x0000003209097223 */ /* 0x000fe20000010019 */
[C---:B------:R-:W-:Y:S01]  /*160f0*/  FMUL.FTZ R48, R10.reuse, R46 ;  /* 0x0000002e0a307220 */ /* 0x040fe20000410000 */
[----:B------:R-:W-:Y:S02]  /*16100*/  HADD2.F32 R25, -RZ, R28.H0_H0 ;  /* 0x2000001cff197230 */ /* 0x000fe40000004100 */
[----:B------:R-:W-:Y:S01]  /*16110*/  FMUL.FTZ R57, R10, R26 ;  /* 0x0000001a0a397220 */ /* 0x000fe20000410000 */
[C---:B------:R-:W-:Y:S01]  /*16120*/  FFMA.FTZ R10, R24.reuse, R43, -R55 ;  /* 0x0000002b180a7223 */ /* 0x040fe20000010837 */
[----:B------:R-:W-:Y:S01]  /*16130*/  FFMA.FTZ R24, R24, R51, R36 ;  /* 0x0000003318187223 */ /* 0x000fe20000010024 */
[----:B------:R-:W-:Y:S01]  /*16140*/  F2FP.F16.E4M3.UNPACK_B R36, R45 ;  /* 0x0000002dff24723e */ /* 0x000fe200020006ff */
[C---:B------:R-:W-:Y:S01]  /*16150*/  FFMA.FTZ R57, R25.reuse, R46, R57 ;  /* 0x0000002e19397223 */ /* 0x040fe20000010039 */
[----:B------:R-:W-:Y:S01]  /*16160*/  FFMA.FTZ R50, R25, R26, -R48 ;  /* 0x0000001a19327223 */ /* 0x000fe20000010830 */
[----:B------:R-:W-:Y:S01]  /*16170*/  HADD2.F32 R42, -RZ, R42.H1_H1 ;  /* 0x3000002aff2a7230 */ /* 0x000fe20000004100 */
[-C--:B------:R-:W-:Y:S01]  /*16180*/  F2FP.F16.E4M3.UNPACK_B R46, R53.reuse ;  /* 0x00000035ff2e723e */ /* 0x080fe200020006ff */
[----:B------:R-:W-:Y:S01]  /*16190*/  HADD2.F32 R49, -RZ, R49.H1_H1 ;  /* 0x30000031ff317230 */ /* 0x000fe20000004100 */
[----:B------:R-:W-:Y:S01]  /*161a0*/  F2FP.F16.E4M3.UNPACK_B R53, R53.H1 ;  /* 0x00000035ff35723e */ /* 0x000fe200030006ff */
[----:B------:R-:W-:Y:S01]  /*161b0*/  HADD2.F32 R37, -RZ, R37.H1_H1 ;  /* 0x30000025ff257230 */ /* 0x000fe20000004100 */
[----:B------:R-:W-:Y:S01]  /*161c0*/  F2FP.F16.E4M3.UNPACK_B R45, R45.H1 ;  /* 0x0000002dff2d723e */ /* 0x000fe200030006ff */
[----:B------:R-:W-:-:S02]  /*161d0*/  HADD2.F32 R26, -RZ, R39.H0_H0 ;  /* 0x20000027ff1a7230 */ /* 0x000fc40000004100 */
[----:B------:R-:W-:Y:S02]  /*161e0*/  HADD2.F32 R43, -RZ, R36.H0_H0 ;  /* 0x20000024ff2b7230 */ /* 0x000fe40000004100 */
[C---:B------:R-:W-:Y:S01]  /*161f0*/  FMUL.FTZ R51, R37.reuse, R49 ;  /* 0x0000003125337220 */ /* 0x040fe20000410000 */
[----:B------:R-:W-:Y:S02]  /*16200*/  HADD2.F32 R28, -RZ, R28.H1_H1 ;  /* 0x3000001cff1c7230 */ /* 0x000fe40000004100 */
[----:B------:R-:W-:Y:S01]  /*16210*/  FMUL.FTZ R52, R37, R42 ;  /* 0x0000002a25347220 */ /* 0x000fe20000410000 */
[--C-:B------:R-:W-:Y:S02]  /*16220*/  HADD2.F32 R48, -RZ, R46.reuse.H0_H0 ;  /* 0x2000002eff307230 */ /* 0x100fe40000004100 */
[----:B------:R-:W-:Y:S01]  /*16230*/  FMUL.FTZ R37, R26, R43 ;  /* 0x0000002b1a257220 */ /* 0x000fe20000410000 */
[----:B------:R-:W-:Y:S02]  /*16240*/  HADD2.F32 R25, -RZ, R29.H0_H0 ;  /* 0x2000001dff197230 */ /* 0x000fe40000004100 */
[----:B------:R-:W-:Y:S01]  /*16250*/  FFMA.FTZ R52, R28, R49, R52 ;  /* 0x000000311c347223 */ /* 0x000fe20000010034 */
[----:B------:R-:W-:-:S02]  /*16260*/  HADD2.F32 R46, -RZ, R46.H1_H1 ;  /* 0x3000002eff2e7230 */ /* 0x000fc40000004100 */
[-C--:B------:R-:W-:Y:S01]  /*16270*/  FMUL.FTZ R54, R26, R48.reuse ;  /* 0x000000301a367220 */ /* 0x080fe20000410000 */
[----:B------:R-:W-:Y:S02]  /*16280*/  HADD2.F32 R39, -RZ, R39.H1_H1 ;  /* 0x30000027ff277230 */ /* 0x000fe40000004100 */
[C---:B------:R-:W-:Y:S01]  /*16290*/  FFMA.FTZ R49, R25.reuse, R48, R37 ;  /* 0x0000003019317223 */ /* 0x040fe20000010025 */
[----:B------:R-:W-:Y:S02]  /*162a0*/  HADD2.F32 R37, -RZ, R53.H0_H0 ;  /* 0x20000035ff257230 */ /* 0x000fe40000004100 */
[----:B------:R-:W-:Y:S01]  /*162b0*/  FFMA.FTZ R51, R28, R42, -R51 ;  /* 0x0000002a1c337223 */ /* 0x000fe20000010833 */
[----:B------:R-:W-:Y:S02]  /*162c0*/  HADD2.F32 R26, -RZ, R40.H0_H0 ;  /* 0x20000028ff1a7230 */ /* 0x000fe40000004100 */
[----:B------:R-:W-:Y:S01]  /*162d0*/  FFMA.FTZ R54, R25, R43, -R54 ;  /* 0x0000002b19367223 */ /* 0x000fe20000010836 */
[----:B------:R-:W-:-:S02]  /*162e0*/  HADD2.F32 R36, -RZ, R36.H1_H1 ;  /* 0x30000024ff247230 */ /* 0x000fc40000004100 */
[C---:B------:R-:W-:Y:S01]  /*162f0*/  FMUL.FTZ R42, R39.reuse, R46 ;  /* 0x0000002e272a7220 */ /* 0x040fe20000410000 */
[----:B------:R-:W-:Y:S02]  /*16300*/  HADD2.F32 R29, -RZ, R29.H1_H1 ;  /* 0x3000001dff1d7230 */ /* 0x000fe40000004100 */
[C---:B------:R-:W-:Y:S01]  /*16310*/  FMUL.FTZ R48, R26.reuse, R37 ;  /* 0x000000251a307220 */ /* 0x040fe20000410000 */
[--C-:B------:R-:W-:Y:S02]  /*16320*/  HADD2.F32 R28, -RZ, R45.reuse.H0_H0 ;  /* 0x2000002dff1c7230 */ /* 0x100fe40000004100 */
[-C--:B------:R-:W-:Y:S01]  /*16330*/  FMUL.FTZ R39, R39, R36.reuse ;  /* 0x0000002427277220 */ /* 0x080fe20000410000 */
[----:B------:R-:W-:Y:S02]  /*16340*/  HADD2.F32 R25, -RZ, R30.H0_H0 ;  /* 0x2000001eff197230 */ /* 0x000fe40000004100 */
[----:B------:R-:W-:Y:S01]  /*16350*/  FFMA.FTZ R55, R29, R36, -R42 ;  /* 0x000000241d377223 */ /* 0x000fe2000001082a */
[----:B------:R-:W-:Y:S01]  /*16360*/  F2FP.F16.E4M3.UNPACK_B R36, R47.H1 ;  /* 0x0000002fff24723e */ /* 0x000fe200030006ff */
[----:B------:R-:W-:Y:S01]  /*16370*/  FMUL.FTZ R26, R26, R28 ;  /* 0x0000001c1a1a7220 */ /* 0x000fe20000410000 */
[----:B------:R-:W-:-:S02]  /*16380*/  HADD2.F32 R45, -RZ, R45.H1_H1 ;  /* 0x3000002dff2d7230 */ /* 0x000fc40000004100 */
[C---:B------:R-:W-:Y:S01]  /*16390*/  FFMA.FTZ R58, R25.reuse, R28, -R48 ;  /* 0x0000001c193a7223 */ /* 0x040fe20000010830 */
[----:B------:R-:W-:Y:S01]  /*163a0*/  F2FP.F16.E4M3.UNPACK_B R28, R41.H1 ;  /* 0x00000029ff1c723e */ /* 0x000fe200030006ff */
[----:B------:R-:W-:Y:S01]  /*163b0*/  FFMA.FTZ R59, R25, R37, R26 ;  /* 0x00000025193b7223 */ /* 0x000fe2000001001a */
[----:B------:R-:W-:Y:S02]  /*163c0*/  HADD2.F32 R53, -RZ, R53.H1_H1 ;  /* 0x30000035ff357230 */ /* 0x000fe40000004100 */
[----:B------:R-:W-:Y:S01]  /*163d0*/  FFMA.FTZ R56, R29, R46, R39 ;  /* 0x0000002e1d387223 */ /* 0x000fe20000010027 */
[----:B------:R-:W-:Y:S01]  /*163e0*/  HADD2.F32 R40, -RZ, R40.H1_H1 ;  /* 0x30000028ff287230 */ /* 0x000fe20000004100 */
[----:B------:R-:W-:Y:S01]  /*163f0*/  F2FP.F16.E4M3.UNPACK_B R47, R47 ;  /* 0x0000002fff2f723e */ /* 0x000fe200020006ff */
[----:B------:R-:W-:Y:S01]  /*16400*/  HADD2.F32 R37, -RZ, R36.H0_H0 ;  /* 0x20000024ff257230 */ /* 0x000fe20000004100 */
[----:B------:R-:W-:Y:S01]  /*16410*/  F2FP.F16.E4M3.UNPACK_B R41, R41 ;  /* 0x00000029ff29723e */ /* 0x000fe200020006ff */
        /* <DEDUP_REMOVED lines=8> */
[----:B------:R-:W-:Y:S01]  /*164a0*/  HADD2.F32 R36, -RZ, R36.H1_H1 ;  /* 0x30000024ff247230 */ /* 0x000fe20000004100 */
[----:B------:R-:W-:Y:S01]  /*164b0*/  F2FP.SATFINITE.E4M3.F32.PACK_AB_MERGE_C R50, R51, R50, RZ ;  /* 0x000000323332723e */ /* 0x000fe200048070ff */
[----:B------:R-:W-:-:S02]  /*164c0*/  HADD2.F32 R31, -RZ, R31.H1_H1 ;  /* 0x3000001fff1f7230 */ /* 0x000fc40000004100 */
[----:B------:R-:W-:Y:S01]  /*164d0*/  FFMA.FTZ R37, R25, R37, R26 ;  /* 0x0000002519257223 */ /* 0x000fe2000001001a */
[----:B------:R-:W-:Y:S02]  /*164e0*/  HADD2.F32 R28, -RZ, R28.H1_H1 ;  /* 0x3000001cff1c7230 */ /* 0x000fe40000004100 */
[C---:B------:R-:W-:Y:S01]  /*164f0*/  FFMA.FTZ R61, R30.reuse, R45, -R39 ;  /* 0x0000002d1e3d7223 */ /* 0x040fe20000010827 */
[----:B------:R-:W-:Y:S02]  /*16500*/  HADD2.F32 R21, -RZ, R21.H1_H1 ;  /* 0x30000015ff157230 */ /* 0x000fe40000004100 */
[----:B------:R-:W-:Y:S01]  /*16510*/  FMUL.FTZ R26, R31, R36 ;  /* 0x000000241f1a7220 */ /* 0x000fe20000410000 */
[----:B------:R-:W-:Y:S01]  /*16520*/  FFMA.FTZ R60, R30, R53, R42 ;  /* 0x000000351e3c7223 */ /* 0x000fe2000001002a */
[----:B------:R-:W-:Y:S01]  /*16530*/  FFMA.FTZ R39, R25, R29, -R40 ;  /* 0x0000001d19277223 */ /* 0x000fe20000010828 */
[----:B------:R-:W-:Y:S01]  /*16540*/  FMUL.FTZ R31, R31, R28 ;  /* 0x0000001c1f1f7220 */ /* 0x000fe20000410000 */
[----:B------:R-:W-:-:S02]  /*16550*/  HADD2.F32 R30, -RZ, R47.H0_H0 ;  /* 0x2000002fff1e7230 */ /* 0x000fc40000004100 */
[C---:B------:R-:W-:Y:S01]  /*16560*/  FFMA.FTZ R46, R21.reuse, R28, -R26 ;  /* 0x0000001c152e7223 */ /* 0x040fe2000001081a */
[----:B------:R-:W-:Y:S02]  /*16570*/  HADD2.F32 R25, -RZ, R27.H0_H0 ;  /* 0x2000001bff197230 */ /* 0x000fe40000004100 */
        /* <DEDUP_REMOVED lines=11> */
[----:B------:R-:W-:Y:S02]  /*16630*/  HADD2.F32 R11, -RZ, R11.H1_H1 ;  /* 0x3000000bff0b7230 */ /* 0x000fe40000004100 */
[C---:B------:R-:W-:Y:S01]  /*16640*/  FMUL.FTZ R42, R27.reuse, R28 ;  /* 0x0000001c1b2a7220 */ /* 0x040fe20000410000 */
[----:B------:R-:W-:Y:S01]  /*16650*/  F2FP.F16.E4M3.UNPACK_B R25, R20.H1 ;  /* 0x00000014ff19723e */ /* 0x000fe200030006ff */
[-C--:B------:R-:W-:Y:S01]  /*16660*/  FMUL.FTZ R31, R27, R26.reuse ;  /* 0x0000001a1b1f7220 */ /* 0x080fe20000410000 */
[----:B------:R-:W-:Y:S02]  /*16670*/  HADD2.F32 R30, -RZ, R29.H0_H0 ;  /* 0x2000001dff1e7230 */ /* 0x000fe40000004100 */
        /* <DEDUP_REMOVED lines=11> */
[----:B------:R-:W-:Y:S01]  /*16730*/  HADD2.F32 R25, -RZ, R25.H1_H1 ;  /* 0x30000019ff197230 */ /* 0x000fe20000004100 */
[----:B------:R-:W-:Y:S01]  /*16740*/  F2FP.F16.E4M3.UNPACK_B R8, R8 ;  /* 0x00000008ff08723e */ /* 0x000fe200020006ff */
[----:B------:R-:W-:-:S02]  /*16750*/  HADD2.F32 R7, -RZ, R7.H1_H1 ;  /* 0x30000007ff077230 */ /* 0x000fc40000004100 */
[C---:B------:R-:W-:Y:S01]  /*16760*/  FMUL.FTZ R26, R38.reuse, R29 ;  /* 0x0000001d261a7220 */ /* 0x040fe20000410000 */
[----:B------:R-:W-:Y:S01]  /*16770*/  FFMA.FTZ R42, R11, R30, R42 ;  /* 0x0000001e0b2a7223 */ /* 0x000fe2000001002a */
[-C--:B------:R-:W-:Y:S01]  /*16780*/  FMUL.FTZ R38, R38, R25.reuse ;  /* 0x0000001926267220 */ /* 0x080fe20000410000 */
[--C-:B------:R-:W-:Y:S02]  /*16790*/  HADD2.F32 R11, -RZ, R20.reuse.H0_H0 ;  /* 0x20000014ff0b7230 */ /* 0x100fe40000004100 */
[C---:B------:R-:W-:Y:S01]  /*167a0*/  FFMA.FTZ R43, R7.reuse, R25, -R26 ;  /* 0x00000019072b7223 */ /* 0x040fe2000001081a */
[----:B------:R-:W-:Y:S02]  /*167b0*/  HADD2.F32 R21, -RZ, R20.H1_H1 ;  /* 0x30000014ff157230 */ /* 0x000fe40000004100 */
[----:B------:R-:W-:Y:S01]  /*167c0*/  FFMA.FTZ R45, R7, R29, R38 ;  /* 0x0000001d072d7223 */ /* 0x000fe20000010026 */
[----:B------:R-:W-:Y:S01]  /*167d0*/  HADD2.F32 R20, -RZ, R8.H0_H0 ;  /* 0x20000008ff147230 */ /* 0x000fe20000004100 */
[----:B------:R-:W-:Y:S01]  /*167e0*/  F2FP.SATFINITE.E4M3.F32.PACK_AB_MERGE_C R52, R52, R57, RZ ;  /* 0x000000393434723e */ /* 0x000fe200048070ff */
[----:B------:R-:W-:Y:S01]  /*167f0*/  HADD2.F32 R7, -RZ, R6.H0_H0 ;  /* 0x20000006ff077230 */ /* 0x000fe20000004100 */
[----:B------:R-:W-:Y:S01]  /*16800*/  F2FP.SATFINITE.E4M3.F32.PACK_AB_MERGE_C R28, R43, R28, RZ ;  /* 0x0000001c2b1c723e */ /* 0x000fe200048070ff */
[----:B------:R-:W-:Y:S01]  /*16810*/  HADD2.F32 R25, -RZ, R8.H1_H1 ;  /* 0x30000008ff197230 */ /* 0x000fe20000004100 */
[----:B------:R-:W-:Y:S01]  /*16820*/  F2FP.SATFINITE.E4M3.F32.PACK_AB_MERGE_C R42, R45, R42, RZ ;  /* 0x0000002a2d2a723e */ /* 0x000fe200048070ff */
[----:B------:R-:W-:-:S02]  /*16830*/  HADD2.F32 R8, -RZ, R6.H1_H1 ;  /* 0x30000006ff087230 */ /* 0x000fc40000004100 */
        /* <DEDUP_REMOVED lines=18> */
[----:B------:R-:W-:Y:S02]  /*16960*/  F2FP.SATFINITE.E4M3.F32.PACK_AB_MERGE_C R9, R24, R9, R52 ;  /* 0x000000091809723e */ /* 0x000fe40004807034 */
[----:B------:R-:W-:Y:S01]  /*16970*/  F2FP.SATFINITE.E4M3.F32.PACK_AB_MERGE_C R11, R56, R49, R11 ;  /* 0x00000031380b723e */ /* 0x000fe2000480700b */
[----:B------:R2:W-:Y:S01]  /*16980*/  STS.128 [R62+0x14400], R4 ;  /* 0x014400043e007388 */ /* 0x0005e20000000c00 */
[----:B------:R-:W-:Y:S02]  /*16990*/  F2FP.SATFINITE.E4M3.F32.PACK_AB_MERGE_C R8, R31, R40, R8 ;  /* 0x000000281f08723e */ /* 0x000fe40004807008 */
[----:B------:R-:W-:-:S05]  /*169a0*/  F2FP.SATFINITE.E4M3.F32.PACK_AB_MERGE_C R10, R25, R20, R42 ;  /* 0x00000014190a723e */ /* 0x000fca000480702a */
[----:B------:R2:W-:Y:S02]  /*169b0*/  STS.128 [R0+0x14400], R8 ;  /* 0x0144000800007388 */ /* 0x0005e40000000c00 */
.L_x_2779:
[----:B------:R-:W-:Y:S05]  /*169c0*/  BSYNC B1 ;  /* 0x0000000000017941 */ /* 0x000fea0003800000 */
.L_x_2778:
[----:B------:R-:W-:Y:S05]  /*169d0*/  @P2 BRA `(.L_x_2760) ;  /* 0x0000000c00dc2947 */ /* 0x000fea0003800000 */
[----:B------:R-:W4:Y:S01]  /*169e0*/  LDL R51, [R1+0x20] ;  /* 0x0000200001337983 */ /* 0x000f220000100800 */
[----:B-12--5:R-:W-:Y:S02]  /*169f0*/  SHF.R.U32.HI R4, RZ, 0x8, R32 ;  /* 0x00000008ff047819 */ /* 0x026fe40000011620 */
        /* <DEDUP_REMOVED lines=23> */
[----:B------:R-:W-:Y:S02]  /*16b70*/  SHF.R.U32.HI R6, RZ, 0x8, R35 ;  /* 0x00000008ff067819 */ /* 0x000fe40000011623 */
[----:B------:R-:W-:Y:S01]  /*16b80*/  PRMT R29, R8, 0x7604, R7 ;  /* 0x00007604081d7816 */ /* 0x000fe20000000007 */
[----:B------:R-:W-:Y:S01]  /*16b90*/  IMAD.IADD R0, R18, 0x1, R3 ;  /* 0x0000000112007824 */ /* 0x000fe200078e0203 */
[----:B------:R-:W-:-:S02]  /*16ba0*/  SHF.R.U32.HI R8, RZ, 0x8, R13 ;  /* 0x00000008ff087819 */ /* 0x000fc4000001160d */
[----:B------:R-:W-:Y:S02]  /*16bb0*/  LOP3.LUT R5, R35, 0xff, RZ, 0xc0, !PT ;  /* 0x000000ff23057812 */ /* 0x000fe400078ec0ff */
[----:B------:R-:W-:Y:S02]  /*16bc0*/  LOP3.LUT R6, R6, 0xff, RZ, 0xc0, !PT ;  /* 0x000000ff06067812 */ /* 0x000fe400078ec0ff */
[----:B------:R-:W-:Y:S02]  /*16bd0*/  LOP3.LUT R3, R8, 0xff, RZ, 0xc0, !PT ;  /* 0x000000ff08037812 */ /* 0x000fe400078ec0ff */
[----:B------:R-:W0:Y:S01]  /*16be0*/  LDS.128 R8, [R0+0x14400] ;  /* 0x0144000000087984 */ /* 0x000e220000000c00 */
        /* <DEDUP_REMOVED lines=8> */
[----:B------:R-:W-:-:S02]  /*16c70*/  PRMT R30, R31, 0x7604, R30 ;  /* 0x000076041f1e7816 */ /* 0x000fc4000000001e */
[----:B------:R-:W-:Y:S02]  /*16c80*/  PRMT R26, R3, 0x7604, R26 ;  /* 0x00007604031a7816 */ /* 0x000fe4000000001a */
[----:B---3--:R-:W-:Y:S02]  /*16c90*/  PRMT R37, R28, 0x7604, R27 ;  /* 0x000076041c257816 */ /* 0x008fe4000000001b */
[----:B------:R-:W-:Y:S02]  /*16ca0*/  SHF.R.U32.HI R31, RZ, 0x10, R13 ;  /* 0x00000010ff1f7819 */ /* 0x000fe4000001160d */
[----:B------:R-:W-:Y:S02]  /*16cb0*/  SHF.R.U32.HI R3, RZ, 0x10, R33 ;  /* 0x00000010ff037819 */ /* 0x000fe40000011621 */
[----:B------:R-:W-:Y:S01]  /*16cc0*/  SHF.R.U32.HI R27, RZ, 0x10, R35 ;  /* 0x00000010ff1b7819 */ /* 0x000fe20000011623 */
[----:B------:R-:W-:Y:S01]  /*16cd0*/  IMAD.U32 R31, R31, 0x10000, RZ ;  /* 0x000100001f1f7824 */ /* 0x000fe200078e00ff */
[----:B------:R-:W-:Y:S01]  /*16ce0*/  SHF.R.U32.HI R39, RZ, 0x10, R15 ;  /* 0x00000010ff277819 */ /* 0x000fe2000001160f */
[----:B------:R-:W-:Y:S01]  /*16cf0*/  IMAD.U32 R3, R3, 0x10000, RZ ;  /* 0x0001000003037824 */ /* 0x000fe200078e00ff */
[----:B------:R-:W-:-:S02]  /*16d00*/  SHF.L.U32 R27, R27, 0x10, RZ ;  /* 0x000000101b1b7819 */ /* 0x000fc400000006ff */
        /* <DEDUP_REMOVED lines=14> */
[----:B------:R-:W-:Y:S02]  /*16df0*/  F2FP.F16.E4M3.UNPACK_B R34, R33 ;  /* 0x00000021ff22723e */ /* 0x000fe400020006ff */
[----:B------:R-:W-:Y:S02]  /*16e00*/  LOP3.LUT R37, R29, 0xff000000, R12, 0xf8, !PT ;  /* 0xff0000001d257812 */ /* 0x000fe400078ef80c */
[----:B------:R-:W-:Y:S02]  /*16e10*/  LOP3.LUT R21, R21, 0xff0000, R32, 0xf8, !PT ;  /* 0x00ff000015157812 */ /* 0x000fe400078ef820 */
[----:B------:R-:W-:Y:S02]  /*16e20*/  LOP3.LUT R12, R3, 0xff000000, R14, 0xf8, !PT ;  /* 0xff000000030c7812 */ /* 0x000fe400078ef80e */
[----:B------:R-:W-:Y:S01]  /*16e30*/  LOP3.LUT R40, R39, 0xff000000, R15, 0xf8, !PT ;  /* 0xff00000027287812 */ /* 0x000fe200078ef80f */
[--C-:B------:R-:W-:Y:S01]  /*16e40*/  HADD2.F32 R39, -RZ, R38.reuse.H0_H0 ;  /* 0x20000026ff277230 */ /* 0x100fe20000004100 */
[----:B------:R-:W-:Y:S01]  /*16e50*/  LOP3.LUT R32, R21, 0xff000000, R32, 0xf8, !PT ;  /* 0xff00000015207812 */ /* 0x000fe200078ef820 */
[----:B------:R-:W-:Y:S01]  /*16e60*/  HADD2.F32 R38, -RZ, R38.H1_H1 ;  /* 0x30000026ff267230 */ /* 0x000fe20000004100 */
[----:B------:R-:W-:-:S02]  /*16e70*/  F2FP.F16.E4M3.UNPACK_B R28, R9.H1 ;  /* 0x00000009ff1c723e */ /* 0x000fc400030006ff */
[-C--:B------:R-:W-:Y:S02]  /*16e80*/  F2FP.F16.E4M3.UNPACK_B R30, R11.reuse ;  /* 0x0000000bff1e723e */ /* 0x080fe400020006ff */
[----:B------:R-:W-:Y:S02]  /*16e90*/  F2FP.F16.E4M3.UNPACK_B R31, R11.H1 ;  /* 0x0000000bff1f723e */ /* 0x000fe400030006ff */
[-C--:B------:R-:W-:Y:S02]  /*16ea0*/  F2FP.F16.E4M3.UNPACK_B R11, R8.reuse ;  /* 0x00000008ff0b723e */ /* 0x080fe400020006ff */
[----:B------:R-:W-:Y:S02]  /*16eb0*/  F2FP.F16.E4M3.UNPACK_B R26, R8.H1 ;  /* 0x00000008ff1a723e */ /* 0x000fe400030006ff */
[----:B------:R-:W-:Y:S02]  /*16ec0*/  F2FP.F16.E4M3.UNPACK_B R33, R33.H1 ;  /* 0x00000021ff21723e */ /* 0x000fe400030006ff */
[----:B------:R-:W-:Y:S01]  /*16ed0*/  F2FP.F16.E4M3.UNPACK_B R29, R10.H1 ;  /* 0x0000000aff1d723e */ /* 0x000fe200030006ff */
[----:B----4-:R-:W0:Y:S02]  /*16ee0*/  LDS.128 R4, [R51+0x14400] ;  /* 0x0144000033047984 */ /* 0x010e240000000c00 */
[----:B0-----:R-:W-:-:S02]  /*16ef0*/  F2FP.F16.E4M3.UNPACK_B R24, R7 ;  /* 0x00000007ff18723e */ /* 0x001fc400020006ff */
[----:B------:R-:W-:Y:S02]  /*16f00*/  F2FP.F16.E4M3.UNPACK_B R25, R7.H1 ;  /* 0x00000007ff19723e */ /* 0x000fe400030006ff */
[-C--:B------:R-:W-:Y:S02]  /*16f10*/  F2FP.F16.E4M3.UNPACK_B R14, R5.reuse ;  /* 0x00000005ff0e723e */ /* 0x080fe400020006ff */
[-C--:B------:R-:W-:Y:S02]  /*16f20*/  F2FP.F16.E4M3.UNPACK_B R7, R4.reuse ;  /* 0x00000004ff07723e */ /* 0x080fe400020006ff */
[----:B------:R-:W-:Y:S01]  /*16f30*/  F2FP.F16.E4M3.UNPACK_B R13, R4.H1 ;  /* 0x00000004ff0d723e */ /* 0x000fe200030006ff */
[--C-:B------:R-:W-:Y:S01]  /*16f40*/  HADD2.F32 R4, -RZ, R27.reuse.H0_H0 ;  /* 0x2000001bff047230 */ /* 0x100fe20000004100 */
[----:B------:R-:W-:Y:S01]  /*16f50*/  F2FP.F16.E4M3.UNPACK_B R15, R5.H1 ;  /* 0x00000005ff0f723e */ /* 0x000fe200030006ff */
[----:B------:R-:W-:Y:S01]  /*16f60*/  HADD2.F32 R5, -RZ, R34.H0_H0 ;  /* 0x20000022ff057230 */ /* 0x000fe20000004100 */
[-C--:B------:R-:W-:Y:S01]  /*16f70*/  F2FP.F16.E4M3.UNPACK_B R3, R6.reuse ;  /* 0x00000006ff03723e */ /* 0x080fe200020006ff */
[----:B------:R-:W-:Y:S01]  /*16f80*/  HADD2.F32 R27, -RZ, R27.H1_H1 ;  /* 0x3000001bff1b7230 */ /* 0x000fe20000004100 */
[----:B------:R-:W-:Y:S01]  /*16f90*/  F2FP.F16.E4M3.UNPACK_B R21, R6.H1 ;  /* 0x00000006ff15723e */ /* 0x000fe200030006ff */
[----:B------:R-:W-:-:S02]  /*16fa0*/  HADD2.F32 R6, -RZ, R14.H0_H0 ;  /* 0x2000000eff067230 */ /* 0x000fc40000004100 */
[C---:B------:R-:W-:Y:S01]  /*16fb0*/  FMUL.FTZ R9, R4.reuse, R39 ;  /* 0x0000002704097220 */ /* 0x040fe20000410000 */
[-C--:B------:R-:W-:Y:S01]  /*16fc0*/  FMUL.FTZ R8, R4, R5.reuse ;  /* 0x0000000504087220 */ /* 0x080fe20000410000 */
[----:B------:R-:W-:Y:S02]  /*16fd0*/  HADD2.F32 R34, -RZ, R34.H1_H1 ;  /* 0x30000022ff227230 */ /* 0x000fe40000004100 */
[C---:B------:R-:W-:Y:S01]  /*16fe0*/  FMUL.FTZ R43, R27.reuse, R38 ;  /* 0x000000261b2b7220 */ /* 0x040fe20000410000 */
[C---:B------:R-:W-:Y:S01]  /*16ff0*/  FFMA.FTZ R5, R6.reuse, R5, -R9 ;  /* 0x0000000506057223 */ /* 0x040fe20000010809 */
[----:B------:R-:W-:Y:S01]  /*17000*/  FFMA.FTZ R9, R6, R39, R8 ;  /* 0x0000002706097223 */ /* 0x000fe20000010008 */
[----:B------:R-:W-:Y:S01]  /*17010*/  F2FP.F16.E4M3.UNPACK_B R39, R35.H1 ;  /* 0x00000023ff27723e */ /* 0x000fe200030006ff */
[----:B------:R-:W-:Y:S02]  /*17020*/  HADD2.F32 R6, -RZ, R28.H0_H0 ;  /* 0x2000001cff067230 */ /* 0x000fe40000004100 */
[----:B------:R-:W-:Y:S01]  /*17030*/  FMUL.FTZ R27, R27, R34 ;  /* 0x000000221b1b7220 */ /* 0x000fe20000410000 */
[----:B------:R-:W-:Y:S01]  /*17040*/  HADD2.F32 R35, -RZ, R33.H0_H0 ;  /* 0x20000021ff237230 */ /* 0x000fe20000004100 */
[----:B------:R-:W-:Y:S01]  /*17050*/  F2FP.F16.E4M3.UNPACK_B R4, R10 ;  /* 0x0000000aff04723e */ /* 0x000fe200020006ff */
[----:B------:R-:W-:-:S02]  /*17060*/  HADD2.F32 R41, -RZ, R39.H0_H0 ;  /* 0x20000027ff297230 */ /* 0x000fc40000004100 */
[----:B------:R-:W-:Y:S02]  /*17070*/  HADD2.F32 R14, -RZ, R14.H1_H1 ;  /* 0x3000000eff0e7230 */ /* 0x000fe40000004100 */
[C---:B------:R-:W-:Y:S01]  /*17080*/  FMUL.FTZ R42, R6.reuse, R35 ;  /* 0x00000023062a7220 */ /* 0x040fe20000410000 */
[----:B------:R-:W-:Y:S02]  /*17090*/  HADD2.F32 R10, -RZ, R15.H0_H0 ;  /* 0x2000000fff0a7230 */ /* 0x000fe40000004100 */
[-C--:B------:R-:W-:Y:S01]  /*170a0*/  FMUL.FTZ R45, R6, R41.reuse ;  /* 0x00000029062d7220 */ /* 0x080fe20000410000 */
[----:B------:R-:W-:Y:S02]  /*170b0*/  HADD2.F32 R39, -RZ, R39.H1_H1 ;  /* 0x30000027ff277230 */ /* 0x000fe40000004100 */
[C---:B------:R-:W-:Y:S01]  /*170c0*/  FFMA.FTZ R6, R14.reuse, R34, -R43 ;  /* 0x000000220e067223 */ /* 0x040fe2000001082b */
[----:B------:R-:W-:Y:S01]  /*170d0*/  FFMA.FTZ R8, R14, R38, R27 ;  /* 0x000000260e087223 */ /* 0x000fe2000001001b */
[----:B------:R-:W-:Y:S01]  /*170e0*/  F2FP.F16.E4M3.UNPACK_B R34, R40 ;  /* 0x00000028ff22723e */ /* 0x000fe200020006ff */
[----:B------:R-:W-:Y:S01]  /*170f0*/  FFMA.FTZ R42, R10, R41, R42 ;  /* 0x000000290a2a7223 */ /* 0x000fe2000001002a */
[----:B------:R-:W-:Y:S01]  /*17100*/  F2FP.F16.E4M3.UNPACK_B R27, R36 ;  /* 0x00000024ff1b723e */ /* 0x000fe200020006ff */
[----:B------:R-:W-:-:S02]  /*17110*/  HADD2.F32 R28, -RZ, R28.H1_H1 ;  /* 0x3000001cff1c7230 */ /* 0x000fc40000004100 */
[----:B------:R-:W-:Y:S01]  /*17120*/  FFMA.FTZ R45, R10, R35, -R45 ;  /* 0x000000230a2d7223 */ /* 0x000fe2000001082d */
[----:B------:R-:W-:Y:S01]  /*17130*/  HADD2.F32 R41, -RZ, R34.H0_H0 ;  /* 0x20000022ff297230 */ /* 0x000fe20000004100 */
[----:B------:R-:W-:Y:S01]  /*17140*/  F2FP.F16.E4M3.UNPACK_B R40, R40.H1 ;  /* 0x00000028ff28723e */ /* 0x000fe200030006ff */
[----:B------:R-:W-:Y:S02]  /*17150*/  HADD2.F32 R14, -RZ, R30.H0_H0 ;  /* 0x2000001eff0e7230 */ /* 0x000fe40000004100 */
[----:B------:R-:W-:Y:S01]  /*17160*/  FMUL.FTZ R38, R28, R39 ;  /* 0x000000271c267220 */ /* 0x000fe20000410000 */
[----:B------:R-:W-:Y:S01]  /*17170*/  HADD2.F32 R35, -RZ, R27.H0_H0 ;  /* 0x2000001bff237230 */ /* 0x000fe20000004100 */
[----:B------:R-:W-:Y:S01]  /*17180*/  F2FP.F16.E4M3.UNPACK_B R36, R36.H1 ;  /* 0x00000024ff24723e */ /* 0x000fe200030006ff */
[----:B------:R-:W-:Y:S02]  /*17190*/  HADD2.F32 R33, -RZ, R33.H1_H1 ;  /* 0x30000021ff217230 */ /* 0x000fe40000004100 */
[----:B------:R-:W-:Y:S01]  /*171a0*/  FMUL.FTZ R43, R14, R41 ;  /* 0x000000290e2b7220 */ /* 0x000fe20000410000 */
[----:B------:R-:W-:-:S02]  /*171b0*/  HADD2.F32 R15, -RZ, R15.H1_H1 ;  /* 0x3000000fff0f7230 */ /* 0x000fc40000004100 */
[----:B------:R-:W-:Y:S01]  /*171c0*/  FMUL.FTZ R14, R14, R35 ;  /* 0x000000230e0e7220 */ /* 0x000fe20000410000 */
[----:B------:R-:W-:Y:S02]  /*171d0*/  HADD2.F32 R10, -RZ, R24.H0_H0 ;  /* 0x20000018ff0a7230 */ /* 0x000fe40000004100 */
[-C--:B------:R-:W-:Y:S01]  /*171e0*/  FMUL.FTZ R28, R28, R33.reuse ;  /* 0x000000211c1c7220 */ /* 0x080fe20000410000 */
[----:B------:R-:W-:Y:S02]  /*171f0*/  HADD2.F32 R30, -RZ, R30.H1_H1 ;  /* 0x3000001eff1e7230 */ /* 0x000fe40000004100 */
[----:B------:R-:W-:Y:S01]  /*17200*/  FFMA.FTZ R38, R15, R33, -R38 ;  /* 0x000000210f267223 */ /* 0x000fe20000010826 */
[----:B------:R-:W-:Y:S02]  /*17210*/  HADD2.F32 R33, -RZ, R34.H1_H1 ;  /* 0x30000022ff217230 */ /* 0x000fe40000004100 */
[C---:B------:R-:W-:Y:S01]  /*17220*/  FFMA.FTZ R43, R10.reuse, R35, -R43 ;  /* 0x000000230a2b7223 */ /* 0x040fe2000001082b */
[----:B------:R-:W-:Y:S01]  /*17230*/  FFMA.FTZ R41, R10, R41, R14 ;  /* 0x000000290a297223 */ /* 0x000fe2000001000e */
[----:B------:R-:W-:-:S02]  /*17240*/  HADD2.F32 R27, -RZ, R27.H1_H1 ;  /* 0x3000001bff1b7230 */ /* 0x000fc40000004100 */
[----:B------:R-:W-:Y:S01]  /*17250*/  FFMA.FTZ R39, R15, R39, R28 ;  /* 0x000000270f277223 */ /* 0x000fe2000001001c */
[----:B------:R-:W-:Y:S02]  /*17260*/  HADD2.F32 R35, -RZ, R40.H0_H0 ;  /* 0x20000028ff237230 */ /* 0x000fe40000004100 */
[C---:B------:R-:W-:Y:S01]  /*17270*/  FMUL.FTZ R47, R30.reuse, R33 ;  /* 0x000000211e2f7220 */ /* 0x040fe20000410000 */
[----:B------:R-:W-:Y:S02]  /*17280*/  HADD2.F32 R14, -RZ, R31.H0_H0 ;  /* 0x2000001fff0e7230 */ /* 0x000fe40000004100 */
[----:B------:R-:W-:Y:S01]  /*17290*/  FMUL.FTZ R30, R30, R27 ;  /* 0x0000001b1e1e7220 */ /* 0x000fe20000410000 */
[----:B------:R-:W-:Y:S01]  /*172a0*/  HADD2.F32 R24, -RZ, R24.H1_H1 ;  /* 0x30000018ff187230 */ /* 0x000fe20000004100 */
[----:B------:R-:W-:Y:S01]  /*172b0*/  F2FP.SATFINITE.E4M3.F32.PACK_AB_MERGE_C R38, R38, R45, RZ ;  /* 0x0000002d2626723e */ /* 0x000fe200048070ff */
[----:B------:R-:W-:Y:S02]  /*172c0*/  HADD2.F32 R15, -RZ, R36.H0_H0 ;  /* 0x20000024ff0f7230 */ /* 0x000fe40000004100 */
[----:B------:R-:W-:Y:S01]  /*172d0*/  FMUL.FTZ R49, R14, R35 ;  /* 0x000000230e317220 */ /* 0x000fe20000410000 */
[----:B------:R-:W-:-:S02]  /*172e0*/  HADD2.F32 R10, -RZ, R25.H0_H0 ;  /* 0x20000019ff0a7230 */ /* 0x000fc40000004100 */
[C---:B------:R-:W-:Y:S01]  /*172f0*/  FFMA.FTZ R46, R24.reuse, R27, -R47 ;  /* 0x0000001b182e7223 */ /* 0x040fe2000001082f */
[----:B------:R-:W-:Y:S01]  /*17300*/  FFMA.FTZ R48, R24, R33, R30 ;  /* 0x0000002118307223 */ /* 0x000fe2000001001e */
[----:B------:R-:W-:Y:S01]  /*17310*/  FMUL.FTZ R14, R14, R15 ;  /* 0x0000000f0e0e7220 */ /* 0x000fe20000410000 */
[----:B------:R-:W-:Y:S01]  /*17320*/  F2FP.F16.E4M3.UNPACK_B R24, R37.H1 ;  /* 0x00000025ff18723e */ /* 0x000fe200030006ff */
[C---:B------:R-:W-:Y:S01]  /*17330*/  FFMA.FTZ R49, R10.reuse, R15, -R49 ;  /* 0x0000000f0a317223 */ /* 0x040fe20000010831 */
[-C--:B------:R-:W-:Y:S01]  /*17340*/  F2FP.F16.E4M3.UNPACK_B R15, R32.reuse.H1 ;  /* 0x00000020ff0f723e */ /* 0x080fe200030006ff */
[----:B------:R-:W-:Y:S01]  /*17350*/  FFMA.FTZ R47, R10, R35, R14 ;  /* 0x000000230a2f7223 */ /* 0x000fe2000001000e */
[----:B------:R-:W-:Y:S01]  /*17360*/  HADD2.F32 R36, -RZ, R36.H1_H1 ;  /* 0x30000024ff247230 */ /* 0x000fe20000004100 */
[----:B------:R-:W-:Y:S01]  /*17370*/  F2FP.F16.E4M3.UNPACK_B R37, R37 ;  /* 0x00000025ff25723e */ /* 0x000fe200020006ff */
[----:B------:R-:W-:Y:S01]  /*17380*/  HADD2.F32 R40, -RZ, R40.H1_H1 ;  /* 0x30000028ff287230 */ /* 0x000fe20000004100 */
[----:B------:R-:W-:Y:S01]  /*17390*/  F2FP.F16.E4M3.UNPACK_B R32, R32 ;  /* 0x00000020ff20723e */ /* 0x000fe200020006ff */
[----:B------:R-:W-:Y:S01]  /*173a0*/  HADD2.F32 R31, -RZ, R31.H1_H1 ;  /* 0x3000001fff1f7230 */ /* 0x000fe20000004100 */
[----:B------:R-:W-:Y:S01]  /*173b0*/  F2FP.SATFINITE.E4M3.F32.PACK_AB_MERGE_C R39, R39, R42, RZ ;  /* 0x0000002a2727723e */ /* 0x000fe200048070ff */
[----:B------:R-:W-:Y:S01]  /*173c0*/  HADD2.F32 R33, -RZ, R24.H0_H0 ;  /* 0x20000018ff217230 */ /* 0x000fe20000004100 */
[----:B------:R-:W-:Y:S01]  /*173d0*/  F2FP.SATFINITE.E4M3.F32.PACK_AB_MERGE_C R5, R6, R5, R38 ;  /* 0x000000050605723e */ /* 0x000fe20004807026 */
        /* <DEDUP_REMOVED lines=16> */
[C---:B------:R-:W-:Y:S01]  /*174e0*/  FMUL.FTZ R10, R26.reuse, R24 ;  /* 0x000000181a0a7220 */ /* 0x040fe20000410000 */
[----:B------:R-:W-:Y:S01]  /*174f0*/  FMUL.FTZ R27, R26, R15 ;  /* 0x0000000f1a1b7220 */ /* 0x000fe20000410000 */
[----:B------:R-:W-:Y:S01]  /*17500*/  HADD2.F32 R25, -RZ, R37.H0_H0 ;  /* 0x20000025ff197230 */ /* 0x000fe20000004100 */
[----:B------:R-:W-:Y:S01]  /*17510*/  F2FP.SATFINITE.E4M3.F32.PACK_AB_MERGE_C R9, R8, R9, R39 ;  /* 0x000000090809723e */ /* 0x000fe20004807027 */
[----:B------:R-:W-:-:S02]  /*17520*/  HADD2.F32 R14, -RZ, R11.H0_H0 ;  /* 0x2000000bff0e7230 */ /* 0x000fc40000004100 */
[C---:B------:R-:W-:Y:S01]  /*17530*/  FFMA.FTZ R35, R13.reuse, R15, -R10 ;  /* 0x0000000f0d237223 */ /* 0x040fe2000001080a */
[----:B------:R-:W-:Y:S01]  /*17540*/  FFMA.FTZ R34, R13, R24, R27 ;  /* 0x000000180d227223 */ /* 0x000fe2000001001b */
[----:B------:R-:W-:Y:S02]  /*17550*/  HADD2.F32 R13, -RZ, R32.H0_H0 ;  /* 0x20000020ff0d7230 */ /* 0x000fe40000004100 */
        /* <DEDUP_REMOVED lines=28> */
[----:B------:R-:W-:Y:S01]  /*17720*/  FMUL.FTZ R36, R29, R24 ;  /* 0x000000181d247220 */ /* 0x000fe20000410000 */
[----:B------:R-:W-:Y:S01]  /*17730*/  FFMA.FTZ R25, R7, R25, R10 ;  /* 0x0000001907197223 */ /* 0x000fe2000001000a */
[-C--:B------:R-:W-:Y:S01]  /*17740*/  FMUL.FTZ R11, R29, R14.reuse ;  /* 0x0000000e1d0b7220 */ /* 0x080fe20000410000 */
[----:B------:R-:W-:Y:S02]  /*17750*/  HADD2.F32 R13, -RZ, R12.H0_H0 ;  /* 0x2000000cff0d7230 */ /* 0x000fe40000004100 */
[C---:B------:R-:W-:Y:S01]  /*17760*/  FFMA.FTZ R29, R21.reuse, R14, -R36 ;  /* 0x0000000e151d7223 */ /* 0x040fe20000010824 */
[----:B------:R-:W-:Y:S02]  /*17770*/  HADD2.F32 R7, -RZ, R4.H0_H0 ;  /* 0x20000004ff077230 */ /* 0x000fe40000004100 */
[----:B------:R-:W-:Y:S01]  /*17780*/  FFMA.FTZ R36, R21, R24, R11 ;  /* 0x0000001815247223 */ /* 0x000fe2000001000b */
[----:B------:R-:W-:Y:S01]  /*17790*/  HADD2.F32 R11, -RZ, R20.H0_H0 ;  /* 0x20000014ff0b7230 */ /* 0x000fe20000004100 */
[----:B------:R-:W-:Y:S01]  /*177a0*/  F2FP.SATFINITE.E4M3.F32.PACK_AB_MERGE_C R33, R34, R33, RZ ;  /* 0x000000212221723e */ /* 0x000fe200048070ff */
[----:B------:R-:W-:-:S02]  /*177b0*/  HADD2.F32 R12, -RZ, R12.H1_H1 ;  /* 0x3000000cff0c7230 */ /* 0x000fc40000004100 */
[C---:B------:R-:W-:Y:S01]  /*177c0*/  FMUL.FTZ R15, R7.reuse, R13 ;  /* 0x0000000d070f7220 */ /* 0x040fe20000410000 */
[----:B------:R-:W-:Y:S02]  /*177d0*/  HADD2.F32 R10, -RZ, R4.H1_H1 ;  /* 0x30000004ff0a7230 */ /* 0x000fe40000004100 */
[----:B------:R-:W-:Y:S01]  /*177e0*/  FMUL.FTZ R14, R7, R11 ;  /* 0x0000000b070e7220 */ /* 0x000fe20000410000 */
[----:B------:R-:W-:Y:S01]  /*177f0*/  HADD2.F32 R20, -RZ, R20.H1_H1 ;  /* 0x30000014ff147230 */ /* 0x000fe20000004100 */
[----:B------:R-:W-:Y:S01]  /*17800*/  F2FP.SATFINITE.E4M3.F32.PACK_AB_MERGE_C R29, R29, R32, RZ ;  /* 0x000000201d1d723e */ /* 0x000fe200048070ff */
[--C-:B------:R-:W-:Y:S02]  /*17810*/  HADD2.F32 R4, -RZ, R3.reuse.H0_H0 ;  /* 0x20000003ff047230 */ /* 0x100fe40000004100 */
[C---:B------:R-:W-:Y:S01]  /*17820*/  FMUL.FTZ R24, R10.reuse, R12 ;  /* 0x0000000c0a187220 */ /* 0x040fe20000410000 */
[----:B------:R-:W-:Y:S02]  /*17830*/  HADD2.F32 R3, -RZ, R3.H1_H1 ;  /* 0x30000003ff037230 */ /* 0x000fe40000004100 */
[-C--:B------:R-:W-:Y:S01]  /*17840*/  FMUL.FTZ R7, R10, R20.reuse ;  /* 0x000000140a077220 */ /* 0x080fe20000410000 */
[----:B------:R-:W-:Y:S01]  /*17850*/  F2FP.SATFINITE.E4M3.F32.PACK_AB_MERGE_C R25, R36, R25, RZ ;  /* 0x000000192419723e */ /* 0x000fe200048070ff */
[C---:B------:R-:W-:Y:S01]  /*17860*/  FFMA.FTZ R15, R4.reuse, R11, -R15 ;  /* 0x0000000b040f7223 */ /* 0x040fe2000001080f */
[----:B------:R-:W-:Y:S01]  /*17870*/  FFMA.FTZ R10, R4, R13, R14 ;  /* 0x0000000d040a7223 */ /* 0x000fe2000001000e */
[C---:B------:R-:W-:Y:S01]  /*17880*/  FFMA.FTZ R24, R3.reuse, R20, -R24 ;  /* 0x0000001403187223 */ /* 0x040fe20000010818 */
[----:B------:R-:W-:Y:S01]  /*17890*/  FFMA.FTZ R3, R3, R12, R7 ;  /* 0x0000000c03037223 */ /* 0x000fe20000010007 */
[----:B------:R-:W-:-:S02]  /*178a0*/  F2FP.SATFINITE.E4M3.F32.PACK_AB_MERGE_C R7, R50, R49, RZ ;  /* 0x000000313207723e */ /* 0x000fc400048070ff */
[----:B------:R-:W-:Y:S02]  /*178b0*/  F2FP.SATFINITE.E4M3.F32.PACK_AB_MERGE_C R4, R35, R30, RZ ;  /* 0x0000001e2304723e */ /* 0x000fe400048070ff */
[----:B------:R-:W-:Y:S02]  /*178c0*/  F2FP.SATFINITE.E4M3.F32.PACK_AB_MERGE_C R11, R40, R47, RZ ;  /* 0x0000002f280b723e */ /* 0x000fe400048070ff */
[----:B------:R-:W-:Y:S02]  /*178d0*/  F2FP.SATFINITE.E4M3.F32.PACK_AB_MERGE_C R7, R46, R43, R7 ;  /* 0x0000002b2e07723e */ /* 0x000fe40004807007 */
[----:B------:R-:W-:Y:S02]  /*178e0*/  F2FP.SATFINITE.E4M3.F32.PACK_AB_MERGE_C R4, R31, R26, R4 ;  /* 0x0000001a1f04723e */ /* 0x000fe40004807004 */
[----:B------:R-:W-:Y:S02]  /*178f0*/  F2FP.SATFINITE.E4M3.F32.PACK_AB_MERGE_C R6, R24, R15, R29 ;  /* 0x0000000f1806723e */ /* 0x000fe4000480701d */
[----:B------:R-:W-:-:S02]  /*17900*/  F2FP.SATFINITE.E4M3.F32.PACK_AB_MERGE_C R11, R48, R41, R11 ;  /* 0x00000029300b723e */ /* 0x000fc4000480700b */
[----:B------:R-:W-:Y:S01]  /*17910*/  F2FP.SATFINITE.E4M3.F32.PACK_AB_MERGE_C R8, R28, R27, R33 ;  /* 0x0000001b1c08723e */ /* 0x000fe20004807021 */
[----:B------:R0:W-:Y:S01]  /*17920*/  STS.128 [R51+0x14400], R4 ;  /* 0x0144000433007388 */ /* 0x0001e20000000c00 */
[----:B------:R-:W-:-:S05]  /*17930*/  F2FP.SATFINITE.E4M3.F32.PACK_AB_MERGE_C R10, R3, R10, R25 ;  /* 0x0000000a030a723e */ /* 0x000fca0004807019 */
[----:B------:R0:W-:Y:S02]  /*17940*/  STS.128 [R0+0x14400], R8 ;  /* 0x0144000800007388 */ /* 0x0001e40000000c00 */
.L_x_2760:
[----:B------:R-:W-:Y:S05]  /*17950*/  BSYNC B0 ;  /* 0x0000000000007941 */ /* 0x000fea0003800000 */
.L_x_2753:
        /* <DEDUP_REMOVED lines=8> */
.L_x_2751:
[----:B0-2---:R-:W-:-:S05]  /*179e0*/  IMAD.U32 R0, RZ, RZ, UR48 ;  /* 0x00000030ff007e24 */ /* 0x005fca000f8e00ff */
[----:B------:R-:W-:-:S13]  /*179f0*/  ISETP.NE.AND P1, PT, R0, 0x3, PT ;  /* 0x000000030000780c */ /* 0x000fda0003f25270 */
[----:B------:R-:W-:Y:S05]  /*17a00*/  @!P1 BRA `(.L_x_2780) ;  /* 0x0000000000049947 */ /* 0x000fea0003800000 */
[----:B------:R-:W-:Y:S01]  /*17a10*/  BPT.TRAP 0x1 ;  /* 0x000000040000795c */ /* 0x000fe20000300000 */
.L_x_2780:
[----:B------:R-:W-:Y:S01]  /*17a20*/  IMAD R0, R188, 0x8, R18 ;  /* 0x00000008bc007824 */ /* 0x000fe200078e0212 */
[----:B-1----:R-:W-:-:S04]  /*17a30*/  SHF.L.U32 R3, R194, 0x1f, RZ ;  /* 0x0000001fc2037819 */ /* 0x002fc800000006ff */
[----:B------:R0:W1:Y:S01]  /*17a40*/  SYNCS.PHASECHK.TRANS64.TRYWAIT P0, [R0+URZ+0x29830], R3 ;  /* 0x02983003000075a7 */ /* 0x000062000800017f */
[----:B------:R-:W-:Y:S05]  /*17a50*/  @!P1 BRA `(.L_x_2781) ;  /* 0x0000000000049947 */ /* 0x000fea0003800000 */
[----:B------:R-:W-:Y:S01]  /*17a60*/  BPT.TRAP 0x1 ;  /* 0x000000040000795c */ /* 0x000fe20000300000 */
.L_x_2781:
[----:B-1----:R-:W-:Y:S05]  /*17a70*/  @P0 BRA `(.L_x_2782) ;  /* 0x0000000000080947 */ /* 0x002fea0003800000 */
[----:B------:R-:W1:Y:S02]  /*17a80*/  SYNCS.PHASECHK.TRANS64.TRYWAIT P0, [R0+URZ+0x29830], R3 ;  /* 0x02983003000075a7 */ /* 0x000e64000800017f */
[----:B-1----:R-:W-:Y:S05]  /*17a90*/  @!P0 BRA `(.L_x_2783) ;  /* 0x0000016400a48947 */ /* 0x002fea0003800000 */
.L_x_2782:
        /* <DEDUP_REMOVED lines=8> */
[----:B------:R-:W-:Y:S01]  /*17b20*/  IMAD.MOV.U32 R7, RZ, RZ, -0x7fffffe0 ;  /* 0x80000020ff077424 */ /* 0x000fe200078e00ff */
[----:B------:R-:W-:Y:S01]  /*17b30*/  LOP3.LUT R3, R3, 0x3fff, RZ, 0xc0, !PT ;  /* 0x00003fff03037812 */ /* 0x000fe200078ec0ff */
[----:B------:R-:W-:Y:S01]  /*17b40*/  UMOV UR5, UR25 ;  /* 0x0000001900057c82 */ /* 0x000fe20008000000 */
[----:B------:R-:W-:Y:S01]  /*17b50*/  IMAD.MOV.U32 R9, RZ, RZ, -0x7fffffe0 ;  /* 0x80000020ff097424 */ /* 0x000fe200078e00ff */
[----:B------:R-:W-:Y:S01]  /*17b60*/  UMOV UR9, UR25 ;  /* 0x0000001900097c82 */ /* 0x000fe20008000000 */
[----:B------:R-:W-:Y:S01]  /*17b70*/  LOP3.LUT R11, R3, 0x10000, RZ, 0xfc, !PT ;  /* 0x00010000030b7812 */ /* 0x000fe200078efcff */
[----:B------:R-:W-:Y:S01]  /*17b80*/  UMOV UR13, UR25 ;  /* 0x00000019000d7c82 */ /* 0x000fe20008000000 */
[----:B------:R-:W-:Y:S01]  /*17b90*/  R2UR UR7, R7 ;  /* 0x00000000070772ca */ /* 0x000fe200000e0000 */
[----:B------:R-:W-:Y:S01]  /*17ba0*/  ULOP3.LUT UR24, UR24, 0x10000, URZ, 0xfc, !UPT ;  /* 0x0001000018187892 */ /* 0x000fe2000f8efc3f */
[----:B------:R-:W-:Y:S01]  /*17bb0*/  R2UR UR11, R9 ;  /* 0x00000000090b72ca */ /* 0x000fe200000e0000 */
[----:B---3--:R-:W-:Y:S01]  /*17bc0*/  IMAD R4, R188, 0x780, R11 ;  /* 0x00000780bc047824 */ /* 0x008fe200078e020b */
        /* <DEDUP_REMOVED lines=9> */
[----:B------:R-:W-:Y:S01]  /*17c60*/  UMOV UR12, UR24 ;  /* 0x00000018000c7c82 */ /* 0x000fe20008000000 */
[----:B------:R-:W-:Y:S01]  /*17c70*/  IADD3 R6, R4, 0x180, RZ ;  /* 0x0000018004067810 */ /* 0x000fe20007ffe0ff */
[----:B------:R-:W-:Y:S01]  /*17c80*/  UMOV UR16, UR24 ;  /* 0x0000001800107c82 */ /* 0x000fe20008000000 */
[----:B------:R-:W-:Y:S01]  /*17c90*/  R2UR UR10, R8 ;  /* 0x00000000080a72ca */ /* 0x000fe200000e0000 */
[----:B------:R-:W-:Y:S01]  /*17ca0*/  VIADD R8, R4, 0x200 ;  /* 0x0000020004087836 */ /* 0x000fe20000000000 */
[----:B------:R-:W-:Y:S01]  /*17cb0*/  R2UR UR14, R6 ;  /* 0x00000000060e72ca */ /* 0x000fe200000e0000 */
[C---:B------:R-:W-:Y:S01]  /*17cc0*/  VIADD R6, R4.reuse, 0x2 ;  /* 0x0000000204067836 */ /* 0x040fe20000000000 */
[----:B------:R-:W-:Y:S01]  /*17cd0*/  IADD3 R12, R4, 0x102, RZ ;  /* 0x00000102040c7810 */ /* 0x000fe20007ffe0ff */
[----:B------:R-:W-:Y:S01]  /*17ce0*/  QGMMA.64x32x32.F32.E4M3.E4M3 R88, gdesc[UR24], RZ, !UPT, gsb0 ;  /* 0x00600000185879f3 */ /* 0x000fe2000c0008ff */
[----:B------:R-:W-:Y:S01]  /*17cf0*/  R2UR UR18, R8 ;  /* 0x00000000081272ca */ /* 0x000fe200000e0000 */
[----:B------:R-:W-:-:S02]  /*17d00*/  IMAD.MOV.U32 R7, RZ, RZ, -0x7fffffe0 ;  /* 0x80000020ff077424 */ /* 0x000fc400078e00ff */
[----:B------:R-:W-:Y:S02]  /*17d10*/  VIADD R8, R4, 0x82 ;  /* 0x0000008204087836 */ /* 0x000fe40000000000 */
[----:B------:R-:W-:Y:S02]  /*17d20*/  IMAD.MOV.U32 R9, RZ, RZ, -0x7fffffe0 ;  /* 0x80000020ff097424 */ /* 0x000fe400078e00ff */
[----:B------:R-:W-:Y:S02]  /*17d30*/  IMAD.MOV.U32 R13, RZ, RZ, -0x7fffffe0 ;  /* 0x80000020ff0d7424 */ /* 0x000fe400078e00ff */
[----:B------:R-:W-:-:S05]  /*17d40*/  IMAD.MOV.U32 R5, RZ, RZ, -0x7fffffe0 ;  /* 0x80000020ff057424 */ /* 0x000fca00078e00ff */
[----:B------:R-:W-:Y:S01]  /*17d50*/  R2UR UR47, R5 ;  /* 0x00000000052f72ca */ /* 0x000fe200000e0000 */
[----:B------:R-:W-:Y:S02]  /*17d60*/  WARPGROUP.DEPBAR.LE gsb0, 0x0 ;  /* 0x00008000000079c5 */ /* 0x000fe40000010000 */
[----:B------:R-:W-:-:S06]  /*17d70*/  WARPGROUP.ARRIVE ;  /* 0x00000000000079c5 */ /* 0x000fcc0000000000 */
[----:B------:R-:W-:Y:S01]  /*17d80*/  QGMMA.64x32x32.F32.E4M3.E4M3 R72, gdesc[UR4], RZ, !UPT, gsb0 ;  /* 0x00600000044879f3 */ /* 0x000fe2000c0008ff */
        /* <DEDUP_REMOVED lines=10> */
[----:B------:R-:W-:Y:S01]  /*17e30*/  QGMMA.64x32x32.F32.E4M3.E4M3 R56, gdesc[UR8], RZ, !UPT, gsb0 ;  /* 0x00600000083879f3 */ /* 0x000fe2000c0008ff */
        /* <DEDUP_REMOVED lines=11> */
[----:B----4-:R-:W-:-:S06]  /*17ef0*/  WARPGROUP.ARRIVE ;  /* 0x00000000000079c5 */ /* 0x010fcc0000000000 */
        /* <DEDUP_REMOVED lines=162> */
[----:B------:R-:W-:Y:S01]  /*18920*/  IADD3 R4, R4, 0x702, RZ ;  /* 0x0000070204047810 */ /* 0x000fe20007ffe0ff */
[----:B------:R-:W-:Y:S01]  /*18930*/  IMAD.MOV.U32 R7, RZ, RZ, -0x7fffffe0 ;  /* 0x80000020ff077424 */ /* 0x000fe200078e00ff */
[----:B------:R-:W-:Y:S01]  /*18940*/  UMOV UR45, UR21 ;  /* 0x00000015002d7c82 */ /* 0x000fe20008000000 */
[----:B------:R-:W-:Y:S01]  /*18950*/  UMOV UR44, UR20 ;  /* 0x00000014002c7c82 */ /* 0x000fe20008000000 */
[----:B------:R-:W-:Y:S01]  /*18960*/  R2UR UR46, R4 ;  /* 0x00000000042e72ca */ /* 0x000fe200000e0000 */
[----:B------:R-:W-:-:S02]  /*18970*/  WARPGROUP.DEPBAR.LE gsb0, 0x0 ;  /* 0x00008000000079c5 */ /* 0x000fc40000010000 */
        /* <DEDUP_REMOVED lines=38> */
.L_x_2784:
[----:B------:R-:W0:Y:S01]  /*18be0*/  LDC R3, c[0x0][0x448] ;  /* 0x00011200ff037b82 */ /* 0x000e220000000800 */
[----:B------:R-:W-:Y:S02]  /*18bf0*/  IMAD.IADD R14, R218, 0x1, R212 ;  /* 0x00000001da0e7824 */ /* 0x000fe400078e02d4 */
[----:B------:R-:W-:Y:S02]  /*18c00*/  IMAD.MOV.U32 R7, RZ, RZ, -0xa0 ;  /* 0xffffff60ff077424 */ /* 0x000fe400078e00ff */
[----:B------:R-:W-:Y:S01]  /*18c10*/  VIADD R0, R0, 0x29840 ;  /* 0x0002984000007836 */ /* 0x000fe20000000000 */
[----:B0-----:R-:W-:-:S13]  /*18c20*/  ISETP.NE.AND P0, PT, R3, 0x1, PT ;  /* 0x000000010300780c */ /* 0x001fda0003f05270 */
[----:B------:R-:W0:Y:S08]  /*18c30*/  @P0 LDC R3, c[0x0][0x44c] ;  /* 0x00011300ff030b82 */ /* 0x000e300000000800 */
[----:B------:R-:W1:Y:S01]  /*18c40*/  @P0 LDC R4, c[0x0][0x450] ;  /* 0x00011400ff040b82 */ /* 0x000e620000000800 */
[----:B0-----:R-:W-:-:S05]  /*18c50*/  @P0 IMAD.HI.U32 R3, R14, R3, RZ ;  /* 0x000000030e030227 */ /* 0x001fca00078e00ff */
[----:B-1----:R-:W-:Y:S01]  /*18c60*/  @P0 SHF.R.U32.HI R14, RZ, R4, R3 ;  /* 0x00000004ff0e0219 */ /* 0x002fe20000011603 */
[C---:B------:R-:W-:Y:S02]  /*18c70*/  IMAD R3, R152.reuse, -0xa0, R214 ;  /* 0xffffff6098037824 */ /* 0x040fe400078e02d6 */
[----:B------:R-:W-:Y:S02]  /*18c80*/  IMAD R4, R152, R7, 0xa1 ;  /* 0x000000a198047424 */ /* 0x000fe400078e0207 */
[----:B------:R-:W0:Y:S01]  /*18c90*/  SHFL.IDX PT, R5, R14, 0x1, 0x1c1f ;  /* 0x003c1f000e057f89 */ /* 0x000e2200000e0000 */
[----:B------:R-:W-:Y:S01]  /*18ca0*/  IADD3 R12, R3, 0xa0, RZ ;  /* 0x000000a0030c7810 */ /* 0x000fe20007ffe0ff */
[----:B------:R-:W-:-:S04]  /*18cb0*/  IMAD R4, R217, -0x2, R4 ;  /* 0xfffffffed9047824 */ /* 0x000fc800078e0204 */
[----:B------:R-:W-:Y:S01]  /*18cc0*/  IMAD R12, R217, -0x2, R12 ;  /* 0xfffffffed90c7824 */ /* 0x000fe200078e020c */
[----:B------:R-:W-:-:S04]  /*18cd0*/  IADD3 R107, -R213, R4, R214 ;  /* 0x00000004d56b7210 */ /* 0x000fc80007ffe1d6 */
[----:B0-----:R-:W-:-:S04]  /*18ce0*/  VIADDMNMX R4, R5, R107, R12, PT ;  /* 0x0000006b05047246 */ /* 0x001fc8000380010c */
        /* <DEDUP_REMOVED lines=26> */
[C---:B------:R-:W-:Y:S02]  /*18e90*/  ISETP.GT.AND P3, PT, R4.reuse, 0x28, PT ;  /* 0x000000280400780c */ /* 0x040fe40003f64270 */
        /* <DEDUP_REMOVED lines=46> */
[----:B------:R-:W-:Y:S01]  /*19180*/  FMNMX.FTZ R6, R71, R6, !PT ;  /* 0x0000000647067209 */ /* 0x000fe20007810000 */
[----:B------:R-:W0:Y:S01]  /*19190*/  SHFL.IDX PT, R42, R14, RZ, 0x1c1f ;  /* 0x001c1fff0e2a7589 */ /* 0x000e2200000e0000 */
        /* <DEDUP_REMOVED lines=42> */
[----:B------:R-:W-:Y:S02]  /*19440*/  FSEL R6, R39, -INF , P2 ;  /* 0xff80000027067808 */ /* 0x000fe40001000000 */
[----:B------:R-:W-:Y:S02]  /*19450*/  FMNMX.FTZ R39, R75, R4, !PT ;  /* 0x000000044b277209 */ /* 0x000fe40007810000 */
[----:B0-----:R-:W-:Y:S02]  /*19460*/  VIADDMNMX R42, R42, R107, R12, PT ;  /* 0x0000006b2a2a7246 */ /* 0x001fe4000380010c */
[----:B------:R-:W-:-:S02]  /*19470*/  FMNMX.FTZ R26, R6, R39, !PT ;  /* 0x00000027061a7209 */ /* 0x000fc40007810000 */
[C---:B------:R-:W-:Y:S02]  /*19480*/  ISETP.GT.AND P3, PT, R42.reuse, 0x1, PT ;  /* 0x000000012a00780c */ /* 0x040fe40003f64270 */
[----:B------:R-:W-:Y:S01]  /*19490*/  ISETP.GT.AND P4, PT, R42, 0x8, PT ;  /* 0x000000082a00780c */ /* 0x000fe20003f84270 */
[----:B------:R-:W0:Y:S01]  /*194a0*/  SHFL.BFLY PT, R39, R26, 0x2, 0x1f ;  /* 0x0c401f001a277f89 */ /* 0x000e2200000e0000 */
[----:B------:R-:W-:Y:S02]  /*194b0*/  FSEL R14, R89, -INF , P3 ;  /* 0xff800000590e7808 */ /* 0x000fe40001800000 */
[----:B------:R-:W-:Y:S02]  /*194c0*/  FSEL R91, R92, -INF , P4 ;  /* 0xff8000005c5b7808 */ /* 0x000fe40002000000 */
[----:B------:R-:W-:Y:S02]  /*194d0*/  ISETP.GT.AND P3, PT, R42, 0x10, PT ;  /* 0x000000102a00780c */ /* 0x000fe40003f64270 */
[----:B0-----:R-:W-:-:S05]  /*194e0*/  FMNMX.FTZ R30, R26, R39, !PT ;  /* 0x000000271a1e7209 */ /* 0x001fca0007810000 */
[----:B------:R-:W0:Y:S02]  /*194f0*/  SHFL.BFLY PT, R39, R30, 0x1, 0x1f ;  /* 0x0c201f001e277f89 */ /* 0x000e2400000e0000 */
[----:B0-----:R-:W-:-:S04]  /*19500*/  FMNMX.FTZ R4, R30, R39, !PT ;  /* 0x000000271e047209 */ /* 0x001fc80007810000 */
[----:B------:R-:W-:Y:S01]  /*19510*/  FSETP.NEU.FTZ.AND P2, PT, R4, -INF , PT ;  /* 0xff8000000400780b */ /* 0x000fe20003f5d000 */
[----:B------:R-:W-:-:S05]  /*19520*/  FFMA.FTZ R39, R2, R4, -8 ;  /* 0xc100000002277423 */ /* 0x000fca0000010004 */
[----:B------:R-:W-:Y:S02]  /*19530*/  FSEL R39, R39, RZ, P2 ;  /* 0x000000ff27277208 */ /* 0x000fe40001000000 */
[----:B------:R-:W-:-:S03]  /*19540*/  ISETP.GT.AND P2, PT, R42, RZ, PT ;  /* 0x000000ff2a00720c */ /* 0x000fc60003f44270 */
[--C-:B------:R-:W-:Y:S01]  /*19550*/  FFMA.FTZ R30, R2, R99, -R39.reuse ;  /* 0x00000063021e7223 */ /* 0x100fe20000010827 */
[----:B------:R-:W-:Y:S01]  /*19560*/  FSEL R87, R88, -INF , P2 ;  /* 0xff80000058577808 */ /* 0x000fe20001000000 */
[--C-:B------:R-:W-:Y:S01]  /*19570*/  FFMA.FTZ R95, R2, R103, -R39.reuse ;  /* 0x00000067025f7223 */ /* 0x100fe20000010827 */
[----:B------:R-:W-:Y:S01]  /*19580*/  ISETP.GT.AND P2, PT, R42, 0x9, PT ;  /* 0x000000092a00780c */ /* 0x000fe20003f44270 */
[----:B------:R0:W-:Y:S01]  /*19590*/  MUFU.EX2 R89, R30 ;  /* 0x0000001e00597308 */ /* 0x0001e20000000800 */
[----:B------:R-:W-:Y:S01]  /*195a0*/  FMNMX.FTZ R26, R87, R14, !PT ;  /* 0x0000000e571a7209 */ /* 0x000fe20007810000 */
[C-C-:B------:R-:W-:Y:S01]  /*195b0*/  FFMA.FTZ R34, R2.reuse, R105, -R39.reuse ;  /* 0x0000006902227223 */ /* 0x140fe20000010827 */
[----:B------:R-:W-:Y:S01]  /*195c0*/  FSEL R93, R93, -INF , P2 ;  /* 0xff8000005d5d7808 */ /* 0x000fe20001000000 */
[C-C-:B------:R-:W-:Y:S01]  /*195d0*/  FFMA.FTZ R8, R2.reuse, R109, -R39.reuse ;  /* 0x0000006d02087223 */ /* 0x140fe20000010827 */
[----:B------:R-:W-:Y:S01]  /*195e0*/  FMNMX.FTZ R26, R91, R26, !PT ;  /* 0x0000001a5b1a7209 */ /* 0x000fe20007810000 */
[--C-:B------:R-:W-:Y:S01]  /*195f0*/  FFMA.FTZ R79, R2, R110, -R39.reuse ;  /* 0x0000006e024f7223 */ /* 0x100fe20000010827 */
[----:B------:R-:W-:Y:S01]  /*19600*/  ISETP.GT.AND P2, PT, R42, 0x11, PT ;  /* 0x000000112a00780c */ /* 0x000fe20003f44270 */
[--C-:B------:R-:W-:Y:S01]  /*19610*/  FFMA.FTZ R10, R2, R10, -R39.reuse ;  /* 0x0000000a020a7223 */ /* 0x100fe20000010827 */
[----:B------:R-:W-:Y:S01]  /*19620*/  FSEL R99, R96, -INF , P3 ;  /* 0xff80000060637808 */ /* 0x000fe20001800000 */
[----:B------:R-:W-:Y:S01]  /*19630*/  MUFU.EX2 R8, R8 ;  /* 0x0000000800087308 */ /* 0x000fe20000000800 */
[----:B------:R-:W-:Y:S01]  /*19640*/  FMNMX.FTZ R26, R93, R26, !PT ;  /* 0x0000001a5d1a7209 */ /* 0x000fe20007810000 */
[--C-:B------:R-:W-:Y:S01]  /*19650*/  FFMA.FTZ R83, R2, R106, -R39.reuse ;  /* 0x0000006a02537223 */ /* 0x100fe20000010827 */
[----:B------:R-:W-:Y:S01]  /*19660*/  ISETP.GT.AND P3, PT, R42, 0x18, PT ;  /* 0x000000182a00780c */ /* 0x000fe20003f64270 */
[C-C-:B------:R-:W-:Y:S01]  /*19670*/  FFMA.FTZ R12, R2.reuse, R108, -R39.reuse ;  /* 0x0000006c020c7223 */ /* 0x140fe20000010827 */
[----:B------:R-:W-:Y:S01]  /*19680*/  FSEL R97, R97, -INF , P2 ;  /* 0xff80000061617808 */ /* 0x000fe20001000000 */
[--C-:B------:R-:W-:Y:S01]  /*19690*/  FFMA.FTZ R78, R2, R78, -R39.reuse ;  /* 0x0000004e024e7223 */ /* 0x100fe20000010827 */
[----:B------:R-:W-:Y:S01]  /*196a0*/  FMNMX.FTZ R26, R99, R26, !PT ;  /* 0x0000001a631a7209 */ /* 0x000fe20007810000 */
[----:B------:R-:W-:Y:S01]  /*196b0*/  MUFU.EX2 R79, R79 ;  /* 0x0000004f004f7308 */ /* 0x000fe20000000800 */
[----:B------:R-:W-:Y:S01]  /*196c0*/  ISETP.GT.AND P2, PT, R42, 0x19, PT ;  /* 0x000000192a00780c */ /* 0x000fe20003f44270 */
[--C-:B------:R-:W-:Y:S01]  /*196d0*/  FFMA.FTZ R20, R2, R20, -R39.reuse ;  /* 0x0000001402147223 */ /* 0x100fe20000010827 */
[----:B------:R-:W-:Y:S01]  /*196e0*/  FSEL R103, R100, -INF , P3 ;  /* 0xff80000064677808 */ /* 0x000fe20001800000 */
[C-C-:B------:R-:W-:Y:S01]  /*196f0*/  FFMA.FTZ R102, R2.reuse, R102, -R39.reuse ;  /* 0x0000006602667223 */ /* 0x140fe20000010827 */
[----:B------:R-:W-:Y:S01]  /*19700*/  FMNMX.FTZ R26, R97, R26, !PT ;  /* 0x0000001a611a7209 */ /* 0x000fe20007810000 */
[--C-:B------:R-:W-:Y:S01]  /*19710*/  FFMA.FTZ R94, R2, R94, -R39.reuse ;  /* 0x0000005e025e7223 */ /* 0x100fe20000010827 */
[----:B------:R-:W-:Y:S01]  /*19720*/  FSEL R101, R101, -INF , P2 ;  /* 0xff80000065657808 */ /* 0x000fe20001000000 */
[----:B------:R-:W-:Y:S01]  /*19730*/  MUFU.EX2 R10, R10 ;  /* 0x0000000a000a7308 */ /* 0x000fe20000000800 */
[----:B------:R-:W-:Y:S01]  /*19740*/  ISETP.GT.AND P2, PT, R42, 0x20, PT ;  /* 0x000000202a00780c */ /* 0x000fe20003f44270 */
[C-C-:B------:R-:W-:Y:S01]  /*19750*/  FFMA.FTZ R86, R2.reuse, R86, -R39.reuse ;  /* 0x0000005602567223 */ /* 0x140fe20000010827 */
[----:B0-----:R-:W-:Y:S01]  /*19760*/  FMNMX.FTZ R30, R103, R26, !PT ;  /* 0x0000001a671e7209 */ /* 0x001fe20007810000 */
[--C-:B------:R-:W-:Y:S01]  /*19770*/  FFMA.FTZ R50, R2, R63, -R39.reuse ;  /* 0x0000003f02327223 */ /* 0x100fe20000010827 */
[----:B------:R-:W-:Y:S01]  /*19780*/  ISETP.GT.AND P3, PT, R42, 0x21, PT ;  /* 0x000000212a00780c */ /* 0x000fe20003f64270 */
[--C-:B------:R-:W-:Y:S01]  /*19790*/  FFMA.FTZ R3, R2, R3, -R39.reuse ;  /* 0x0000000302037223 */ /* 0x100fe20000010827 */
[----:B------:R-:W-:Y:S01]  /*197a0*/  FSEL R105, R72, -INF , P2 ;  /* 0xff80000048697808 */ /* 0x000fe20001000000 */
[----:B------:R0:W-:Y:S01]  /*197b0*/  MUFU.EX2 R26, R34 ;  /* 0x00000022001a7308 */ /* 0x0001e20000000800 */
[----:B------:R-:W-:Y:S01]  /*197c0*/  FMNMX.FTZ R30, R101, R30, !PT ;  /* 0x0000001e651e7209 */ /* 0x000fe20007810000 */
[--C-:B------:R-:W-:Y:S01]  /*197d0*/  FFMA.FTZ R7, R2, R7, -R39.reuse ;  /* 0x0000000702077223 */ /* 0x100fe20000010827 */
[----:B------:R-:W-:Y:S01]  /*197e0*/  ISETP.GT.AND P2, PT, R42, 0x28, PT ;  /* 0x000000282a00780c */ /* 0x000fe20003f44270 */
[C-C-:B------:R-:W-:Y:S01]  /*197f0*/  FFMA.FTZ R9, R2.reuse, R9, -R39.reuse ;  /* 0x0000000902097223 */ /* 0x140fe20000010827 */
[----:B------:R-:W-:Y:S01]  /*19800*/  FSEL R107, R73, -INF , P3 ;  /* 0xff800000496b7808 */ /* 0x000fe20001800000 */
[--C-:B------:R-:W-:Y:S01]  /*19810*/  FFMA.FTZ R73, R2, R104, -R39.reuse ;  /* 0x0000006802497223 */ /* 0x100fe20000010827 */
[----:B------:R-:W-:Y:S01]  /*19820*/  FMNMX.FTZ R30, R105, R30, !PT ;  /* 0x0000001e691e7209 */ /* 0x000fe20007810000 */
[----:B------:R-:W1:Y:S01]  /*19830*/  MUFU.EX2 R83, R83 ;  /* 0x0000005300537308 */ /* 0x000e620000000800 */
[----:B------:R-:W-:Y:S01]  /*19840*/  ISETP.GT.AND P3, PT, R42, 0x29, PT ;  /* 0x000000292a00780c */ /* 0x000fe20003f64270 */
[--C-:B------:R-:W-:Y:S01]  /*19850*/  FFMA.FTZ R13, R2, R13, -R39.reuse ;  /* 0x0000000d020d7223 */ /* 0x100fe20000010827 */
[----:B------:R-:W-:Y:S01]  /*19860*/  FSEL R109, R76, -INF , P2 ;  /* 0xff8000004c6d7808 */ /* 0x000fe20001000000 */
[C-C-:B------:R-:W-:Y:S01]  /*19870*/  FFMA.FTZ R15, R2.reuse, R15, -R39.reuse ;  /* 0x0000000f020f7223 */ /* 0x140fe20000010827 */
[----:B------:R-:W-:Y:S01]  /*19880*/  FMNMX.FTZ R30, R107, R30, !PT ;  /* 0x0000001e6b1e7209 */ /* 0x000fe20007810000 */
[--C-:B------:R-:W-:Y:S01]  /*19890*/  FFMA.FTZ R21, R2, R21, -R39.reuse ;  /* 0x0000001502157223 */ /* 0x100fe20000010827 */
[----:B------:R-:W-:Y:S01]  /*198a0*/  ISETP.GT.AND P2, PT, R42, 0x30, PT ;  /* 0x000000302a00780c */ /* 0x000fe20003f44270 */
[----:B------:R-:W-:Y:S01]  /*198b0*/  MUFU.EX2 R12, R12 ;  /* 0x0000000c000c7308 */ /* 0x000fe20000000800 */
[----:B------:R-:W-:Y:S01]  /*198c0*/  FSEL R111, R77, -INF , P3 ;  /* 0xff8000004d6f7808 */ /* 0x000fe20001800000 */
[C-C-:B------:R-:W-:Y:S01]  /*198d0*/  FFMA.FTZ R77, R2.reuse, R98, -R39.reuse ;  /* 0x00000062024d7223 */ /* 0x140fe20000010827 */
[----:B0-----:R-:W-:Y:S01]  /*198e0*/  FMNMX.FTZ R34, R109, R30, !PT ;  /* 0x0000001e6d227209 */ /* 0x001fe20007810000 */
[--C-:B------:R-:W-:Y:S01]  /*198f0*/  FFMA.FTZ R31, R2, R31, -R39.reuse ;  /* 0x0000001f021f7223 */ /* 0x100fe20000010827 */
[----:B------:R-:W-:Y:S01]  /*19900*/  ISETP.GT.AND P3, PT, R42, 0x31, PT ;  /* 0x000000312a00780c */ /* 0x000fe20003f64270 */
[----:B------:R-:W-:Y:S01]  /*19910*/  FFMA.FTZ R6, R2, R6, -R39 ;  /* 0x0000000602067223 */ /* 0x000fe20000010827 */
[----:B------:R-:W-:Y:S01]  /*19920*/  FSEL R113, R80, -INF , P2 ;  /* 0xff80000050717808 */ /* 0x000fe20001000000 */
[----:B------:R-:W-:Y:S01]  /*19930*/  MUFU.EX2 R20, R20 ;  /* 0x0000001400147308 */ /* 0x000fe20000000800 */
[----:B------:R-:W-:-:S02]  /*19940*/  FMNMX.FTZ R34, R111, R34, !PT ;  /* 0x000000226f227209 */ /* 0x000fc40007810000 */
[C---:B------:R-:W-:Y:S02]  /*19950*/  ISETP.GT.AND P2, PT, R42.reuse, 0x38, PT ;  /* 0x000000382a00780c */ /* 0x040fe40003f44270 */
[----:B------:R-:W-:Y:S02]  /*19960*/  FSEL R81, R81, -INF , P3 ;  /* 0xff80000051517808 */ /* 0x000fe40001800000 */
[----:B------:R-:W-:Y:S01]  /*19970*/  FMNMX.FTZ R34, R113, R34, !PT ;  /* 0x0000002271227209 */ /* 0x000fe20007810000 */
[----:B------:R-:W0:Y:S01]  /*19980*/  MUFU.EX2 R95, R95 ;  /* 0x0000005f005f7308 */ /* 0x000e220000000800 */
[----:B------:R-:W-:Y:S02]  /*19990*/  ISETP.GT.AND P3, PT, R42, 0x39, PT ;  /* 0x000000392a00780c */ /* 0x000fe40003f64270 */
[----:B------:R-:W-:Y:S02]  /*199a0*/  FSEL R115, R84, -INF , P2 ;  /* 0xff80000054737808 */ /* 0x000fe40001000000 */
[----:B------:R-:W-:-:S02]  /*199b0*/  FMNMX.FTZ R34, R81, R34, !PT ;  /* 0x0000002251227209 */ /* 0x000fc40007810000 */
        /* <DEDUP_REMOVED lines=10> */
[----:B------:R-:W-:Y:S01]  /*19a60*/  FFMA.FTZ R57, R2, R90, -R39 ;  /* 0x0000005a02397223 */ /* 0x000fe20000010827 */
[----:B------:R-:W-:Y:S01]  /*19a70*/  FMNMX.FTZ R38, R117, R38, !PT ;  /* 0x0000002675267209 */ /* 0x000fe20007810000 */
[----:B------:R-:W-:Y:S01]  /*19a80*/  MUFU.EX2 R77, R77 ;  /* 0x0000004d004d7308 */ /* 0x000fe20000000800 */
[----:B------:R-:W-:Y:S02]  /*19a90*/  ISETP.GT.AND P3, PT, R42, 0x49, PT ;  /* 0x000000492a00780c */ /* 0x000fe40003f64270 */
[----:B------:R-:W-:Y:S02]  /*19aa0*/  FSEL R121, R60, -INF , P2 ;  /* 0xff8000003c797808 */ /* 0x000fe40001000000 */
[----:B------:R-:W-:-:S02]  /*19ab0*/  FMNMX.FTZ R38, R119, R38, !PT ;  /* 0x0000002677267209 */ /* 0x000fc40007810000 */
[----:B------:R-:W-:Y:S01]  /*19ac0*/  ISETP.GT.AND P2, PT, R42, 0x50, PT ;  /* 0x000000502a00780c */ /* 0x000fe20003f44270 */
[----:B------:R-:W-:Y:S01]  /*19ad0*/  MUFU.EX2 R34, R94 ;  /* 0x0000005e00227308 */ /* 0x000fe20000000800 */
[----:B------:R-:W-:Y:S01]  /*19ae0*/  FSEL R123, R61, -INF , P3 ;  /* 0xff8000003d7b7808 */ /* 0x000fe20001800000 */
[----:B------:R-:W-:Y:S01]  /*19af0*/  FFMA.FTZ R61, R2, R82, -R39 ;  /* 0x00000052023d7223 */ /* 0x000fe20000010827 */
[----:B------:R-:W-:Y:S02]  /*19b00*/  FMNMX.FTZ R46, R121, R38, !PT ;  /* 0x00000026792e7209 */ /* 0x000fe40007810000 */
[----:B------:R-:W-:Y:S02]  /*19b10*/  ISETP.GT.AND P3, PT, R42, 0x51, PT ;  /* 0x000000512a00780c */ /* 0x000fe40003f64270 */
[----:B------:R-:W-:Y:S01]  /*19b20*/  FSEL R125, R64, -INF , P2 ;  /* 0xff800000407d7808 */ /* 0x000fe20001000000 */
[----:B------:R-:W-:Y:S01]  /*19b30*/  MUFU.EX2 R38, R86 ;  /* 0x0000005600267308 */ /* 0x000fe20000000800 */
[----:B------:R-:W-:-:S02]  /*19b40*/  FMNMX.FTZ R46, R123, R46, !PT ;  /* 0x0000002e7b2e7209 */ /* 0x000fc40007810000 */
[C---:B------:R-:W-:Y:S02]  /*19b50*/  ISETP.GT.AND P2, PT, R42.reuse, 0x58, PT ;  /* 0x000000582a00780c */ /* 0x040fe40003f44270 */
[----:B------:R-:W-:Y:S02]  /*19b60*/  FSEL R65, R65, -INF , P3 ;  /* 0xff80000041417808 */ /* 0x000fe40001800000 */
[----:B------:R-:W-:Y:S01]  /*19b70*/  FMNMX.FTZ R46, R125, R46, !PT ;  /* 0x0000002e7d2e7209 */ /* 0x000fe20007810000 */
[----:B------:R-:W-:Y:S01]  /*19b80*/  MUFU.EX2 R57, R57 ;  /* 0x0000003900397308 */ /* 0x000fe20000000800 */
[----:B------:R-:W-:Y:S02]  /*19b90*/  ISETP.GT.AND P3, PT, R42, 0x59, PT ;  /* 0x000000592a00780c */ /* 0x000fe40003f64270 */
[----:B------:R-:W-:Y:S02]  /*19ba0*/  FSEL R127, R68, -INF , P2 ;  /* 0xff800000447f7808 */ /* 0x000fe40001000000 */
[----:B------:R-:W-:-:S02]  /*19bb0*/  FMNMX.FTZ R46, R65, R46, !PT ;  /* 0x0000002e412e7209 */ /* 0x000fc40007810000 */
[----:B------:R-:W-:Y:S01]  /*19bc0*/  FSEL R69, R69, -INF , P3 ;  /* 0xff80000045457808 */ /* 0x000fe20001800000 */
[----:B------:R-:W2:Y:S01]  /*19bd0*/  MUFU.EX2 R61, R61 ;  /* 0x0000003d003d7308 */ /* 0x000ea20000000800 */
        /* <DEDUP_REMOVED lines=8> */
[--C-:B------:R-:W-:Y:S01]  /*19c60*/  FFMA.FTZ R41, R2, R74, -R39.reuse ;  /* 0x0000004a02297223 */ /* 0x100fe20000010827 */
[----:B------:R-:W-:Y:S01]  /*19c70*/  FMNMX.FTZ R46, R131, R46, !PT ;  /* 0x0000002e832e7209 */ /* 0x000fe20007810000 */
[----:B------:R-:W-:Y:S01]  /*19c80*/  MUFU.EX2 R40, R78 ;  /* 0x0000004e00287308 */ /* 0x000fe20000000800 */
[----:B------:R-:W-:Y:S02]  /*19c90*/  ISETP.GT.AND P3, PT, R42, 0x69, PT ;  /* 0x000000692a00780c */ /* 0x000fe40003f64270 */
[----:B------:R-:W-:Y:S01]  /*19ca0*/  FSEL R133, R44, -INF , P2 ;  /* 0xff8000002c857808 */ /* 0x000fe20001000000 */
[----:B------:R-:W-:-:S01]  /*19cb0*/  FFMA.FTZ R44, R2, R62, -R39 ;  /* 0x0000003e022c7223 */ /* 0x000fc20000010827 */
[----:B------:R-:W-:-:S02]  /*19cc0*/  FMNMX.FTZ R46, R129, R46, !PT ;  /* 0x0000002e812e7209 */ /* 0x000fc40007810000 */
[----:B------:R-:W-:Y:S01]  /*19cd0*/  ISETP.GT.AND P2, PT, R42, 0x70, PT ;  /* 0x000000702a00780c */ /* 0x000fe20003f44270 */
[----:B------:R-:W-:Y:S01]  /*19ce0*/  MUFU.EX2 R41, R41 ;  /* 0x0000002900297308 */ /* 0x000fe20000000800 */
[----:B------:R-:W-:Y:S01]  /*19cf0*/  FSEL R135, R45, -INF , P3 ;  /* 0xff8000002d877808 */ /* 0x000fe20001800000 */
[--C-:B------:R-:W-:Y:S01]  /*19d00*/  FFMA.FTZ R45, R2, R58, -R39.reuse ;  /* 0x0000003a022d7223 */ /* 0x100fe20000010827 */
[----:B------:R-:W-:Y:S02]  /*19d10*/  FMNMX.FTZ R46, R133, R46, !PT ;  /* 0x0000002e852e7209 */ /* 0x000fe40007810000 */
[----:B------:R-:W-:Y:S02]  /*19d20*/  ISETP.GT.AND P3, PT, R42, 0x71, PT ;  /* 0x000000712a00780c */ /* 0x000fe40003f64270 */
[----:B------:R-:W-:Y:S01]  /*19d30*/  FSEL R137, R48, -INF , P2 ;  /* 0xff80000030897808 */ /* 0x000fe20001000000 */
[C-C-:B------:R-:W-:Y:S01]  /*19d40*/  FFMA.FTZ R48, R2.reuse, R27, -R39.reuse ;  /* 0x0000001b02307223 */ /* 0x140fe20000010827 */
[----:B------:R-:W-:Y:S01]  /*19d50*/  FMNMX.FTZ R46, R135, R46, !PT ;  /* 0x0000002e872e7209 */ /* 0x000fe20007810000 */
[----:B------:R-:W-:Y:S01]  /*19d60*/  FFMA.FTZ R27, R2, R59, -R39 ;  /* 0x0000003b021b7223 */ /* 0x000fe20000010827 */
[----:B------:R-:W-:Y:S01]  /*19d70*/  ISETP.GT.AND P2, PT, R42, 0x78, PT ;  /* 0x000000782a00780c */ /* 0x000fe20003f44270 */
[----:B------:R-:W-:Y:S01]  /*19d80*/  MUFU.EX2 R44, R44 ;  /* 0x0000002c002c7308 */ /* 0x000fe20000000800 */
[----:B------:R-:W-:-:S02]  /*19d90*/  FSEL R49, R49, -INF , P3 ;  /* 0xff80000031317808 */ /* 0x000fc40001800000 */
[----:B------:R-:W-:Y:S02]  /*19da0*/  FMNMX.FTZ R46, R137, R46, !PT ;  /* 0x0000002e892e7209 */ /* 0x000fe40007810000 */
[----:B------:R-:W-:Y:S02]  /*19db0*/  ISETP.GT.AND P3, PT, R42, 0x79, PT ;  /* 0x000000792a00780c */ /* 0x000fe40003f64270 */
[----:B------:R-:W-:Y:S01]  /*19dc0*/  FSEL R139, R52, -INF , P2 ;  /* 0xff800000348b7808 */ /* 0x000fe20001000000 */
[----:B------:R-:W3:Y:S01]  /*19dd0*/  MUFU.EX2 R45, R45 ;  /* 0x0000002d002d7308 */ /* 0x000ee20000000800 */
[----:B------:R-:W-:Y:S02]  /*19de0*/  FMNMX.FTZ R46, R49, R46, !PT ;  /* 0x0000002e312e7209 */ /* 0x000fe40007810000 */
[----:B------:R-:W-:Y:S02]  /*19df0*/  FSEL R53, R53, -INF , P3 ;  /* 0xff80000035357808 */ /* 0x000fe40001800000 */
[----:B------:R-:W-:-:S02]  /*19e00*/  ISETP.GT.AND P2, PT, R42, 0x80, PT ;  /* 0x000000802a00780c */ /* 0x000fc40003f44270 */
[----:B------:R-:W-:Y:S01]  /*19e10*/  FMNMX.FTZ R46, R139, R46, !PT ;  /* 0x0000002e8b2e7209 */ /* 0x000fe20007810000 */
[----:B------:R-:W-:Y:S01]  /*19e20*/  MUFU.EX2 R7, R7 ;  /* 0x0000000700077308 */ /* 0x000fe20000000800 */
[----:B------:R-:W-:Y:S02]  /*19e30*/  ISETP.GT.AND P3, PT, R42, 0x81, PT ;  /* 0x000000812a00780c */ /* 0x000fe40003f64270 */
[----:B------:R-:W-:Y:S01]  /*19e40*/  FSEL R141, R24, -INF , P2 ;  /* 0xff800000188d7808 */ /* 0x000fe20001000000 */
[----:B------:R-:W-:-:S01]  /*19e50*/  FFMA.FTZ R24, R2, R67, -R39 ;  /* 0x0000004302187223 */ /* 0x000fc20000010827 */
[----:B------:R-:W-:Y:S02]  /*19e60*/  FMNMX.FTZ R46, R53, R46, !PT ;  /* 0x0000002e352e7209 */ /* 0x000fe40007810000 */
[----:B------:R-:W-:Y:S01]  /*19e70*/  ISETP.GT.AND P2, PT, R42, 0x88, PT ;  /* 0x000000882a00780c */ /* 0x000fe20003f44270 */
[----:B------:R-:W-:Y:S01]  /*19e80*/  MUFU.EX2 R9, R9 ;  /* 0x0000000900097308 */ /* 0x000fe20000000800 */
[----:B------:R-:W-:Y:S01]  /*19e90*/  FSEL R143, R25, -INF , P3 ;  /* 0xff800000198f7808 */ /* 0x000fe20001800000 */
[----:B------:R-:W-:Y:S01]  /*19ea0*/  FFMA.FTZ R25, R2, R5, -R39 ;  /* 0x0000000502197223 */ /* 0x000fe20000010827 */
        /* <DEDUP_REMOVED lines=16> */
[----:B------:R-:W4:Y:S01]  /*19fb0*/  MUFU.EX2 R28, R28 ;  /* 0x0000001c001c7308 */ /* 0x000f220000000800 */
[----:B------:R-:W-:-:S02]  /*19fc0*/  FMNMX.FTZ R46, R145, R46, !PT ;  /* 0x0000002e912e7209 */ /* 0x000fc40007810000 */
[----:B------:R-:W-:Y:S01]  /*19fd0*/  ISETP.GT.AND P3, PT, R42, 0x99, PT ;  /* 0x000000992a00780c */ /* 0x000fe20003f64270 */
[----:B------:R-:W-:-:S01]  /*19fe0*/  FFMA.FTZ R42, R2, R51, -R39 ;  /* 0x00000033022a7223 */ /* 0x000fc20000010827 */
[----:B------:R-:W-:Y:S01]  /*19ff0*/  FSEL R71, R36, -INF , P2 ;  /* 0xff80000024477808 */ /* 0x000fe20001000000 */
[----:B------:R-:W-:-:S01]  /*1a000*/  FFMA.FTZ R36, R2, R47, -R39 ;  /* 0x0000002f02247223 */ /* 0x000fc20000010827 */
[----:B------:R-:W-:Y:S01]  /*1a010*/  FMNMX.FTZ R46, R33, R46, !PT ;  /* 0x0000002e212e7209 */ /* 0x000fe20007810000 */
[----:B------:R-:W-:Y:S01]  /*1a020*/  MUFU.EX2 R32, R32 ;  /* 0x0000002000207308 */ /* 0x000fe20000000800 */
[----:B------:R-:W-:Y:S02]  /*1a030*/  FSEL R37, R37, -INF , P3 ;  /* 0xff80000025257808 */ /* 0x000fe40001800000 */
[----:B------:R-:W-:Y:S02]  /*1a040*/  FMNMX.FTZ R46, R71, R46, !PT ;  /* 0x0000002e472e7209 */ /* 0x000fe40007810000 */
[----:B-1----:R-:W-:-:S02]  /*1a050*/  F2FP.SATFINITE.E4M3.F32.PACK_AB_MERGE_C R185, R83, R10, RZ ;  /* 0x0000000a53b9723e */ /* 0x002fc400048070ff */
[----:B------:R-:W-:Y:S01]  /*1a060*/  FMNMX.FTZ R46, R37, R46, !PT ;  /* 0x0000002e252e7209 */ /* 0x000fe20007810000 */
[----:B------:R-:W1:Y:S01]  /*1a070*/  MUFU.EX2 R36, R36 ;  /* 0x0000002400247308 */ /* 0x000e620000000800 */
[----:B0-----:R-:W-:Y:S02]  /*1a080*/  F2FP.SATFINITE.E4M3.F32.PACK_AB_MERGE_C R187, R95, R20, RZ ;  /* 0x000000145fbb723e */ /* 0x001fe400048070ff */
[----:B------:R-:W-:Y:S01]  /*1a090*/  F2FP.SATFINITE.E4M3.F32.PACK_AB_MERGE_C R185, R79, R8, R185 ;  /* 0x000000084fb9723e */ /* 0x000fe200048070b9 */
[----:B------:R-:W0:Y:S01]  /*1a0a0*/  SHFL.BFLY PT, R5, R46, 0x2, 0x1f ;  /* 0x0c401f002e057f89 */ /* 0x000e2200000e0000 */
[----:B--2---:R-:W-:Y:S02]  /*1a0b0*/  F2FP.SATFINITE.E4M3.F32.PACK_AB_MERGE_C R183, R61, R38, RZ ;  /* 0x000000263db7723e */ /* 0x004fe400048070ff */
[----:B------:R-:W-:Y:S01]  /*1a0c0*/  F2FP.SATFINITE.E4M3.F32.PACK_AB_MERGE_C R187, R89, R12, R187 ;  /* 0x0000000c59bb723e */ /* 0x000fe200048070bb */
[----:B------:R-:W-:Y:S01]  /*1a0d0*/  MUFU.EX2 R13, R13 ;  /* 0x0000000d000d7308 */ /* 0x000fe20000000800 */
[----:B---3--:R-:W-:-:S02]  /*1a0e0*/  F2FP.SATFINITE.E4M3.F32.PACK_AB_MERGE_C R177, R45, R44, RZ ;  /* 0x0000002c2db1723e */ /* 0x008fc400048070ff */
[----:B----4-:R-:W-:Y:S02]  /*1a0f0*/  F2FP.SATFINITE.E4M3.F32.PACK_AB_MERGE_C R179, R28, R25, RZ ;  /* 0x000000191cb3723e */ /* 0x010fe400048070ff */
[----:B------:R-:W-:Y:S02]  /*1a100*/  F2FP.SATFINITE.E4M3.F32.PACK_AB_MERGE_C R177, R41, R40, R177 ;  /* 0x0000002829b1723e */ /* 0x000fe400048070b1 */
[----:B------:R-:W-:Y:S01]  /*1a110*/  F2FP.SATFINITE.E4M3.F32.PACK_AB_MERGE_C R179, R24, R3, R179 ;  /* 0x0000000318b3723e */ /* 0x000fe200048070b3 */
[----:B------:R-:W-:Y:S01]  /*1a120*/  MUFU.EX2 R42, R42 ;  /* 0x0000002a002a7308 */ /* 0x000fe20000000800 */
[----:B-1----:R-:W-:Y:S02]  /*1a130*/  F2FP.SATFINITE.E4M3.F32.PACK_AB_MERGE_C R173, R36, R9, RZ ;  /* 0x0000000924ad723e */ /* 0x002fe400048070ff */
[----:B------:R-:W-:Y:S02]  /*1a140*/  F2FP.SATFINITE.E4M3.F32.PACK_AB_MERGE_C R181, R77, R30, RZ ;  /* 0x0000001e4db5723e */ /* 0x000fe400048070ff */
[----:B------:R-:W-:-:S02]  /*1a150*/  F2FP.SATFINITE.E4M3.F32.PACK_AB_MERGE_C R173, R32, R7, R173 ;  /* 0x0000000720ad723e */ /* 0x000fc400048070ad */
[----:B------:R-:W-:Y:S01]  /*1a160*/  F2FP.SATFINITE.E4M3.F32.PACK_AB_MERGE_C R181, R73, R26, R181 ;  /* 0x0000001a49b5723e */ /* 0x000fe200048070b5 */
[----:B------:R-:W-:Y:S01]  /*1a170*/  MUFU.EX2 R15, R15 ;  /* 0x0000000f000f7308 */ /* 0x000fe20000000800 */
[----:B------:R-:W-:Y:S02]  /*1a180*/  F2FP.SATFINITE.E4M3.F32.PACK_AB_MERGE_C R183, R57, R34, R183 ;  /* 0x0000002239b7723e */ /* 0x000fe400048070b7 */
[----:B0-----:R-:W-:Y:S01]  /*1a190*/  FMNMX.FTZ R43, R46, R5, !PT ;  /* 0x000000052e2b7209 */ /* 0x001fe20007810000 */
[----:B------:R-:W-:-:S04]  /*1a1a0*/  FFMA.FTZ R46, R2, R55, -R39 ;  /* 0x00000037022e7223 */ /* 0x000fc80000010827 */
[----:B------:R-:W-:Y:S01]  /*1a1b0*/  MUFU.EX2 R21, R21 ;  /* 0x0000001500157308 */ /* 0x000fe20000000800 */
[----:B------:R-:W0:Y:S07]  /*1a1c0*/  SHFL.BFLY PT, R52, R43, 0x1, 0x1f ;  /* 0x0c201f002b347f89 */ /* 0x000e2e00000e0000 */
[----:B------:R-:W-:Y:S08]  /*1a1d0*/  MUFU.EX2 R46, R46 ;  /* 0x0000002e002e7308 */ /* 0x000ff00000000800 */
[----:B------:R-:W-:Y:S08]  /*1a1e0*/  MUFU.EX2 R48, R48 ;  /* 0x0000003000307308 */ /* 0x000ff00000000800 */
[----:B------:R-:W-:Y:S01]  /*1a1f0*/  MUFU.EX2 R27, R27 ;  /* 0x0000001b001b7308 */ /* 0x000fe20000000800 */
[----:B0-----:R-:W-:Y:S01]  /*1a200*/  FMNMX.FTZ R5, R43, R52, !PT ;  /* 0x000000342b057209 */ /* 0x001fe20007810000 */
[C-C-:B------:R-:W-:Y:S01]  /*1a210*/  FFMA.FTZ R52, R2.reuse, R35, -R39.reuse ;  /* 0x0000002302347223 */ /* 0x140fe20000010827 */
[----:B------:R-:W-:-:S02]  /*1a220*/  FFMA.FTZ R35, R2, R75, -R39 ;  /* 0x0000004b02237223 */ /* 0x000fc40000010827 */
        /* <DEDUP_REMOVED lines=8> */
[C-C-:B------:R-:W-:Y:S01]  /*1a2b0*/  FFMA.FTZ R47, R2.reuse, R99, -R54.reuse ;  /* 0x00000063022f7223 */ /* 0x140fe20000010836 */
[----:B------:R-:W-:Y:S01]  /*1a2c0*/  IMAD.U32 R91, RZ, RZ, UR38 ;  /* 0x00000026ff5b7e24 */ /* 0x000fe2000f8e00ff */
[----:B------:R-:W-:Y:S01]  /*1a2d0*/  MUFU.EX2 R43, R43 ;  /* 0x0000002b002b7308 */ /* 0x000fe20000000800 */
[----:B------:R-:W-:-:S01]  /*1a2e0*/  FFMA.FTZ R56, R2, R97, -R54 ;  /* 0x0000006102387223 */ /* 0x000fc20000010836 */
[C-C-:B------:R-:W-:Y:S01]  /*1a2f0*/  FFMA.FTZ R59, R2.reuse, R103, -R54.reuse ;  /* 0x00000067023b7223 */ /* 0x140fe20000010836 */
[----:B------:R-:W-:-:S01]  /*1a300*/  FFMA.FTZ R64, R2, R101, -R54 ;  /* 0x0000006502407223 */ /* 0x000fc20000010836 */
[----:B------:R-:W-:Y:S01]  /*1a310*/  PRMT R78, R91, 0x654, R0 ;  /* 0x000006545b4e7816 */ /* 0x000fe20000000000 */
[----:B------:R-:W-:-:S01]  /*1a320*/  FADD.FTZ R91, R8, R79 ;  /* 0x0000004f085b7221 */ /* 0x000fc20000010000 */
        /* <DEDUP_REMOVED lines=19> */
[----:B0-----:R-:W-:-:S01]  /*1a460*/  FADD.FTZ R80, R43, R14 ;  /* 0x0000000e2b507221 */ /* 0x001fc20000010000 */
        /* <DEDUP_REMOVED lines=10> */
[----:B------:R-:W-:Y:S01]  /*1a510*/  FFMA.FTZ R39, R2, R129, -R54 ;  /* 0x0000008102277223 */ /* 0x000fe20000010836 */
[----:B------:R1:W-:Y:S01]  /*1a520*/  SYNCS.ARRIVE.TRANS64.RED.A1T0 RZ, [R78+URZ], RZ ;  /* 0x000000ff4eff79a7 */ /* 0x0003e2000810043f */
[----:B------:R-:W-:-:S01]  /*1a530*/  FADD.FTZ R93, R73, R86 ;  /* 0x00000056495d7221 */ /* 0x000fc20000010000 */
[----:B------:R-:W-:Y:S01]  /*1a540*/  FFMA.FTZ R133, R2, R133, -R54 ;  /* 0x0000008502857223 */ /* 0x000fe20000010836 */
[----:B------:R-:W3:Y:S01]  /*1a550*/  MUFU.EX2 R56, R56 ;  /* 0x0000003800387308 */ /* 0x000ee20000000800 */
[----:B--2---:R-:W-:-:S01]  /*1a560*/  FADD.FTZ R82, R58, R91 ;  /* 0x0000005b3a527221 */ /* 0x004fc20000010000 */
[----:B------:R-:W-:Y:S01]  /*1a570*/  F2FP.SATFINITE.E4M3.F32.PACK_AB_MERGE_C R184, R58, R51, RZ ;  /* 0x000000333ab8723e */ /* 0x000fe200048070ff */
[----:B------:R-:W-:-:S01]  /*1a580*/  FFMA.FTZ R80, R2, R49, -R54 ;  /* 0x0000003102507223 */ /* 0x000fc20000010836 */
[C-C-:B------:R-:W-:Y:S01]  /*1a590*/  FFMA.FTZ R137, R2.reuse, R137, -R54.reuse ;  /* 0x0000008902897223 */ /* 0x140fe20000010836 */
[----:B-1----:R-:W-:-:S01]  /*1a5a0*/  FFMA.FTZ R78, R2, R135, -R54 ;  /* 0x00000087024e7223 */ /* 0x002fc20000010836 */
[----:B------:R-:W-:Y:S01]  /*1a5b0*/  F2FP.SATFINITE.E4M3.F32.PACK_AB_MERGE_C R184, R14, R43, R184 ;  /* 0x0000002b0eb8723e */ /* 0x000fe200048070b8 */
[----:B------:R-:W-:-:S01]  /*1a5c0*/  FFMA.FTZ R139, R2, R139, -R54 ;  /* 0x0000008b028b7223 */ /* 0x000fc20000010836 */
[----:B------:R-:W1:Y:S01]  /*1a5d0*/  MUFU.EX2 R59, R59 ;  /* 0x0000003b003b7308 */ /* 0x000e620000000800 */
        /* <DEDUP_REMOVED lines=8> */
[----:B---3--:R-:W-:-:S01]  /*1a660*/  FADD.FTZ R82, R56, R91 ;  /* 0x0000005b38527221 */ /* 0x008fc20000010000 */
[C-C-:B------:R-:W-:Y:S01]  /*1a670*/  FFMA.FTZ R71, R2.reuse, R71, -R54.reuse ;  /* 0x0000004702477223 */ /* 0x140fe20000010836 */
[----:B------:R-:W-:-:S05]  /*1a680*/  FFMA.FTZ R37, R2, R37, -R54 ;  /* 0x0000002502257223 */ /* 0x000fca0000010836 */
[----:B------:R-:W2:Y:S01]  /*1a690*/  MUFU.EX2 R55, R55 ;  /* 0x0000003700377308 */ /* 0x000ea20000000800 */
[----:B-1----:R-:W-:-:S01]  /*1a6a0*/  FADD.FTZ R91, R59, R82 ;  /* 0x000000523b5b7221 */ /* 0x002fc20000010000 */
[----:B------:R-:W-:-:S06]  /*1a6b0*/  FFMA.FTZ R82, R2, R29, -R54 ;  /* 0x0000001d02527223 */ /* 0x000fcc0000010836 */
[----:B------:R-:W1:Y:S01]  /*1a6c0*/  MUFU.EX2 R60, R60 ;  /* 0x0000003c003c7308 */ /* 0x000e620000000800 */
[----:B0-----:R-:W-:-:S01]  /*1a6d0*/  FADD.FTZ R84, R64, R91 ;  /* 0x0000005b40547221 */ /* 0x001fc20000010000 */
[----:B------:R-:W-:-:S04]  /*1a6e0*/  F2FP.SATFINITE.E4M3.F32.PACK_AB_MERGE_C R186, R64, R59, RZ ;  /* 0x0000003b40ba723e */ /* 0x000fc800048070ff */
[----:B------:R-:W-:Y:S02]  /*1a6f0*/  F2FP.SATFINITE.E4M3.F32.PACK_AB_MERGE_C R186, R56, R47, R186 ;  /* 0x0000002f38ba723e */ /* 0x000fe400048070ba */
[----:B------:R-:W0:Y:S01]  /*1a700*/  MUFU.EX2 R68, R68 ;  /* 0x0000004400447308 */ /* 0x000e220000000800 */
[----:B--2---:R-:W-:-:S01]  /*1a710*/  FADD.FTZ R91, R55, R84 ;  /* 0x00000054375b7221 */ /* 0x004fc20000010000 */
[----:B------:R-:W-:-:S04]  /*1a720*/  FADD.FTZ R84, R30, R93 ;  /* 0x0000005d1e547221 */ /* 0x000fc80000010000 */
[----:B------:R-:W-:Y:S02]  /*1a730*/  FADD.FTZ R83, R77, R84 ;  /* 0x000000544d537221 */ /* 0x000fe40000010000 */
[----:B------:R-:W2:Y:S01]  /*1a740*/  MUFU.EX2 R87, R87 ;  /* 0x0000005700577308 */ /* 0x000ea20000000800 */
[----:B-1----:R-:W-:-:S01]  /*1a750*/  FADD.FTZ R91, R60, R91 ;  /* 0x0000005b3c5b7221 */ /* 0x002fc20000010000 */
[----:B------:R-:W-:-:S04]  /*1a760*/  FADD.FTZ R20, R34, R83 ;  /* 0x0000005322147221 */ /* 0x000fc80000010000 */
[----:B------:R-:W-:Y:S01]  /*1a770*/  FADD.FTZ R59, R57, R20 ;  /* 0x00000014393b7221 */ /* 0x000fe20000010000 */
[----:B------:R-:W-:Y:S01]  /*1a780*/  CS2R R56, SRZ ;  /* 0x0000000000387805 */ /* 0x000fe2000001ff00 */
[----:B------:R-:W1:Y:S01]  /*1a790*/  MUFU.EX2 R62, R62 ;  /* 0x0000003e003e7308 */ /* 0x000e620000000800 */
[----:B0-----:R-:W-:-:S01]  /*1a7a0*/  FADD.FTZ R10, R68, R91 ;  /* 0x0000005b440a7221 */ /* 0x001fc20000010000 */
[----:B------:R-:W-:Y:S01]  /*1a7b0*/  FADD.FTZ R20, R38, R59 ;  /* 0x0000003b26147221 */ /* 0x000fe20000010000 */
[----:B------:R-:W-:-:S03]  /*1a7c0*/  CS2R R58, SRZ ;  /* 0x00000000003a7805 */ /* 0x000fc6000001ff00 */
[----:B------:R-:W-:Y:S02]  /*1a7d0*/  FADD.FTZ R61, R61, R20 ;  /* 0x000000143d3d7221 */ /* 0x000fe40000010000 */
[----:B------:R-:W0:Y:S01]  /*1a7e0*/  MUFU.EX2 R63, R63 ;  /* 0x0000003f003f7308 */ /* 0x000e220000000800 */
[----:B--2---:R-:W-:-:S01]  /*1a7f0*/  FADD.FTZ R51, R87, R10 ;  /* 0x0000000a57337221 */ /* 0x004fc20000010000 */
[----:B------:R-:W-:Y:S01]  /*1a800*/  FADD.FTZ R20, R40, R61 ;  /* 0x0000003d28147221 */ /* 0x000fe20000010000 */
[----:B------:R-:W-:Y:S02]  /*1a810*/  F2FP.SATFINITE.E4M3.F32.PACK_AB_MERGE_C R180, R87, R68, RZ ;  /* 0x0000004457b4723e */ /* 0x000fe400048070ff */
[----:B------:R-:W-:Y:S02]  /*1a820*/  CS2R R86, SRZ ;  /* 0x0000000000567805 */ /* 0x000fe4000001ff00 */
[----:B------:R-:W-:Y:S01]  /*1a830*/  F2FP.SATFINITE.E4M3.F32.PACK_AB_MERGE_C R180, R60, R55, R180 ;  /* 0x000000373cb4723e */ /* 0x000fe200048070b4 */
[----:B------:R-:W2:Y:S01]  /*1a840*/  MUFU.EX2 R72, R72 ;  /* 0x0000004800487308 */ /* 0x000ea20000000800 */
[----:B-1----:R-:W-:-:S01]  /*1a850*/  FADD.FTZ R10, R62, R51 ;  /* 0x000000333e0a7221 */ /* 0x002fc20000010000 */
[----:B------:R-:W-:-:S06]  /*1a860*/  CS2R R60, SRZ ;  /* 0x00000000003c7805 */ /* 0x000fcc000001ff00 */
[----:B------:R-:W1:Y:S01]  /*1a870*/  MUFU.EX2 R81, R81 ;  /* 0x0000005100517308 */ /* 0x000e620000000800 */
[----:B0-----:R-:W-:-:S07]  /*1a880*/  FADD.FTZ R51, R63, R10 ;  /* 0x0000000a3f337221 */ /* 0x001fce0000010000 */
[----:B------:R-:W0:Y:S01]  /*1a890*/  MUFU.EX2 R66, R66 ;  /* 0x0000004200427308 */ /* 0x000e220000000800 */
[----:B--2---:R-:W-:-:S01]  /*1a8a0*/  FADD.FTZ R8, R72, R51 ;  /* 0x0000003348087221 */ /* 0x004fc20000010000 */
[----:B------:R-:W-:Y:S02]  /*1a8b0*/  FADD.FTZ R51, R41, R20 ;  /* 0x0000001429337221 */ /* 0x000fe40000010000 */
[----:B------:R-:W2:Y:S02]  /*1a8c0*/  @P0 LDC R41, c[0x0][0x44c] ;  /* 0x00011300ff290b82 */ /* 0x000ea40000000800 */
[----:B------:R-:W-:-:S02]  /*1a8d0*/  FADD.FTZ R14, R44, R51 ;  /* 0x000000332c0e7221 */ /* 0x000fc40000010000 */
[----:B------:R-:W3:Y:S01]  /*1a8e0*/  MUFU.EX2 R75, R75 ;  /* 0x0000004b004b7308 */ /* 0x000ee20000000800 */
[C---:B-1----:R-:W-:Y:S01]  /*1a8f0*/  F2FP.SATFINITE.E4M3.F32.PACK_AB_MERGE_C R182, R81.reuse, R72, RZ ;  /* 0x0000004851b6723e */ /* 0x042fe200048070ff */
[----:B------:R-:W-:Y:S01]  /*1a900*/  FADD.FTZ R81, R81, R8 ;  /* 0x0000000851517221 */ /* 0x000fe20000010000 */
[----:B------:R-:W-:-:S01]  /*1a910*/  FADD.FTZ R14, R45, R14 ;  /* 0x0000000e2d0e7221 */ /* 0x000fc20000010000 */
[----:B------:R-:W-:-:S02]  /*1a920*/  CS2R R72, SRZ ;  /* 0x0000000000487805 */ /* 0x000fc4000001ff00 */
[----:B------:R-:W-:Y:S02]  /*1a930*/  F2FP.SATFINITE.E4M3.F32.PACK_AB_MERGE_C R182, R63, R62, R182 ;  /* 0x0000003e3fb6723e */ /* 0x000fe400048070b6 */
[----:B------:R-:W-:Y:S01]  /*1a940*/  CS2R R62, SRZ ;  /* 0x00000000003e7805 */ /* 0x000fe2000001ff00 */
[----:B------:R-:W1:Y:S01]  /*1a950*/  MUFU.EX2 R74, R74 ;  /* 0x0000004a004a7308 */ /* 0x000e620000000800 */
[----:B0-----:R-:W-:-:S07]  /*1a960*/  FADD.FTZ R8, R66, R81 ;  /* 0x0000005142087221 */ /* 0x001fce0000010000 */
[----:B------:R-:W0:Y:S01]  /*1a970*/  MUFU.EX2 R85, R85 ;  /* 0x0000005500557308 */ /* 0x000e220000000800 */
[----:B---3--:R-:W-:-:S07]  /*1a980*/  FADD.FTZ R43, R75, R8 ;  /* 0x000000084b2b7221 */ /* 0x008fce0000010000 */
[----:B------:R-:W3:Y:S01]  /*1a990*/  MUFU.EX2 R70, R70 ;  /* 0x0000004600467308 */ /* 0x000ee20000000800 */
[----:B-1----:R-:W-:-:S01]  /*1a9a0*/  FADD.FTZ R12, R74, R43 ;  /* 0x0000002b4a0c7221 */ /* 0x002fc20000010000 */
[----:B------:R-:W-:-:S04]  /*1a9b0*/  FADD.FTZ R43, R3, R14 ;  /* 0x0000000e032b7221 */ /* 0x000fc80000010000 */
[----:B------:R-:W-:Y:S02]  /*1a9c0*/  FADD.FTZ R14, R24, R43 ;  /* 0x0000002b180e7221 */ /* 0x000fe40000010000 */
[----:B------:R-:W1:Y:S01]  /*1a9d0*/  MUFU.EX2 R65, R65 ;  /* 0x0000004100417308 */ /* 0x000e620000000800 */
[C---:B0-----:R-:W-:Y:S01]  /*1a9e0*/  F2FP.SATFINITE.E4M3.F32.PACK_AB_MERGE_C R176, R85.reuse, R74, RZ ;  /* 0x0000004a55b0723e */ /* 0x041fe200048070ff */
[----:B------:R-:W-:Y:S01]  /*1a9f0*/  FADD.FTZ R85, R85, R12 ;  /* 0x0000000c55557221 */ /* 0x000fe20000010000 */
[----:B------:R-:W-:-:S02]  /*1aa00*/  FADD.FTZ R45, R25, R14 ;  /* 0x0000000e192d7221 */ /* 0x000fc40000010000 */
[----:B------:R-:W-:Y:S02]  /*1aa10*/  F2FP.SATFINITE.E4M3.F32.PACK_AB_MERGE_C R176, R75, R66, R176 ;  /* 0x000000424bb0723e */ /* 0x000fe400048070b0 */
[----:B------:R-:W-:Y:S01]  /*1aa20*/  CS2R R74, SRZ ;  /* 0x00000000004a7805 */ /* 0x000fe2000001ff00 */
[----:B------:R-:W-:Y:S01]  /*1aa30*/  FADD.FTZ R28, R28, R45 ;  /* 0x0000002d1c1c7221 */ /* 0x000fe20000010000 */
[----:B------:R-:W0:Y:S01]  /*1aa40*/  MUFU.EX2 R76, R76 ;  /* 0x0000004c004c7308 */ /* 0x000e220000000800 */
[----:B---3--:R-:W-:-:S01]  /*1aa50*/  FADD.FTZ R12, R70, R85 ;  /* 0x00000055460c7221 */ /* 0x008fc20000010000 */
[----:B------:R-:W-:Y:S01]  /*1aa60*/  CS2R R84, SRZ ;  /* 0x0000000000547805 */ /* 0x000fe2000001ff00 */
[----:B------:R-:W-:-:S01]  /*1aa70*/  FADD.FTZ R25, R7, R28 ;  /* 0x0000001c07197221 */ /* 0x000fc20000010000 */
[----:B------:R-:W-:-:S03]  /*1aa80*/  CS2R R44, SRZ ;  /* 0x00000000002c7805 */ /* 0x000fc6000001ff00 */
[----:B------:R-:W-:Y:S01]  /*1aa90*/  FADD.FTZ R20, R32, R25 ;  /* 0x0000001920147221 */ /* 0x000fe20000010000 */
[----:B------:R-:W3:Y:S01]  /*1aaa0*/  MUFU.EX2 R69, R69 ;  /* 0x0000004500457308 */ /* 0x000ee20000000800 */
[----:B-1----:R-:W-:-:S02]  /*1aab0*/  FADD.FTZ R43, R65, R12 ;  /* 0x0000000c412b7221 */ /* 0x002fc40000010000 */
[----:B------:R-:W-:Y:S02]  /*1aac0*/  FADD.FTZ R25, R9, R20 ;  /* 0x0000001409197221 */ /* 0x000fe40000010000 */
[----:B------:R-:W1:Y:S02]  /*1aad0*/  @P0 LDC R20, c[0x0][0x450] ;  /* 0x00011400ff140b82 */ /* 0x000e640000000800 */
[----:B------:R-:W-:-:S01]  /*1aae0*/  FADD.FTZ R36, R36, R25 ;  /* 0x0000001924247221 */ /* 0x000fc20000010000 */
[----:B------:R-:W4:Y:S01]  /*1aaf0*/  MUFU.EX2 R0, R131 ;  /* 0x0000008300007308 */ /* 0x000f220000000800 */
[----:B0-----:R-:W-:-:S01]  /*1ab00*/  FADD.FTZ R12, R76, R43 ;  /* 0x0000002b4c0c7221 */ /* 0x001fc20000010000 */
[----:B------:R-:W-:Y:S01]  /*1ab10*/  CS2R R24, SRZ ;  /* 0x0000000000187805 */ /* 0x000fe2000001ff00 */
[----:B------:R-:W-:-:S05]  /*1ab20*/  FADD.FTZ R7, R13, R36 ;  /* 0x000000240d077221 */ /* 0x000fca0000010000 */
[----:B------:R-:W0:Y:S01]  /*1ab30*/  MUFU.EX2 R39, R39 ;  /* 0x0000002700277308 */ /* 0x000e220000000800 */
[C---:B---3--:R-:W-:Y:S01]  /*1ab40*/  F2FP.SATFINITE.E4M3.F32.PACK_AB_MERGE_C R178, R69.reuse, R76, RZ ;  /* 0x0000004c45b2723e */ /* 0x048fe200048070ff */
[----:B------:R-:W-:Y:S01]  /*1ab50*/  FADD.FTZ R69, R69, R12 ;  /* 0x0000000c45457221 */ /* 0x000fe20000010000 */
[----:B------:R-:W-:Y:S02]  /*1ab60*/  CS2R R76, SRZ ;  /* 0x00000000004c7805 */ /* 0x000fe4000001ff00 */
[----:B------:R-:W-:Y:S02]  /*1ab70*/  F2FP.SATFINITE.E4M3.F32.PACK_AB_MERGE_C R178, R65, R70, R178 ;  /* 0x0000004641b2723e */ /* 0x000fe400048070b2 */
[----:B------:R-:W-:Y:S01]  /*1ab80*/  CS2R R64, SRZ ;  /* 0x0000000000407805 */ /* 0x000fe2000001ff00 */
[----:B------:R-:W3:Y:S01]  /*1ab90*/  MUFU.EX2 R49, R133 ;  /* 0x0000008500317308 */ /* 0x000ee20000000800 */
[----:B----4-:R-:W-:-:S01]  /*1aba0*/  FADD.FTZ R12, R0, R69 ;  /* 0x00000045000c7221 */ /* 0x010fc20000010000 */
[----:B------:R-:W-:-:S06]  /*1abb0*/  CS2R R68, SRZ ;  /* 0x0000000000447805 */ /* 0x000fcc000001ff00 */
[----:B------:R-:W4:Y:S01]  /*1abc0*/  MUFU.EX2 R78, R78 ;  /* 0x0000004e004e7308 */ /* 0x000f220000000800 */
[----:B0-----:R-:W-:-:S07]  /*1abd0*/  FADD.FTZ R14, R39, R12 ;  /* 0x0000000c270e7221 */ /* 0x001fce0000010000 */
[----:B------:R-:W0:Y:S01]  /*1abe0*/  MUFU.EX2 R29, R137 ;  /* 0x00000089001d7308 */ /* 0x000e220000000800 */
[----:B---3--:R-:W-:-:S01]  /*1abf0*/  FADD.FTZ R3, R49, R14 ;  /* 0x0000000e31037221 */ /* 0x008fc20000010000 */
[----:B------:R-:W-:Y:S01]  /*1ac00*/  FADD.FTZ R14, R42, R7 ;  /* 0x000000072a0e7221 */ /* 0x000fe20000010000 */
[----:B------:R-:W-:-:S03]  /*1ac10*/  F2FP.SATFINITE.E4M3.F32.PACK_AB_MERGE_C R7, R46, R15, RZ ;  /* 0x0000000f2e07723e */ /* 0x000fc600048070ff */
[----:B------:R-:W-:Y:S01]  /*1ac20*/  FADD.FTZ R15, R15, R14 ;  /* 0x0000000e0f0f7221 */ /* 0x000fe20000010000 */
[----:B------:R-:W-:Y:S01]  /*1ac30*/  F2FP.SATFINITE.E4M3.F32.PACK_AB_MERGE_C R175, R42, R13, R7 ;  /* 0x0000000d2aaf723e */ /* 0x000fe20004807007 */
[----:B------:R3:W5:Y:S01]  /*1ac40*/  MUFU.EX2 R54, R80 ;  /* 0x0000005000367308 */ /* 0x0007620000000800 */
[C---:B----4-:R-:W-:Y:S01]  /*1ac50*/  F2FP.SATFINITE.E4M3.F32.PACK_AB_MERGE_C R172, R78.reuse, R49, RZ ;  /* 0x000000314eac723e */ /* 0x050fe200048070ff */
[----:B------:R-:W-:Y:S01]  /*1ac60*/  FADD.FTZ R78, R78, R3 ;  /* 0x000000034e4e7221 */ /* 0x000fe20000010000 */
[----:B------:R-:W-:-:S01]  /*1ac70*/  FADD.FTZ R46, R46, R15 ;  /* 0x0000000f2e2e7221 */ /* 0x000fc20000010000 */
[----:B--2---:R-:W-:Y:S01]  /*1ac80*/  @P0 IMAD.HI.U32 R15, R212, R41, RZ ;  /* 0x00000029d40f0227 */ /* 0x004fe200078e00ff */
[----:B------:R-:W-:Y:S02]  /*1ac90*/  F2FP.SATFINITE.E4M3.F32.PACK_AB_MERGE_C R172, R39, R0, R172 ;  /* 0x0000000027ac723e */ /* 0x000fe400048070ac */
[----:B------:R-:W-:Y:S01]  /*1aca0*/  CS2R R42, SRZ ;  /* 0x00000000002a7805 */ /* 0x000fe2000001ff00 */
[----:B------:R-:W-:-:S01]  /*1acb0*/  FADD.FTZ R7, R21, R46 ;  /* 0x0000002e15077221 */ /* 0x000fc20000010000 */
[----:B------:R-:W-:Y:S01]  /*1acc0*/  MUFU.EX2 R139, R139 ;  /* 0x0000008b008b7308 */ /* 0x000fe20000000800 */
[----:B0-----:R-:W-:-:S01]  /*1acd0*/  FADD.FTZ R3, R29, R78 ;  /* 0x0000004e1d037221 */ /* 0x001fc20000010000 */
[----:B------:R-:W-:-:S02]  /*1ace0*/  IMAD.MOV.U32 R13, RZ, RZ, R212 ;  /* 0x000000ffff0d7224 */ /* 0x000fc400078e00d4 */
[----:B------:R-:W-:-:S01]  /*1acf0*/  FADD.FTZ R14, R48, R7 ;  /* 0x00000007300e7221 */ /* 0x000fc20000010000 */
[----:B-1----:R-:W-:Y:S02]  /*1ad00*/  @P0 SHF.R.U32.HI R13, RZ, R20, R15 ;  /* 0x00000014ff0d0219 */ /* 0x002fe4000001160f */
[----:B---3--:R-:W-:Y:S02]  /*1ad10*/  CS2R R80, SRZ ;  /* 0x0000000000507805 */ /* 0x008fe4000001ff00 */
[----:B------:R-:W-:Y:S02]  /*1ad20*/  CS2R R78, SRZ ;  /* 0x00000000004e7805 */ /* 0x000fe4000001ff00 */
[----:B------:R-:W-:Y:S01]  /*1ad30*/  CS2R R46, SRZ ;  /* 0x00000000002e7805 */ /* 0x000fe2000001ff00 */
[----:B------:R-:W0:Y:S01]  /*1ad40*/  MUFU.EX2 R10, R53 ;  /* 0x00000035000a7308 */ /* 0x000e220000000800 */
[----:B-----5:R-:W-:-:S01]  /*1ad50*/  FADD.FTZ R0, R54, R3 ;  /* 0x0000000336007221 */ /* 0x020fc20000010000 */
[----:B------:R-:W-:-:S02]  /*1ad60*/  CS2R R40, SRZ ;  /* 0x0000000000287805 */ /* 0x000fc4000001ff00 */
[----:B------:R-:W-:-:S04]  /*1ad70*/  CS2R R38, SRZ ;  /* 0x0000000000267805 */ /* 0x000fc8000001ff00 */
[----:B------:R-:W1:Y:S08]  /*1ad80*/  MUFU.EX2 R141, R141 ;  /* 0x0000008d008d7308 */ /* 0x000e700000000800 */
[----:B------:R-:W2:Y:S01]  /*1ad90*/  MUFU.EX2 R8, R143 ;  /* 0x0000008f00087308 */ /* 0x000ea20000000800 */
[----:B0-----:R-:W-:Y:S01]  /*1ada0*/  F2FP.SATFINITE.E4M3.F32.PACK_AB_MERGE_C R3, R10, R139, RZ ;  /* 0x0000008b0a03723e */ /* 0x001fe200048070ff */
[----:B------:R-:W-:-:S03]  /*1adb0*/  FADD.FTZ R139, R139, R0 ;  /* 0x000000008b8b7221 */ /* 0x000fc60000010000 */
[----:B------:R-:W-:Y:S01]  /*1adc0*/  F2FP.SATFINITE.E4M3.F32.PACK_AB_MERGE_C R174, R54, R29, R3 ;  /* 0x0000001d36ae723e */ /* 0x000fe20004807003 */
[----:B------:R-:W-:-:S01]  /*1add0*/  FADD.FTZ R0, R10, R139 ;  /* 0x0000008b0a007221 */ /* 0x000fc20000010000 */
[----:B------:R-:W-:Y:S01]  /*1ade0*/  CS2R R54, SRZ ;  /* 0x0000000000367805 */ /* 0x000fe2000001ff00 */
[----:B------:R-:W-:Y:S01]  /*1adf0*/  MUFU.EX2 R67, R67 ;  /* 0x0000004300437308 */ /* 0x000fe20000000800 */
[----:B------:R-:W-:Y:S01]  /*1ae00*/  CS2R R28, SRZ ;  /* 0x00000000001c7805 */ /* 0x000fe2000001ff00 */
[----:B-1----:R-:W-:-:S06]  /*1ae10*/  FADD.FTZ R3, R141, R0 ;  /* 0x000000008d037221 */ /* 0x002fcc0000010000 */
[----:B------:R-:W0:Y:S01]  /*1ae20*/  MUFU.EX2 R82, R82 ;  /* 0x0000005200527308 */ /* 0x000e220000000800 */
[----:B--2---:R-:W-:-:S01]  /*1ae30*/  FADD.FTZ R0, R8, R3 ;  /* 0x0000000308007221 */ /* 0x004fc20000010000 */
[----:B------:R-:W-:Y:S01]  /*1ae40*/  FADD.FTZ R3, R27, R14 ;  /* 0x0000000e1b037221 */ /* 0x000fe20000010000 */
[----:B------:R-:W-:-:S03]  /*1ae50*/  F2FP.SATFINITE.E4M3.F32.PACK_AB_MERGE_C R27, R50, R27, RZ ;  /* 0x0000001b321b723e */ /* 0x000fc600048070ff */
[----:B------:R-:W-:Y:S01]  /*1ae60*/  FADD.FTZ R50, R50, R3 ;  /* 0x0000000332327221 */ /* 0x000fe20000010000 */
[----:B------:R-:W-:Y:S01]  /*1ae70*/  F2FP.SATFINITE.E4M3.F32.PACK_AB_MERGE_C R169, R48, R21, R27 ;  /* 0x0000001530a9723e */ /* 0x000fe2000480701b */
[----:B------:R-:W1:Y:S01]  /*1ae80*/  MUFU.EX2 R31, R31 ;  /* 0x0000001f001f7308 */ /* 0x000e620000000800 */
[----:B------:R-:W-:Y:S02]  /*1ae90*/  CS2R R48, SRZ ;  /* 0x0000000000307805 */ /* 0x000fe4000001ff00 */
[----:B------:R-:W-:-:S05]  /*1aea0*/  CS2R R26, SRZ ;  /* 0x00000000001a7805 */ /* 0x000fca000001ff00 */
[----:B------:R-:W2:Y:S01]  /*1aeb0*/  MUFU.EX2 R52, R52 ;  /* 0x0000003400347308 */ /* 0x000ea20000000800 */
[----:B0-----:R-:W-:Y:S01]  /*1aec0*/  F2FP.SATFINITE.E4M3.F32.PACK_AB_MERGE_C R9, R82, R67, RZ ;  /* 0x000000435209723e */ /* 0x001fe200048070ff */
[----:B------:R-:W-:Y:S01]  /*1aed0*/  FADD.FTZ R67, R67, R0 ;  /* 0x0000000043437221 */ /* 0x000fe20000010000 */
[----:B------:R-:W-:Y:S02]  /*1aee0*/  IADD3 R0, R13, R214, -R213 ;  /* 0x000000d60d007210 */ /* 0x000fe40007ffe8d5 */
[----:B------:R-:W-:Y:S01]  /*1aef0*/  F2FP.SATFINITE.E4M3.F32.PACK_AB_MERGE_C R168, R8, R141, R9 ;  /* 0x0000008d08a8723e */ /* 0x000fe20004807009 */
[----:B------:R-:W-:-:S01]  /*1af00*/  FADD.FTZ R82, R82, R67 ;  /* 0x0000004352527221 */ /* 0x000fc20000010000 */
[----:B------:R-:W-:Y:S01]  /*1af10*/  CS2R R66, SRZ ;  /* 0x0000000000427805 */ /* 0x000fe2000001ff00 */
[----:B------:R-:W-:Y:S01]  /*1af20*/  MUFU.EX2 R35, R35 ;  /* 0x0000002300237308 */ /* 0x000fe20000000800 */
[----:B-1----:R-:W-:-:S01]  /*1af30*/  FADD.FTZ R7, R31, R50 ;  /* 0x000000321f077221 */ /* 0x002fc20000010000 */
[----:B------:R-:W-:Y:S01]  /*1af40*/  IMAD.HI R13, R0, 0x66666667, RZ ;  /* 0x66666667000d7827 */ /* 0x000fe200078e02ff */
[----:B------:R-:W-:-:S05]  /*1af50*/  CS2R R50, SRZ ;  /* 0x0000000000327805 */ /* 0x000fca000001ff00 */
[----:B------:R-:W0:Y:S01]  /*1af60*/  MUFU.EX2 R6, R6 ;  /* 0x0000000600067308 */ /* 0x000e220000000800 */
[----:B--2---:R-:W-:-:S07]  /*1af70*/  FADD.FTZ R8, R52, R7 ;  /* 0x0000000734087221 */ /* 0x004fce0000010000 */
[----:B------:R-:W1:Y:S08]  /*1af80*/  MUFU.EX2 R145, R145 ;  /* 0x0000009100917308 */ /* 0x000e700000000800 */
[----:B------:R2:W3:Y:S01]  /*1af90*/  MUFU.EX2 R12, R33 ;  /* 0x00000021000c7308 */ /* 0x0004e20000000800 */
[----:B0-----:R-:W-:Y:S01]  /*1afa0*/  F2FP.SATFINITE.E4M3.F32.PACK_AB_MERGE_C R7, R6, R35, RZ ;  /* 0x000000230607723e */ /* 0x001fe200048070ff */
[----:B------:R-:W-:Y:S01]  /*1afb0*/  FADD.FTZ R35, R35, R8 ;  /* 0x0000000823237221 */ /* 0x000fe20000010000 */
[----:B------:R-:W-:-:S02]  /*1afc0*/  SHF.R.U32.HI R8, RZ, 0x1f, R13 ;  /* 0x0000001fff087819 */ /* 0x000fc4000001160d */
[----:B------:R-:W-:Y:S02]  /*1afd0*/  F2FP.SATFINITE.E4M3.F32.PACK_AB_MERGE_C R171, R52, R31, R7 ;  /* 0x0000001f34ab723e */ /* 0x000fe40004807007 */
[----:B------:R-:W-:Y:S02]  /*1afe0*/  CS2R R52, SRZ ;  /* 0x0000000000347805 */ /* 0x000fe4000001ff00 */
[----:B------:R-:W-:Y:S01]  /*1aff0*/  LEA.HI.SX32 R14, R13, R8, 0x1a ;  /* 0x000000080d0e7211 */ /* 0x000fe200078fd2ff */
[----:B------:R-:W0:Y:S01]  /*1b000*/  MUFU.EX2 R71, R71 ;  /* 0x0000004700477308 */ /* 0x000e220000000800 */
[----:B------:R-:W-:Y:S02]  /*1b010*/  VIADD R8, R152, 0xfffffffe ;  /* 0xfffffffe98087836 */ /* 0x000fe40000000000 */
[----:B-1----:R-:W-:Y:S01]  /*1b020*/  FADD.FTZ R3, R145, R82 ;  /* 0x0000005291037221 */ /* 0x002fe20000010000 */
[----:B------:R-:W-:Y:S02]  /*1b030*/  VIMNMX R14, RZ, R14, !PT ;  /* 0x0000000eff0e7248 */ /* 0x000fe40007fe0100 */
[----:B------:R-:W-:-:S02]  /*1b040*/  CS2R R82, SRZ ;  /* 0x0000000000527805 */ /* 0x000fc4000001ff00 */
[----:B--2---:R-:W-:Y:S02]  /*1b050*/  CS2R R32, SRZ ;  /* 0x0000000000207805 */ /* 0x004fe4000001ff00 */
[----:B------:R-:W-:Y:S02]  /*1b060*/  CS2R R30, SRZ ;  /* 0x00000000001e7805 */ /* 0x000fe4000001ff00 */
[----:B------:R-:W-:Y:S01]  /*1b070*/  ISETP.GE.AND P2, PT, R8, R14, PT ;  /* 0x0000000e0800720c */ /* 0x000fe20003f46270 */
[----:B------:R1:W2:Y:S01]  /*1b080*/  MUFU.EX2 R10, R37 ;  /* 0x00000025000a7308 */ /* 0x0002a20000000800 */
[----:B---3--:R-:W-:-:S04]  /*1b090*/  FADD.FTZ R0, R12, R3 ;  /* 0x000000030c007221 */ /* 0x008fc80000010000 */
[----:B0-----:R-:W-:Y:S01]  /*1b0a0*/  FADD.FTZ R3, R71, R0 ;  /* 0x0000000047037221 */ /* 0x001fe20000010000 */
[----:B------:R-:W-:-:S01]  /*1b0b0*/  FADD.FTZ R0, R6, R35 ;  /* 0x0000002306007221 */ /* 0x000fc20000010000 */
[----:B-1----:R-:W-:Y:S02]  /*1b0c0*/  CS2R R36, SRZ ;  /* 0x0000000000247805 */ /* 0x002fe4000001ff00 */
[----:B------:R-:W-:Y:S02]  /*1b0d0*/  CS2R R34, SRZ ;  /* 0x0000000000227805 */ /* 0x000fe4000001ff00 */
[C---:B--2---:R-:W-:Y:S01]  /*1b0e0*/  F2FP.SATFINITE.E4M3.F32.PACK_AB_MERGE_C R9, R10.reuse, R71, RZ ;  /* 0x000000470a09723e */ /* 0x044fe200048070ff */
[----:B------:R-:W-:-:S01]  /*1b0f0*/  FADD.FTZ R3, R10, R3 ;  /* 0x000000030a037221 */ /* 0x000fc20000010000 */
[----:B------:R-:W-:Y:S02]  /*1b100*/  CS2R R70, SRZ ;  /* 0x0000000000467805 */ /* 0x000fe4000001ff00 */
[----:B------:R-:W-:Y:S01]  /*1b110*/  F2FP.SATFINITE.E4M3.F32.PACK_AB_MERGE_C R170, R12, R145, R9 ;  /* 0x000000910caa723e */ /* 0x000fe20004807009 */
[----:B------:R-:W-:Y:S06]  /*1b120*/  @!P2 BRA `(.L_x_2785) ;  /* 0x0000003c0068a947 */ /* 0x000fec0003800000 */
[----:B------:R-:W-:Y:S01]  /*1b130*/  MOV R6, R4 ;  /* 0x0000000400067202 */ /* 0x000fe20000000f00 */
[----:B------:R-:W-:Y:S02]  /*1b140*/  IMAD.MOV.U32 R7, RZ, RZ, R5 ;  /* 0x000000ffff077224 */ /* 0x000fe400078e0005 */
[----:B------:R-:W-:Y:S02]  /*1b150*/  IMAD.MOV.U32 R9, RZ, RZ, R194 ;  /* 0x000000ffff097224 */ /* 0x000fe400078e00c2 */
[----:B------:R-:W-:Y:S02]  /*1b160*/  IMAD.MOV.U32 R10, RZ, RZ, R188 ;  /* 0x000000ffff0a7224 */ /* 0x000fe400078e00bc */
[----:B------:R-:W-:-:S07]  /*1b170*/  IMAD.MOV.U32 R87, RZ, RZ, RZ ;  /* 0x000000ffff577224 */ /* 0x000fce00078e00ff */
.L_x_2797:
        /* <DEDUP_REMOVED lines=8> */
.L_x_2787:
[----:B------:R-:W-:-:S04]  /*1b200*/  IADD3 R4, R10, 0x1, RZ ;  /* 0x000000010a047810 */ /* 0x000fc80007ffe0ff */
[----:B------:R-:W-:-:S04]  /*1b210*/  ISETP.NE.AND P3, PT, R4, 0x2, PT ;  /* 0x000000020400780c */ /* 0x000fc80003f65270 */
[----:B------:R-:W-:Y:S02]  /*1b220*/  SEL R5, R4, RZ, P3 ;  /* 0x000000ff04057207 */ /* 0x000fe40001800000 */
[----:B------:R-:W-:-:S03]  /*1b230*/  SHF.L.U32 R4, R194, 0x1f, RZ ;  /* 0x0000001fc2047819 */ /* 0x000fc600000006ff */
[----:B------:R-:W-:-:S04]  /*1b240*/  IMAD R5, R5, 0x8, R18 ;  /* 0x0000000805057824 */ /* 0x000fc800078e0212 */
[----:B------:R0:W1:Y:S01]  /*1b250*/  SYNCS.PHASECHK.TRANS64.TRYWAIT P3, [R5+URZ+0x29830], R4 ;  /* 0x02983004050075a7 */ /* 0x000062000806017f */
[----:B------:R-:W-:Y:S05]  /*1b260*/  @!P1 BRA `(.L_x_2788) ;  /* 0x0000000000049947 */ /* 0x000fea0003800000 */
[----:B------:R-:W-:Y:S01]  /*1b270*/  BPT.TRAP 0x1 ;  /* 0x000000040000795c */ /* 0x000fe20000300000 */
.L_x_2788:
[----:B------:R-:W-:Y:S04]  /*1b280*/  BSSY B0, `(.L_x_2786) ;  /* 0x0000004000007945 */ /* 0x000fe80003800000 */
[----:B-1----:R-:W-:Y:S05]  /*1b290*/  @P3 BRA `(.L_x_2789) ;  /* 0x0000000000083947 */ /* 0x002fea0003800000 */
[----:B------:R-:W1:Y:S02]  /*1b2a0*/  SYNCS.PHASECHK.TRANS64.TRYWAIT P3, [R5+URZ+0x29830], R4 ;  /* 0x02983004050075a7 */ /* 0x000e64000806017f */
[----:B-1----:R-:W-:Y:S05]  /*1b2b0*/  @!P3 BRA `(.L_x_2790) ;  /* 0x0000012c00b0b947 */ /* 0x002fea0003800000 */
.L_x_2789:
[----:B------:R-:W-:Y:S05]  /*1b2c0*/  BSYNC B0 ;  /* 0x0000000000007941 */ /* 0x000fea0003800000 */
.L_x_2786:
[----:B01----:R-:W0:Y:S01]  /*1b2d0*/  S2R R4, SR_TID.X ;  /* 0x0000000000047919 */ /* 0x003e220000002100 */
[----:B------:R-:W-:Y:S01]  /*1b2e0*/  VIADD R188, R10, 0x1 ;  /* 0x000000010abc7836 */ /* 0x000fe20000000000 */
[----:B------:R-:W-:Y:S05]  /*1b2f0*/  WARPSYNC.ALL ;  /* 0x0000000000007948 */ /* 0x000fea0003800000 */
[C---:B------:R-:W-:Y:S01]  /*1b300*/  ISETP.NE.AND P3, PT, R188.reuse, 0x2, PT ;  /* 0x00000002bc00780c */ /* 0x040fe20003f65270 */
[----:B------:R-:W-:Y:S01]  /*1b310*/  UMOV UR44, UR24 ;  /* 0x00000018002c7c82 */ /* 0x000fe20008000000 */
[----:B------:R-:W-:Y:S01]  /*1b320*/  MOV R5, 0x80000020 ;  /* 0x8000002000057802 */ /* 0x000fe20000000f00 */
[----:B------:R-:W-:Y:S01]  /*1b330*/  UMOV UR45, UR25 ;  /* 0x00000019002d7c82 */ /* 0x000fe20008000000 */
[----:B------:R-:W-:Y:S01]  /*1b340*/  SEL R188, R188, RZ, P3 ;  /* 0x000000ffbcbc7207 */ /* 0x000fe20001800000 */
[----:B------:R-:W-:Y:S01]  /*1b350*/  IMAD.MOV.U32 R13, RZ, RZ, -0x7fffffe0 ;  /* 0x80000020ff0d7424 */ /* 0x000fe200078e00ff */
[----:B------:R-:W-:Y:S01]  /*1b360*/  R2UR UR47, R5 ;  /* 0x00000000052f72ca */ /* 0x000fe200000e0000 */
[----:B------:R-:W-:Y:S01]  /*1b370*/  UMOV UR40, UR24 ;  /* 0x0000001800287c82 */ /* 0x000fe20008000000 */
[----:B------:R-:W-:Y:S01]  /*1b380*/  UMOV UR41, UR25 ;  /* 0x0000001900297c82 */ /* 0x000fe20008000000 */
[----:B------:R-:W-:Y:S01]  /*1b390*/  MOV R89, 0x80000020 ;  /* 0x8000002000597802 */ /* 0x000fe20000000f00 */
        /* <DEDUP_REMOVED lines=11> */
[----:B------:R-:W-:-:S02]  /*1b450*/  MOV R21, 0x80000020 ;  /* 0x8000002000157802 */ /* 0x000fc40000000f00 */
[----:B------:R-:W-:Y:S02]  /*1b460*/  MOV R5, 0x80000020 ;  /* 0x8000002000057802 */ /* 0x000fe40000000f00 */
[----:B0-----:R-:W-:-:S05]  /*1b470*/  SHF.R.U32.HI R4, RZ, 0x7, R4 ;  /* 0x00000007ff047819 */ /* 0x001fca0000011604 */
[----:B------:R-:W-:Y:S02]  /*1b480*/  VIADD R15, R4, 0x8 ;  /* 0x00000008040f7836 */ /* 0x000fe40000000000 */
[----:B------:R-:W-:-:S03]  /*1b490*/  IMAD R4, R188, 0x780, R11 ;  /* 0x00000780bc047824 */ /* 0x000fc600078e020b */
[----:B------:R0:W-:Y:S01]  /*1b4a0*/  BAR.SYNC.DEFER_BLOCKING R15, 0x100 ;  /* 0x0004000f0000751d */ /* 0x0001e20000010000 */
[C---:B------:R-:W-:Y:S01]  /*1b4b0*/  VIADD R12, R4.reuse, 0x80 ;  /* 0x00000080040c7836 */ /* 0x040fe20000000000 */
[C---:B------:R-:W-:Y:S01]  /*1b4c0*/  R2UR UR46, R4.reuse ;  /* 0x00000000042e72ca */ /* 0x040fe200000e0000 */
[C---:B------:R-:W-:Y:S02]  /*1b4d0*/  VIADD R88, R4.reuse, 0x100 ;  /* 0x0000010004587836 */ /* 0x040fe40000000000 */
[----:B------:R-:W-:Y:S01]  /*1b4e0*/  VIADD R20, R4, 0x180 ;  /* 0x0000018004147836 */ /* 0x000fe20000000000 */
[----:B------:R-:W-:Y:S01]  /*1b4f0*/  R2UR UR42, R12 ;  /* 0x000000000c2a72ca */ /* 0x000fe200000e0000 */
        /* <DEDUP_REMOVED lines=33> */
[----:B------:R-:W-:Y:S01]  /*1b710*/  VIADD R12, R4, 0x202 ;  /* 0x00000202040c7836 */ /* 0x000fe20000000000 */
        /* <DEDUP_REMOVED lines=20> */
[----:B------:R-:W-:Y:S01]  /*1b860*/  UMOV UR40, UR8 ;  /* 0x0000000800287c82 */ /* 0x000fe20008000000 */
[----:B------:R-:W-:Y:S01]  /*1b870*/  UMOV UR41, UR9 ;  /* 0x0000000900297c82 */ /* 0x000fe20008000000 */
        /* <DEDUP_REMOVED lines=26> */
[----:B------:R-:W-:Y:S02]  /*1ba20*/  MOV R13, 0x80000020 ;  /* 0x80000020000d7802 */ /* 0x000fe40000000f00 */
[----:B------:R-:W-:Y:S01]  /*1ba30*/  R2UR UR46, R12 ;  /* 0x000000000c2e72ca */ /* 0x000fe200000e0000 */
[----:B------:R-:W-:Y:S01]  /*1ba40*/  VIADD R12, R4, 0x282 ;  /* 0x00000282040c7836 */ /* 0x000fe20000000000 */
[----:B------:R-:W-:Y:S01]  /*1ba50*/  R2UR UR47, R13 ;  /* 0x000000000d2f72ca */ /* 0x000fe200000e0000 */
        /* <DEDUP_REMOVED lines=110> */
[C---:B------:R-:W-:Y:S02]  /*1c140*/  VIADD R12, R4.reuse, 0x682 ;  /* 0x00000682040c7836 */ /* 0x040fe40000000000 */
[----:B------:R-:W-:Y:S02]  /*1c150*/  IMAD.MOV.U32 R13, RZ, RZ, -0x7fffffe0 ;  /* 0x80000020ff0d7424 */ /* 0x000fe400078e00ff */
[----:B------:R-:W-:Y:S01]  /*1c160*/  VIADD R4, R4, 0x702 ;  /* 0x0000070204047836 */ /* 0x000fe20000000000 */
        /* <DEDUP_REMOVED lines=30> */
[----:B0-----:R-:W-:Y:S05]  /*1c350*/  @P2 BRA `(.L_x_2791) ;  /* 0x0000000000282947 */ /* 0x001fea0003800000 */
[----:B------:R-:W-:Y:S05]  /*1c360*/  @!P1 BRA `(.L_x_2792) ;  /* 0x0000000000049947 */ /* 0x000fea0003800000 */
[----:B------:R-:W-:Y:S01]  /*1c370*/  BPT.TRAP 0x1 ;  /* 0x000000040000795c */ /* 0x000fe20000300000 */
.L_x_2792:
[----:B------:R-:W-:Y:S01]  /*1c380*/  SHF.L.U32 R4, R9, 0x1f, RZ ;  /* 0x0000001f09047819 */ /* 0x000fe200000006ff */
[----:B------:R-:W-:-:S04]  /*1c390*/  IMAD R5, R10, 0x8, R18 ;  /* 0x000000080a057824 */ /* 0x000fc800078e0212 */
[----:B------:R0:W1:Y:S01]  /*1c3a0*/  SYNCS.PHASECHK.TRANS64.TRYWAIT P2, [R5+URZ+0x29850], R4 ;  /* 0x02985004050075a7 */ /* 0x000062000804017f */
[----:B------:R-:W-:Y:S05]  /*1c3b0*/  @!P1 BRA `(.L_x_2793) ;  /* 0x0000000000049947 */ /* 0x000fea0003800000 */
[----:B------:R-:W-:Y:S01]  /*1c3c0*/  BPT.TRAP 0x1 ;  /* 0x000000040000795c */ /* 0x000fe20000300000 */
.L_x_2793:
[----:B-1----:R-:W-:Y:S05]  /*1c3d0*/  @P2 BRA `(.L_x_2791) ;  /* 0x0000000000082947 */ /* 0x002fea0003800000 */
[----:B------:R-:W1:Y:S02]  /*1c3e0*/  SYNCS.PHASECHK.TRANS64.TRYWAIT P2, [R5+URZ+0x29850], R4 ;  /* 0x02985004050075a7 */ /* 0x000e64000804017f */
[----:B-1----:R-:W-:Y:S05]  /*1c3f0*/  @!P2 BRA `(.L_x_2794) ;  /* 0x0000011c0074a947 */ /* 0x002fea0003800000 */
.L_x_2791:
[----:B01----:R-:W-:Y:S01]  /*1c400*/  VIADD R4, R18, 0x400 ;  /* 0x0000040012047836 */ /* 0x003fe20000000000 */
[----:B------:R-:W-:Y:S05]  /*1c410*/  WARPSYNC.ALL ;  /* 0x0000000000007948 */ /* 0x000fea0003800000 */
[----:B------:R-:W-:Y:S01]  /*1c420*/  SHF.R.U32.HI R4, RZ, 0x4, R4 ;  /* 0x00000004ff047819 */ /* 0x000fe20000011604 */
[----:B------:R-:W-:Y:S01]  /*1c430*/  IMAD.MOV.U32 R5, RZ, RZ, -0x3ffffff0 ;  /* 0xc0000010ff057424 */ /* 0x000fe200078e00ff */
[----:B------:R-:W-:Y:S01]  /*1c440*/  WARPGROUP.ARRIVE ;  /* 0x00000000000079c5 */ /* 0x000fe20000000000 */
[----:B------:R-:W-:-:S05]  /*1c450*/  MOV R13, 0xc0000010 ;  /* 0xc0000010000d7802 */ /* 0x000fca0000000f00 */
[----:B------:R-:W0:Y:S01]  /*1c460*/  S2R R9, SR_TID.X ;  /* 0x0000000000097919 */ /* 0x000e220000002100 */
[----:B------:R-:W-:Y:S02]  /*1c470*/  LOP3.LUT R4, R4, 0x3fff, RZ, 0xc0, !PT ;  /* 0x00003fff04047812 */ /* 0x000fe400078ec0ff */
[----:B------:R-:W-:Y:S01]  /*1c480*/  R2UR UR7, R5 ;  /* 0x00000000050772ca */ /* 0x000fe200000e0000 */
[----:B------:R-:W-:Y:S01]  /*1c490*/  IMAD.MOV.U32 R5, RZ, RZ, -0x3ffffff0 ;  /* 0xc0000010ff057424 */ /* 0x000fe200078e00ff */
[----:B------:R-:W-:-:S05]  /*1c4a0*/  LOP3.LUT R4, R4, 0x10000, RZ, 0xfc, !PT ;  /* 0x0001000004047812 */ /* 0x000fca00078efcff */
[----:B------:R-:W-:-:S04]  /*1c4b0*/  IMAD R4, R10, 0x500, R4 ;  /* 0x000005000a047824 */ /* 0x000fc800078e0204 */
[C---:B------:R-:W-:Y:S01]  /*1c4c0*/  VIADD R12, R4.reuse, 0x100 ;  /* 0x00000100040c7836 */ /* 0x040fe20000000000 */
[----:B------:R-:W-:-:S13]  /*1c4d0*/  R2UR UR6, R4 ;  /* 0x00000000040672ca */ /* 0x000fda00000e0000 */
[----:B------:R-:W-:Y:S01]  /*1c4e0*/  QGMMA.64x128x32.F32.E4M3.E4M3 R24, R184, gdesc[UR4], R24, gsb0 ;  /* 0x01e00004b8187df3 */ /* 0x000fe20008000818 */
[----:B------:R-:W-:Y:S01]  /*1c4f0*/  R2UR UR6, R12 ;  /* 0x000000000c0672ca */ /* 0x000fe200000e0000 */
[----:B------:R-:W-:Y:S01]  /*1c500*/  VIADD R12, R4, 0x200 ;  /* 0x00000200040c7836 */ /* 0x000fe20000000000 */
[----:B------:R-:W-:Y:S01]  /*1c510*/  R2UR UR7, R13 ;  /* 0x000000000d0772ca */ /* 0x000fe200000e0000 */
[----:B------:R-:W-:Y:S01]  /*1c520*/  IMAD.MOV.U32 R13, RZ, RZ, -0x3ffffff0 ;  /* 0xc0000010ff0d7424 */ /* 0x000fe200078e00ff */
[----:B0-----:R-:W-:Y:S01]  /*1c530*/  SHF.R.U32.HI R9, RZ, 0x7, R9 ;  /* 0x00000007ff097819 */ /* 0x001fe20000011609 */
[----:B------:R-:W-:Y:S02]  /*1c540*/  WARPGROUP.DEPBAR.LE gsb0, 0x0 ;  /* 0x00008000000079c5 */ /* 0x000fe40000010000 */
[----:B------:R-:W-:-:S08]  /*1c550*/  WARPGROUP.ARRIVE ;  /* 0x00000000000079c5 */ /* 0x000fd00000000000 */
[----:B------:R-:W-:Y:S01]  /*1c560*/  QGMMA.64x128x32.F32.E4M3.E4M3 R24, R180, gdesc[UR4], R24, gsb0 ;  /* 0x01e00004b4187df3 */ /* 0x000fe20008000818 */
[----:B------:R-:W-:Y:S01]  /*1c570*/  R2UR UR6, R12 ;  /* 0x000000000c0672ca */ /* 0x000fe200000e0000 */
[C---:B------:R-:W-:Y:S01]  /*1c580*/  VIADD R12, R4.reuse, 0x300 ;  /* 0x00000300040c7836 */ /* 0x040fe20000000000 */
[----:B------:R-:W-:Y:S01]  /*1c590*/  R2UR UR7, R13 ;  /* 0x000000000d0772ca */ /* 0x000fe200000e0000 */
[----:B------:R-:W-:Y:S01]  /*1c5a0*/  IMAD.MOV.U32 R13, RZ, RZ, -0x3ffffff0 ;  /* 0xc0000010ff0d7424 */ /* 0x000fe200078e00ff */
[----:B------:R-:W-:Y:S01]  /*1c5b0*/  IADD3 R4, R4, 0x400, RZ ;  /* 0x0000040004047810 */ /* 0x000fe20007ffe0ff */
[----:B------:R-:W-:Y:S02]  /*1c5c0*/  WARPGROUP.DEPBAR.LE gsb0, 0x0 ;  /* 0x00008000000079c5 */ /* 0x000fe40000010000 */
[----:B------:R-:W-:-:S08]  /*1c5d0*/  WARPGROUP.ARRIVE ;  /* 0x00000000000079c5 */ /* 0x000fd00000000000 */
        /* <DEDUP_REMOVED lines=16> */
.L_x_2795:
[----:B0-----:R-:W0:Y:S01]  /*1c6e0*/  @P0 LDC R4, c[0x0][0x44c] ;  /* 0x00011300ff040b82 */ /* 0x001e220000000800 */
[----:B------:R-:W-:-:S07]  /*1c6f0*/  IMAD.IADD R9, R218, 0x1, R212 ;  /* 0x00000001da097824 */ /* 0x000fce00078e02d4 */
[----:B------:R-:W1:Y:S01]  /*1c700*/  @P0 LDC R5, c[0x0][0x450] ;  /* 0x00011400ff050b82 */ /* 0x000e620000000800 */
[----:B0-----:R-:W-:-:S05]  /*1c710*/  @P0 IMAD.HI.U32 R4, R9, R4, RZ ;  /* 0x0000000409040227 */ /* 0x001fca00078e00ff */
[----:B-1----:R-:W-:Y:S01]  /*1c720*/  @P0 SHF.R.U32.HI R9, RZ, R5, R4 ;  /* 0x00000005ff090219 */ /* 0x002fe20000011604 */
[----:B------:R-:W-:-:S04]  /*1c730*/  IMAD.MOV.U32 R5, RZ, RZ, -0xa0 ;  /* 0xffffff60ff057424 */ /* 0x000fc800078e00ff */
[----:B------:R-:W0:Y:S01]  /*1c740*/  SHFL.IDX PT, R12, R9, RZ, 0x1c1f ;  /* 0x001c1fff090c7589 */ /* 0x000e2200000e0000 */
[----:B------:R-:W-:-:S04]  /*1c750*/  IMAD R4, R8, R5, 0x1 ;  /* 0x0000000108047424 */ /* 0x000fc800078e0205 */
[----:B------:R-:W-:-:S05]  /*1c760*/  IMAD R4, R217, -0x2, R4 ;  /* 0xfffffffed9047824 */ /* 0x000fca00078e0204 */
[----:B------:R-:W-:-:S05]  /*1c770*/  IADD3 R5, -R213, R4, R214 ;  /* 0x00000004d5057210 */ /* 0x000fca0007ffe1d6 */
[----:B0-----:R-:W-:-:S05]  /*1c780*/  IMAD.IADD R4, R5, 0x1, R12 ;  /* 0x0000000105047824 */ /* 0x001fca00078e020c */
[C---:B------:R-:W-:Y:S02]  /*1c790*/  ISETP.GT.AND P2, PT, R4.reuse, RZ, PT ;  /* 0x000000ff0400720c */ /* 0x040fe40003f44270 */
[----:B------:R-:W-:Y:S02]  /*1c7a0*/  ISETP.GT.AND P3, PT, R4, 0x1, PT ;  /* 0x000000010400780c */ /* 0x000fe40003f64270 */
[----:B------:R-:W-:Y:S02]  /*1c7b0*/  FSEL R152, R152, -INF , P2 ;  /* 0xff80000098987808 */ /* 0x000fe40001000000 */
[----:B------:R-:W-:Y:S02]  /*1c7c0*/  ISETP.GT.AND P2, PT, R4, 0x8, PT ;  /* 0x000000080400780c */ /* 0x000fe40003f44270 */
[----:B------:R-:W-:Y:S02]  /*1c7d0*/  FSEL R153, R153, -INF , P3 ;  /* 0xff80000099997808 */ /* 0x000fe40001800000 */
[----:B------:R-:W-:-:S02]  /*1c7e0*/  FMNMX.FTZ R12, R152, R7, !PT ;  /* 0x00000007980c7209 */ /* 0x000fc40007810000 */
[----:B------:R-:W-:Y:S02]  /*1c7f0*/  ISETP.GT.AND P3, PT, R4, 0x9, PT ;  /* 0x000000090400780c */ /* 0x000fe40003f64270 */
[----:B------:R-:W-:Y:S01]  /*1c800*/  FSEL R13, R156, -INF , P2 ;  /* 0xff8000009c0d7808 */ /* 0x000fe20001000000 */
[----:B------:R-:W-:Y:S01]  /*1c810*/  IMAD R156, R188, 0x8, R18 ;  /* 0x00000008bc9c7824 */ /* 0x000fe200078e0212 */
[----:B------:R-:W-:Y:S02]  /*1c820*/  FMNMX.FTZ R12, R153, R12, !PT ;  /* 0x0000000c990c7209 */ /* 0x000fe40007810000 */
[----:B------:R-:W-:Y:S01]  /*1c830*/  ISETP.GT.AND P2, PT, R4, 0x10, PT ;  /* 0x000000100400780c */ /* 0x000fe20003f44270 */
[----:B------:R-:W-:Y:S01]  /*1c840*/  VIADD R156, R156, 0x29840 ;  /* 0x000298409c9c7836 */ /* 0x000fe20000000000 */
        /* <DEDUP_REMOVED lines=101> */
[C---:B------:R-:W-:Y:S02]  /*1cea0*/  ISETP.GT.AND P5, PT, R4.reuse, 0x98, PT ;  /* 0x000000980400780c */ /* 0x040fe40003fa4270 */
[----:B------:R-:W-:Y:S02]  /*1ceb0*/  ISETP.GT.AND P4, PT, R4, 0x99, PT ;  /* 0x000000990400780c */ /* 0x000fe40003f84270 */
[----:B------:R-:W-:-:S02]  /*1cec0*/  FSEL R4, R97, -INF , P3 ;  /* 0xff80000061047808 */ /* 0x000fc40001800000 */
[----:B------:R-:W-:Y:S02]  /*1ced0*/  FMNMX.FTZ R12, R96, R12, !PT ;  /* 0x0000000c600c7209 */ /* 0x000fe40007810000 */
[----:B------:R-:W-:Y:S02]  /*1cee0*/  FSEL R97, R100, -INF , P5 ;  /* 0xff80000064617808 */ /* 0x000fe40002800000 */
[----:B------:R-:W-:Y:S02]  /*1cef0*/  FMNMX.FTZ R12, R4, R12, !PT ;  /* 0x0000000c040c7209 */ /* 0x000fe40007810000 */
[----:B------:R-:W-:Y:S02]  /*1cf00*/  FSEL R101, R101, -INF , P4 ;  /* 0xff80000065657808 */ /* 0x000fe40002000000 */
[----:B------:R-:W-:-:S04]  /*1cf10*/  FMNMX.FTZ R12, R97, R12, !PT ;  /* 0x0000000c610c7209 */ /* 0x000fc80007810000 */
[----:B------:R-:W-:-:S05]  /*1cf20*/  FMNMX.FTZ R20, R101, R12, !PT ;  /* 0x0000000c65147209 */ /* 0x000fca0007810000 */
[----:B------:R-:W0:Y:S02]  /*1cf30*/  SHFL.BFLY PT, R12, R20, 0x2, 0x1f ;  /* 0x0c401f00140c7f89 */ /* 0x000e2400000e0000 */
[----:B0-----:R-:W-:Y:S02]  /*1cf40*/  FMNMX.FTZ R100, R20, R12, !PT ;  /* 0x0000000c14647209 */ /* 0x001fe40007810000 */
[----:B------:R-:W0:Y:S04]  /*1cf50*/  SHFL.IDX PT, R12, R9, 0x1, 0x1c1f ;  /* 0x003c1f00090c7f89 */ /* 0x000e2800000e0000 */
[----:B------:R-:W1:Y:S01]  /*1cf60*/  SHFL.BFLY PT, R104, R100, 0x1, 0x1f ;  /* 0x0c201f0064687f89 */ /* 0x000e6200000e0000 */
[----:B0-----:R-:W-:-:S04]  /*1cf70*/  IADD3 R12, R5, R12, RZ ;  /* 0x0000000c050c7210 */ /* 0x001fc80007ffe0ff */
[C---:B------:R-:W-:Y:S02]  /*1cf80*/  ISETP.GT.AND P4, PT, R12.reuse, RZ, PT ;  /* 0x000000ff0c00720c */ /* 0x040fe40003f84270 */
[----:B------:R-:W-:Y:S02]  /*1cf90*/  ISETP.GT.AND P2, PT, R12, 0x8, PT ;  /* 0x000000080c00780c */ /* 0x000fe40003f44270 */
[----:B------:R-:W-:Y:S02]  /*1cfa0*/  FSEL R154, R154, -INF , P4 ;  /* 0xff8000009a9a7808 */ /* 0x000fe40002000000 */
[C---:B------:R-:W-:Y:S02]  /*1cfb0*/  ISETP.GT.AND P3, PT, R12.reuse, 0x9, PT ;  /* 0x000000090c00780c */ /* 0x040fe40003f64270 */
[----:B------:R-:W-:Y:S02]  /*1cfc0*/  ISETP.GT.AND P4, PT, R12, 0x10, PT ;  /* 0x000000100c00780c */ /* 0x000fe40003f84270 */
[----:B------:R-:W-:-:S02]  /*1cfd0*/  FSEL R9, R158, -INF , P2 ;  /* 0xff8000009e097808 */ /* 0x000fc40001000000 */
[----:B------:R-:W-:Y:S02]  /*1cfe0*/  ISETP.GT.AND P2, PT, R12, 0x18, PT ;  /* 0x000000180c00780c */ /* 0x000fe40003f44270 */
[----:B------:R-:W-:Y:S02]  /*1cff0*/  FSEL R159, R159, -INF , P3 ;  /* 0xff8000009f9f7808 */ /* 0x000fe40001800000 */
[----:B------:R-:W-:Y:S02]  /*1d000*/  FSEL R162, R162, -INF , P4 ;  /* 0xff800000a2a27808 */ /* 0x000fe40002000000 */
[C---:B------:R-:W-:Y:S02]  /*1d010*/  ISETP.GT.AND P3, PT, R12.reuse, 0x19, PT ;  /* 0x000000190c00780c */ /* 0x040fe40003f64270 */
[----:B------:R-:W-:Y:S02]  /*1d020*/  ISETP.GT.AND P4, PT, R12, 0x21, PT ;  /* 0x000000210c00780c */ /* 0x000fe40003f84270 */
[----:B-1----:R-:W-:-:S02]  /*1d030*/  FMNMX.FTZ R5, R100, R104, !PT ;  /* 0x0000006864057209 */ /* 0x002fc40007810000 */
[----:B------:R-:W-:Y:S02]  /*1d040*/  FSEL R166, R166, -INF , P2 ;  /* 0xff800000a6a67808 */ /* 0x000fe40001000000 */
[----:B------:R-:W-:Y:S01]  /*1d050*/  FSEL R167, R167, -INF , P3 ;  /* 0xff800000a7a77808 */ /* 0x000fe20001800000 */
[----:B------:R-:W-:-:S01]  /*1d060*/  FFMA.FTZ R20, R2, R5, -8 ;  /* 0xc100000002147423 */ /* 0x000fc20000010005 */
[C---:B------:R-:W-:Y:S02]  /*1d070*/  ISETP.GT.AND P2, PT, R12.reuse, 0x20, PT ;  /* 0x000000200c00780c */ /* 0x040fe40003f44270 */
[----:B------:R-:W-:Y:S02]  /*1d080*/  FSEL R139, R139, -INF , P4 ;  /* 0xff8000008b8b7808 */ /* 0x000fe40002000000 */
[C---:B------:R-:W-:Y:S02]  /*1d090*/  ISETP.GT.AND P3, PT, R12.reuse, 0x29, PT ;  /* 0x000000290c00780c */ /* 0x040fe40003f64270 */
[----:B------:R-:W-:-:S02]  /*1d0a0*/  ISETP.GT.AND P4, PT, R12, 0x30, PT ;  /* 0x000000300c00780c */ /* 0x000fc40003f84270 */
[----:B------:R-:W-:Y:S02]  /*1d0b0*/  FSEL R138, R138, -INF , P2 ;  /* 0xff8000008a8a7808 */ /* 0x000fe40001000000 */
[----:B------:R-:W-:Y:S02]  /*1d0c0*/  FSETP.NEU.FTZ.AND P2, PT, R5, -INF , PT ;  /* 0xff8000000500780b */ /* 0x000fe40003f5d000 */
[----:B------:R-:W-:Y:S02]  /*1d0d0*/  FSEL R143, R143, -INF , P3 ;  /* 0xff8000008f8f7808 */ /* 0x000fe40001800000 */
[----:B------:R-:W-:Y:S02]  /*1d0e0*/  FSEL R146, R146, -INF , P4 ;  /* 0xff80000092927808 */ /* 0x000fe40002000000 */
[C---:B------:R-:W-:Y:S02]  /*1d0f0*/  ISETP.GT.AND P5, PT, R12.reuse, 0x1, PT ;  /* 0x000000010c00780c */ /* 0x040fe40003fa4270 */
[----:B------:R-:W-:-:S02]  /*1d100*/  ISETP.GT.AND P3, PT, R12, 0x38, PT ;  /* 0x000000380c00780c */ /* 0x000fc40003f64270 */
[----:B------:R-:W-:Y:S02]  /*1d110*/  ISETP.GT.AND P4, PT, R12, 0x39, PT ;  /* 0x000000390c00780c */ /* 0x000fe40003f84270 */
[----:B------:R-:W-:Y:S02]  /*1d120*/  FSEL R20, R20, RZ, P2 ;  /* 0x000000ff14147208 */ /* 0x000fe40001000000 */
[----:B------:R-:W-:Y:S02]  /*1d130*/  FSEL R155, R155, -INF , P5 ;  /* 0xff8000009b9b7808 */ /* 0x000fe40002800000 */
[----:B------:R-:W-:Y:S01]  /*1d140*/  FSEL R150, R150, -INF , P3 ;  /* 0xff80000096967808 */ /* 0x000fe20001800000 */
[C-C-:B------:R-:W-:Y:S01]  /*1d150*/  FFMA.FTZ R108, R2.reuse, R153, -R20.reuse ;  /* 0x00000099026c7223 */ /* 0x140fe20000010814 */
[----:B------:R-:W-:Y:S01]  /*1d160*/  FSEL R151, R151, -INF , P4 ;  /* 0xff80000097977808 */ /* 0x000fe20002000000 */
[--C-:B------:R-:W-:Y:S01]  /*1d170*/  FFMA.FTZ R120, R2, R165, -R20.reuse ;  /* 0x000000a502787223 */ /* 0x100fe20000010814 */
[----:B------:R-:W-:Y:S01]  /*1d180*/  ISETP.GT.AND P5, PT, R12, 0x11, PT ;  /* 0x000000110c00780c */ /* 0x000fe20003fa4270 */
[--C-:B------:R-:W-:Y:S01]  /*1d190*/  FFMA.FTZ R100, R2, R152, -R20.reuse ;  /* 0x0000009802647223 */ /* 0x100fe20000010814 */
[----:B------:R-:W-:Y:S01]  /*1d1a0*/  ISETP.GT.AND P4, PT, R12, 0x40, PT ;  /* 0x000000400c00780c */ /* 0x000fe20003f84270 */
[--C-:B------:R-:W-:Y:S01]  /*1d1b0*/  FFMA.FTZ R13, R2, R13, -R20.reuse ;  /* 0x0000000d020d7223 */ /* 0x100fe20000010814 */
[----:B------:R-:W-:Y:S01]  /*1d1c0*/  ISETP.GT.AND P3, PT, R12, 0x41, PT ;  /* 0x000000410c00780c */ /* 0x000fe20003f64270 */
[C-C-:B------:R-:W-:Y:S01]  /*1d1d0*/  FFMA.FTZ R15, R2.reuse, R15, -R20.reuse ;  /* 0x0000000f020f7223 */ /* 0x140fe20000010814 */
[----:B------:R-:W-:Y:S01]  /*1d1e0*/  FSEL R163, R163, -INF , P5 ;  /* 0xff800000a3a37808 */ /* 0x000fe20002800000 */
[--C-:B------:R-:W-:Y:S01]  /*1d1f0*/  FFMA.FTZ R21, R2, R21, -R20.reuse ;  /* 0x0000001502157223 */ /* 0x100fe20000010814 */
[----:B------:R-:W-:Y:S01]  /*1d200*/  FSEL R153, R122, -INF , P4 ;  /* 0xff8000007a997808 */ /* 0x000fe20002000000 */
[C-C-:B------:R-:W-:Y:S01]  /*1d210*/  FFMA.FTZ R137, R2.reuse, R137, -R20.reuse ;  /* 0x0000008902897223 */ /* 0x140fe20000010814 */
[----:B------:R-:W-:Y:S01]  /*1d220*/  FSEL R104, R123, -INF , P3 ;  /* 0xff8000007b687808 */ /* 0x000fe20001800000 */
[--C-:B------:R-:W-:Y:S01]  /*1d230*/  FFMA.FTZ R141, R2, R141, -R20.reuse ;  /* 0x0000008d028d7223 */ /* 0x100fe20000010814 */
[C---:B------:R-:W-:Y:S01]  /*1d240*/  ISETP.GT.AND P5, PT, R12.reuse, 0x28, PT ;  /* 0x000000280c00780c */ /* 0x040fe20003fa4270 */
[----:B------:R0:W-:Y:S01]  /*1d250*/  MUFU.EX2 R123, R108 ;  /* 0x0000006c007b7308 */ /* 0x0001e20000000800 */
[----:B------:R-:W-:Y:S01]  /*1d260*/  ISETP.GT.AND P4, PT, R12, 0x49, PT ;  /* 0x000000490c00780c */ /* 0x000fe20003f84270 */
[--C-:B------:R-:W-:Y:S01]  /*1d270*/  FFMA.FTZ R145, R2, R145, -R20.reuse ;  /* 0x0000009102917223 */ /* 0x100fe20000010814 */
[----:B------:R-:W-:Y:S01]  /*1d280*/  ISETP.GT.AND P3, PT, R12, 0x50, PT ;  /* 0x000000500c00780c */ /* 0x000fe20003f64270 */
[--C-:B------:R-:W-:Y:S01]  /*1d290*/  FFMA.FTZ R149, R2, R149, -R20.reuse ;  /* 0x0000009502957223 */ /* 0x100fe20000010814 */
[----:B------:R-:W-:Y:S01]  /*1d2a0*/  FSEL R142, R142, -INF , P5 ;  /* 0xff8000008e8e7808 */ /* 0x000fe20002800000 */
[C-C-:B------:R-:W-:Y:S01]  /*1d2b0*/  FFMA.FTZ R177, R2.reuse, R177, -R20.reuse ;  /* 0x000000b102b17223 */ /* 0x140fe20000010814 */
[----:B------:R-:W-:Y:S01]  /*1d2c0*/  FSEL R127, R127, -INF , P4 ;  /* 0xff8000007f7f7808 */ /* 0x000fe20002000000 */
[--C-:B------:R-:W-:Y:S01]  /*1d2d0*/  FFMA.FTZ R121, R2, R121, -R20.reuse ;  /* 0x0000007902797223 */ /* 0x100fe20000010814 */
[----:B------:R-:W-:Y:S01]  /*1d2e0*/  FSEL R130, R130, -INF , P3 ;  /* 0xff80000082827808 */ /* 0x000fe20001800000 */
[--C-:B0-----:R-:W-:Y:S01]  /*1d2f0*/  FFMA.FTZ R108, R2, R157, -R20.reuse ;  /* 0x0000009d026c7223 */ /* 0x101fe20000010814 */
        /* <DEDUP_REMOVED lines=17> */
[--C-:B------:R-:W-:Y:S01]  /*1d410*/  FFMA.FTZ R112, R2, R112, -R20.reuse ;  /* 0x0000007002707223 */ /* 0x100fe20000010814 */
        /* <DEDUP_REMOVED lines=13> */
[C-C-:B------:R-:W-:Y:S01]  /*1d4f0*/  FFMA.FTZ R92, R2.reuse, R92, -R20.reuse ;  /* 0x0000005c025c7223 */ /* 0x140fe20000010814 */
[----:B------:R-:W-:Y:S01]  /*1d500*/  FSEL R111, R111, -INF , P4 ;  /* 0xff8000006f6f7808 */ /* 0x000fe20002000000 */
[--C-:B------:R-:W-:Y:S01]  /*1d510*/  FFMA.FTZ R93, R2, R93, -R20.reuse ;  /* 0x0000005d025d7223 */ /* 0x100fe20000010814 */
[----:B------:R-:W-:Y:S01]  /*1d520*/  FSEL R161, R114, -INF , P3 ;  /* 0xff80000072a17808 */ /* 0x000fe20001800000 */
[--C-:B------:R-:W-:Y:S01]  /*1d530*/  FFMA.FTZ R96, R2, R96, -R20.reuse ;  /* 0x0000006002607223 */ /* 0x100fe20000010814 */
[----:B------:R-:W-:Y:S01]  /*1d540*/  ISETP.GT.AND P5, PT, R12, 0x68, PT ;  /* 0x000000680c00780c */ /* 0x000fe20003fa4270 */
[----:B------:R-:W-:Y:S01]  /*1d550*/  FFMA.FTZ R97, R2, R97, -R20 ;  /* 0x0000006102617223 */ /* 0x000fe20000010814 */
[C---:B------:R-:W-:Y:S01]  /*1d560*/  ISETP.GT.AND P4, PT, R12.reuse, 0x78, PT ;  /* 0x000000780c00780c */ /* 0x040fe20003f84270 */
[----:B------:R-:W-:Y:S01]  /*1d570*/  MUFU.EX2 R100, R100 ;  /* 0x0000006400647308 */ /* 0x000fe20000000800 */
[----:B------:R-:W-:-:S02]  /*1d580*/  ISETP.GT.AND P3, PT, R12, 0x79, PT ;  /* 0x000000790c00780c */ /* 0x000fc40003f64270 */
[----:B------:R-:W-:Y:S02]  /*1d590*/  FSEL R110, R110, -INF , P5 ;  /* 0xff8000006e6e7808 */ /* 0x000fe40002800000 */
[----:B------:R-:W-:Y:S02]  /*1d5a0*/  FSEL R118, R118, -INF , P4 ;  /* 0xff80000076767808 */ /* 0x000fe40002000000 */
[----:B------:R-:W-:Y:S01]  /*1d5b0*/  FSEL R119, R119, -INF , P3 ;  /* 0xff80000077777808 */ /* 0x000fe20001800000 */
[----:B------:R-:W-:Y:S01]  /*1d5c0*/  MUFU.EX2 R13, R13 ;  /* 0x0000000d000d7308 */ /* 0x000fe20000000800 */
[C---:B------:R-:W-:Y:S02]  /*1d5d0*/  ISETP.GT.AND P5, PT, R12.reuse, 0x71, PT ;  /* 0x000000710c00780c */ /* 0x040fe40003fa4270 */
[C---:B------:R-:W-:Y:S02]  /*1d5e0*/  ISETP.GT.AND P4, PT, R12.reuse, 0x80, PT ;  /* 0x000000800c00780c */ /* 0x040fe40003f84270 */
[----:B------:R-:W-:-:S02]  /*1d5f0*/  ISETP.GT.AND P3, PT, R12, 0x81, PT ;  /* 0x000000810c00780c */ /* 0x000fc40003f64270 */
[----:B------:R-:W-:Y:S01]  /*1d600*/  FMNMX.FTZ R114, R154, R6, !PT ;  /* 0x000000069a727209 */ /* 0x000fe20007810000 */
[----:B------:R-:W-:Y:S01]  /*1d610*/  MUFU.EX2 R108, R108 ;  /* 0x0000006c006c7308 */ /* 0x000fe20000000800 */
[----:B------:R-:W-:Y:S02]  /*1d620*/  FSEL R115, R115, -INF , P5 ;  /* 0xff80000073737808 */ /* 0x000fe40002800000 */
[----:B------:R-:W-:Y:S02]  /*1d630*/  FSEL R90, R90, -INF , P4 ;  /* 0xff8000005a5a7808 */ /* 0x000fe40002000000 */
[----:B------:R-:W-:Y:S02]  /*1d640*/  FSEL R91, R91, -INF , P3 ;  /* 0xff8000005b5b7808 */ /* 0x000fe40001800000 */
[----:B------:R-:W-:Y:S01]  /*1d650*/  FMNMX.FTZ R114, R155, R114, !PT ;  /* 0x000000729b727209 */ /* 0x000fe20007810000 */
[----:B------:R-:W-:Y:S01]  /*1d660*/  MUFU.EX2 R15, R15 ;  /* 0x0000000f000f7308 */ /* 0x000fe20000000800 */
[----:B------:R-:W-:-:S02]  /*1d670*/  ISETP.GT.AND P5, PT, R12, 0x88, PT ;  /* 0x000000880c00780c */ /* 0x000fc40003fa4270 */
[C---:B------:R-:W-:Y:S02]  /*1d680*/  ISETP.GT.AND P4, PT, R12.reuse, 0x89, PT ;  /* 0x000000890c00780c */ /* 0x040fe40003f84270 */
[----:B------:R-:W-:Y:S02]  /*1d690*/  ISETP.GT.AND P3, PT, R12, 0x90, PT ;  /* 0x000000900c00780c */ /* 0x000fe40003f64270 */
[----:B------:R-:W-:Y:S01]  /*1d6a0*/  FMNMX.FTZ R114, R9, R114, !PT ;  /* 0x0000007209727209 */ /* 0x000fe20007810000 */
[----:B------:R-:W-:Y:S01]  /*1d6b0*/  MUFU.EX2 R106, R106 ;  /* 0x0000006a006a7308 */ /* 0x000fe20000000800 */
[----:B------:R-:W-:Y:S02]  /*1d6c0*/  FSEL R165, R94, -INF , P5 ;  /* 0xff8000005ea57808 */ /* 0x000fe40002800000 */
[----:B------:R-:W-:Y:S02]  /*1d6d0*/  FSEL R95, R95, -INF , P4 ;  /* 0xff8000005f5f7808 */ /* 0x000fe40002000000 */
[----:B------:R-:W-:-:S02]  /*1d6e0*/  FSEL R98, R98, -INF , P3 ;  /* 0xff80000062627808 */ /* 0x000fc40001800000 */
[C---:B------:R-:W-:Y:S01]  /*1d6f0*/  ISETP.GT.AND P5, PT, R12.reuse, 0x91, PT ;  /* 0x000000910c00780c */ /* 0x040fe20003fa4270 */
[----:B------:R0:W-:Y:S01]  /*1d700*/  MUFU.EX2 R94, R120 ;  /* 0x00000078005e7308 */ /* 0x0001e20000000800 */
[C---:B------:R-:W-:Y:S02]  /*1d710*/  ISETP.GT.AND P4, PT, R12.reuse, 0x98, PT ;  /* 0x000000980c00780c */ /* 0x040fe40003f84270 */
[----:B------:R-:W-:Y:S01]  /*1d720*/  ISETP.GT.AND P3, PT, R12, 0x99, PT ;  /* 0x000000990c00780c */ /* 0x000fe20003f64270 */
[----:B------:R-:W-:-:S01]  /*1d730*/  FFMA.FTZ R12, R2, R169, -R20 ;  /* 0x000000a9020c7223 */ /* 0x000fc20000010814 */
[----:B------:R-:W-:Y:S01]  /*1d740*/  FMNMX.FTZ R169, R159, R114, !PT ;  /* 0x000000729fa97209 */ /* 0x000fe20007810000 */
[----:B------:R-:W-:-:S01]  /*1d750*/  FFMA.FTZ R114, R2, R171, -R20 ;  /* 0x000000ab02727223 */ /* 0x000fc20000010814 */
[----:B------:R-:W-:Y:S01]  /*1d760*/  FSEL R99, R99, -INF , P5 ;  /* 0xff80000063637808 */ /* 0x000fe20002800000 */
[----:B------:R-:W-:Y:S01]  /*1d770*/  MUFU.EX2 R21, R21 ;  /* 0x0000001500157308 */ /* 0x000fe20000000800 */
[----:B0-----:R-:W-:-:S02]  /*1d780*/  FMNMX.FTZ R120, R162, R169, !PT ;  /* 0x000000a9a2787209 */ /* 0x001fc40007810000 */
[----:B------:R-:W-:Y:S02]  /*1d790*/  FSEL R103, R103, -INF , P3 ;  /* 0xff80000067677808 */ /* 0x000fe40001800000 */
[----:B------:R-:W-:Y:S02]  /*1d7a0*/  FMNMX.FTZ R169, R163, R120, !PT ;  /* 0x00000078a3a97209 */ /* 0x000fe40007810000 */
[----:B------:R-:W-:Y:S01]  /*1d7b0*/  FSEL R158, R5, RZ, P2 ;  /* 0x000000ff059e7208 */ /* 0x000fe20001000000 */
[----:B------:R-:W-:Y:S01]  /*1d7c0*/  MUFU.EX2 R12, R12 ;  /* 0x0000000c000c7308 */ /* 0x000fe20000000800 */
[----:B------:R-:W-:-:S04]  /*1d7d0*/  FMNMX.FTZ R120, R166, R169, !PT ;  /* 0x000000a9a6787209 */ /* 0x000fc80007810000 */
[----:B------:R-:W-:Y:S01]  /*1d7e0*/  FMNMX.FTZ R169, R167, R120, !PT ;  /* 0x00000078a7a97209 */ /* 0x000fe20007810000 */
[----:B------:R-:W-:-:S01]  /*1d7f0*/  FFMA.FTZ R120, R2, R173, -R20 ;  /* 0x000000ad02787223 */ /* 0x000fc20000010814 */
[----:B------:R-:W-:Y:S01]  /*1d800*/  FFMA.FTZ R173, R2, R4, -R20 ;  /* 0x0000000402ad7223 */ /* 0x000fe20000010814 */
[----:B------:R-:W-:Y:S01]  /*1d810*/  MUFU.EX2 R137, R137 ;  /* 0x0000008900897308 */ /* 0x000fe20000000800 */
[----:B------:R-:W-:-:S04]  /*1d820*/  FMNMX.FTZ R122, R138, R169, !PT ;  /* 0x000000a98a7a7209 */ /* 0x000fc80007810000 */
[----:B------:R-:W-:-:S03]  /*1d830*/  FMNMX.FTZ R169, R139, R122, !PT ;  /* 0x0000007a8ba97209 */ /* 0x000fc60007810000 */
[----:B------:R-:W-:Y:S01]  /*1d840*/  MUFU.EX2 R114, R114 ;  /* 0x0000007200727308 */ /* 0x000fe20000000800 */
[----:B------:R-:W-:-:S04]  /*1d850*/  FMNMX.FTZ R122, R142, R169, !PT ;  /* 0x000000a98e7a7209 */ /* 0x000fc80007810000 */
[----:B------:R-:W-:Y:S01]  /*1d860*/  FMNMX.FTZ R169, R143, R122, !PT ;  /* 0x0000007a8fa97209 */ /* 0x000fe20007810000 */
[----:B------:R-:W-:-:S02]  /*1d870*/  FFMA.FTZ R122, R2, R175, -R20 ;  /* 0x000000af027a7223 */ /* 0x000fc40000010814 */
[----:B------:R-:W-:Y:S01]  /*1d880*/  MUFU.EX2 R141, R141 ;  /* 0x0000008d008d7308 */ /* 0x000fe20000000800 */
[----:B------:R-:W-:-:S04]  /*1d890*/  FMNMX.FTZ R124, R146, R169, !PT ;  /* 0x000000a9927c7209 */ /* 0x000fc80007810000 */
[----:B------:R-:W-:-:S03]  /*1d8a0*/  FMNMX.FTZ R169, R147, R124, !PT ;  /* 0x0000007c93a97209 */ /* 0x000fc60007810000 */
        /* <DEDUP_REMOVED lines=35> */
[----:B------:R-:W-:-:S03]  /*1dae0*/  FMNMX.FTZ R169, R95, R144, !PT ;  /* 0x000000905fa97209 */ /* 0x000fc60007810000 */
[----:B------:R-:W-:Y:S01]  /*1daf0*/  MUFU.EX2 R133, R133 ;  /* 0x0000008500857308 */ /* 0x000fe20000000800 */
[----:B------:R-:W-:Y:S02]  /*1db00*/  FMNMX.FTZ R144, R98, R169, !PT ;  /* 0x000000a962907209 */ /* 0x000fe40007810000 */
[----:B------:R-:W-:Y:S02]  /*1db10*/  FSEL R169, R102, -INF , P4 ;  /* 0xff80000066a97808 */ /* 0x000fe40002000000 */
[----:B------:R-:W-:-:S03]  /*1db20*/  FMNMX.FTZ R144, R99, R144, !PT ;  /* 0x0000009063907209 */ /* 0x000fc60007810000 */
[----:B------:R-:W-:Y:S01]  /*1db30*/  MUFU.EX2 R140, R140 ;  /* 0x0000008c008c7308 */ /* 0x000fe20000000800 */
[----:B------:R-:W-:-:S04]  /*1db40*/  FMNMX.FTZ R144, R169, R144, !PT ;  /* 0x00000090a9907209 */ /* 0x000fc80007810000 */
[----:B------:R-:W-:-:S03]  /*1db50*/  FMNMX.FTZ R144, R103, R144, !PT ;  /* 0x0000009067907209 */ /* 0x000fc60007810000 */
[----:B------:R-:W-:Y:S02]  /*1db60*/  MUFU.EX2 R105, R105 ;  /* 0x0000006900697308 */ /* 0x000fe40000000800 */
[----:B------:R-:W0:Y:S06]  /*1db70*/  SHFL.BFLY PT, R171, R144, 0x2, 0x1f ;  /* 0x0c401f0090ab7f89 */ /* 0x000e2c00000e0000 */
[----:B------:R-:W-:Y:S08]  /*1db80*/  MUFU.EX2 R102, R187 ;  /* 0x000000bb00667308 */ /* 0x000ff00000000800 */
[----:B------:R-:W-:Y:S08]  /*1db90*/  MUFU.EX2 R109, R109 ;  /* 0x0000006d006d7308 */ /* 0x000ff00000000800 */
[----:B------:R-:W-:Y:S01]  /*1dba0*/  MUFU.EX2 R112, R112 ;  /* 0x0000007000707308 */ /* 0x000fe20000000800 */
[----:B0-----:R-:W-:-:S05]  /*1dbb0*/  FMNMX.FTZ R171, R144, R171, !PT ;  /* 0x000000ab90ab7209 */ /* 0x001fca0007810000 */
[----:B------:R-:W0:Y:S02]  /*1dbc0*/  SHFL.BFLY PT, R144, R171, 0x1, 0x1f ;  /* 0x0c201f00ab907f89 */ /* 0x000e2400000e0000 */
[----:B------:R-:W-:Y:S08]  /*1dbd0*/  MUFU.EX2 R113, R113 ;  /* 0x0000007100717308 */ /* 0x000ff00000000800 */
[----:B------:R-:W-:Y:S08]  /*1dbe0*/  MUFU.EX2 R116, R116 ;  /* 0x0000007400747308 */ /* 0x000ff00000000800 */
[----:B------:R-:W-:Y:S01]  /*1dbf0*/  MUFU.EX2 R117, R117 ;  /* 0x0000007500757308 */ /* 0x000fe20000000800 */
[----:B0-----:R-:W-:-:S07]  /*1dc00*/  FMNMX.FTZ R4, R171, R144, !PT ;  /* 0x00000090ab047209 */ /* 0x001fce0007810000 */
[----:B------:R-:W-:Y:S01]  /*1dc10*/  MUFU.EX2 R88, R88 ;  /* 0x0000005800587308 */ /* 0x000fe20000000800 */
[----:B------:R-:W-:Y:S01]  /*1dc20*/  FSETP.NEU.FTZ.AND P3, PT, R4, -INF , PT ;  /* 0xff8000000400780b */ /* 0x000fe20003f7d000 */
[----:B------:R-:W-:-:S06]  /*1dc30*/  FFMA.FTZ R101, R2, R4, -8 ;  /* 0xc100000002657423 */ /* 0x000fcc0000010004 */
[----:B------:R-:W-:Y:S01]  /*1dc40*/  MUFU.EX2 R89, R89 ;  /* 0x0000005900597308 */ /* 0x000fe20000000800 */
[----:B------:R-:W-:-:S05]  /*1dc50*/  FSEL R101, R101, RZ, P3 ;  /* 0x000000ff65657208 */ /* 0x000fca0001800000 */
[C-C-:B------:R-:W-:Y:S01]  /*1dc60*/  FFMA.FTZ R144, R2.reuse, R155, -R101.reuse ;  /* 0x0000009b02907223 */ /* 0x140fe20000010865 */
[----:B------:R-:W-:-:S01]  /*1dc70*/  FFMA.FTZ R155, R2, R163, -R101 ;  /* 0x000000a3029b7223 */ /* 0x000fc20000010865 */
[----:B------:R-:W-:Y:S02]  /*1dc80*/  IMAD.U32 R163, RZ, RZ, UR38 ;  /* 0x00000026ffa37e24 */ /* 0x000fe4000f8e00ff */
[----:B------:R-:W-:-:S01]  /*1dc90*/  FFMA.FTZ R160, R2, R127, -R101 ;  /* 0x0000007f02a07223 */ /* 0x000fc20000010865 */
[----:B------:R-:W-:Y:S01]  /*1dca0*/  FADD.FTZ R127, -R158, R7 ;  /* 0x000000079e7f7221 */ /* 0x000fe20000010100 */
[----:B------:R-:W-:-:S01]  /*1dcb0*/  FFMA.FTZ R171, R2, R154, -R101 ;  /* 0x0000009a02ab7223 */ /* 0x000fc20000010865 */
[C-C-:B------:R-:W-:Y:S01]  /*1dcc0*/  FFMA.FTZ R9, R2.reuse, R9, -R101.reuse ;  /* 0x0000000902097223 */ /* 0x140fe20000010865 */
[----:B------:R-:W-:Y:S01]  /*1dcd0*/  PRMT R156, R163, 0x654, R156 ;  /* 0x00000654a39c7816 */ /* 0x000fe2000000009c */
[----:B------:R-:W-:Y:S01]  /*1dce0*/  FMUL.FTZ R127, R2, R127 ;  /* 0x0000007f027f7220 */ /* 0x000fe20000410000 */
[----:B------:R-:W-:Y:S01]  /*1dcf0*/  FSEL R163, R4, RZ, P3 ;  /* 0x000000ff04a37208 */ /* 0x000fe20001800000 */
[----:B------:R-:W-:Y:S01]  /*1dd00*/  MUFU.EX2 R144, R144 ;  /* 0x0000009000907308 */ /* 0x000fe20000000800 */
[----:B------:R-:W-:-:S01]  /*1dd10*/  FFMA.FTZ R148, R2, R159, -R101 ;  /* 0x0000009f02947223 */ /* 0x000fc20000010865 */
[----:B------:R-:W-:Y:S01]  /*1dd20*/  FFMA.FTZ R152, R2, R162, -R101 ;  /* 0x000000a202987223 */ /* 0x000fe20000010865 */
[----:B------:R0:W-:Y:S01]  /*1dd30*/  SYNCS.ARRIVE.TRANS64.RED.A1T0 RZ, [R156+URZ], RZ ;  /* 0x000000ff9cff79a7 */ /* 0x0001e2000810043f */
[----:B------:R-:W-:-:S01]  /*1dd40*/  FADD.FTZ R163, -R163, R6 ;  /* 0x00000006a3a37221 */ /* 0x000fc20000010100 */
[C-C-:B------:R-:W-:Y:S01]  /*1dd50*/  FFMA.FTZ R154, R2.reuse, R166, -R101.reuse ;  /* 0x000000a6029a7223 */ /* 0x140fe20000010865 */
[----:B------:R-:W-:-:S01]  /*1dd60*/  FFMA.FTZ R159, R2, R167, -R101 ;  /* 0x000000a7029f7223 */ /* 0x000fc20000010865 */
[C-C-:B------:R-:W-:Y:S01]  /*1dd70*/  FFMA.FTZ R138, R2.reuse, R138, -R101.reuse ;  /* 0x0000008a028a7223 */ /* 0x140fe20000010865 */
[C---:B------:R-:W-:Y:S01]  /*1dd80*/  FMUL.FTZ R6, R2.reuse, R163 ;  /* 0x000000a302067220 */ /* 0x040fe20000410000 */
        /* <DEDUP_REMOVED lines=17> */
[----:B0-----:R-:W-:-:S01]  /*1dea0*/  FFMA.FTZ R156, R127, R3, R100 ;  /* 0x000000037f9c7223 */ /* 0x001fc20000010064 */
[C-C-:B------:R-:W-:Y:S01]  /*1deb0*/  FFMA.FTZ R157, R2.reuse, R157, -R101.reuse ;  /* 0x0000009d029d7223 */ /* 0x140fe20000010865 */
[----:B------:R-:W-:-:S01]  /*1dec0*/  FFMA.FTZ R107, R2, R107, -R101 ;  /* 0x0000006b026b7223 */ /* 0x000fc20000010865 */
[----:B------:R-:W-:Y:S01]  /*1ded0*/  FFMA.FTZ R110, R2, R110, -R101 ;  /* 0x0000006e026e7223 */ /* 0x000fe20000010865 */
[----:B------:R-:W-:-:S01]  /*1dee0*/  FADD.FTZ R156, R123, R156 ;  /* 0x0000009c7b9c7221 */ /* 0x000fc20000010000 */
        /* <DEDUP_REMOVED lines=11> */
[----:B-1----:R-:W-:-:S01]  /*1dfa0*/  FFMA.FTZ R3, R6, R0, R171 ;  /* 0x0000000006037223 */ /* 0x002fc200000100ab */
[C-C-:B------:R-:W-:Y:S01]  /*1dfb0*/  FFMA.FTZ R98, R2.reuse, R98, -R101.reuse ;  /* 0x0000006202627223 */ /* 0x140fe20000010865 */
[----:B------:R-:W-:-:S01]  /*1dfc0*/  FFMA.FTZ R99, R2, R99, -R101 ;  /* 0x0000006302637223 */ /* 0x000fc20000010865 */
[----:B------:R-:W-:Y:S01]  /*1dfd0*/  FFMA.FTZ R169, R2, R169, -R101 ;  /* 0x000000a902a97223 */ /* 0x000fe20000010865 */
[----:B------:R-:W-:-:S01]  /*1dfe0*/  FADD.FTZ R0, R144, R3 ;  /* 0x0000000390007221 */ /* 0x000fc20000010000 */
[----:B------:R-:W-:Y:S01]  /*1dff0*/  FFMA.FTZ R101, R2, R103, -R101 ;  /* 0x0000006702657223 */ /* 0x000fe20000010865 */
[----:B------:R-:W-:-:S01]  /*1e000*/  FADD.FTZ R3, R13, R156 ;  /* 0x0000009c0d037221 */ /* 0x000fc20000010000 */
[----:B------:R-:W1:Y:S01]  /*1e010*/  MUFU.EX2 R152, R152 ;  /* 0x0000009800987308 */ /* 0x000e620000000800 */
[----:B0-----:R-:W-:-:S02]  /*1e020*/  FADD.FTZ R103, R9, R0 ;  /* 0x0000000009677221 */ /* 0x001fc40000010000 */
[----:B------:R-:W-:-:S04]  /*1e030*/  FADD.FTZ R0, R108, R3 ;  /* 0x000000036c007221 */ /* 0x000fc80000010000 */
[----:B------:R-:W-:Y:S01]  /*1e040*/  FADD.FTZ R3, R15, R0 ;  /* 0x000000000f037221 */ /* 0x000fe20000010000 */
[----:B------:R-:W0:Y:S01]  /*1e050*/  MUFU.EX2 R155, R155 ;  /* 0x0000009b009b7308 */ /* 0x000e220000000800 */
[----:B--2---:R-:W-:-:S02]  /*1e060*/  FADD.FTZ R103, R148, R103 ;  /* 0x0000006794677221 */ /* 0x004fc40000010000 */
[----:B------:R-:W-:-:S05]  /*1e070*/  FADD.FTZ R156, R106, R3 ;  /* 0x000000036a9c7221 */ /* 0x000fca0000010000 */
[----:B------:R-:W2:Y:S01]  /*1e080*/  MUFU.EX2 R154, R154 ;  /* 0x0000009a009a7308 */ /* 0x000ea20000000800 */
[----:B-1----:R-:W-:-:S01]  /*1e090*/  FADD.FTZ R0, R152, R103 ;  /* 0x0000006798007221 */ /* 0x002fc20000010000 */
[----:B------:R-:W-:-:S04]  /*1e0a0*/  FADD.FTZ R103, R21, R156 ;  /* 0x0000009c15677221 */ /* 0x000fc80000010000 */
[----:B------:R-:W-:Y:S02]  /*1e0b0*/  FADD.FTZ R103, R94, R103 ;  /* 0x000000675e677221 */ /* 0x000fe40000010000 */
        /* <DEDUP_REMOVED lines=27> */
[----:B------:R-:W1:Y:S08]  /*1e270*/  MUFU.EX2 R153, R153 ;  /* 0x0000009900997308 */ /* 0x000e700000000800 */
[----:B------:R-:W3:Y:S08]  /*1e280*/  MUFU.EX2 R104, R104 ;  /* 0x0000006800687308 */ /* 0x000ef00000000800 */
[----:B------:R-:W4:Y:S08]  /*1e290*/  MUFU.EX2 R126, R126 ;  /* 0x0000007e007e7308 */ /* 0x000f300000000800 */
[----:B------:R0:W5:Y:S08]  /*1e2a0*/  MUFU.EX2 R7, R160 ;  /* 0x000000a000077308 */ /* 0x0001700000000800 */
[----:B------:R-:W5:Y:S01]  /*1e2b0*/  MUFU.EX2 R130, R130 ;  /* 0x0000008200827308 */ /* 0x000f620000000800 */
[----:B0-----:R-:W-:-:S01]  /*1e2c0*/  FADD.FTZ R160, R150, R103 ;  /* 0x0000006796a07221 */ /* 0x001fc20000010000 */
[----:B------:R-:W-:-:S03]  /*1e2d0*/  FADD.FTZ R103, R121, R0 ;  /* 0x0000000079677221 */ /* 0x000fc60000010000 */
[----:B--2---:R-:W-:Y:S01]  /*1e2e0*/  FADD.FTZ R160, R151, R160 ;  /* 0x000000a097a07221 */ /* 0x004fe20000010000 */
[----:B------:R-:W-:-:S02]  /*1e2f0*/  FADD.FTZ R0, R128, R103 ;  /* 0x0000006780007221 */ /* 0x000fc40000010000 */
[----:B------:R-:W0:Y:S01]  /*1e300*/  MUFU.EX2 R131, R131 ;  /* 0x0000008300837308 */ /* 0x000e220000000800 */
[----:B-1----:R-:W-:-:S04]  /*1e310*/  FADD.FTZ R3, R153, R160 ;  /* 0x000000a099037221 */ /* 0x002fc80000010000 */
[----:B---3--:R-:W-:-:S03]  /*1e320*/  FADD.FTZ R3, R104, R3 ;  /* 0x0000000368037221 */ /* 0x008fc60000010000 */
[----:B------:R-:W1:Y:S01]  /*1e330*/  MUFU.EX2 R134, R134 ;  /* 0x0000008600867308 */ /* 0x000e620000000800 */
[----:B----4-:R-:W-:-:S01]  /*1e340*/  FADD.FTZ R160, R126, R3 ;  /* 0x000000037ea07221 */ /* 0x010fc20000010000 */
[----:B------:R-:W-:-:S03]  /*1e350*/  FADD.FTZ R3, R125, R0 ;  /* 0x000000007d037221 */ /* 0x000fc60000010000 */
[----:B-----5:R-:W-:Y:S01]  /*1e360*/  FADD.FTZ R103, R7, R160 ;  /* 0x000000a007677221 */ /* 0x020fe20000010000 */
[----:B------:R-:W-:-:S02]  /*1e370*/  FADD.FTZ R0, R132, R3 ;  /* 0x0000000384007221 */ /* 0x000fc40000010000 */
[----:B------:R-:W2:Y:S01]  /*1e380*/  MUFU.EX2 R135, R135 ;  /* 0x0000008700877308 */ /* 0x000ea20000000800 */
[----:B------:R-:W-:-:S01]  /*1e390*/  FADD.FTZ R160, R130, R103 ;  /* 0x0000006782a07221 */ /* 0x000fc20000010000 */
[----:B------:R-:W-:-:S03]  /*1e3a0*/  FADD.FTZ R3, R129, R0 ;  /* 0x0000000081037221 */ /* 0x000fc60000010000 */
[----:B0-----:R-:W-:Y:S01]  /*1e3b0*/  FADD.FTZ R103, R131, R160 ;  /* 0x000000a083677221 */ /* 0x001fe20000010000 */
[----:B------:R-:W-:-:S02]  /*1e3c0*/  FADD.FTZ R0, R136, R3 ;  /* 0x0000000388007221 */ /* 0x000fc40000010000 */
        /* <DEDUP_REMOVED lines=9> */
[----:B0-----:R-:W-:-:S07]  /*1e460*/  FADD.FTZ R3, R157, R160 ;  /* 0x000000a09d037221 */ /* 0x001fce0000010000 */
[----:B------:R-:W0:Y:S01]  /*1e470*/  MUFU.EX2 R111, R111 ;  /* 0x0000006f006f7308 */ /* 0x000e220000000800 */
[----:B-1----:R-:W-:-:S07]  /*1e480*/  FADD.FTZ R3, R156, R3 ;  /* 0x000000039c037221 */ /* 0x002fce0000010000 */
        /* <DEDUP_REMOVED lines=10> */
[----:B------:R-:W-:Y:S01]  /*1e530*/  MUFU.EX2 R119, R119 ;  /* 0x0000007700777308 */ /* 0x000fe20000000800 */
[----:B--2---:R-:W-:-:S07]  /*1e540*/  FADD.FTZ R3, R158, R3 ;  /* 0x000000039e037221 */ /* 0x004fce0000010000 */
[----:B------:R-:W-:Y:S01]  /*1e550*/  MUFU.EX2 R90, R90 ;  /* 0x0000005a005a7308 */ /* 0x000fe20000000800 */
[----:B0-----:R-:W-:-:S01]  /*1e560*/  FADD.FTZ R162, R118, R3 ;  /* 0x0000000376a27221 */ /* 0x001fc20000010000 */
[----:B------:R-:W-:-:S04]  /*1e570*/  FADD.FTZ R3, R117, R0 ;  /* 0x0000000075037221 */ /* 0x000fc80000010000 */
[----:B------:R-:W-:Y:S02]  /*1e580*/  FADD.FTZ R0, R88, R3 ;  /* 0x0000000358007221 */ /* 0x000fe40000010000 */
[----:B------:R-:W-:Y:S02]  /*1e590*/  MUFU.EX2 R91, R91 ;  /* 0x0000005b005b7308 */ /* 0x000fe40000000800 */
[----:B------:R-:W-:-:S06]  /*1e5a0*/  FADD.FTZ R3, R89, R0 ;  /* 0x0000000059037221 */ /* 0x000fcc0000010000 */
[----:B------:R-:W0:Y:S08]  /*1e5b0*/  MUFU.EX2 R92, R92 ;  /* 0x0000005c005c7308 */ /* 0x000e300000000800 */
[----:B------:R-:W-:Y:S08]  /*1e5c0*/  MUFU.EX2 R165, R165 ;  /* 0x000000a500a57308 */ /* 0x000ff00000000800 */
[----:B------:R-:W1:Y:S01]  /*1e5d0*/  MUFU.EX2 R93, R93 ;  /* 0x0000005d005d7308 */ /* 0x000e620000000800 */
[----:B0-----:R-:W-:-:S07]  /*1e5e0*/  FADD.FTZ R0, R92, R3 ;  /* 0x000000035c007221 */ /* 0x001fce0000010000 */
[----:B------:R0:W2:Y:S08]  /*1e5f0*/  MUFU.EX2 R160, R95 ;  /* 0x0000005f00a07308 */ /* 0x0000b00000000800 */
[----:B------:R-:W3:Y:S01]  /*1e600*/  MUFU.EX2 R96, R96 ;  /* 0x0000006000607308 */ /* 0x000ee20000000800 */
[----:B0-----:R-:W-:-:S04]  /*1e610*/  FADD.FTZ R95, R119, R162 ;  /* 0x000000a2775f7221 */ /* 0x001fc80000010000 */
[----:B------:R-:W-:Y:S01]  /*1e620*/  FADD.FTZ R162, R90, R95 ;  /* 0x0000005f5aa27221 */ /* 0x000fe20000010000 */
[----:B-1----:R-:W-:-:S02]  /*1e630*/  FADD.FTZ R95, R93, R0 ;  /* 0x000000005d5f7221 */ /* 0x002fc40000010000 */
[----:B------:R-:W0:Y:S01]  /*1e640*/  MUFU.EX2 R98, R98 ;  /* 0x0000006200627308 */ /* 0x000e220000000800 */
[----:B------:R-:W-:-:S04]  /*1e650*/  FADD.FTZ R162, R91, R162 ;  /* 0x000000a25ba27221 */ /* 0x000fc80000010000 */
[----:B------:R-:W-:-:S03]  /*1e660*/  FADD.FTZ R3, R165, R162 ;  /* 0x000000a2a5037221 */ /* 0x000fc60000010000 */
[----:B------:R-:W1:Y:S01]  /*1e670*/  MUFU.EX2 R173, R173 ;  /* 0x000000ad00ad7308 */ /* 0x000e620000000800 */
[----:B--2---:R-:W-:-:S01]  /*1e680*/  FADD.FTZ R3, R160, R3 ;  /* 0x00000003a0037221 */ /* 0x004fc20000010000 */
[----:B---3--:R-:W-:-:S06]  /*1e690*/  FADD.FTZ R0, R96, R95 ;  /* 0x0000005f60007221 */ /* 0x008fcc0000010000 */
        /* <DEDUP_REMOVED lines=14> */
.L_x_2796:
[----:B------:R-:W-:Y:S01]  /*1e780*/  F2FP.SATFINITE.E4M3.F32.PACK_AB_MERGE_C R7, R7, R126, RZ ;  /* 0x0000007e0707723e */ /* 0x000fe200048070ff */
[----:B------:R-:W-:Y:S01]  /*1e790*/  FMUL.FTZ R26, R26, R6 ;  /* 0x000000061a1a7220 */ /* 0x000fe20000410000 */
[----:B------:R-:W-:Y:S01]  /*1e7a0*/  ISETP.GT.AND P2, PT, R8, R14, PT ;  /* 0x0000000e0800720c */ /* 0x000fe20003f44270 */
[-C--:B------:R-:W-:Y:S01]  /*1e7b0*/  FMUL.FTZ R27, R27, R6.reuse ;  /* 0x000000061b1b7220 */ /* 0x080fe20000410000 */
[----:B------:R-:W-:Y:S01]  /*1e7c0*/  F2FP.SATFINITE.E4M3.F32.PACK_AB_MERGE_C R177, R104, R153, R7 ;  /* 0x0000009968b1723e */ /* 0x000fe20004807007 */
[----:B------:R-:W-:Y:S01]  /*1e7d0*/  IMAD R7, R10, 0x8, R18 ;  /* 0x000000080a077824 */ /* 0x000fe200078e0212 */
[----:B------:R-:W-:Y:S01]  /*1e7e0*/  MOV R10, UR38 ;  /* 0x00000026000a7c02 */ /* 0x000fe20008000f00 */
        /* <DEDUP_REMOVED lines=9> */
[----:B------:R-:W-:Y:S01]  /*1e880*/  F2FP.SATFINITE.E4M3.F32.PACK_AB_MERGE_C R110, R156, R157, R110 ;  /* 0x0000009d9c6e723e */ /* 0x000fe2000480706e */
[-C--:B------:R-:W-:Y:S01]  /*1e890*/  FMUL.FTZ R38, R38, R6.reuse ;  /* 0x0000000626267220 */ /* 0x080fe20000410000 */
[----:B------:R-:W-:Y:S01]  /*1e8a0*/  F2FP.SATFINITE.E4M3.F32.PACK_AB_MERGE_C R13, R108, R13, RZ ;  /* 0x0000000d6c0d723e */ /* 0x000fe200048070ff */
[----:B------:R0:W-:Y:S01]  /*1e8b0*/  SYNCS.ARRIVE.TRANS64.RED.A1T0 RZ, [R7+URZ], RZ ;  /* 0x000000ff07ff79a7 */ /* 0x0001e2000810043f */
        /* <DEDUP_REMOVED lines=90> */
[----:B------:R-:W-:Y:S01]  /*1ee60*/  VIADD R8, R8, 0xffffffff ;  /* 0xffffffff08087836 */ /* 0x000fe20000000000 */
[----:B------:R-:W-:Y:S01]  /*1ee70*/  MOV R9, R194 ;  /* 0x000000c200097202 */ /* 0x000fe20000000f00 */
[----:B------:R-:W-:-:S02]  /*1ee80*/  IMAD.MOV.U32 R6, RZ, RZ, R4 ;  /* 0x000000ffff067224 */ /* 0x000fc400078e0004 */
[----:B0-----:R-:W-:Y:S02]  /*1ee90*/  IMAD.MOV.U32 R7, RZ, RZ, R5 ;  /* 0x000000ffff077224 */ /* 0x001fe400078e0005 */
[----:B------:R-:W-:Y:S02]  /*1eea0*/  IMAD.MOV.U32 R10, RZ, RZ, R188 ;  /* 0x000000ffff0a7224 */ /* 0x000fe400078e00bc */
[----:B------:R-:W-:Y:S01]  /*1eeb0*/  IMAD.MOV.U32 R173, RZ, RZ, R110 ;  /* 0x000000ffffad7224 */ /* 0x000fe200078e006e */
[----:B------:R-:W-:Y:S06]  /*1eec0*/  @P2 BRA `(.L_x_2797) ;  /* 0xffffffc000ac2947 */ /* 0x000fec000383ffff */
.L_x_2785:
[----:B------:R-:W-:-:S13]  /*1eed0*/  ISETP.GE.AND P0, PT, R8, RZ, PT ;  /* 0x000000ff0800720c */ /* 0x000fda0003f06270 */
[----:B------:R-:W-:Y:S05]  /*1eee0*/  @!P0 BRA `(.L_x_2798) ;  /* 0x0000003000848947 */ /* 0x000fea0003800000 */
[----:B------:R-:W-:Y:S01]  /*1eef0*/  IMAD.MOV.U32 R6, RZ, RZ, R4 ;  /* 0x000000ffff067224 */ /* 0x000fe200078e0004 */
[----:B------:R-:W-:Y:S01]  /*1ef00*/  MOV R9, R194 ;  /* 0x000000c200097202 */ /* 0x000fe20000000f00 */
[----:B------:R-:W-:Y:S02]  /*1ef10*/  IMAD.MOV.U32 R7, RZ, RZ, R5 ;  /* 0x000000ffff077224 */ /* 0x000fe400078e0005 */
[----:B------:R-:W-:-:S07]  /*1ef20*/  IMAD.MOV.U32 R10, RZ, RZ, R188 ;  /* 0x000000ffff0a7224 */ /* 0x000fce00078e00bc */
.L_x_2810:
        /* <DEDUP_REMOVED lines=10> */
.L_x_2800:
[----:B------:R-:W-:Y:S01]  /*1efd0*/  IMAD R4, R188, 0x8, R18 ;  /* 0x00000008bc047824 */ /* 0x000fe200078e0212 */
[----:B------:R-:W-:-:S04]  /*1efe0*/  SHF.L.U32 R5, R194, 0x1f, RZ ;  /* 0x0000001fc2057819 */ /* 0x000fc800000006ff */
[----:B------:R0:W1:Y:S01]  /*1eff0*/  SYNCS.PHASECHK.TRANS64.TRYWAIT P0, [R4+URZ+0x29830], R5 ;  /* 0x02983005040075a7 */ /* 0x000062000800017f */
[----:B------:R-:W-:Y:S05]  /*1f000*/  @!P1 BRA `(.L_x_2801) ;  /* 0x0000000000049947 */ /* 0x000fea0003800000 */
[----:B------:R-:W-:Y:S01]  /*1f010*/  BPT.TRAP 0x1 ;  /* 0x000000040000795c */ /* 0x000fe20000300000 */
.L_x_2801:
[----:B------:R-:W-:Y:S04]  /*1f020*/  BSSY B0, `(.L_x_2799) ;  /* 0x0000004000007945 */ /* 0x000fe80003800000 */
[----:B-1----:R-:W-:Y:S05]  /*1f030*/  @P0 BRA `(.L_x_2802) ;  /* 0x0000000000080947 */ /* 0x002fea0003800000 */
[----:B------:R-:W1:Y:S02]  /*1f040*/  SYNCS.PHASECHK.TRANS64.TRYWAIT P0, [R4+URZ+0x29830], R5 ;  /* 0x02983005040075a7 */ /* 0x000e64000800017f */
[----:B-1----:R-:W-:Y:S05]  /*1f050*/  @!P0 BRA `(.L_x_2803) ;  /* 0x000000f000708947 */ /* 0x002fea0003800000 */
.L_x_2802:
[----:B------:R-:W-:Y:S05]  /*1f060*/  BSYNC B0 ;  /* 0x0000000000007941 */ /* 0x000fea0003800000 */
.L_x_2799:
[----:B01----:R-:W0:Y:S01]  /*1f070*/  S2R R4, SR_TID.X ;  /* 0x0000000000047919 */ /* 0x003e220000002100 */
[----:B------:R-:W-:Y:S05]  /*1f080*/  WARPSYNC.ALL ;  /* 0x0000000000007948 */ /* 0x000fea0003800000 */
[----:B------:R-:W-:Y:S01]  /*1f090*/  IMAD.MOV.U32 R5, RZ, RZ, -0x7fffffe0 ;  /* 0x80000020ff057424 */ /* 0x000fe200078e00ff */
[----:B------:R-:W-:Y:S01]  /*1f0a0*/  UMOV UR44, UR24 ;  /* 0x00000018002c7c82 */ /* 0x000fe20008000000 */
[----:B------:R-:W-:Y:S01]  /*1f0b0*/  UMOV UR45, UR25 ;  /* 0x00000019002d7c82 */ /* 0x000fe20008000000 */
[----:B------:R-:W-:Y:S01]  /*1f0c0*/  IMAD.MOV.U32 R13, RZ, RZ, -0x7fffffe0 ;  /* 0x80000020ff0d7424 */ /* 0x000fe200078e00ff */
[----:B------:R-:W-:Y:S01]  /*1f0d0*/  UMOV UR40, UR24 ;  /* 0x0000001800287c82 */ /* 0x000fe20008000000 */
[----:B------:R-:W-:Y:S01]  /*1f0e0*/  R2UR UR47, R5 ;  /* 0x00000000052f72ca */ /* 0x000fe200000e0000 */
[----:B------:R-:W-:Y:S01]  /*1f0f0*/  UMOV UR41, UR25 ;  /* 0x0000001900297c82 */ /* 0x000fe20008000000 */
[----:B------:R-:W-:Y:S01]  /*1f100*/  IMAD.MOV.U32 R21, RZ, RZ, -0x7fffffe0 ;  /* 0x80000020ff157424 */ /* 0x000fe200078e00ff */
[----:B------:R-:W-:Y:S01]  /*1f110*/  R2UR UR43, R13 ;  /* 0x000000000d2b72ca */ /* 0x000fe200000e0000 */
[----:B------:R-:W-:Y:S01]  /*1f120*/  IMAD.MOV.U32 R15, RZ, RZ, -0x7fffffe0 ;  /* 0x80000020ff0f7424 */ /* 0x000fe200078e00ff */
[----:B------:R-:W-:Y:S01]  /*1f130*/  UMOV UR28, UR24 ;  /* 0x00000018001c7c82 */ /* 0x000fe20008000000 */
        /* <DEDUP_REMOVED lines=8> */
[----:B------:R-:W-:-:S02]  /*1f1c0*/  IMAD.MOV.U32 R13, RZ, RZ, -0x7fffffe0 ;  /* 0x80000020ff0d7424 */ /* 0x000fc400078e00ff */
[----:B------:R-:W-:Y:S01]  /*1f1d0*/  IMAD.MOV.U32 R5, RZ, RZ, -0x7fffffe0 ;  /* 0x80000020ff057424 */ /* 0x000fe200078e00ff */
[----:B0-----:R-:W-:-:S05]  /*1f1e0*/  SHF.R.U32.HI R4, RZ, 0x7, R4 ;  /* 0x00000007ff047819 */ /* 0x001fca0000011604 */
[----:B------:R-:W-:Y:S02]  /*1f1f0*/  VIADD R88, R4, 0x8 ;  /* 0x0000000804587836 */ /* 0x000fe40000000000 */
[----:B------:R-:W-:-:S03]  /*1f200*/  IMAD R4, R188, 0x780, R11 ;  /* 0x00000780bc047824 */ /* 0x000fc600078e020b */
[----:B------:R0:W-:Y:S01]  /*1f210*/  BAR.SYNC.DEFER_BLOCKING R88, 0x100 ;  /* 0x000400580000751d */ /* 0x0001e20000010000 */
[C---:B------:R-:W-:Y:S01]  /*1f220*/  VIADD R20, R4.reuse, 0x100 ;  /* 0x0000010004147836 */ /* 0x040fe20000000000 */
[C---:B------:R-:W-:Y:S01]  /*1f230*/  R2UR UR46, R4.reuse ;  /* 0x00000000042e72ca */ /* 0x040fe200000e0000 */
[C---:B------:R-:W-:Y:S01]  /*1f240*/  VIADD R14, R4.reuse, 0x180 ;  /* 0x00000180040e7836 */ /* 0x040fe20000000000 */
[----:B------:R-:W-:Y:S02]  /*1f250*/  IADD3 R12, R4, 0x80, RZ ;  /* 0x00000080040c7810 */ /* 0x000fe40007ffe0ff */
[----:B------:R-:W-:Y:S01]  /*1f260*/  R2UR UR26, R20 ;  /* 0x00000000141a72ca */ /* 0x000fe200000e0000 */
[----:B------:R-:W-:Y:S01]  /*1f270*/  VIADD R20, R4, 0x2 ;  /* 0x0000000204147836 */ /* 0x000fe20000000000 */
[----:B------:R-:W-:Y:S02]  /*1f280*/  R2UR UR42, R12 ;  /* 0x000000000c2a72ca */ /* 0x000fe400000e0000 */
[----:B------:R-:W-:Y:S01]  /*1f290*/  R2UR UR30, R14 ;  /* 0x000000000e1e72ca */ /* 0x000fe200000e0000 */
[C---:B------:R-:W-:Y:S01]  /*1f2a0*/  VIADD R14, R4.reuse, 0x82 ;  /* 0x00000082040e7836 */ /* 0x040fe20000000000 */
[----:B------:R-:W-:-:S02]  /*1f2b0*/  IADD3 R12, R4, 0x200, RZ ;  /* 0x00000200040c7810 */ /* 0x000fc40007ffe0ff */
[----:B------:R-:W-:Y:S02]  /*1f2c0*/  R2UR UR6, R20 ;  /* 0x00000000140672ca */ /* 0x000fe400000e0000 */
[----:B------:R-:W-:Y:S02]  /*1f2d0*/  R2UR UR34, R12 ;  /* 0x000000000c2272ca */ /* 0x000fe400000e0000 */
[----:B------:R-:W-:Y:S01]  /*1f2e0*/  IADD3 R12, R4, 0x102, RZ ;  /* 0x00000102040c7810 */ /* 0x000fe20007ffe0ff */
        /* <DEDUP_REMOVED lines=74> */
[----:B------:R-:W-:-:S04]  /*1f790*/  IADD3 R12, R4, 0x480, RZ ;  /* 0x00000480040c7810 */ /* 0x000fc80007ffe0ff */
[----:B------:R-:W-:Y:S01]  /*1f7a0*/  R2UR UR46, R12 ;  /* 0x000000000c2e72ca */ /* 0x000fe200000e0000 */
[----:B------:R-:W-:Y:S01]  /*1f7b0*/  VIADD R12, R4, 0x282 ;  /* 0x00000282040c7836 */ /* 0x000fe20000000000 */
[----:B------:R-:W-:Y:S01]  /*1f7c0*/  R2UR UR47, R13 ;  /* 0x000000000d2f72ca */ /* 0x000fe200000e0000 */
        /* <DEDUP_REMOVED lines=146> */
.L_x_2805:
[----:B------:R-:W-:Y:S01]  /*200f0*/  SHF.L.U32 R4, R9, 0x1f, RZ ;  /* 0x0000001f09047819 */ /* 0x000fe200000006ff */
[----:B------:R-:W-:-:S04]  /*20100*/  IMAD R5, R10, 0x8, R18 ;  /* 0x000000080a057824 */ /* 0x000fc800078e0212 */
[----:B------:R0:W1:Y:S01]  /*20110*/  SYNCS.PHASECHK.TRANS64.TRYWAIT P0, [R5+URZ+0x29850], R4 ;  /* 0x02985004050075a7 */ /* 0x000062000800017f */
[----:B------:R-:W-:Y:S05]  /*20120*/  @!P1 BRA `(.L_x_2806) ;  /* 0x0000000000049947 */ /* 0x000fea0003800000 */
[----:B------:R-:W-:Y:S01]  /*20130*/  BPT.TRAP 0x1 ;  /* 0x000000040000795c */ /* 0x000fe20000300000 */
.L_x_2806:
[----:B-1----:R-:W-:Y:S05]  /*20140*/  @P0 BRA `(.L_x_2804) ;  /* 0x0000000000080947 */ /* 0x002fea0003800000 */
[----:B------:R-:W1:Y:S02]  /*20150*/  SYNCS.PHASECHK.TRANS64.TRYWAIT P0, [R5+URZ+0x29850], R4 ;  /* 0x02985004050075a7 */ /* 0x000e64000800017f */
[----:B-1----:R-:W-:Y:S05]  /*20160*/  @!P0 BRA `(.L_x_2807) ;  /* 0x000000e000408947 */ /* 0x002fea0003800000 */
.L_x_2804:
[----:B01----:R-:W-:Y:S01]  /*20170*/  VIADD R4, R18, 0x400 ;  /* 0x0000040012047836 */ /* 0x003fe20000000000 */
[----:B------:R-:W-:Y:S05]  /*20180*/  WARPSYNC.ALL ;  /* 0x0000000000007948 */ /* 0x000fea0003800000 */
[----:B------:R-:W-:Y:S01]  /*20190*/  SHF.R.U32.HI R4, RZ, 0x4, R4 ;  /* 0x00000004ff047819 */ /* 0x000fe20000011604 */
[----:B------:R-:W-:Y:S01]  /*201a0*/  IMAD.MOV.U32 R5, RZ, RZ, -0x3ffffff0 ;  /* 0xc0000010ff057424 */ /* 0x000fe200078e00ff */
[----:B------:R-:W-:Y:S01]  /*201b0*/  WARPGROUP.ARRIVE ;  /* 0x00000000000079c5 */ /* 0x000fe20000000000 */
[----:B------:R-:W-:Y:S01]  /*201c0*/  IMAD.MOV.U32 R13, RZ, RZ, -0x3ffffff0 ;  /* 0xc0000010ff0d7424 */ /* 0x000fe200078e00ff */
[----:B------:R-:W-:-:S04]  /*201d0*/  LOP3.LUT R4, R4, 0x3fff, RZ, 0xc0, !PT ;  /* 0x00003fff04047812 */ /* 0x000fc800078ec0ff */
[----:B------:R-:W0:Y:S01]  /*201e0*/  S2R R9, SR_TID.X ;  /* 0x0000000000097919 */ /* 0x000e220000002100 */
[----:B------:R-:W-:Y:S01]  /*201f0*/  R2UR UR7, R5 ;  /* 0x00000000050772ca */ /* 0x000fe200000e0000 */
[----:B------:R-:W-:Y:S01]  /*20200*/  IMAD.MOV.U32 R5, RZ, RZ, -0x3ffffff0 ;  /* 0xc0000010ff057424 */ /* 0x000fe200078e00ff */
[----:B------:R-:W-:-:S05]  /*20210*/  LOP3.LUT R4, R4, 0x10000, RZ, 0xfc, !PT ;  /* 0x0001000004047812 */ /* 0x000fca00078efcff */
[----:B------:R-:W-:-:S05]  /*20220*/  IMAD R4, R10, 0x500, R4 ;  /* 0x000005000a047824 */ /* 0x000fca00078e0204 */
[C---:B------:R-:W-:Y:S02]  /*20230*/  R2UR UR6, R4.reuse ;  /* 0x00000000040672ca */ /* 0x040fe400000e0000 */
[----:B------:R-:W-:-:S11]  /*20240*/  IADD3 R12, R4, 0x100, RZ ;  /* 0x00000100040c7810 */ /* 0x000fd60007ffe0ff */
        /* <DEDUP_REMOVED lines=12> */
[----:B------:R-:W-:Y:S01]  /*20310*/  VIADD R4, R4, 0x400 ;  /* 0x0000040004047836 */ /* 0x000fe20000000000 */
[----:B------:R-:W-:Y:S01]  /*20320*/  MOV R13, 0xc0000010 ;  /* 0xc0000010000d7802 */ /* 0x000fe20000000f00 */
        /* <DEDUP_REMOVED lines=18> */
.L_x_2808:
[----:B0-----:R-:W-:-:S04]  /*20450*/  FMNMX.FTZ R4, R152, R7, !PT ;  /* 0x0000000798047209 */ /* 0x001fc80007810000 */
[----:B------:R-:W-:Y:S02]  /*20460*/  FMNMX.FTZ R5, R153, R4, !PT ;  /* 0x0000000499057209 */ /* 0x000fe40007810000 */
        /* <DEDUP_REMOVED lines=127> */
[C---:B------:R-:W-:Y:S01]  /*20c60*/  FMUL.FTZ R15, R2.reuse, R7 ;  /* 0x00000007020f7220 */ /* 0x040fe20000410000 */
[----:B------:R-:W-:Y:S01]  /*20c70*/  FFMA.FTZ R9, R2, R101, -R9 ;  /* 0x0000006502097223 */ /* 0x000fe20000010809 */
[----:B------:R-:W-:-:S01]  /*20c80*/  FADD.FTZ R7, -R4, R6 ;  /* 0x0000000604077221 */ /* 0x000fc20000010100 */
[C---:B------:R-:W-:Y:S01]  /*20c90*/  FFMA.FTZ R101, R2.reuse, R4, -8 ;  /* 0xc100000002657423 */ /* 0x040fe20000010004 */
[----:B------:R-:W-:Y:S02]  /*20ca0*/  MUFU.EX2 R6, R15 ;  /* 0x0000000f00067308 */ /* 0x000fe40000000800 */
[C---:B------:R-:W-:Y:S01]  /*20cb0*/  FMUL.FTZ R7, R2.reuse, R7 ;  /* 0x0000000702077220 */ /* 0x040fe20000410000 */
[C-C-:B------:R-:W-:Y:S01]  /*20cc0*/  FFMA.FTZ R154, R2.reuse, R154, -R101.reuse ;  /* 0x0000009a029a7223 */ /* 0x140fe20000010865 */
[----:B------:R-:W-:-:S01]  /*20cd0*/  FFMA.FTZ R155, R2, R155, -R101 ;  /* 0x0000009b029b7223 */ /* 0x000fc20000010865 */
[C-C-:B------:R-:W-:Y:S01]  /*20ce0*/  FFMA.FTZ R156, R2.reuse, R158, -R101.reuse ;  /* 0x0000009e029c7223 */ /* 0x140fe20000010865 */
[----:B------:R-:W-:-:S01]  /*20cf0*/  FFMA.FTZ R158, R2, R162, -R101 ;  /* 0x000000a2029e7223 */ /* 0x000fc20000010865 */
[----:B------:R-:W-:Y:S01]  /*20d00*/  IMAD R162, R188, 0x8, R18 ;  /* 0x00000008bca27824 */ /* 0x000fe200078e0212 */
[----:B------:R-:W0:Y:S01]  /*20d10*/  MUFU.EX2 R13, R13 ;  /* 0x0000000d000d7308 */ /* 0x000e220000000800 */
[----:B------:R-:W-:-:S01]  /*20d20*/  FFMA.FTZ R160, R2, R166, -R101 ;  /* 0x000000a602a07223 */ /* 0x000fc20000010865 */
[----:B------:R-:W-:Y:S01]  /*20d30*/  FFMA.FTZ R161, R2, R167, -R101 ;  /* 0x000000a702a17223 */ /* 0x000fe20000010865 */
[----:B------:R-:W-:-:S02]  /*20d40*/  VIADD R162, R162, 0x29840 ;  /* 0x00029840a2a27836 */ /* 0x000fc40000000000 */
        /* <DEDUP_REMOVED lines=38> */
[----:B0-----:R-:W-:-:S06]  /*20fb0*/  FADD.FTZ R3, R12, R3 ;  /* 0x000000030c037221 */ /* 0x001fcc0000010000 */
[----:B------:R-:W0:Y:S01]  /*20fc0*/  MUFU.EX2 R14, R14 ;  /* 0x0000000e000e7308 */ /* 0x000e220000000800 */
[----:B-1----:R-:W-:-:S01]  /*20fd0*/  FFMA.FTZ R157, R2, R159, -R101 ;  /* 0x0000009f029d7223 */ /* 0x002fc20000010865 */
[C-C-:B------:R-:W-:Y:S01]  /*20fe0*/  FFMA.FTZ R159, R2.reuse, R163, -R101.reuse ;  /* 0x000000a3029f7223 */ /* 0x140fe20000010865 */
[----:B------:R-:W-:Y:S01]  /*20ff0*/  MOV R163, UR38 ;  /* 0x0000002600a37c02 */ /* 0x000fe20008000f00 */
[----:B------:R-:W-:Y:S01]  /*21000*/  FFMA.FTZ R101, R2, R103, -R101 ;  /* 0x0000006702657223 */ /* 0x000fe20000010865 */
[----:B--2---:R-:W-:-:S02]  /*21010*/  FADD.FTZ R103, R155, R0 ;  /* 0x000000009b677221 */ /* 0x004fc40000010000 */
[----:B------:R-:W-:Y:S01]  /*21020*/  PRMT R162, R163, 0x654, R162 ;  /* 0x00000654a3a27816 */ /* 0x000fe200000000a2 */
[----:B------:R-:W1:Y:S03]  /*21030*/  MUFU.EX2 R156, R156 ;  /* 0x0000009c009c7308 */ /* 0x000e660000000800 */
[----:B------:R1:W-:Y:S05]  /*21040*/  SYNCS.ARRIVE.TRANS64.RED.A1T0 RZ, [R162+URZ], RZ ;  /* 0x000000ffa2ff79a7 */ /* 0x0003ea000810043f */
        /* <DEDUP_REMOVED lines=151> */
.L_x_2809:
[----:B------:R-:W-:Y:S01]  /*219c0*/  F2FP.SATFINITE.E4M3.F32.PACK_AB_MERGE_C R100, R9, R100, RZ ;  /* 0x000000640964723e */ /* 0x000fe200048070ff */
[----:B------:R-:W-:Y:S01]  /*219d0*/  IMAD R9, R10, 0x8, R18 ;  /* 0x000000080a097824 */ /* 0x000fe200078e0212 */
[----:B------:R-:W-:Y:S01]  /*219e0*/  ISETP.GT.AND P0, PT, R8, RZ, PT ;  /* 0x000000ff0800720c */ /* 0x000fe20003f04270 */
[----:B------:R-:W-:Y:S01]  /*219f0*/  IMAD.U32 R10, RZ, RZ, UR38 ;  /* 0x00000026ff0a7e24 */ /* 0x000fe2000f8e00ff */
[----:B------:R-:W-:Y:S01]  /*21a00*/  F2FP.SATFINITE.E4M3.F32.PACK_AB_MERGE_C R14, R15, R14, RZ ;  /* 0x0000000e0f0e723e */ /* 0x000fe200048070ff */
[----:B------:R-:W-:Y:S01]  /*21a10*/  VIADD R9, R9, 0x29860 ;  /* 0x0002986009097836 */ /* 0x000fe20000000000 */
[----:B------:R-:W-:Y:S01]  /*21a20*/  F2FP.SATFINITE.E4M3.F32.PACK_AB_MERGE_C R156, R157, R156, RZ ;  /* 0x0000009c9d9c723e */ /* 0x000fe200048070ff */
[----:B------:R-:W-:Y:S01]  /*21a30*/  FMUL.FTZ R24, R24, R6 ;  /* 0x0000000618187220 */ /* 0x000fe20000410000 */
        /* <DEDUP_REMOVED lines=108> */
.L_x_2798:
[----:B------:R-:W-:Y:S05]  /*22100*/  WARPSYNC.ALL ;  /* 0x0000000000007948 */ /* 0x000fea0003800000 */
[----:B------:R-:W-:Y:S06]  /*22110*/  BAR.ARV 0x8, 0x180 ;  /* 0x0206000000007b1d */ /* 0x000fec0000002000 */
[----:B------:R-:W-:Y:S05]  /*22120*/  @!P1 BRA `(.L_x_2811) ;  /* 0x0000000000049947 */ /* 0x000fea0003800000 */
[----:B------:R-:W-:Y:S01]  /*22130*/  BPT.TRAP 0x1 ;  /* 0x000000040000795c */ /* 0x000fe20000300000 */
.L_x_2811:
[----:B------:R-:W-:Y:S01]  /*22140*/  IMAD R15, R188, 0x8, R18 ;  /* 0x00000008bc0f7824 */ /* 0x000fe200078e0212 */
[----:B------:R-:W-:-:S04]  /*22150*/  SHF.L.U32 R6, R194, 0x1f, RZ ;  /* 0x0000001fc2067819 */ /* 0x000fc800000006ff */
[----:B------:R0:W1:Y:S01]  /*22160*/  SYNCS.PHASECHK.TRANS64.TRYWAIT P0, [R15+URZ+0x29850], R6 ;  /* 0x029850060f0075a7 */ /* 0x000062000800017f */
[----:B------:R-:W-:Y:S05]  /*22170*/  @!P1 BRA `(.L_x_2812) ;  /* 0x0000000000049947 */ /* 0x000fea0003800000 */
[----:B------:R-:W-:Y:S01]  /*22180*/  BPT.TRAP 0x1 ;  /* 0x000000040000795c */ /* 0x000fe20000300000 */
.L_x_2812:
[----:B------:R-:W-:-:S04]  /*22190*/  IADD3 R18, R18, 0x400, RZ ;  /* 0x0000040012127810 */ /* 0x000fc80007ffe0ff */
[----:B------:R-:W-:-:S04]  /*221a0*/  SHF.R.U32.HI R18, RZ, 0x4, R18 ;  /* 0x00000004ff127819 */ /* 0x000fc80000011612 */
[----:B------:R-:W-:-:S04]  /*221b0*/  LOP3.LUT R18, R18, 0x3fff, RZ, 0xc0, !PT ;  /* 0x00003fff12127812 */ /* 0x000fc800078ec0ff */
[----:B------:R-:W-:Y:S01]  /*221c0*/  LOP3.LUT R7, R18, 0x10000, RZ, 0xfc, !PT ;  /* 0x0001000012077812 */ /* 0x000fe200078efcff */
[----:B-1----:R-:W-:Y:S06]  /*221d0*/  @P0 BRA `(.L_x_2813) ;  /* 0x0000000000080947 */ /* 0x002fec0003800000 */
[----:B------:R-:W1:Y:S02]  /*221e0*/  SYNCS.PHASECHK.TRANS64.TRYWAIT P0, [R15+URZ+0x29850], R6 ;  /* 0x029850060f0075a7 */ /* 0x000e64000800017f */
[----:B-1----:R-:W-:Y:S05]  /*221f0*/  @!P0 BRA `(.L_x_2814) ;  /* 0x000000c000308947 */ /* 0x002fea0003800000 */
.L_x_2813:
[----:B01----:R-:W-:Y:S01]  /*22200*/  IMAD R6, R188, 0x500, R7 ;  /* 0x00000500bc067824 */ /* 0x003fe200078e0207 */
[----:B------:R-:W-:Y:S05]  /*22210*/  WARPSYNC.ALL ;  /* 0x0000000000007948 */ /* 0x000fea0003800000 */
[----:B------:R-:W-:Y:S01]  /*22220*/  IMAD.MOV.U32 R7, RZ, RZ, -0x3ffffff0 ;  /* 0xc0000010ff077424 */ /* 0x000fe200078e00ff */
[C---:B------:R-:W-:Y:S01]  /*22230*/  R2UR UR6, R6.reuse ;  /* 0x00000000060672ca */ /* 0x040fe200000e0000 */
[----:B------:R-:W-:Y:S01]  /*22240*/  WARPGROUP.ARRIVE ;  /* 0x00000000000079c5 */ /* 0x000fe20000000000 */
[C---:B------:R-:W-:Y:S01]  /*22250*/  VIADD R8, R6.reuse, 0x100 ;  /* 0x0000010006087836 */ /* 0x040fe20000000000 */
[----:B------:R-:W-:Y:S01]  /*22260*/  ULDC.64 UR4, c[0x0][0x9a0] ;  /* 0x0002680000047ab9 */ /* 0x000fe20000000a00 */
[----:B------:R-:W-:Y:S01]  /*22270*/  R2UR UR7, R7 ;  /* 0x00000000070772ca */ /* 0x000fe200000e0000 */
[----:B------:R-:W-:Y:S01]  /*22280*/  IMAD.MOV.U32 R9, RZ, RZ, -0x3ffffff0 ;  /* 0xc0000010ff097424 */ /* 0x000fe200078e00ff */
[----:B------:R-:W-:Y:S01]  /*22290*/  ISETP.NE.U32.AND P0, PT, RZ, UR4, PT ;  /* 0x00000004ff007c0c */ /* 0x000fe2000bf05070 */
[----:B------:R-:W-:-:S02]  /*222a0*/  VIADD R20, R6, 0x200 ;  /* 0x0000020006147836 */ /* 0x000fc40000000000 */
[----:B------:R-:W-:Y:S01]  /*222b0*/  IMAD.MOV.U32 R21, RZ, RZ, -0x3ffffff0 ;  /* 0xc0000010ff157424 */ /* 0x000fe200078e00ff */
[----:B------:R-:W-:-:S07]  /*222c0*/  ISETP.NE.AND.EX P0, PT, RZ, UR5, PT, P0 ;  /* 0x00000005ff007c0c */ /* 0x000fce000bf05300 */
[----:B------:R-:W-:Y:S01]  /*222d0*/  QGMMA.64x128x32.F32.E4M3.E4M3 R24, R184, gdesc[UR4], R24, gsb0 ;  /* 0x01e00004b8187df3 */ /* 0x000fe20008000818 */
[----:B------:R-:W-:Y:S02]  /*222e0*/  R2UR UR6, R8 ;  /* 0x00000000080672ca */ /* 0x000fe400000e0000 */
[----:B------:R-:W-:-:S03]  /*222f0*/  R2UR UR7, R9 ;  /* 0x00000000090772ca */ /* 0x000fc600000e0000 */
[----:B------:R-:W0:Y:S08]  /*22300*/  @P0 LDC.64 R12, c[0x0][0x9c8] ;  /* 0x00027200ff0c0b82 */ /* 0x000e300000000a00 */
[----:B------:R-:W1:Y:S01]  /*22310*/  @P0 LDC.64 R8, c[0x0][0x9d0] ;  /* 0x00027400ff080b82 */ /* 0x000e620000000a00 */
        /* <DEDUP_REMOVED lines=8> */
[----:B------:R-:W-:Y:S01]  /*223a0*/  IMAD.MOV.U32 R12, RZ, RZ, 0x3f800000 ;  /* 0x3f800000ff0c7424 */ /* 0x000fe200078e00ff */
[----:B------:R-:W-:Y:S02]  /*223b0*/  @P0 IADD3 R7, R9, R7, RZ ;  /* 0x0000000709070210 */ /* 0x000fe40007ffe0ff */
        /* <DEDUP_REMOVED lines=15> */
[----:B------:R-:W-:Y:S02]  /*224b0*/  VIADD R6, R6, 0x400 ;  /* 0x0000040006067836 */ /* 0x000fe40000000000 */
[----:B------:R-:W-:Y:S01]  /*224c0*/  IMAD.MOV.U32 R7, RZ, RZ, -0x3ffffff0 ;  /* 0xc0000010ff077424 */ /* 0x000fe200078e00ff */
        /* <DEDUP_REMOVED lines=9> */
[----:B------:R-:W1:Y:S04]  /*22560*/  SHFL.BFLY PT, R7, R8, 0x1, 0x1f ;  /* 0x0c201f0008077f89 */ /* 0x000e6800000e0000 */
[----:B------:R-:W0:Y:S01]  /*22570*/  SHFL.BFLY PT, R6, R9, 0x1, 0x1f ;  /* 0x0c201f0009067f89 */ /* 0x000e2200000e0000 */
[----:B------:R-:W-:Y:S02]  /*22580*/  IMAD.MOV.U32 R3, RZ, RZ, RZ ;  /* 0x000000ffff037224 */ /* 0x000fe400078e00ff */
[----:B-1----:R-:W-:Y:S01]  /*22590*/  FADD.FTZ R7, R8, R7 ;  /* 0x0000000708077221 */ /* 0x002fe20000010000 */
[----:B0-----:R-:W-:-:S04]  /*225a0*/  FADD.FTZ R10, R9, R6 ;  /* 0x00000006090a7221 */ /* 0x001fc80000010000 */
        /* <DEDUP_REMOVED lines=17> */
[----:B------:R-:W-:Y:S01]  /*226c0*/  IMAD.MOV.U32 R89, RZ, RZ, -0x800000 ;  /* 0xff800000ff597424 */ /* 0x000fe200078e00ff */
[----:B------:R-:W-:Y:S01]  /*226d0*/  MOV R88, 0xff800000 ;  /* 0xff80000000587802 */ /* 0x000fe20000000f00 */
[----:B-1----:R-:W-:Y:S01]  /*226e0*/  @P2 FMUL.FTZ R7, R6, 0.69314718246459960938 ;  /* 0x3f31721806072820 */ /* 0x002fe20000410000 */
[----:B------:R-:W-:-:S01]  /*226f0*/  @P3 FFMA.FTZ R89, R2, R4, R11 ;  /* 0x0000000402593223 */ /* 0x000fc2000001000b */
[----:B--2---:R-:W-:-:S02]  /*22700*/  FMUL.FTZ R3, R3, R12 ;  /* 0x0000000c03037220 */ /* 0x004fc40000410000 */
[----:B------:R-:W-:-:S01]  /*22710*/  @P2 FFMA.FTZ R88, R0, R5, R7 ;  /* 0x0000000500582223 */ /* 0x000fc20000010007 */
[----:B---3--:R-:W-:Y:S01]  /*22720*/  FMUL.FTZ R2, R9, R12 ;  /* 0x0000000c09027220 */ /* 0x008fe20000410000 */
[----:B------:R-:W-:Y:S02]  /*22730*/  WARPGROUP.DEPBAR.LE gsb0, 0x0 ;  /* 0x00008000000079c5 */ /* 0x000fe40000010000 */
[----:B------:R-:W-:Y:S05]  /*22740*/  @!P1 BRA `(.L_x_2815) ;  /* 0x0000000000049947 */ /* 0x000fea0003800000 */
[----:B------:R-:W-:Y:S01]  /*22750*/  BPT.TRAP 0x1 ;  /* 0x000000040000795c */ /* 0x000fe20000300000 */
.L_x_2815:
        /* <DEDUP_REMOVED lines=38> */
[----:B------:R-:W-:Y:S01]  /*229c0*/  SEL R3, RZ, 0x1, P1 ;  /* 0x00000001ff037807 */ /* 0x000fe20000800000 */
        /* <DEDUP_REMOVED lines=35> */
[----:B0-----:R-:W-:-:S11]  /*22c00*/  SEL R188, R188, RZ, P1 ;  /* 0x000000ffbcbc7207 */ /* 0x001fd60000800000 */
.L_x_2744:
[----:B------:R-:W-:Y:S05]  /*22c10*/  WARPSYNC.ALL ;  /* 0x0000000000007948 */ /* 0x000fea0003800000 */
[----:B------:R-:W0:Y:S08]  /*22c20*/  S2UR UR38, SR_CgaCtaId ;  /* 0x00000000002679c3 */ /* 0x000e300000008800 */
[----:B------:R-:W-:Y:S06]  /*22c30*/  BAR.SYNC.DEFER_BLOCKING 0x5, 0x180 ;  /* 0x0146000000007b1d */ /* 0x000fec0000010000 */
[----:B------:R-:W-:Y:S01]  /*22c40*/  UMOV UR4, 0x400 ;  /* 0x0000040000047882 */ /* 0x000fe20000000000 */
[----:B------:R-:W-:Y:S01]  /*22c50*/  BSSY B0, `(.L_x_2816) ;  /* 0x0000279000007945 */ /* 0x000fe20003800000 */
[----:B0-----:R-:W-:-:S06]  /*22c60*/  ULEA UR4, UR38, UR4, 0x18 ;  /* 0x0000000426047291 */ /* 0x001fcc000f8ec03f */
[----:B------:R-:W-:-:S05]  /*22c70*/  MOV R18, UR4 ;  /* 0x0000000400127c02 */ /* 0x000fca0008000f00 */
[----:B------:R0:W1:Y:S01]  /*22c80*/  LDS.128 R20, [R18+0x298d0] ;  /* 0x0298d00012147984 */ /* 0x0000620000000c00 */
[----:B------:R-:W-:Y:S06]  /*22c90*/  BAR.ARV 0x4, 0x180 ;  /* 0x0106000000007b1d */ /* 0x000fec0000002000 */
[----:B------:R-:W-:Y:S05]  /*22ca0*/  @P0 BRA `(.L_x_2817) ;  /* 0x0000001800d80947 */ /* 0x000fea0003800000 */
[----:B------:R-:W2:Y:S01]  /*22cb0*/  S2R R43, SR_TID.X ;  /* 0x00000000002b7919 */ /* 0x000ea20000002100 */
[----:B------:R-:W-:Y:S01]  /*22cc0*/  ULDC.64 UR4, c[0x4][0x40] ;  /* 0x0100100000047ab9 */ /* 0x000fe20000000a00 */
[----:B----4-:R-:W3:Y:S01]  /*22cd0*/  LDL R42, [R1+0x38] ;  /* 0x00003800012a7983 */ /* 0x010ee20000100800 */
        /* <DEDUP_REMOVED lines=24> */
[----:B-1----:R-:W-:-:S02]  /*22e60*/  F2FP.BF16.F32.PACK_AB R20, R40, R57 ;  /* 0x000000392814723e */ /* 0x002fc400000010ff */
[----:B------:R-:W-:Y:S02]  /*22e70*/  MOV R44, R18 ;  /* 0x00000012002c7202 */ /* 0x000fe40000000f00 */
[----:B0-----:R-:W-:Y:S02]  /*22e80*/  MOV R45, R39 ;  /* 0x00000027002d7202 */ /* 0x001fe40000000f00 */
[----:B------:R-:W-:Y:S02]  /*22e90*/  F2FP.BF16.F32.PACK_AB R34, R77, R10 ;  /* 0x0000000a4d22723e */ /* 0x000fe400000010ff */
[----:B------:R-:W-:Y:S02]  /*22ea0*/  F2FP.BF16.F32.PACK_AB R40, R85, R8 ;  /* 0x000000085528723e */ /* 0x000fe400000010ff */
[----:B------:R-:W-:Y:S02]  /*22eb0*/  F2FP.BF16.F32.PACK_AB R67, R63, R24 ;  /* 0x000000183f43723e */ /* 0x000fe400000010ff */
[----:B--2---:R-:W-:-:S02]  /*22ec0*/  LOP3.LUT P0, R2, R43, 0x3, RZ, 0xc0, !PT ;  /* 0x000000032b027812 */ /* 0x004fc4000780c0ff */
[----:B------:R-:W-:Y:S02]  /*22ed0*/  F2FP.BF16.F32.PACK_AB R96, R96, R97 ;  /* 0x000000616060723e */ /* 0x000fe400000010ff */
[----:B------:R-:W-:Y:S02]  /*22ee0*/  F2FP.BF16.F32.PACK_AB R95, R94, R95 ;  /* 0x0000005f5e5f723e */ /* 0x000fe400000010ff */
[----:B------:R-:W-:Y:S02]  /*22ef0*/  ISETP.EQ.OR P0, PT, R2, 0x3, !P0 ;  /* 0x000000030200780c */ /* 0x000fe40004702670 */
        /* <DEDUP_REMOVED lines=9> */
[----:B------:R-:W-:Y:S01]  /*22f90*/  SEL R3, R95, R96, P0 ;  /* 0x000000605f037207 */ /* 0x000fe20000000000 */
[----:B---3--:R-:W-:Y:S01]  /*22fa0*/  IMAD.WIDE R4, R42, 0x2, R44 ;  /* 0x000000022a047825 */ /* 0x008fe200078e022c */
[----:B------:R-:W-:Y:S02]  /*22fb0*/  F2FP.BF16.F32.PACK_AB R42, R87, R6 ;  /* 0x00000006572a723e */ /* 0x000fe400000010ff */
[C---:B------:R-:W-:Y:S02]  /*22fc0*/  IADD3 R29, P5, R4.reuse, 0x4060, RZ ;  /* 0x00004060041d7810 */ /* 0x040fe40007fbe0ff */
[----:B------:R-:W-:Y:S02]  /*22fd0*/  IADD3 R27, P1, R4, 0x4040, RZ ;  /* 0x00004040041b7810 */ /* 0x000fe40007f3e0ff */
[----:B------:R-:W-:Y:S02]  /*22fe0*/  LOP3.LUT R28, R29, 0x380, RZ, 0xc0, !PT ;  /* 0x000003801d1c7812 */ /* 0x000fe400078ec0ff */
[----:B------:R-:W-:-:S02]  /*22ff0*/  LOP3.LUT R26, R27, 0x380, RZ, 0xc0, !PT ;  /* 0x000003801b1a7812 */ /* 0x000fc400078ec0ff */
[----:B------:R-:W-:Y:S02]  /*23000*/  IADD3 R7, P3, R4, 0x4000, RZ ;  /* 0x0000400004077810 */ /* 0x000fe40007f7e0ff */
[----:B------:R-:W-:Y:S02]  /*23010*/  SHF.R.U64 R28, R28, 0x3, RZ ;  /* 0x000000031c1c7819 */ /* 0x000fe400000012ff */
[----:B------:R-:W-:Y:S02]  /*23020*/  SHF.R.U64 R26, R26, 0x3, RZ ;  /* 0x000000031a1a7819 */ /* 0x000fe400000012ff */
[----:B------:R-:W-:Y:S02]  /*23030*/  LOP3.LUT R14, R7, 0x380, RZ, 0xc0, !PT ;  /* 0x00000380070e7812 */ /* 0x000fe400078ec0ff */
[----:B------:R-:W-:Y:S01]  /*23040*/  LOP3.LUT R28, R28, R29, RZ, 0x3c, !PT ;  /* 0x0000001d1c1c7212 */ /* 0x000fe200078e3cff */
[--C-:B------:R-:W-:Y:S01]  /*23050*/  IMAD.X R29, RZ, RZ, R5.reuse, P5 ;  /* 0x000000ffff1d7224 */ /* 0x100fe200028e0605 */
[----:B------:R-:W-:Y:S01]  /*23060*/  LOP3.LUT R26, R26, R27, RZ, 0x3c, !PT ;  /* 0x0000001b1a1a7212 */ /* 0x000fe200078e3cff */
[----:B------:R-:W-:Y:S01]  /*23070*/  IMAD.X R27, RZ, RZ, R5, P1 ;  /* 0x000000ffff1b7224 */ /* 0x000fe200008e0605 */
[----:B------:R-:W-:-:S02]  /*23080*/  SHF.R.U64 R14, R14, 0x3, RZ ;  /* 0x000000030e0e7819 */ /* 0x000fc400000012ff */
[C---:B------:R-:W-:Y:S02]  /*23090*/  IADD3 R15, P4, R4.reuse, 0x60, RZ ;  /* 0x00000060040f7810 */ /* 0x040fe40007f9e0ff */
[C---:B------:R-:W-:Y:S02]  /*230a0*/  IADD3 R11, P5, R4.reuse, 0x40, RZ ;  /* 0x00000040040b7810 */ /* 0x040fe40007fbe0ff */
        /* <DEDUP_REMOVED lines=73> */
[----:B------:R-:W3:Y:S01]  /*23540*/  SHFL.IDX PT, R30, R31, R0, 0x1c1f ;  /* 0x001c1f001f1e7589 */ /* 0x000ee200000e0000 */
[----:B------:R-:W-:Y:S02]  /*23550*/  SEL R75, R38, R75, P0 ;  /* 0x0000004b264b7207 */ /* 0x000fe40000000000 */
[----:B------:R-:W-:Y:S01]  /*23560*/  SEL R77, R79, R42, P0 ;  /* 0x0000002a4f4d7207 */ /* 0x000fe20000000000 */
[----:B------:R-:W4:Y:S01]  /*23570*/  SHFL.IDX PT, R20, R25, R2, 0x1c1f ;  /* 0x001c1f0219147589 */ /* 0x000f2200000e0000 */
[----:B------:R-:W-:-:S02]  /*23580*/  SEL R79, R42, R79, P0 ;  /* 0x0000004f2a4f7207 */ /* 0x000fc40000000000 */
[----:B0-----:R-:W-:Y:S01]  /*23590*/  SEL R24, R26, R29, P0 ;  /* 0x0000001d1a187207 */ /* 0x001fe20000000000 */
[----:B------:R-:W0:Y:S01]  /*235a0*/  SHFL.IDX PT, R38, R39, R0, 0x1c1f ;  /* 0x001c1f0027267589 */ /* 0x000e2200000e0000 */
[----:B-1----:R-:W-:Y:S02]  /*235b0*/  SEL R8, R10, R7, P0 ;  /* 0x000000070a087207 */ /* 0x002fe40000000000 */
[----:B------:R-:W-:Y:S01]  /*235c0*/  SEL R26, R29, R26, P0 ;  /* 0x0000001a1d1a7207 */ /* 0x000fe20000000000 */
[----:B------:R-:W1:Y:S01]  /*235d0*/  SHFL.IDX PT, R42, R43, R0, 0x1c1f ;  /* 0x001c1f002b2a7589 */ /* 0x000e6200000e0000 */
[----:B--2---:R-:W-:Y:S02]  /*235e0*/  SEL R32, R34, R37, P0 ;  /* 0x0000002522207207 */ /* 0x004fe40000000000 */
[----:B------:R-:W-:Y:S01]  /*235f0*/  SEL R4, R6, R3, P0 ;  /* 0x0000000306047207 */ /* 0x000fe20000000000 */
[----:B------:R-:W-:Y:S01]  /*23600*/  SHFL.IDX PT, R31, R65, R0, 0x1c1f ;  /* 0x001c1f00411f7589 */ /* 0x000fe200000e0000 */
[----:B------:R-:W-:-:S02]  /*23610*/  SEL R10, R7, R10, P0 ;  /* 0x0000000a070a7207 */ /* 0x000fc40000000000 */
[----:B------:R-:W-:Y:S01]  /*23620*/  SEL R34, R37, R34, P0 ;  /* 0x0000002225227207 */ /* 0x000fe20000000000 */
[----:B------:R-:W-:Y:S01]  /*23630*/  SHFL.IDX PT, R35, R69, R0, 0x1c1f ;  /* 0x001c1f0045237589 */ /* 0x000fe200000e0000 */
[----:B------:R-:W-:-:S03]  /*23640*/  SEL R6, R3, R6, P0 ;  /* 0x0000000603067207 */ /* 0x000fc60000000000 */
[----:B------:R-:W2:Y:S01]  /*23650*/  SHFL.IDX PT, R52, R63, R2, 0x1c1f ;  /* 0x001c1f023f347589 */ /* 0x000ea200000e0000 */
[----:B---3--:R-:W-:Y:S02]  /*23660*/  SEL R28, R30, R33, P0 ;  /* 0x000000211e1c7207 */ /* 0x008fe40000000000 */
[----:B------:R-:W-:Y:S01]  /*23670*/  SEL R30, R33, R30, P0 ;  /* 0x0000001e211e7207 */ /* 0x000fe20000000000 */
[----:B------:R-:W3:Y:S01]  /*23680*/  SHFL.IDX PT, R54, R67, R2, 0x1c1f ;  /* 0x001c1f0243367589 */ /* 0x000ee200000e0000 */
[----:B----4-:R-:W-:Y:S02]  /*23690*/  SEL R12, R9, R20, P0 ;  /* 0x00000014090c7207 */ /* 0x010fe40000000000 */
[----:B------:R-:W-:Y:S01]  /*236a0*/  SEL R14, R20, R9, P0 ;  /* 0x00000009140e7207 */ /* 0x000fe20000000000 */
[----:B------:R-:W4:Y:S01]  /*236b0*/  SHFL.IDX PT, R56, R71, R2, 0x1c1f ;  /* 0x001c1f0247387589 */ /* 0x000f2200000e0000 */
[----:B0-----:R-:W-:Y:S02]  /*236c0*/  SEL R36, R38, R41, P0 ;  /* 0x0000002926247207 */ /* 0x001fe40000000000 */
[----:B------:R-:W-:Y:S01]  /*236d0*/  SEL R38, R41, R38, P0 ;  /* 0x0000002629267207 */ /* 0x000fe20000000000 */
[----:B------:R-:W-:Y:S01]  /*236e0*/  SHFL.IDX PT, R49, R49, R0, 0x1c1f ;  /* 0x001c1f0031317589 */ /* 0x000fe200000e0000 */
[----:B-1----:R-:W-:-:S02]  /*236f0*/  SEL R40, R42, R47, P0 ;  /* 0x0000002f2a287207 */ /* 0x002fc40000000000 */
[----:B------:R-:W-:Y:S01]  /*23700*/  SEL R42, R47, R42, P0 ;  /* 0x0000002a2f2a7207 */ /* 0x000fe20000000000 */
[----:B------:R-:W-:Y:S04]  /*23710*/  SHFL.IDX PT, R53, R53, R0, 0x1c1f ;  /* 0x001c1f0035357589 */ /* 0x000fe800000e0000 */
[----:B------:R-:W-:Y:S04]  /*23720*/  SHFL.IDX PT, R57, R57, R0, 0x1c1f ;  /* 0x001c1f0039397589 */ /* 0x000fe800000e0000 */
[----:B------:R-:W-:Y:S01]  /*23730*/  SHFL.IDX PT, R73, R73, R0, 0x1c1f ;  /* 0x001c1f0049497589 */ /* 0x000fe200000e0000 */
[----:B--2---:R-:W-:-:S02]  /*23740*/  SEL R25, R27, R52, P0 ;  /* 0x000000341b197207 */ /* 0x004fc40000000000 */
[----:B------:R-:W-:Y:S01]  /*23750*/  SEL R27, R52, R27, P0 ;  /* 0x0000001b341b7207 */ /* 0x000fe20000000000 */
[----:B------:R-:W0:Y:S01]  /*23760*/  SHFL.IDX PT, R46, R51, R2, 0x1c1f ;  /* 0x001c1f02332e7589 */ /* 0x000e2200000e0000 */
[----:B---3--:R-:W-:Y:S02]  /*23770*/  SEL R29, R31, R54, P0 ;  /* 0x000000361f1d7207 */ /* 0x008fe40000000000 */
[----:B------:R-:W-:Y:S01]  /*23780*/  SEL R31, R54, R31, P0 ;  /* 0x0000001f361f7207 */ /* 0x000fe20000000000 */
[----:B------:R-:W1:Y:S01]  /*23790*/  SHFL.IDX PT, R48, R55, R2, 0x1c1f ;  /* 0x001c1f0237307589 */ /* 0x000e6200000e0000 */
[----:B----4-:R-:W-:Y:S02]  /*237a0*/  SEL R33, R35, R56, P0 ;  /* 0x0000003823217207 */ /* 0x010fe40000000000 */
[----:B------:R-:W-:Y:S01]  /*237b0*/  SEL R35, R56, R35, P0 ;  /* 0x0000002338237207 */ /* 0x000fe20000000000 */
[----:B------:R-:W2:Y:S04]  /*237c0*/  SHFL.IDX PT, R50, R59, R2, 0x1c1f ;  /* 0x001c1f023b327589 */ /* 0x000ea800000e0000 */
[----:B------:R-:W3:Y:S04]  /*237d0*/  SHFL.IDX PT, R58, R75, R2, 0x1c1f ;  /* 0x001c1f024b3a7589 */ /* 0x000ee800000e0000 */
[----:B------:R-:W4:Y:S04]  /*237e0*/  SHFL.IDX PT, R77, R77, R0, 0x1c1f ;  /* 0x001c1f004d4d7589 */ /* 0x000f2800000e0000 */
[----:B------:R3:W4:Y:S01]  /*237f0*/  SHFL.IDX PT, R60, R79, R2, 0x1c1f ;  /* 0x001c1f024f3c7589 */ /* 0x00072200000e0000 */
[----:B0-----:R-:W-:-:S02]  /*23800*/  SEL R5, R49, R46, P0 ;  /* 0x0000002e31057207 */ /* 0x001fc40000000000 */
[----:B------:R-:W-:Y:S02]  /*23810*/  SEL R7, R46, R49, P0 ;  /* 0x000000312e077207 */ /* 0x000fe40000000000 */
[----:B-1----:R-:W-:Y:S02]  /*23820*/  SEL R9, R53, R48, P0 ;  /* 0x0000003035097207 */ /* 0x002fe40000000000 */
[----:B------:R-:W-:Y:S02]  /*23830*/  SEL R11, R48, R53, P0 ;  /* 0x00000035300b7207 */ /* 0x000fe40000000000 */
[----:B--2---:R-:W-:Y:S02]  /*23840*/  SEL R13, R57, R50, P0 ;  /* 0x00000032390d7207 */ /* 0x004fe40000000000 */
[----:B------:R-:W-:Y:S02]  /*23850*/  SEL R15, R50, R57, P0 ;  /* 0x00000039320f7207 */ /* 0x000fe40000000000 */
[----:B---3--:R-:W-:-:S02]  /*23860*/  SEL R37, R73, R58, P0 ;  /* 0x0000003a49257207 */ /* 0x008fc40000000000 */
[----:B------:R-:W-:Y:S02]  /*23870*/  SEL R39, R58, R73, P0 ;  /* 0x000000493a277207 */ /* 0x000fe40000000000 */
[----:B------:R-:W-:-:S07]  /*23880*/  MOV R2, RZ ;  /* 0x000000ff00027202 */ /* 0x000fce0000000f00 */
.L_x_3058:
[----:B------:R-:W-:Y:S05]  /*23890*/  WARPSYNC.ALL ;  /* 0x0000000000007948 */ /* 0x000fea0003800000 */
[----:B------:R-:W-:Y:S01]  /*238a0*/  BAR.SYNC.DEFER_BLOCKING 0x1, 0x100 ;  /* 0x0044000000007b1d */ /* 0x000fe20000010000 */
[----:B----4-:R-:W-:Y:S02]  /*238b0*/  SEL R41, R77, R60, P0 ;  /* 0x0000003c4d297207 */ /* 0x010fe40000000000 */
[----:B------:R-:W-:-:S03]  /*238c0*/  SEL R43, R60, R77, P0 ;  /* 0x0000004d3c2b7207 */ /* 0x000fc60000000000 */
[----:B------:R-:W-:Y:S02]  /*238d0*/  ULDC.64 UR4, c[0x0][0xc00] ;  /* 0x0003000000047ab9 */ /* 0x000fe40000000a00 */
[----:B------:R-:W0:Y:S01]  /*238e0*/  LDC R51, c[0x0][0xbe8] ;  /* 0x0002fa00ff337b82 */ /* 0x000e220000000800 */
[----:B------:R-:W-:Y:S02]  /*238f0*/  ISETP.NE.U32.AND P1, PT, RZ, UR4, PT ;  /* 0x00000004ff007c0c */ /* 0x000fe4000bf25070 */
[----:B------:R-:W-:Y:S02]  /*23900*/  IADD3 R46, P2, R225, UR4, RZ ;  /* 0x00000004e12e7c10 */ /* 0x000fe4000ff5e0ff */
[----:B------:R-:W-:Y:S02]  /*23910*/  ISETP.NE.AND.EX P1, PT, RZ, UR5, PT, P1 ;  /* 0x00000005ff007c0c */ /* 0x000fe4000bf25310 */
[----:B------:R-:W-:Y:S01]  /*23920*/  IADD3.X R47, R226, UR5, RZ, P2, !PT ;  /* 0x00000005e22f7c10 */ /* 0x000fe200097fe4ff */
[----:B------:R-:W-:-:S02]  /*23930*/  ULDC.64 UR4, c[0x0][0xc08] ;  /* 0x0003020000047ab9 */ /* 0x000fc40000000a00 */
[----:B------:R-:W-:Y:S01]  /*23940*/  ISETP.NE.U32.AND P0, PT, RZ, UR4, PT ;  /* 0x00000004ff007c0c */ /* 0x000fe2000bf05070 */
[----:B------:R1:W-:Y:S04]  /*23950*/  STSM.16.M88.4 [R81], R4 ;  /* 0x0000000451007844 */ /* 0x0003e80000000200 */
[----:B------:R2:W-:Y:S04]  /*23960*/  STSM.16.M88.4 [R80], R8 ;  /* 0x0000000850007844 */ /* 0x0005e80000000200 */
        /* <DEDUP_REMOVED lines=8> */
[----:B-1----:R-:W-:Y:S01]  /*239f0*/  @P0 IADD3 R4, P3, R225, UR4, RZ ;  /* 0x00000004e1040c10 */ /* 0x002fe2000ff7e0ff */
[----:B------:R-:W-:-:S02]  /*23a00*/  ULDC UR4, c[0x0][0xa88] ;  /* 0x0002a20000047ab9 */ /* 0x000fc40000000800 */
[----:B------:R-:W-:Y:S01]  /*23a10*/  IMAD.U32 R0, RZ, RZ, UR4 ;  /* 0x00000004ff007e24 */ /* 0x000fe2000f8e00ff */
[----:B------:R-:W-:Y:S01]  /*23a20*/  @P0 IADD3.X R5, R226, UR5, RZ, P3, !PT ;  /* 0x00000005e2050c10 */ /* 0x000fe20009ffe4ff */
[----:B------:R3:W5:Y:S01]  /*23a30*/  @P1 LDG.E R2, desc[UR50][R46.64] ;  /* 0x000000322e021981 */ /* 0x000762000c1e1900 */
[----:B0-----:R-:W-:Y:S01]  /*23a40*/  ISETP.NE.AND P2, PT, R51, 0x1, PT ;  /* 0x000000013300780c */ /* 0x001fe20003f45270 */
[----:B--2---:R-:W-:Y:S02]  /*23a50*/  IMAD.IADD R8, R218, 0x1, R212 ;  /* 0x00000001da087824 */ /* 0x004fe400078e02d4 */
[----:B------:R3:W5:Y:S10]  /*23a60*/  @P0 LDG.E R0, desc[UR50][R4.64] ;  /* 0x0000003204000981 */ /* 0x000774000c1e1900 */
[----:B------:R-:W0:Y:S08]  /*23a70*/  @P2 LDC R3, c[0x0][0xbec] ;  /* 0x0002fb00ff032b82 */ /* 0x000e300000000800 */
[----:B------:R-:W1:Y:S01]  /*23a80*/  @P2 LDC R11, c[0x0][0xbf0] ;  /* 0x0002fc00ff0b2b82 */ /* 0x000e620000000800 */
[----:B---3--:R-:W-:Y:S05]  /*23a90*/  @P0 BRA `(.L_x_2819) ;  /* 0x0000000000100947 */ /* 0x008fea0003800000 */
[----:B------:R-:W-:Y:S05]  /*23aa0*/  @!P1 BRA `(.L_x_2819) ;  /* 0x00000000000c9947 */ /* 0x000fea0003800000 */
[----:B------:R-:W2:Y:S04]  /*23ab0*/  LDG.E R5, desc[UR50][R46.64] ;  /* 0x000000322e057981 */ /* 0x000ea8000c1e1900 */
[----:B-----5:R-:W2:Y:S02]  /*23ac0*/  LDG.E R0, desc[UR50][R46.64+0x4] ;  /* 0x000004322e007981 */ /* 0x020ea4000c1e1900 */
[----:B--2---:R-:W-:-:S07]  /*23ad0*/  IMAD.IADD R0, R0, 0x1, -R5 ;  /* 0x0000000100007824 */ /* 0x004fce00078e0a05 */
.L_x_2819:
[----:B------:R-:W2:Y:S01]  /*23ae0*/  LDL R10, [R1+0x30] ;  /* 0x00003000010a7983 */ /* 0x000ea20000100800 */
[----:B------:R-:W-:Y:S01]  /*23af0*/  SHF.R.S32.HI R50, RZ, 0x1f, R224 ;  /* 0x0000001fff327819 */ /* 0x000fe200000114e0 */
[----:B0-----:R-:W-:Y:S01]  /*23b00*/  @P2 IMAD.HI.U32 R4, R8, R3, RZ ;  /* 0x0000000308042227 */ /* 0x001fe200078e00ff */
[----:B------:R-:W-:Y:S01]  /*23b10*/  ULDC.64 UR4, c[0x0][0xb90] ;  /* 0x0002e40000047ab9 */ /* 0x000fe20000000a00 */
[----:B------:R-:W0:Y:S01]  /*23b20*/  S2R R14, SR_TID.X ;  /* 0x00000000000e7919 */ /* 0x000e220000002100 */
[----:B-----5:R-:W-:Y:S01]  /*23b30*/  SHF.R.S32.HI R3, RZ, 0x1f, R2 ;  /* 0x0000001fff037819 */ /* 0x020fe20000011402 */
[----:B------:R-:W-:Y:S01]  /*23b40*/  IMAD R9, R50, UR4, RZ ;  /* 0x0000000432097c24 */ /* 0x000fe2000f8e02ff */
[----:B------:R-:W-:Y:S01]  /*23b50*/  SEL R20, R227, RZ, !P1 ;  /* 0x000000ffe3147207 */ /* 0x000fe20004800000 */
[----:B------:R-:W-:Y:S01]  /*23b60*/  IMAD.MOV.U32 R7, RZ, RZ, R8 ;  /* 0x000000ffff077224 */ /* 0x000fe200078e0008 */
[----:B-1----:R-:W-:Y:S01]  /*23b70*/  @P2 SHF.R.U32.HI R7, RZ, R11, R4 ;  /* 0x0000000bff072219 */ /* 0x002fe20000011604 */
[C---:B------:R-:W-:Y:S01]  /*23b80*/  IMAD.WIDE.U32 R4, R224.reuse, UR4, R2 ;  /* 0x00000004e0047c25 */ /* 0x040fe2000f8e0002 */
[----:B------:R-:W-:Y:S01]  /*23b90*/  SEL R221, R221, RZ, !P1 ;  /* 0x000000ffdddd7207 */ /* 0x000fe20004800000 */
[----:B------:R-:W1:Y:S01]  /*23ba0*/  @P2 LDC R55, c[0x0][0xbec] ;  /* 0x0002fb00ff372b82 */ /* 0x000e620000000800 */
[----:B------:R-:W-:Y:S01]  /*23bb0*/  LEA R11, R229, R215, 0x6 ;  /* 0x000000d7e50b7211 */ /* 0x000fe200078e30ff */
[----:B------:R-:W-:Y:S01]  /*23bc0*/  IMAD R9, R224, UR5, R9 ;  /* 0x00000005e0097c24 */ /* 0x000fe2000f8e0209 */
[----:B------:R-:W-:Y:S01]  /*23bd0*/  ULDC.64 UR4, c[0x0][0xb98] ;  /* 0x0002e60000047ab9 */ /* 0x000fe20000000a00 */
[----:B------:R-:W-:-:S02]  /*23be0*/  IMAD.MOV R6, RZ, RZ, -R7 ;  /* 0x000000ffff067224 */ /* 0x000fc400078e0a07 */
        /* <DEDUP_REMOVED lines=11> */
[----:B0-----:R-:W-:Y:S01]  /*23ca0*/  VIADD R15, R14, 0xffffff80 ;  /* 0xffffff800e0f7836 */ /* 0x001fe20000000000 */
[----:B------:R-:W-:Y:S01]  /*23cb0*/  IADD3.X R5, R11, R5, R8, P1, !PT ;  /* 0x000000050b057210 */ /* 0x000fe20000ffe408 */
[----:B------:R-:W-:Y:S01]  /*23cc0*/  IMAD R6, R6, UR4, RZ ;  /* 0x0000000406067c24 */ /* 0x000fe2000f8e02ff */
[----:B------:R-:W-:Y:S01]  /*23cd0*/  IADD3 R13, P4, R44, 0x2000, RZ ;  /* 0x000020002c0d7810 */ /* 0x000fe20007f9e0ff */
[----:B------:R-:W-:Y:S01]  /*23ce0*/  IMAD R53, R0, R51, RZ ;  /* 0x0000003300357224 */ /* 0x000fe200078e02ff */
[----:B------:R-:W-:Y:S01]  /*23cf0*/  SHF.R.S32.HI R14, RZ, 0x1f, R15 ;  /* 0x0000001fff0e7819 */ /* 0x000fe2000001140f */
[C---:B------:R-:W-:Y:S01]  /*23d00*/  IMAD R11, R9.reuse, UR5, R6 ;  /* 0x00000005090b7c24 */ /* 0x040fe2000f8e0206 */
[----:B------:R-:W-:Y:S01]  /*23d10*/  IADD3 R29, P3, R44, 0x4000, RZ ;  /* 0x000040002c1d7810 */ /* 0x000fe20007f7e0ff */
[----:B------:R-:W-:Y:S01]  /*23d20*/  IMAD.WIDE.U32 R4, R9, UR4, R4 ;  /* 0x0000000409047c25 */ /* 0x000fe2000f8e0004 */
[----:B------:R-:W-:Y:S01]  /*23d30*/  ULDC.64 UR4, c[0x0][0xb50] ;  /* 0x0002d40000047ab9 */ /* 0x000fe20000000a00 */
[----:B------:R-:W-:-:S02]  /*23d40*/  LEA.HI R14, R14, R15, RZ, 0x7 ;  /* 0x0000000f0e0e7211 */ /* 0x000fc400078f38ff */
[----:B------:R-:W-:Y:S01]  /*23d50*/  IMAD.IADD R5, R5, 0x1, R11 ;  /* 0x0000000105057824 */ /* 0x000fe200078e020b */
[----:B------:R-:W-:Y:S01]  /*23d60*/  LEA R6, P1, R4, UR4, 0x2 ;  /* 0x0000000404067c11 */ /* 0x000fe2000f8210ff */
[----:B------:R-:W-:Y:S01]  /*23d70*/  IMAD.X R9, RZ, RZ, R45, P0 ;  /* 0x000000ffff097224 */ /* 0x000fe200000e062d */
[----:B------:R-:W-:Y:S02]  /*23d80*/  LOP3.LUT R14, R14, 0xffffff80, RZ, 0xc0, !PT ;  /* 0xffffff800e0e7812 */ /* 0x000fe400078ec0ff */
[----:B------:R-:W-:Y:S01]  /*23d90*/  LEA.HI.X R4, R4, UR5, R5, 0x2, P1 ;  /* 0x0000000504047c11 */ /* 0x000fe200088f1405 */
[----:B------:R-:W-:Y:S01]  /*23da0*/  SHFL.IDX PT, R46, R6, RZ, 0x1c1f ;  /* 0x001c1fff062e7589 */ /* 0x000fe200000e0000 */
[----:B------:R-:W-:Y:S01]  /*23db0*/  IADD3 R25, P1, R44, 0x3000, RZ ;  /* 0x000030002c197810 */ /* 0x000fe20007f3e0ff */
[----:B------:R-:W-:Y:S01]  /*23dc0*/  ULDC.64 UR4, c[0x0][0xaa0] ;  /* 0x0002a80000047ab9 */ /* 0x000fe20000000a00 */
[----:B------:R-:W-:Y:S01]  /*23dd0*/  IADD3 R14, R15, -R14, RZ ;  /* 0x8000000e0f0e7210 */ /* 0x000fe20007ffe0ff */
[----:B------:R-:W0:Y:S01]  /*23de0*/  SHFL.IDX PT, R47, R4, RZ, 0x1c1f ;  /* 0x001c1fff042f7589 */ /* 0x000e2200000e0000 */
[----:B------:R-:W-:-:S02]  /*23df0*/  LOP3.LUT R24, R25, 0x380, RZ, 0xc0, !PT ;  /* 0x0000038019187812 */ /* 0x000fc400078ec0ff */
[----:B------:R-:W-:Y:S01]  /*23e00*/  LOP3.LUT R12, R13, 0x380, RZ, 0xc0, !PT ;  /* 0x000003800d0c7812 */ /* 0x000fe200078ec0ff */
[----:B------:R-:W-:Y:S01]  /*23e10*/  SHFL.IDX PT, R48, R6, 0x1, 0x1c1f ;  /* 0x003c1f0006307f89 */ /* 0x000fe200000e0000 */
[----:B------:R-:W-:Y:S02]  /*23e20*/  SHF.R.U64 R24, R24, 0x3, RZ ;  /* 0x0000000318187819 */ /* 0x000fe400000012ff */
[----:B------:R-:W-:Y:S01]  /*23e30*/  LOP3.LUT R28, R29, 0x380, RZ, 0xc0, !PT ;  /* 0x000003801d1c7812 */ /* 0x000fe200078ec0ff */
[----:B------:R-:W3:Y:S01]  /*23e40*/  SHFL.IDX PT, R49, R4, 0x1, 0x1c1f ;  /* 0x003c1f0004317f89 */ /* 0x000ee200000e0000 */
[----:B------:R-:W-:Y:S02]  /*23e50*/  LOP3.LUT R8, R7, 0x380, RZ, 0xc0, !PT ;  /* 0x0000038007087812 */ /* 0x000fe400078ec0ff */
[----:B------:R-:W-:Y:S02]  /*23e60*/  LOP3.LUT P0, RZ, R14, 0x3, RZ, 0xc0, !PT ;  /* 0x000000030eff7812 */ /* 0x000fe4000780c0ff */
[----:B------:R-:W-:Y:S01]  /*23e70*/  LOP3.LUT R24, R24, R25, RZ, 0x3c, !PT ;  /* 0x0000001918187212 */ /* 0x000fe200078e3cff */
[----:B------:R-:W-:Y:S01]  /*23e80*/  IMAD.X R25, RZ, RZ, R45, P1 ;  /* 0x000000ffff197224 */ /* 0x000fe200008e062d */
[----:B------:R-:W-:-:S02]  /*23e90*/  SHF.R.U64 R12, R12, 0x3, RZ ;  /* 0x000000030c0c7819 */ /* 0x000fc400000012ff */
[----:B------:R-:W-:Y:S02]  /*23ea0*/  SHF.R.U64 R28, R28, 0x3, RZ ;  /* 0x000000031c1c7819 */ /* 0x000fe400000012ff */
[----:B------:R-:W-:Y:S02]  /*23eb0*/  SHF.R.U64 R8, R8, 0x3, RZ ;  /* 0x0000000308087819 */ /* 0x000fe400000012ff */
[----:B------:R-:W-:Y:S01]  /*23ec0*/  LOP3.LUT R12, R12, R13, RZ, 0x3c, !PT ;  /* 0x0000000d0c0c7212 */ /* 0x000fe200078e3cff */
[--C-:B------:R-:W-:Y:S01]  /*23ed0*/  IMAD.X R13, RZ, RZ, R45.reuse, P4 ;  /* 0x000000ffff0d7224 */ /* 0x100fe200020e062d */
[----:B------:R-:W-:Y:S01]  /*23ee0*/  LOP3.LUT R28, R28, R29, RZ, 0x3c, !PT ;  /* 0x0000001d1c1c7212 */ /* 0x000fe200078e3cff */
[----:B------:R-:W-:Y:S01]  /*23ef0*/  IMAD.X R29, RZ, RZ, R45, P3 ;  /* 0x000000ffff1d7224 */ /* 0x000fe200018e062d */
[----:B------:R-:W-:Y:S02]  /*23f00*/  LOP3.LUT R8, R8, R7, RZ, 0x3c, !PT ;  /* 0x0000000708087212 */ /* 0x000fe400078e3cff */
[----:B------:R-:W-:-:S02]  /*23f10*/  IADD3 R33, P5, R44, 0x5000, RZ ;  /* 0x000050002c217810 */ /* 0x000fc40007fbe0ff */
[C---:B------:R-:W-:Y:S02]  /*23f20*/  IADD3 R37, P4, R44.reuse, 0x6000, RZ ;  /* 0x000060002c257810 */ /* 0x040fe40007f9e0ff */
[C---:B------:R-:W-:Y:S02]  /*23f30*/  LOP3.LUT R7, R44.reuse, 0x380, RZ, 0xc0, !PT ;  /* 0x000003802c077812 */ /* 0x040fe400078ec0ff */
[----:B------:R-:W-:Y:S02]  /*23f40*/  IADD3 R5, P3, R44, 0x7000, RZ ;  /* 0x000070002c057810 */ /* 0x000fe40007f7e0ff */
[----:B------:R-:W-:Y:S02]  /*23f50*/  LOP3.LUT R32, R33, 0x380, RZ, 0xc0, !PT ;  /* 0x0000038021207812 */ /* 0x000fe400078ec0ff */
[----:B------:R-:W-:Y:S01]  /*23f60*/  LOP3.LUT R36, R37, 0x380, RZ, 0xc0, !PT ;  /* 0x0000038025247812 */ /* 0x000fe200078ec0ff */
[----:B------:R-:W-:Y:S01]  /*23f70*/  IMAD R3, R3, UR4, RZ ;  /* 0x0000000403037c24 */ /* 0x000fe2000f8e02ff */
[----:B------:R-:W-:Y:S01]  /*23f80*/  SHF.R.U64 R7, R7, 0x3, RZ ;  /* 0x0000000307077819 */ /* 0x000fe200000012ff */
[----:B------:R-:W-:Y:S01]  /*23f90*/  IMAD.X R41, RZ, RZ, R45, P3 ;  /* 0x000000ffff297224 */ /* 0x000fe200018e062d */
[----:B------:R-:W-:-:S02]  /*23fa0*/  SHF.R.U64 R32, R32, 0x3, RZ ;  /* 0x0000000320207819 */ /* 0x000fc400000012ff */
[----:B------:R-:W-:Y:S02]  /*23fb0*/  SHF.R.U64 R36, R36, 0x3, RZ ;  /* 0x0000000324247819 */ /* 0x000fe400000012ff */
[----:B------:R-:W-:Y:S02]  /*23fc0*/  LOP3.LUT R44, R7, R44, RZ, 0x3c, !PT ;  /* 0x0000002c072c7212 */ /* 0x000fe400078e3cff */
[----:B------:R-:W-:Y:S01]  /*23fd0*/  LOP3.LUT R32, R32, R33, RZ, 0x3c, !PT ;  /* 0x0000002120207212 */ /* 0x000fe200078e3cff */
[--C-:B------:R-:W-:Y:S01]  /*23fe0*/  IMAD.X R33, RZ, RZ, R45.reuse, P5 ;  /* 0x000000ffff217224 */ /* 0x100fe200028e062d */
[----:B------:R-:W-:Y:S01]  /*23ff0*/  LOP3.LUT R36, R36, R37, RZ, 0x3c, !PT ;  /* 0x0000002524247212 */ /* 0x000fe200078e3cff */
[----:B------:R-:W-:Y:S01]  /*24000*/  IMAD.X R37, RZ, RZ, R45, P4 ;  /* 0x000000ffff257224 */ /* 0x000fe200020e062d */
[----:B------:R-:W-:Y:S01]  /*24010*/  BSSY B1, `(.L_x_2820) ;  /* 0x0000053000017945 */ /* 0x000fe20003800000 */
[----:B------:R-:W-:Y:S02]  /*24020*/  SHF.R.S32.HI R52, RZ, 0x1f, R222 ;  /* 0x0000001fff347819 */ /* 0x000fe400000114de */
[----:B------:R-:W-:Y:S01]  /*24030*/  SHF.R.S32.HI R54, RZ, 0x1f, R215 ;  /* 0x0000001fff367819 */ /* 0x000fe200000114d7 */
[----:B--2---:R-:W-:-:S05]  /*24040*/  IMAD.IADD R10, R10, 0x1, R212 ;  /* 0x000000010a0a7824 */ /* 0x004fca00078e02d4 */
[C---:B------:R-:W-:Y:S02]  /*24050*/  IADD3 R0, R10.reuse, 0x8, RZ ;  /* 0x000000080a007810 */ /* 0x040fe40007ffe0ff */
[-C--:B------:R-:W-:Y:S02]  /*24060*/  ISETP.GE.OR P1, PT, R10, R53.reuse, P0 ;  /* 0x000000350a00720c */ /* 0x080fe40000726670 */
[----:B------:R-:W-:Y:S02]  /*24070*/  ISETP.GE.OR P0, PT, R0, R53, P0 ;  /* 0x000000350000720c */ /* 0x000fe40000706670 */
[----:B------:R-:W-:-:S04]  /*24080*/  LOP3.LUT R0, R5, 0x380, RZ, 0xc0, !PT ;  /* 0x0000038005007812 */ /* 0x000fc800078ec0ff */
[----:B------:R-:W-:-:S04]  /*24090*/  SHF.R.U64 R0, R0, 0x3, RZ ;  /* 0x0000000300007819 */ /* 0x000fc800000012ff */
[----:B------:R-:W-:Y:S01]  /*240a0*/  LOP3.LUT R40, R0, R5, RZ, 0x3c, !PT ;  /* 0x0000000500287212 */ /* 0x000fe200078e3cff */
[----:B0-----:R-:W-:Y:S04]  /*240b0*/  @!P1 ST.E desc[UR50][R46.64], R88 ;  /* 0x000000582e009985 */ /* 0x001fe8000c101932 */
[----:B---3--:R0:W-:Y:S04]  /*240c0*/  @!P0 ST.E desc[UR50][R48.64], R89 ;  /* 0x0000005930008985 */ /* 0x0081e8000c101932 */
[----:B------:R2:W5:Y:S04]  /*240d0*/  LD.E.128 R4, desc[UR50][R44.64] ;  /* 0x000000322c047980 */ /* 0x000568000c101d00 */
[----:B------:R-:W5:Y:S01]  /*240e0*/  LD.E.128 R8, desc[UR50][R8.64] ;  /* 0x0000003208087980 */ /* 0x000f62000c101d00 */
[----:B0-----:R-:W0:Y:S03]  /*240f0*/  @P2 LDC R49, c[0x0][0xbf0] ;  /* 0x0002fc00ff312b82 */ /* 0x001e260000000800 */
[----:B------:R-:W5:Y:S01]  /*24100*/  LD.E.128 R12, desc[UR50][R12.64] ;  /* 0x000000320c0c7980 */ /* 0x000f62000c101d00 */
[----:B--2---:R-:W-:-:S02]  /*24110*/  IMAD R45, R2, UR5, R3 ;  /* 0x00000005022d7c24 */ /* 0x004fc4000f8e0203 */
[----:B------:R-:W-:Y:S01]  /*24120*/  IMAD.WIDE.U32 R2, R2, UR4, RZ ;  /* 0x0000000402027c25 */ /* 0x000fe2000f8e00ff */
[----:B------:R-:W-:Y:S01]  /*24130*/  ULDC.64 UR4, c[0x0][0xae8] ;  /* 0x0002ba0000047ab9 */ /* 0x000fe20000000a00 */
[----:B------:R-:W5:Y:S03]  /*24140*/  LD.E.128 R24, desc[UR50][R24.64] ;  /* 0x0000003218187980 */ /* 0x000f66000c101d00 */
[----:B------:R-:W-:Y:S01]  /*24150*/  IADD3 R3, R3, R45, RZ ;  /* 0x0000002d03037210 */ /* 0x000fe20007ffe0ff */
[----:B------:R-:W-:Y:S01]  /*24160*/  IMAD R45, R223, 0x20, R229 ;  /* 0x00000020df2d7824 */ /* 0x000fe200078e02e5 */
[----:B------:R-:W5:Y:S01]  /*24170*/  LD.E.128 R28, desc[UR50][R28.64] ;  /* 0x000000321c1c7980 */ /* 0x000f62000c101d00 */
[----:B------:R-:W-:Y:S02]  /*24180*/  IMAD R47, R50, UR4, RZ ;  /* 0x00000004322f7c24 */ /* 0x000fe4000f8e02ff */
[----:B------:R-:W-:Y:S01]  /*24190*/  IMAD.IADD R44, R212, 0x1, R45 ;  /* 0x00000001d42c7824 */ /* 0x000fe200078e022d */
[----:B------:R-:W5:Y:S01]  /*241a0*/  LD.E.128 R32, desc[UR50][R32.64] ;  /* 0x0000003220207980 */ /* 0x000f62000c101d00 */
[----:B------:R-:W-:-:S02]  /*241b0*/  IMAD R47, R224, UR5, R47 ;  /* 0x00000005e02f7c24 */ /* 0x000fc4000f8e022f */
[----:B-1----:R-:W-:Y:S01]  /*241c0*/  @P2 IMAD.HI.U32 R0, R44, R55, RZ ;  /* 0x000000372c002227 */ /* 0x002fe200078e00ff */
[----:B------:R-:W5:Y:S03]  /*241d0*/  LD.E.128 R36, desc[UR50][R36.64] ;  /* 0x0000003224247980 */ /* 0x000f66000c101d00 */
[----:B------:R-:W-:Y:S01]  /*241e0*/  IMAD.WIDE.U32 R2, R224, UR4, R2 ;  /* 0x00000004e0027c25 */ /* 0x000fe2000f8e0002 */
[----:B------:R-:W-:Y:S01]  /*241f0*/  ULDC.64 UR4, c[0x0][0xaf0] ;  /* 0x0002bc0000047ab9 */ /* 0x000fe20000000a00 */
[----:B------:R-:W5:Y:S02]  /*24200*/  LD.E.128 R40, desc[UR50][R40.64] ;  /* 0x0000003228287980 */ /* 0x000f64000c101d00 */
[----:B------:R-:W-:Y:S01]  /*24210*/  IMAD.MOV.U32 R45, RZ, RZ, R44 ;  /* 0x000000ffff2d7224 */ /* 0x000fe200078e002c */
[----:B0-----:R-:W-:Y:S01]  /*24220*/  @P2 SHF.R.U32.HI R45, RZ, R49, R0 ;  /* 0x00000031ff2d2219 */ /* 0x001fe20000011600 */
[----:B------:R-:W-:Y:S01]  /*24230*/  IMAD R20, R20, UR4, RZ ;  /* 0x0000000414147c24 */ /* 0x000fe2000f8e02ff */
[----:B------:R-:W-:Y:S01]  /*24240*/  @!PT LDS RZ, [RZ] ;  /* 0x00000000fffff984 */ /* 0x000fe20000000800 */
[----:B------:R-:W-:Y:S01]  /*24250*/  @!PT LDS RZ, [RZ] ;  /* 0x00000000fffff984 */ /* 0x000fe20000000800 */
[----:B------:R-:W-:Y:S01]  /*24260*/  @!PT LDS RZ, [RZ] ;  /* 0x00000000fffff984 */ /* 0x000fe20000000800 */
[----:B------:R-:W-:Y:S01]  /*24270*/  @!PT LDS RZ, [RZ] ;  /* 0x00000000fffff984 */ /* 0x000fe20000000800 */
[----:B------:R0:W-:Y:S06]  /*24280*/  MEMBAR.ALL.CTA ;  /* 0x0000000000007992 */ /* 0x0001ec0000008000 */
[----:B0-----:R-:W0:Y:S01]  /*24290*/  FENCE.VIEW.ASYNC.S ;  /* 0x00000000000073c6 */ /* 0x001e220000000000 */
[----:B------:R-:W-:Y:S01]  /*242a0*/  IMAD.IADD R3, R3, 0x1, R47 ;  /* 0x0000000103037824 */ /* 0x000fe200078e022f */
[----:B------:R-:W-:Y:S01]  /*242b0*/  SHF.R.S32.HI R0, RZ, 0x1f, R45 ;  /* 0x0000001fff007819 */ /* 0x000fe2000001142d */
[----:B------:R-:W-:Y:S01]  /*242c0*/  IMAD R47, R221, UR5, R20 ;  /* 0x00000005dd2f7c24 */ /* 0x000fe2000f8e0214 */
[----:B------:R-:W-:Y:S01]  /*242d0*/  IADD3 R20, -R45, RZ, RZ ;  /* 0x000000ff2d147210 */ /* 0x000fe20007ffe1ff */
[----:B------:R-:W-:Y:S01]  /*242e0*/  IMAD.WIDE.U32 R2, R221, UR4, R2 ;  /* 0x00000004dd027c25 */ /* 0x000fe2000f8e0002 */
[----:B------:R-:W-:-:S03]  /*242f0*/  ULDC.64 UR4, c[0x0][0xae0] ;  /* 0x0002b80000047ab9 */ /* 0x000fc60000000a00 */
        /* <DEDUP_REMOVED lines=15> */
[----:B------:R-:W-:Y:S01]  /*243f0*/  ULDC.64 UR4, c[0x0][0xa80] ;  /* 0x0002a00000047ab9 */ /* 0x000fe20000000a00 */
[----:B------:R-:W-:Y:S01]  /*24400*/  IADD3 R0, R18, 0x29820, RZ ;  /* 0x0002982012007810 */ /* 0x000fe20007ffe0ff */
[----:B------:R-:W-:Y:S01]  /*24410*/  VIADD R20, R212, 0x40 ;  /* 0x00000040d4147836 */ /* 0x000fe20000000000 */
[----:B------:R-:W-:Y:S01]  /*24420*/  LEA R46, P3, R2, UR4, 0x1 ;  /* 0x00000004022e7c11 */ /* 0x000fe2000f8608ff */
[----:B------:R-:W-:Y:S01]  /*24430*/  IMAD.IADD R3, R3, 0x1, R45 ;  /* 0x0000000103037824 */ /* 0x000fe200078e022d */
[----:B------:R-:W-:-:S02]  /*24440*/  PRMT R0, RZ, 0x654, R0 ;  /* 0x00000654ff007816 */ /* 0x000fc40000000000 */
[----:B------:R-:W-:Y:S01]  /*24450*/  ISETP.GE.AND P1, PT, R20, R53, PT ;  /* 0x000000351400720c */ /* 0x000fe20003f26270 */
[----:B0-----:R0:W1:Y:S01]  /*24460*/  SHFL.IDX PT, R44, R46, RZ, 0x181f ;  /* 0x00181fff2e2c7589 */ /* 0x00106200000e0000 */
        /* <DEDUP_REMOVED lines=13> */
.L_x_2821:
[----:B------:R-:W-:Y:S05]  /*24540*/  BSYNC B1 ;  /* 0x0000000000017941 */ /* 0x000fea0003800000 */
.L_x_2820:
        /* <DEDUP_REMOVED lines=13> */
.L_x_2823:
[----:B------:R-:W-:Y:S05]  /*24620*/  BSYNC B1 ;  /* 0x0000000000017941 */ /* 0x000fea0003800000 */
.L_x_2822:
        /* <DEDUP_REMOVED lines=13> */
.L_x_2825:
[----:B------:R-:W-:Y:S05]  /*24700*/  BSYNC B1 ;  /* 0x0000000000017941 */ /* 0x000fea0003800000 */
.L_x_2824:
        /* <DEDUP_REMOVED lines=16> */
.L_x_2817:
        /* <DEDUP_REMOVED lines=27> */
.L_x_2827:
        /* <DEDUP_REMOVED lines=8> */
[----:B-----5:R-:W-:Y:S01]  /*24a40*/  IMAD R2, R6, R9, RZ ;  /* 0x0000000906027224 */ /* 0x020fe200078e02ff */
[----:B---3--:R-:W-:-:S04]  /*24a50*/  IADD3 R8, R212, -0x80, R3 ;  /* 0xffffff80d4087810 */ /* 0x008fc80007ffe003 */
[----:B------:R-:W-:-:S13]  /*24a60*/  ISETP.GE.AND P0, PT, R8, R2, PT ;  /* 0x000000020800720c */ /* 0x000fda0003f06270 */
[----:B------:R-:W-:Y:S05]  /*24a70*/  @P0 BRA `(.L_x_2829) ;  /* 0x0000000000840947 */ /* 0x000fea0003800000 */
[----:B------:R-:W-:Y:S01]  /*24a80*/  ISETP.NE.AND P0, PT, R9, 0x1, PT ;  /* 0x000000010900780c */ /* 0x000fe20003f05270 */
[----:B------:R-:W-:Y:S01]  /*24a90*/  ULDC.64 UR4, c[0x0][0xb90] ;  /* 0x0002e40000047ab9 */ /* 0x000fe20000000a00 */
[----:B------:R-:W-:Y:S01]  /*24aa0*/  MOV R3, R11 ;  /* 0x0000000b00037202 */ /* 0x000fe20000000f00 */
[----:B------:R-:W-:Y:S02]  /*24ab0*/  IMAD R7, R10, UR4, RZ ;  /* 0x000000040a077c24 */ /* 0x000fe4000f8e02ff */
[----:B------:R-:W-:Y:S02]  /*24ac0*/  IMAD.MOV.U32 R2, RZ, RZ, R0 ;  /* 0x000000ffff027224 */ /* 0x000fe400078e0000 */
[----:B------:R-:W-:Y:S02]  /*24ad0*/  IMAD.MOV.U32 R5, RZ, RZ, R8 ;  /* 0x000000ffff057224 */ /* 0x000fe400078e0008 */
[----:B------:R-:W-:-:S04]  /*24ae0*/  IMAD.WIDE.U32 R2, R224, UR4, R2 ;  /* 0x00000004e0027c25 */ /* 0x000fc8000f8e0002 */
[----:B------:R-:W3:Y:S01]  /*24af0*/  @P0 LDC R13, c[0x0][0xbec] ;  /* 0x0002fb00ff0d0b82 */ /* 0x000ee20000000800 */
[----:B------:R-:W-:Y:S01]  /*24b00*/  IMAD R7, R224, UR5, R7 ;  /* 0x00000005e0077c24 */ /* 0x000fe2000f8e0207 */
[----:B------:R-:W-:-:S03]  /*24b10*/  ULDC.64 UR4, c[0x0][0xb98] ;  /* 0x0002e60000047ab9 */ /* 0x000fc60000000a00 */
[----:B------:R-:W-:-:S03]  /*24b20*/  IMAD.IADD R3, R3, 0x1, R7 ;  /* 0x0000000103037824 */ /* 0x000fc600078e0207 */
[----:B------:R-:W5:Y:S01]  /*24b30*/  @P0 LDC R15, c[0x0][0xbf0] ;  /* 0x0002fc00ff0f0b82 */ /* 0x000f620000000800 */
[----:B------:R-:W-:-:S04]  /*24b40*/  IMAD.WIDE.U32 R2, R221, UR4, R2 ;  /* 0x00000004dd027c25 */ /* 0x000fc8000f8e0002 */
[----:B---3--:R-:W-:-:S05]  /*24b50*/  @P0 IMAD.HI.U32 R4, R8, R13, RZ ;  /* 0x0000000d08040227 */ /* 0x008fca00078e00ff */
        /* <DEDUP_REMOVED lines=19> */
.L_x_2829:
[----:B------:R-:W-:Y:S05]  /*24c90*/  BSYNC B1 ;  /* 0x0000000000017941 */ /* 0x000fea0003800000 */
.L_x_2828:
[----:B------:R-:W-:Y:S01]  /*24ca0*/  ULDC.64 UR4, c[0x0][0xaa0] ;  /* 0x0002a80000047ab9 */ /* 0x000fe20000000a00 */
[----:B------:R-:W-:Y:S01]  /*24cb0*/  LEA R7, R223, R229, 0x5 ;  /* 0x000000e5df077211 */ /* 0x000fe200078e28ff */
[----:B---3--:R-:W-:-:S04]  /*24cc0*/  IMAD R3, R11, UR4, RZ ;  /* 0x000000040b037c24 */ /* 0x008fc8000f8e02ff */
[C---:B------:R-:W-:Y:S02]  /*24cd0*/  IMAD R5, R0.reuse, UR5, R3 ;  /* 0x0000000500057c24 */ /* 0x040fe4000f8e0203 */
[----:B------:R-:W-:Y:S01]  /*24ce0*/  IMAD.WIDE.U32 R2, R0, UR4, RZ ;  /* 0x0000000400027c25 */ /* 0x000fe2000f8e00ff */
[----:B------:R-:W-:-:S03]  /*24cf0*/  ULDC.64 UR4, c[0x0][0xae8] ;  /* 0x0002ba0000047ab9 */ /* 0x000fc60000000a00 */
[----:B------:R-:W-:Y:S02]  /*24d00*/  IMAD.IADD R9, R212, 0x1, R7 ;  /* 0x00000001d4097824 */ /* 0x000fe400078e0207 */
[----:B------:R-:W-:Y:S02]  /*24d10*/  IMAD.IADD R3, R3, 0x1, R5 ;  /* 0x0000000103037824 */ /* 0x000fe400078e0205 */
[----:B------:R-:W-:Y:S02]  /*24d20*/  IMAD R7, R10, UR4, RZ ;  /* 0x000000040a077c24 */ /* 0x000fe4000f8e02ff */
[----:B--2---:R-:W-:-:S04]  /*24d30*/  @P2 IMAD.HI.U32 R0, R9, R12, RZ ;  /* 0x0000000c09002227 */ /* 0x004fc800078e00ff */
[C---:B------:R-:W-:Y:S02]  /*24d40*/  IMAD R7, R224.reuse, UR5, R7 ;  /* 0x00000005e0077c24 */ /* 0x040fe4000f8e0207 */
[----:B------:R-:W-:Y:S01]  /*24d50*/  IMAD.WIDE.U32 R2, R224, UR4, R2 ;  /* 0x00000004e0027c25 */ /* 0x000fe2000f8e0002 */
[----:B------:R-:W-:-:S03]  /*24d60*/  ULDC.64 UR4, c[0x0][0xaf0] ;  /* 0x0002bc0000047ab9 */ /* 0x000fc60000000a00 */
[----:B------:R-:W-:Y:S01]  /*24d70*/  IMAD.MOV.U32 R5, RZ, RZ, R9 ;  /* 0x000000ffff057224 */ /* 0x000fe200078e0009 */
[----:B----4-:R-:W-:Y:S01]  /*24d80*/  @P2 SHF.R.U32.HI R5, RZ, R27, R0 ;  /* 0x0000001bff052219 */ /* 0x010fe20000011600 */
[----:B------:R-:W-:Y:S02]  /*24d90*/  IMAD R4, R227, UR4, RZ ;  /* 0x00000004e3047c24 */ /* 0x000fe4000f8e02ff */
        /* <DEDUP_REMOVED lines=25> */
.L_x_3061:
[----:B------:R-:W-:Y:S01]  /*24f30*/  IMAD R25, R6, R25, RZ ;  /* 0x0000001906197224 */ /* 0x000fe200078e02ff */
[----:B------:R-:W-:Y:S01]  /*24f40*/  BSSY B1, `(.L_x_2831) ;  /* 0x000000f000017945 */ /* 0x000fe20003800000 */
[----:B------:R-:W-:-:S05]  /*24f50*/  IMAD.IADD R212, R229, 0x1, R212 ;  /* 0x00000001e5d47824 */ /* 0x000fca00078e02d4 */
        /* <DEDUP_REMOVED lines=13> */
.L_x_2832:
[----:B------:R-:W-:Y:S05]  /*25030*/  BSYNC B1 ;  /* 0x0000000000017941 */ /* 0x000fea0003800000 */
.L_x_2831:
[----:B------:R-:W-:-:S03]  /*25040*/  UMOV UR4, 0xffffffff ;  /* 0xffffffff00047882 */ /* 0x000fc60000000000 */
[----:B------:R-:W-:Y:S05]  /*25050*/  BRA.DIV UR4, `(.L_x_2833) ;  /* 0x000000a204dc7947 */ /* 0x000fea000b800000 */
[----:B---3--:R3:W0:Y:S04]  /*25060*/  SHFL.IDX PT, R0, R3, 0x1, 0x181f ;  /* 0x00381f0003007f89 */ /* 0x00862800000e0000 */
[----:B----4-:R3:W4:Y:S02]  /*25070*/  SHFL.IDX PT, R14, R2, 0x1, 0x181f ;  /* 0x00381f00020e7f89 */ /* 0x01072400000e0000 */
.L_x_3065:
[----:B------:R-:W-:Y:S01]  /*25080*/  IADD3 R4, R212, 0x20, RZ ;  /* 0x00000020d4047810 */ /* 0x000fe20007ffe0ff */
[----:B------:R-:W-:Y:S03]  /*25090*/  BSSY B1, `(.L_x_2834) ;  /* 0x000000e000017945 */ /* 0x000fe60003800000 */
        /* <DEDUP_REMOVED lines=13> */
.L_x_2835:
[----:B------:R-:W-:Y:S05]  /*25170*/  BSYNC B1 ;  /* 0x0000000000017941 */ /* 0x000fea0003800000 */
.L_x_2834:
[----:B------:R-:W-:-:S03]  /*25180*/  UMOV UR4, 0xffffffff ;  /* 0xffffffff00047882 */ /* 0x000fc60000000000 */
[----:B------:R-:W-:Y:S05]  /*25190*/  BRA.DIV UR4, `(.L_x_2836) ;  /* 0x000000a204d47947 */ /* 0x000fea000b800000 */
[----:B0-----:R0:W0:Y:S04]  /*251a0*/  SHFL.IDX PT, R0, R3, 0x2, 0x181f ;  /* 0x00581f0003007f89 */ /* 0x00102800000e0000 */
[----:B----4-:R4:W0:Y:S02]  /*251b0*/  SHFL.IDX PT, R14, R2, 0x2, 0x181f ;  /* 0x00581f00020e7f89 */ /* 0x01082400000e0000 */
.L_x_3069:
        /* <DEDUP_REMOVED lines=15> */
.L_x_2838:
[----:B------:R-:W-:Y:S05]  /*252b0*/  BSYNC B1 ;  /* 0x0000000000017941 */ /* 0x000fea0003800000 */
.L_x_2837:
[----:B------:R-:W-:-:S03]  /*252c0*/  UMOV UR4, 0xffffffff ;  /* 0xffffffff00047882 */ /* 0x000fc60000000000 */
[----:B------:R-:W-:Y:S05]  /*252d0*/  BRA.DIV UR4, `(.L_x_2839) ;  /* 0x000000a204cc7947 */ /* 0x000fea000b800000 */
[----:B0-----:R0:W0:Y:S04]  /*252e0*/  SHFL.IDX PT, R0, R3, 0x3, 0x181f ;  /* 0x00781f0003007f89 */ /* 0x00102800000e0000 */
[----:B------:R0:W0:Y:S02]  /*252f0*/  SHFL.IDX PT, R14, R2, 0x3, 0x181f ;  /* 0x00781f00020e7f89 */ /* 0x00002400000e0000 */
.L_x_3073:
[----:B0-234-:R-:W-:-:S05]  /*25300*/  VIADD R2, R212, 0x60 ;  /* 0x00000060d4027836 */ /* 0x01dfca0000000000 */
        /* <DEDUP_REMOVED lines=13> */
.L_x_2826:
[----:B------:R-:W-:Y:S05]  /*253e0*/  BSYNC B0 ;  /* 0x0000000000007941 */ /* 0x000fea0003800000 */
.L_x_2816:
[----:B------:R-:W-:Y:S02]  /*253f0*/  ULDC UR4, c[0x0][0xc3c] ;  /* 0x00030f0000047ab9 */ /* 0x000fe40000000800 */
[----:B-1----:R-:W-:-:S13]  /*25400*/  ISETP.GE.AND P0, PT, R23, UR4, PT ;  /* 0x0000000417007c0c */ /* 0x002fda000bf06270 */
[----:B------:R-:W-:Y:S05]  /*25410*/  @!P0 BRA `(.L_x_2840) ;  /* 0xfffffdc000388947 */ /* 0x000fea000383ffff */
[----:B------:R-:W-:Y:S05]  /*25420*/  BRA `(.L_x_2628) ;  /* 0x0000007c00dc7947 */ /* 0x000fea0003800000 */
.L_x_2626:
        /* <DEDUP_REMOVED lines=58> */
.L_x_2846:
        /* <DEDUP_REMOVED lines=12> */
.L_x_2845:
[----:B------:R-:W-:Y:S05]  /*25890*/  BSYNC B0 ;  /* 0x0000000000007941 */ /* 0x000fea0003800000 */
.L_x_2844:
[----:B0----5:R-:W0:Y:S02]  /*258a0*/  SHFL.UP PT, R2, R0, 0x1, RZ ;  /* 0x0420000000027989 */ /* 0x021e2400000e00ff */
        /* <DEDUP_REMOVED lines=16> */
[----:B------:R-:W-:-:S04]  /*259b0*/  IADD3 R4, R3, R4, RZ ;  /* 0x0000000403047210 */ /* 0x000fc80007ffe0ff */
[----:B------:R-:W-:-:S13]  /*259c0*/  ISETP.GT.AND P6, PT, R4, UR6, PT ;  /* 0x0000000604007c0c */ /* 0x000fda000bfc4270 */
[----:B------:R-:W-:Y:S05]  /*259d0*/  @!P6 BRA `(.L_x_2846) ;  /* 0xfffffffc007ce947 */ /* 0x000fea000383ffff */
.L_x_2842:
        /* <DEDUP_REMOVED lines=20> */
.L_x_2847:
[----:B-1----:R-:W-:Y:S01]  /*25b20*/  IADD3 R2, RZ, -R3, RZ ;  /* 0x80000003ff027210 */ /* 0x002fe20007ffe0ff */
[----:B---3--:R-:W-:-:S04]  /*25b30*/  IMAD R16, R16, UR5, R11 ;  /* 0x0000000510107c24 */ /* 0x008fc8000f8e020b */
        /* <DEDUP_REMOVED lines=8> */
[----:B------:R-:W-:Y:S01]  /*25bc0*/  IMAD.MOV.U32 R3, RZ, RZ, R6 ;  /* 0x000000ffff037224 */ /* 0x000fe200078e0006 */
[----:B------:R-:W-:-:S03]  /*25bd0*/  MOV R6, R8 ;  /* 0x0000000800067202 */ /* 0x000fc60000000f00 */
        /* <DEDUP_REMOVED lines=13> */
[----:B------:R-:W-:-:S03]  /*25cb0*/  IMAD.MOV R2, RZ, RZ, -R2 ;  /* 0x000000ffff027224 */ /* 0x000fc600078e0a02 */
[----:B------:R-:W-:Y:S01]  /*25cc0*/  IADD3 R6, -R11, RZ, RZ ;  /* 0x000000ff0b067210 */ /* 0x000fe20007ffe1ff */
[----:B------:R-:W-:Y:S02]  /*25cd0*/  IMAD R4, R4, R2, R9 ;  /* 0x0000000204047224 */ /* 0x000fe400078e0209 */
[----:B------:R-:W-:Y:S01]  /*25ce0*/  IMAD.MOV.U32 R2, RZ, RZ, RZ ;  /* 0x000000ffff027224 */ /* 0x000fe200078e00ff */
[----:B------:R-:W-:Y:S02]  /*25cf0*/  VIADDMNMX R13, R6, UR5, R7, PT ;  /* 0x00000005060d7c46 */ /* 0x000fe4000b800107 */
[----:B------:R-:W-:Y:S02]  /*25d00*/  IABS R9, R4 ;  /* 0x0000000400097213 */ /* 0x000fe40000000000 */
[-C--:B------:R-:W-:Y:S01]  /*25d10*/  IABS R8, R13.reuse ;  /* 0x0000000d00087213 */ /* 0x080fe20000000000 */
[----:B------:R-:W-:Y:S01]  /*25d20*/  IMAD.MOV R18, RZ, RZ, -R13 ;  /* 0x000000ffff127224 */ /* 0x000fe200078e0a0d */
[----:B0-----:R-:W-:-:S02]  /*25d30*/  IABS R10, R13 ;  /* 0x0000000d000a7213 */ /* 0x001fc40000000000 */
[----:B------:R-:W0:Y:S08]  /*25d40*/  I2F.RP R6, R8 ;  /* 0x0000000800067306 */ /* 0x000e300000209400 */
[----:B0-----:R-:W0:Y:S02]  /*25d50*/  MUFU.RCP R6, R6 ;  /* 0x0000000600067308 */ /* 0x001e240000001000 */
[----:B0-----:R-:W-:-:S06]  /*25d60*/  VIADD R3, R6, 0xffffffe ;  /* 0x0ffffffe06037836 */ /* 0x001fcc0000000000 */
[----:B------:R-:W0:Y:S02]  /*25d70*/  F2I.FTZ.U32.TRUNC.NTZ R3, R3 ;  /* 0x0000000300037305 */ /* 0x000e24000021f000 */
[----:B0-----:R-:W-:-:S04]  /*25d80*/  IMAD.MOV R7, RZ, RZ, -R3 ;  /* 0x000000ffff077224 */ /* 0x001fc800078e0a03 */
[----:B------:R-:W-:-:S04]  /*25d90*/  IMAD R7, R7, R8, RZ ;  /* 0x0000000807077224 */ /* 0x000fc800078e02ff */
[----:B------:R-:W-:Y:S01]  /*25da0*/  IMAD.HI.U32 R2, R3, R7, R2 ;  /* 0x0000000703027227 */ /* 0x000fe200078e0002 */
[----:B------:R-:W-:-:S05]  /*25db0*/  IADD3 R3, RZ, -R10, RZ ;  /* 0x8000000aff037210 */ /* 0x000fca0007ffe0ff */
        /* <DEDUP_REMOVED lines=8> */
[----:B------:R-:W-:Y:S02]  /*25e40*/  ISETP.GE.AND P2, PT, R3, RZ, PT ;  /* 0x000000ff0300720c */ /* 0x000fe40003f46270 */
[----:B------:R-:W-:-:S05]  /*25e50*/  IADD3 R3, R4, R11, RZ ;  /* 0x0000000b04037210 */ /* 0x000fca0007ffe0ff */
[----:B------:R-:W-:-:S06]  /*25e60*/  @P0 VIADD R2, R2, 0x1 ;  /* 0x0000000102020836 */ /* 0x000fcc0000000000 */
[----:B------:R-:W-:Y:S01]  /*25e70*/  @!P2 IMAD.MOV R2, RZ, RZ, -R2 ;  /* 0x000000ffff02a224 */ /* 0x000fe200078e0a02 */
[----:B------:R-:W-:-:S04]  /*25e80*/  @!P1 LOP3.LUT R2, RZ, R13, RZ, 0x33, !PT ;  /* 0x0000000dff029212 */ /* 0x000fc800078e33ff */
[----:B------:R-:W-:Y:S01]  /*25e90*/  LOP3.LUT R17, RZ, R2, RZ, 0x33, !PT ;  /* 0x00000002ff117212 */ /* 0x000fe200078e33ff */
[----:B------:R-:W-:-:S04]  /*25ea0*/  IMAD R18, R2, R18, R3 ;  /* 0x0000001202127224 */ /* 0x000fc800078e0203 */
[----:B------:R-:W-:Y:S01]  /*25eb0*/  IMAD.IADD R17, R0, 0x1, R17 ;  /* 0x0000000100117824 */ /* 0x000fe200078e0211 */
[----:B------:R-:W-:Y:S06]  /*25ec0*/  BRA `(.L_x_2848) ;  /* 0x00000000000c7947 */ /* 0x000fec0003800000 */
.L_x_2843:
[----:B------:R-:W-:Y:S01]  /*25ed0*/  IMAD.MOV.U32 R17, RZ, RZ, RZ ;  /* 0x000000ffff117224 */ /* 0x000fe200078e00ff */
[----:B------:R-:W-:Y:S01]  /*25ee0*/  MOV R18, RZ ;  /* 0x000000ff00127202 */ /* 0x000fe20000000f00 */
[----:B------:R-:W-:-:S07]  /*25ef0*/  IMAD.U32 R16, RZ, RZ, UR6 ;  /* 0x00000006ff107e24 */ /* 0x000fce000f8e00ff */
.L_x_2848:
[----:B------:R-:W-:-:S13]  /*25f00*/  ISETP.NE.AND P0, PT, R5, RZ, PT ;  /* 0x000000ff0500720c */ /* 0x000fda0003f05270 */
[----:B------:R-:W0:Y:S01]  /*25f10*/  @!P0 S2R R3, SR_CgaCtaId ;  /* 0x0000000000038919 */ /* 0x000e220000008800 */
[----:B------:R-:W-:-:S04]  /*25f20*/  @!P0 MOV R0, 0x400 ;  /* 0x0000040000008802 */ /* 0x000fc80000000f00 */
[----:B0-----:R-:W-:-:S05]  /*25f30*/  @!P0 LEA R0, R3, R0, 0x18 ;  /* 0x0000000003008211 */ /* 0x001fca00078ec0ff */
[----:B------:R2:W-:Y:S01]  /*25f40*/  @!P0 STS.128 [R0+0x298d0], R16 ;  /* 0x0298d01000008388 */ /* 0x0005e20000000c00 */
[----:B------:R-:W-:Y:S06]  /*25f50*/  BAR.ARV 0x5, 0x180 ;  /* 0x0146000000007b1d */ /* 0x000fec0000002000 */
.L_x_2841:
        /* <DEDUP_REMOVED lines=19> */
[C---:B0-----:R-:W-:Y:S01]  /*26090*/  IMAD.SHL.U32 R2, R12.reuse, 0x10, RZ ;  /* 0x000000100c027824 */ /* 0x041fe200078e00ff */
[C---:B------:R-:W-:Y:S01]  /*260a0*/  SHF.L.U32 R11, R12.reuse, 0x1, RZ ;  /* 0x000000010c0b7819 */ /* 0x040fe200000006ff */
[C---:B------:R-:W-:Y:S01]  /*260b0*/  IMAD.SHL.U32 R3, R12.reuse, 0x80, RZ ;  /* 0x000000800c037824 */ /* 0x040fe200078e00ff */
[----:B------:R-:W-:Y:S01]  /*260c0*/  SHF.R.U32.HI R7, RZ, 0x5, R10 ;  /* 0x00000005ff077819 */ /* 0x000fe2000001160a */
[----:B------:R-:W-:Y:S01]  /*260d0*/  IMAD.SHL.U32 R37, R12, 0x4, RZ ;  /* 0x000000040c257824 */ /* 0x000fe200078e00ff */
[----:B--2---:R-:W-:-:S02]  /*260e0*/  LOP3.LUT R0, R2, 0x1b0, RZ, 0xc0, !PT ;  /* 0x000001b002007812 */ /* 0x004fc400078ec0ff */
[----:B------:R-:W-:Y:S01]  /*260f0*/  SHF.R.U32.HI R5, RZ, 0x1, R12 ;  /* 0x00000001ff057819 */ /* 0x000fe2000001160c */
[----:B------:R-:W-:Y:S01]  /*26100*/  IMAD.SHL.U32 R9, R7, 0x200, RZ ;  /* 0x0000020007097824 */ /* 0x000fe200078e00ff */
[----:B------:R-:W-:Y:S01]  /*26110*/  LOP3.LUT R11, R0, 0x30, R11, 0x78, !PT ;  /* 0x00000030000b7812 */ /* 0x000fe200078e780b */
[----:B------:R-:W-:Y:S01]  /*26120*/  IMAD.SHL.U32 R0, R12, 0x20, RZ ;  /* 0x000000200c007824 */ /* 0x000fe200078e00ff */
[----:B------:R-:W-:Y:S02]  /*26130*/  LOP3.LUT R4, R3, 0x380, RZ, 0xc0, !PT ;  /* 0x0000038003047812 */ /* 0x000fe400078ec0ff */
[----:B------:R-:W-:Y:S02]  /*26140*/  LOP3.LUT R6, R9, 0x40, R2, 0xf8, !PT ;  /* 0x0000004009067812 */ /* 0x000fe400078ef802 */
[----:B------:R-:W-:Y:S02]  /*26150*/  LOP3.LUT R5, R4, 0x30, R5, 0xf8, !PT ;  /* 0x0000003004057812 */ /* 0x000fe400078ef805 */
[----:B------:R-:W-:-:S02]  /*26160*/  LOP3.LUT R4, R0, 0x80, RZ, 0xc0, !PT ;  /* 0x0000008000047812 */ /* 0x000fc400078ec0ff */
[----:B------:R-:W-:Y:S02]  /*26170*/  LOP3.LUT R8, R6, R11, RZ, 0xfc, !PT ;  /* 0x0000000b06087212 */ /* 0x000fe400078efcff */
[----:B------:R-:W-:Y:S02]  /*26180*/  LOP3.LUT R6, R4, 0x10, R12, 0xf8, !PT ;  /* 0x0000001004067812 */ /* 0x000fe400078ef80c */
[----:B------:R-:W-:Y:S01]  /*26190*/  LOP3.LUT R9, R9, 0x60, R0, 0xf8, !PT ;  /* 0x0000006009097812 */ /* 0x000fe200078ef800 */
[----:B------:R-:W-:Y:S01]  /*261a0*/  STL [R1+0x14], R8 ;  /* 0x0000140801007387 */ /* 0x000fe20000100800 */
[----:B------:R-:W-:Y:S02]  /*261b0*/  LOP3.LUT R4, R5, 0x70, R2, 0x78, !PT ;  /* 0x0000007005047812 */ /* 0x000fe400078e7802 */
[----:B------:R-:W-:Y:S02]  /*261c0*/  LOP3.LUT R6, R6, 0x10, R37, 0x78, !PT ;  /* 0x0000001006067812 */ /* 0x000fe400078e7825 */
[----:B------:R-:W-:-:S02]  /*261d0*/  LOP3.LUT R9, R9, 0x100, R0, 0xf8, !PT ;  /* 0x0000010009097812 */ /* 0x000fc400078ef800 */
[----:B------:R-:W-:Y:S02]  /*261e0*/  LOP3.LUT R4, R4, 0xc00, R3, 0xf8, !PT ;  /* 0x00000c0004047812 */ /* 0x000fe400078ef803 */
[----:B------:R-:W-:Y:S02]  /*261f0*/  LOP3.LUT R3, R9, R6, RZ, 0xfc, !PT ;  /* 0x0000000609037212 */ /* 0x000fe400078efcff */
[----:B------:R-:W-:Y:S01]  /*26200*/  R2P PR, R12, 0x14 ;  /* 0x000000140c007804 */ /* 0x000fe20000000000 */
[----:B------:R3:W-:Y:S01]  /*26210*/  STL [R1+0x20], R4 ;  /* 0x0000200401007387 */ /* 0x0007e20000100800 */
[----:B------:R-:W-:Y:S02]  /*26220*/  LOP3.LUT R11, R0, 0x380, RZ, 0xc0, !PT ;  /* 0x00000380000b7812 */ /* 0x000fe400078ec0ff */
[----:B------:R-:W-:Y:S01]  /*26230*/  SHF.L.U32 R6, R7, 0xa, RZ ;  /* 0x0000000a07067819 */ /* 0x000fe200000006ff */
[----:B------:R0:W-:Y:S01]  /*26240*/  STL [R1+0x1c], R3 ;  /* 0x00001c0301007387 */ /* 0x0001e20000100800 */
[----:B------:R-:W-:-:S02]  /*26250*/  SHF.R.U32.HI R5, RZ, 0x2, R10 ;  /* 0x00000002ff057819 */ /* 0x000fc4000001160a */
[----:B------:R-:W-:Y:S02]  /*26260*/  LOP3.LUT R11, R11, 0x30, R2, 0xf8, !PT ;  /* 0x000000300b0b7812 */ /* 0x000fe400078ef802 */
[----:B------:R-:W-:Y:S01]  /*26270*/  LOP3.LUT R2, R2, 0x30, RZ, 0xc0, !PT ;  /* 0x0000003002027812 */ /* 0x000fe200078ec0ff */
[----:B---3--:R-:W-:Y:S01]  /*26280*/  IMAD.U32 R4, RZ, RZ, UR4 ;  /* 0x00000004ff047e24 */ /* 0x008fe2000f8e00ff */
[----:B------:R-:W-:Y:S02]  /*26290*/  LOP3.LUT R0, R5, 0x60, R0, 0xf8, !PT ;  /* 0x0000006005007812 */ /* 0x000fe400078ef800 */
        /* <DEDUP_REMOVED lines=14> */
.L_x_2965:
[----:B------:R-:W0:Y:S02]  /*26380*/  LDC.64 R24, c[0x0][0xc88] ;  /* 0x00032200ff187b82 */ /* 0x000e240000000a00 */
[----:B0-----:R-:W-:-:S06]  /*26390*/  IMAD.WIDE R24, R19, 0x4, R24 ;  /* 0x0000000413187825 */ /* 0x001fcc00078e0218 */
[----:B--2---:R-:W2:Y:S01]  /*263a0*/  LDG.E R24, desc[UR50][R24.64] ;  /* 0x0000003218187981 */ /* 0x004ea2000c1e1900 */
[----:B------:R-:W-:Y:S05]  /*263b0*/  YIELD ;  /* 0x0000000000007946 */ /* 0x000fea0003800000 */
[----:B------:R-:W-:Y:S01]  /*263c0*/  ULDC.64 UR4, c[0x0][0xa28] ;  /* 0x00028a0000047ab9 */ /* 0x000fe20000000a00 */
[----:B------:R-:W-:Y:S01]  /*263d0*/  IMAD.MOV.U32 R8, RZ, RZ, RZ ;  /* 0x000000ffff087224 */ /* 0x000fe200078e00ff */
[----:B------:R-:W-:Y:S01]  /*263e0*/  ISETP.NE.U32.AND P0, PT, RZ, UR4, PT ;  /* 0x00000004ff007c0c */ /* 0x000fe2000bf05070 */
[----:B------:R-:W-:Y:S01]  /*263f0*/  ULDC.64 UR6, c[0x0][0xa10] ;  /* 0x0002840000067ab9 */ /* 0x000fe20000000a00 */
[----:B------:R-:W-:Y:S01]  /*26400*/  IMAD.MOV.U32 R29, RZ, RZ, RZ ;  /* 0x000000ffff1d7224 */ /* 0x000fe200078e00ff */
[----:B------:R-:W-:Y:S01]  /*26410*/  ULDC.64 UR8, c[0x0][0xa18] ;  /* 0x0002860000087ab9 */ /* 0x000fe20000000a00 */
[----:B------:R-:W-:-:S02]  /*26420*/  ISETP.NE.AND.EX P0, PT, RZ, UR5, PT, P0 ;  /* 0x00000005ff007c0c */ /* 0x000fc4000bf05300 */
[----:B-12---:R-:W-:-:S11]  /*26430*/  SHF.R.S32.HI R0, RZ, 0x1f, R24 ;  /* 0x0000001fff007819 */ /* 0x006fd60000011418 */
[C---:B------:R-:W-:Y:S01]  /*26440*/  @P0 LEA R2, P1, R24.reuse, UR4, 0x2 ;  /* 0x0000000418020c11 */ /* 0x040fe2000f8210ff */
[C---:B------:R-:W-:Y:S01]  /*26450*/  IMAD.SHL.U32 R25, R24.reuse, 0x4, RZ ;  /* 0x0000000418197824 */ /* 0x040fe200078e00ff */
[C-C-:B------:R-:W-:Y:S01]  /*26460*/  SHF.L.U64.HI R26, R24.reuse, 0x2, R0.reuse ;  /* 0x00000002181a7819 */ /* 0x140fe20000010200 */
[----:B------:R0:W-:Y:S01]  /*26470*/  STL [R1+0x38], R0 ;  /* 0x0000380001007387 */ /* 0x0001e20000100800 */
[----:B------:R-:W-:Y:S01]  /*26480*/  @P0 LEA.HI.X R3, R24, UR5, R0, 0x2, P1 ;  /* 0x0000000518030c11 */ /* 0x000fe200088f1400 */
[----:B------:R-:W-:-:S04]  /*26490*/  ULDC.64 UR4, c[0x0][0xa00] ;  /* 0x0002800000047ab9 */ /* 0x000fc80000000a00 */
[----:B------:R1:W2:Y:S01]  /*264a0*/  @P0 LDG.E R8, desc[UR50][R2.64] ;  /* 0x0000003202080981 */ /* 0x0002a2000c1e1900 */
[----:B------:R-:W-:Y:S02]  /*264b0*/  ISETP.NE.U32.AND P0, PT, RZ, UR4, PT ;  /* 0x00000004ff007c0c */ /* 0x000fe4000bf05070 */
[----:B------:R-:W-:Y:S02]  /*264c0*/  ISETP.NE.U32.AND P1, PT, RZ, UR6, PT ;  /* 0x00000006ff007c0c */ /* 0x000fe4000bf25070 */
[----:B------:R-:W-:Y:S02]  /*264d0*/  ISETP.NE.AND.EX P0, PT, RZ, UR5, PT, P0 ;  /* 0x00000005ff007c0c */ /* 0x000fe4000bf05300 */
[----:B------:R-:W-:Y:S02]  /*264e0*/  ISETP.NE.AND.EX P1, PT, RZ, UR7, PT, P1 ;  /* 0x00000007ff007c0c */ /* 0x000fe4000bf25310 */
[C---:B------:R-:W-:Y:S02]  /*264f0*/  IADD3 R4, P4, R25.reuse, UR6, RZ ;  /* 0x0000000619047c10 */ /* 0x040fe4000ff9e0ff */
[----:B-1----:R-:W-:-:S02]  /*26500*/  IADD3 R2, P3, R25, UR4, RZ ;  /* 0x0000000419027c10 */ /* 0x002fc4000ff7e0ff */
[----:B0-----:R-:W-:Y:S02]  /*26510*/  MOV R0, RZ ;  /* 0x000000ff00007202 */ /* 0x001fe40000000f00 */
[C---:B------:R-:W-:Y:S02]  /*26520*/  IADD3.X R3, R26.reuse, UR5, RZ, P3, !PT ;  /* 0x000000051a037c10 */ /* 0x040fe40009ffe4ff */
[----:B------:R-:W-:Y:S02]  /*26530*/  IADD3.X R5, R26, UR7, RZ, P4, !PT ;  /* 0x000000071a057c10 */ /* 0x000fe4000a7fe4ff */
[----:B------:R-:W-:Y:S01]  /*26540*/  ISETP.NE.U32.AND P2, PT, RZ, UR8, PT ;  /* 0x00000008ff007c0c */ /* 0x000fe2000bf45070 */
[----:B------:R-:W5:Y:S01]  /*26550*/  @P0 LDG.E R29, desc[UR50][R2.64] ;  /* 0x00000032021d0981 */ /* 0x000f62000c1e1900 */
[----:B------:R-:W-:Y:S02]  /*26560*/  ULDC UR4, c[0x0][0x288] ;  /* 0x0000a20000047ab9 */ /* 0x000fe40000000800 */
[----:B------:R-:W-:Y:S01]  /*26570*/  ISETP.NE.AND.EX P2, PT, RZ, UR9, PT, P2 ;  /* 0x00000009ff007c0c */ /* 0x000fe2000bf45320 */
[----:B------:R-:W5:Y:S01]  /*26580*/  @P1 LDG.E R0, desc[UR50][R4.64] ;  /* 0x0000003204001981 */ /* 0x000f62000c1e1900 */
[----:B------:R-:W-:Y:S01]  /*26590*/  IMAD.U32 R30, RZ, RZ, UR4 ;  /* 0x00000004ff1e7e24 */ /* 0x000fe2000f8e00ff */
[----:B------:R-:W-:-:S02]  /*265a0*/  ULDC.64 UR4, c[0x0][0x418] ;  /* 0x0001060000047ab9 */ /* 0x000fc40000000a00 */
[----:B------:R-:W-:-:S03]  /*265b0*/  UISETP.NE.U32.AND UP0, UPT, UR4, URZ, UPT ;  /* 0x0000003f0400728c */ /* 0x000fc6000bf05070 */
[----:B------:R-:W-:Y:S01]  /*265c0*/  ULDC UR4, c[0x0][0x424] ;  /* 0x0001090000047ab9 */ /* 0x000fe20000000800 */
[----:B------:R-:W-:-:S03]  /*265d0*/  UISETP.NE.AND.EX UP0, UPT, UR5, URZ, UPT, UP0 ;  /* 0x0000003f0500728c */ /* 0x000fc6000bf05300 */
[----:B------:R-:W-:Y:S01]  /*265e0*/  ULDC UR5, c[0x0][0x2f0] ;  /* 0x0000bc0000057ab9 */ /* 0x000fe20000000800 */
[----:B------:R-:W-:Y:S01]  /*265f0*/  @P2 IADD3 R6, P3, R25, UR8, RZ ;  /* 0x0000000819062c10 */ /* 0x000fe2000ff7e0ff */
[----:B------:R-:W-:-:S03]  /*26600*/  USEL UR4, UR4, 0x1, UP0 ;  /* 0x0000000104047887 */ /* 0x000fc60008000000 */
[----:B------:R-:W-:Y:S01]  /*26610*/  @P2 IADD3.X R7, R26, UR9, RZ, P3, !PT ;  /* 0x000000091a072c10 */ /* 0x000fe20009ffe4ff */
[----:B------:R-:W-:-:S03]  /*26620*/  UIMAD UR4, UR4, UR5, URZ ;  /* 0x00000005040472a4 */ /* 0x000fc6000f8e023f */
[----:B------:R-:W-:Y:S01]  /*26630*/  ULDC UR5, c[0x0][0x348] ;  /* 0x0000d20000057ab9 */ /* 0x000fe20000000800 */
[----:B------:R0:W5:Y:S02]  /*26640*/  @P2 LDG.E R30, desc[UR50][R6.64] ;  /* 0x00000032061e2981 */ /* 0x000164000c1e1900 */
        /* <DEDUP_REMOVED lines=8> */
.L_x_2850:
        /* <DEDUP_REMOVED lines=9> */
.L_x_2851:
        /* <DEDUP_REMOVED lines=9> */
.L_x_2852:
[----:B-1----:R-:W2:Y:S01]  /*267f0*/  @P1 LDG.E R2, desc[UR50][R4.64] ;  /* 0x0000003204021981 */ /* 0x002ea2000c1e1900 */
[----:B------:R-:W1:Y:S03]  /*26800*/  LDC R3, c[0x0][0x448] ;  /* 0x00011200ff037b82 */ /* 0x000e660000000800 */
[----:B------:R3:W2:Y:S01]  /*26810*/  @P1 LDG.E R4, desc[UR50][R4.64+0x4] ;  /* 0x0000043204041981 */ /* 0x0006a2000c1e1900 */
[----:B-----5:R-:W-:Y:S01]  /*26820*/  IADD3 R7, -R8, R7, RZ ;  /* 0x0000000708077210 */ /* 0x020fe20007ffe1ff */
[----:B------:R-:W-:Y:S01]  /*26830*/  BSSY B0, `(.L_x_2853) ;  /* 0x0000125000007945 */ /* 0x000fe20003800000 */
[----:B-1----:R-:W-:-:S13]  /*26840*/  ISETP.NE.AND P0, PT, R3, 0x1, PT ;  /* 0x000000010300780c */ /* 0x002fda0003f05270 */
[----:B------:R-:W1:Y:S08]  /*26850*/  @P0 LDC R3, c[0x0][0x44c] ;  /* 0x00011300ff030b82 */ /* 0x000e700000000800 */
[----:B---3--:R-:W3:Y:S01]  /*26860*/  @P0 LDC R5, c[0x0][0x450] ;  /* 0x00011400ff050b82 */ /* 0x008ee20000000800 */
[----:B--2---:R-:W-:Y:S02]  /*26870*/  @P1 IMAD.IADD R6, R4, 0x1, -R2 ;  /* 0x0000000104061824 */ /* 0x004fe400078e0a02 */
[----:B------:R-:W-:-:S02]  /*26880*/  IMAD.SHL.U32 R2, R17, 0x80, RZ ;  /* 0x0000008011027824 */ /* 0x000fc400078e00ff */
[----:B------:R-:W-:Y:S02]  /*26890*/  IMAD.IADD R27, R7, 0x1, R6 ;  /* 0x00000001071b7824 */ /* 0x000fe400078e0206 */
[----:B------:R-:W-:Y:S02]  /*268a0*/  VIADD R2, R2, 0x7f ;  /* 0x0000007f02027836 */ /* 0x000fe40000000000 */
[C---:B------:R-:W-:Y:S01]  /*268b0*/  VIADD R32, R27.reuse, 0x9f ;  /* 0x0000009f1b207836 */ /* 0x040fe20000000000 */
[----:B------:R-:W-:Y:S01]  /*268c0*/  IADD3 R20, R27, 0xa0, -R30 ;  /* 0x000000a01b147810 */ /* 0x000fe20007ffe81e */
[----:B-1----:R-:W-:-:S04]  /*268d0*/  @P0 IMAD.HI.U32 R3, R2, R3, RZ ;  /* 0x0000000302030227 */ /* 0x002fc800078e00ff */
[----:B------:R-:W-:Y:S01]  /*268e0*/  IMAD.HI R32, R32, 0x66666667, RZ ;  /* 0x6666666720207827 */ /* 0x000fe200078e02ff */
[----:B---3--:R-:W-:-:S04]  /*268f0*/  @P0 SHF.R.U32.HI R2, RZ, R5, R3 ;  /* 0x00000005ff020219 */ /* 0x008fc80000011603 */
[----:B------:R-:W-:Y:S01]  /*26900*/  SHF.R.U32.HI R3, RZ, 0x1f, R32 ;  /* 0x0000001fff037819 */ /* 0x000fe20000011620 */
[----:B------:R-:W-:-:S03]  /*26910*/  IMAD.IADD R2, R20, 0x1, R2 ;  /* 0x0000000114027824 */ /* 0x000fc600078e0202 */
[----:B------:R-:W-:Y:S01]  /*26920*/  LEA.HI.SX32 R32, R32, R3, 0x1a ;  /* 0x0000000320207211 */ /* 0x000fe200078fd2ff */
[----:B------:R-:W-:-:S05]  /*26930*/  IMAD.HI R2, R2, 0x66666667, RZ ;  /* 0x6666666702027827 */ /* 0x000fca00078e02ff */
[----:B------:R-:W-:-:S04]  /*26940*/  SHF.R.U32.HI R3, RZ, 0x1f, R2 ;  /* 0x0000001fff037819 */ /* 0x000fc80000011602 */
[----:B------:R-:W-:-:S04]  /*26950*/  LEA.HI.SX32 R3, R2, R3, 0x1a ;  /* 0x0000000302037211 */ /* 0x000fc800078fd2ff */
[----:B------:R-:W-:-:S05]  /*26960*/  VIMNMX R2, R32, R3, PT ;  /* 0x0000000320027248 */ /* 0x000fca0003fe0100 */
[--C-:B------:R-:W-:Y:S02]  /*26970*/  IMAD R2, R2, 0xa0, -R7.reuse ;  /* 0x000000a002027824 */ /* 0x100fe400078e0a07 */
[----:B------:R-:W-:-:S03]  /*26980*/  IMAD.MOV R7, RZ, RZ, -R7 ;  /* 0x000000ffff077224 */ /* 0x000fc600078e0a07 */
[----:B------:R-:W-:Y:S02]  /*26990*/  VIMNMX R2, R2, R6, PT ;  /* 0x0000000602027248 */ /* 0x000fe40003fe0100 */
[----:B------:R-:W-:-:S04]  /*269a0*/  VIMNMX R7, RZ, R7, !PT ;  /* 0x00000007ff077248 */ /* 0x000fc80007fe0100 */
[----:B------:R-:W-:Y:S01]  /*269b0*/  ISETP.GT.AND P0, PT, R2, R7, PT ;  /* 0x000000070200720c */ /* 0x000fe20003f04270 */
[----:B------:R-:W-:-:S05]  /*269c0*/  IMAD.WIDE.U32 R4, R7, -0x33333333, RZ ;  /* 0xcccccccd07047825 */ /* 0x000fca00078e00ff */
[----:B------:R-:W-:-:S05]  /*269d0*/  SHF.R.U32.HI R4, RZ, 0x7, R5 ;  /* 0x00000007ff047819 */ /* 0x000fca0000011605 */
[----:B------:R-:W-:Y:S02]  /*269e0*/  IMAD.MOV.U32 R3, RZ, RZ, R4 ;  /* 0x000000ffff037224 */ /* 0x000fe400078e0004 */
[----:B------:R-:W-:-:S05]  /*269f0*/  @P0 IADD3 R2, R2, 0x9f, RZ ;  /* 0x0000009f02020810 */ /* 0x000fca0007ffe0ff */
        /* <DEDUP_REMOVED lines=13> */
.L_x_3076:
[----:B--2---:R-:W-:Y:S02]  /*26ad0*/  ISETP.NE.AND P0, PT, R14, RZ, PT ;  /* 0x000000ff0e00720c */ /* 0x004fe40003f05270 */
[----:B------:R-:W-:-:S11]  /*26ae0*/  PLOP3.LUT P6, PT, PT, PT, PT, 0x8, 0x0 ;  /* 0x000000000000781c */ /* 0x000fd60003fce170 */
[----:B------:R-:W-:Y:S05]  /*26af0*/  @P0 BRA `(.L_x_2856) ;  /* 0x00000000000c0947 */ /* 0x000fea0003800000 */
[----:B------:R-:W-:-:S03]  /*26b00*/  UMOV UR4, 0xffffffff ;  /* 0xffffffff00047882 */ /* 0x000fc60000000000 */
[----:B------:R-:W-:Y:S05]  /*26b10*/  BRA.DIV UR4, `(.L_x_2857) ;  /* 0x0000008e04387947 */ /* 0x000fea000b800000 */
[----:B------:R-:W-:-:S13]  /*26b20*/  ELECT P6, URZ, PT ;  /* 0x00000000003f782f */ /* 0x000fda00038c0000 */
.L_x_2856:
[----:B-1----:R-:W2:Y:S01]  /*26b30*/  LDL R5, [R1+0x3c] ;  /* 0x00003c0001057983 */ /* 0x002ea20000100800 */
[----:B------:R-:W-:Y:S01]  /*26b40*/  BSSY B1, `(.L_x_2858) ;  /* 0x0000008000017945 */ /* 0x000fe20003800000 */
[----:B--2---:R-:W-:-:S05]  /*26b50*/  VIADD R5, R5, 0x1 ;  /* 0x0000000105057836 */ /* 0x004fca0000000000 */
[----:B------:R-:W-:-:S04]  /*26b60*/  LEA.HI R6, R5, R5, RZ, 0x1 ;  /* 0x0000000505067211 */ /* 0x000fc800078f08ff */
[----:B------:R-:W-:-:S05]  /*26b70*/  LOP3.LUT R6, R6, 0xfffffffe, RZ, 0xc0, !PT ;  /* 0xfffffffe06067812 */ /* 0x000fca00078ec0ff */
[----:B------:R-:W-:-:S05]  /*26b80*/  IMAD.IADD R5, R5, 0x1, -R6 ;  /* 0x0000000105057824 */ /* 0x000fca00078e0a06 */
[----:B------:R-:W-:-:S04]  /*26b90*/  SHF.L.U32 R5, R5, 0x1f, RZ ;  /* 0x0000001f05057819 */ /* 0x000fc800000006ff */
[----:B------:R-:W1:Y:S02]  /*26ba0*/  SYNCS.PHASECHK.TRANS64.TRYWAIT P0, [R22+URZ+0x29820], R5 ;  /* 0x02982005160075a7 */ /* 0x000e64000800017f */
[----:B-1----:R-:W-:Y:S05]  /*26bb0*/  @!P0 BRA `(.L_x_2859) ;  /* 0x0000008c00308947 */ /* 0x002fea0003800000 */
.L_x_3079:
[----:B------:R-:W-:Y:S05]  /*26bc0*/  BSYNC B1 ;  /* 0x0000000000017941 */ /* 0x000fea0003800000 */
.L_x_2858:
[----:B------:R-:W-:Y:S04]  /*26bd0*/  BSSY B1, `(.L_x_2860) ;  /* 0x000006c000017945 */ /* 0x000fe80003800000 */
[----:B------:R-:W-:Y:S05]  /*26be0*/  @!P6 BRA `(.L_x_2861) ;  /* 0x0000000400a8e947 */ /* 0x000fea0003800000 */
[----:B------:R-:W-:Y:S01]  /*26bf0*/  IMAD R9, R28, 0x8, R22 ;  /* 0x000000081c097824 */ /* 0x000fe200078e0216 */
[----:B0-----:R-:W-:Y:S01]  /*26c00*/  SHF.L.U32 R8, R35, 0x1f, RZ ;  /* 0x0000001f23087819 */ /* 0x001fe200000006ff */
[----:B------:R-:W0:Y:S01]  /*26c10*/  S2R R6, SR_TID.X ;  /* 0x0000000000067919 */ /* 0x000e220000002100 */
[----:B------:R-:W-:Y:S02]  /*26c20*/  BSSY B2, `(.L_x_2862) ;  /* 0x0000005000027945 */ /* 0x000fe40003800000 */
[----:B------:R-:W2:Y:S01]  /*26c30*/  SYNCS.PHASECHK.TRANS64.TRYWAIT P0, [R9+URZ+0x298a0], R8 ;  /* 0x0298a008090075a7 */ /* 0x000ea2000800017f */
[----:B0-----:R-:W-:-:S04]  /*26c40*/  LOP3.LUT R6, R6, 0x7f, RZ, 0xc0, !PT ;  /* 0x0000007f06067812 */ /* 0x001fc800078ec0ff */
[----:B------:R-:W-:Y:S01]  /*26c50*/  ISETP.NE.AND P1, PT, R6, RZ, PT ;  /* 0x000000ff0600720c */ /* 0x000fe20003f25270 */
[----:B--2---:R-:W-:-:S12]  /*26c60*/  @!P0 BRA `(.L_x_2863) ;  /* 0x0000008c00188947 */ /* 0x004fd80003800000 */
.L_x_3080:
[----:B------:R-:W-:Y:S05]  /*26c70*/  BSYNC B2 ;  /* 0x0000000000027941 */ /* 0x000fea0003800000 */
.L_x_2862:
[----:B------:R-:W-:Y:S04]  /*26c80*/  BSSY B2, `(.L_x_2864) ;  /* 0x0000009000027945 */ /* 0x000fe80003800000 */
[----:B------:R-:W-:Y:S05]  /*26c90*/  @P1 BRA `(.L_x_2865) ;  /* 0x00000000001c1947 */ /* 0x000fea0003800000 */
[----:B-1----:R-:W1:Y:S02]  /*26ca0*/  S2R R5, SR_TID.X ;  /* 0x0000000000057919 */ /* 0x002e640000002100 */
[----:B-1----:R-:W-:Y:S02]  /*26cb0*/  LOP3.LUT R6, R5, 0x1f, RZ, 0xc0, !PT ;  /* 0x0000001f05067812 */ /* 0x002fe400078ec0ff */
[----:B------:R-:W-:Y:S02]  /*26cc0*/  MOV R5, 0x7800 ;  /* 0x0000780000057802 */ /* 0x000fe40000000f00 */
[----:B------:R-:W-:Y:S02]  /*26cd0*/  ISETP.NE.AND P0, PT, R6, RZ, PT ;  /* 0x000000ff0600720c */ /* 0x000fe40003f05270 */
[----:B------:R2:W-:Y:S11]  /*26ce0*/  SYNCS.ARRIVE.TRANS64 RZ, [R9+URZ+0x29890], R5 ;  /* 0x0298900509ff79a7 */ /* 0x0005f6000800003f */
[----:B--2---:R-:W-:Y:S05]  /*26cf0*/  @!P0 BRA `(.L_x_2865) ;  /* 0x0000000000048947 */ /* 0x004fea0003800000 */
[----:B------:R-:W-:Y:S01]  /*26d00*/  BPT.TRAP 0x1 ;  /* 0x000000040000795c */ /* 0x000fe20000300000 */
.L_x_2865:
[----:B------:R-:W-:Y:S05]  /*26d10*/  BSYNC B2 ;  /* 0x0000000000027941 */ /* 0x000fea0003800000 */
.L_x_2864:
        /* <DEDUP_REMOVED lines=8> */
[----:B-1----:R-:W-:Y:S01]  /*26da0*/  VIADD R5, R9, 0x29890 ;  /* 0x0002989009057836 */ /* 0x002fe20000000000 */
[----:B------:R-:W-:Y:S01]  /*26db0*/  UMOV UR6, 0x0 ;  /* 0x0000000000067882 */ /* 0x000fe20000000000 */
[----:B------:R-:W-:Y:S01]  /*26dc0*/  VIADD R10, R7, 0x1a400 ;  /* 0x0001a400070a7836 */ /* 0x000fe20000000000 */
[----:B------:R-:W-:-:S09]  /*26dd0*/  UMOV UR7, 0x12f00000 ;  /* 0x12f0000000077882 */ /* 0x000fd20000000000 */
.L_x_2866:
        /* <DEDUP_REMOVED lines=15> */
.L_x_2867:
        /* <DEDUP_REMOVED lines=15> */
.L_x_2868:
        /* <DEDUP_REMOVED lines=13> */
.L_x_3081:
[----:B------:R-:W-:Y:S05]  /*27090*/  BSYNC B2 ;  /* 0x0000000000027941 */ /* 0x000fea0003800000 */
.L_x_2869:
        /* <DEDUP_REMOVED lines=11> */
.L_x_2872:
[----:B------:R-:W-:Y:S05]  /*27150*/  BSYNC B2 ;  /* 0x0000000000027941 */ /* 0x000fea0003800000 */
.L_x_2871:
        /* <DEDUP_REMOVED lines=9> */
.L_x_2873:
        /* <DEDUP_REMOVED lines=10> */
.L_x_2861:
[----:B------:R-:W-:Y:S05]  /*27290*/  BSYNC B1 ;  /* 0x0000000000017941 */ /* 0x000fea0003800000 */
.L_x_2860:
        /* <DEDUP_REMOVED lines=9> */
.L_x_2888:
[----:B------:R-:W-:Y:S05]  /*27330*/  YIELD ;  /* 0x0000000000007946 */ /* 0x000fea0003800000 */
        /* <DEDUP_REMOVED lines=10> */
.L_x_3082:
[----:B------:R-:W-:Y:S05]  /*273e0*/  BSYNC B2 ;  /* 0x0000000000027941 */ /* 0x000fea0003800000 */
.L_x_2876:
[----:B------:R-:W-:Y:S04]  /*273f0*/  BSSY B2, `(.L_x_2878) ;  /* 0x0000009000027945 */ /* 0x000fe80003800000 */
[----:B------:R-:W-:Y:S05]  /*27400*/  @P2 BRA `(.L_x_2879) ;  /* 0x00000000001c2947 */ /* 0x000fea0003800000 */
[----:B------:R-:W1:Y:S02]  /*27410*/  S2R R3, SR_TID.X ;  /* 0x0000000000037919 */ /* 0x000e640000002100 */
[----:B-1----:R-:W-:Y:S02]  /*27420*/  LOP3.LUT R5, R3, 0x1f, RZ, 0xc0, !PT ;  /* 0x0000001f03057812 */ /* 0x002fe400078ec0ff */
[----:B------:R-:W-:Y:S02]  /*27430*/  MOV R3, 0x7800 ;  /* 0x0000780000037802 */ /* 0x000fe40000000f00 */
[----:B------:R-:W-:Y:S02]  /*27440*/  ISETP.NE.AND P1, PT, R5, RZ, PT ;  /* 0x000000ff0500720c */ /* 0x000fe40003f25270 */
[----:B------:R2:W-:Y:S11]  /*27450*/  SYNCS.ARRIVE.TRANS64 RZ, [R8+URZ+0x29890], R3 ;  /* 0x0298900308ff79a7 */ /* 0x0005f6000800003f */
[----:B--2---:R-:W-:Y:S05]  /*27460*/  @!P1 BRA `(.L_x_2879) ;  /* 0x0000000000049947 */ /* 0x004fea0003800000 */
[----:B------:R-:W-:Y:S01]  /*27470*/  BPT.TRAP 0x1 ;  /* 0x000000040000795c */ /* 0x000fe20000300000 */
.L_x_2879:
[----:B------:R-:W-:Y:S05]  /*27480*/  BSYNC B2 ;  /* 0x0000000000027941 */ /* 0x000fea0003800000 */
.L_x_2878:
[----:B------:R-:W-:Y:S01]  /*27490*/  IMAD.MOV.U32 R11, RZ, RZ, RZ ;  /* 0x000000ffff0b7224 */ /* 0x000fe200078e00ff */
[----:B------:R-:W-:Y:S01]  /*274a0*/  UIADD3 UR4, UP0, UR40, 0x570, URZ ;  /* 0x0000057028047890 */ /* 0x000fe2000ff1e03f */
[----:B------:R-:W-:Y:S01]  /*274b0*/  IMAD R6, R28, 0x7800, R22 ;  /* 0x000078001c067824 */ /* 0x000fe200078e0216 */
[----:B------:R-:W-:Y:S01]  /*274c0*/  PLOP3.LUT P1, PT, PT, PT, PT, 0x80, 0x0 ;  /* 0x000000000000781c */ /* 0x000fe20003f2f070 */
[----:B-1----:R-:W-:Y:S01]  /*274d0*/  IMAD R5, R9, 0xa0, R0 ;  /* 0x000000a009057824 */ /* 0x002fe200078e0200 */
[----:B------:R-:W-:Y:S01]  /*274e0*/  R2UR UR10, R11 ;  /* 0x000000000b0a72ca */ /* 0x000fe200000e0000 */
[----:B------:R-:W-:Y:S01]  /*274f0*/  VIADD R3, R8, 0x29890 ;  /* 0x0002989008037836 */ /* 0x000fe20000000000 */
[----:B------:R-:W-:Y:S01]  /*27500*/  UIADD3.X UR5, URZ, UR41, URZ, UP0, !UPT ;  /* 0x000000293f057290 */ /* 0x000fe200087fe43f */
[----:B------:R-:W-:Y:S01]  /*27510*/  VIADD R10, R6, 0x1a400 ;  /* 0x0001a400060a7836 */ /* 0x000fe20000000000 */
[----:B------:R-:W-:Y:S01]  /*27520*/  UMOV UR6, 0x0 ;  /* 0x0000000000067882 */ /* 0x000fe20000000000 */
[----:B------:R-:W-:-:S10]  /*27530*/  UMOV UR7, 0x12f00000 ;  /* 0x12f0000000077882 */ /* 0x000fd40000000000 */
.L_x_2880:
        /* <DEDUP_REMOVED lines=15> */
.L_x_2881:
        /* <DEDUP_REMOVED lines=15> */
.L_x_2882:
        /* <DEDUP_REMOVED lines=13> */
.L_x_3083:
[----:B------:R-:W-:Y:S05]  /*277f0*/  BSYNC B2 ;  /* 0x0000000000027941 */ /* 0x000fea0003800000 */
.L_x_2883:
        /* <DEDUP_REMOVED lines=11> */
.L_x_2886:
[----:B------:R-:W-:Y:S05]  /*278b0*/  BSYNC B2 ;  /* 0x0000000000027941 */ /* 0x000fea0003800000 */
.L_x_2885:
        /* <DEDUP_REMOVED lines=8> */
[----:B------:R-:W-:-:S11]  /*27940*/  IADD3 R3, R3, 0xa400, RZ ;  /* 0x0000a40003037810 */ /* 0x000fd60007ffe0ff */
.L_x_2887:
        /* <DEDUP_REMOVED lines=10> */
.L_x_2875:
[----:B------:R-:W-:Y:S05]  /*279f0*/  BSYNC B1 ;  /* 0x0000000000017941 */ /* 0x000fea0003800000 */
.L_x_2874:
        /* <DEDUP_REMOVED lines=8> */
.L_x_2854:
[----:B------:R-:W-:Y:S05]  /*27a80*/  BSYNC B0 ;  /* 0x0000000000007941 */ /* 0x000fea0003800000 */
.L_x_2853:
[----:B------:R-:W2:Y:S01]  /*27a90*/  LDC R0, c[0x0][0x448] ;  /* 0x00011200ff007b82 */ /* 0x000ea20000000800 */
[----:B------:R-:W-:Y:S01]  /*27aa0*/  LEA R2, R17, 0x7f, 0x7 ;  /* 0x0000007f11027811 */ /* 0x000fe200078e38ff */
[----:B------:R-:W-:Y:S06]  /*27ab0*/  @!P0 WARPSYNC.ALL ;  /* 0x0000000000008948 */ /* 0x000fec0003800000 */
[----:B------:R-:W-:Y:S01]  /*27ac0*/  @!P0 BAR.SYNC.DEFER_BLOCKING 0xc, 0x180 ;  /* 0x0306000000008b1d */ /* 0x000fe20000010000 */
[----:B--2---:R-:W-:-:S13]  /*27ad0*/  ISETP.NE.AND P1, PT, R0, 0x1, PT ;  /* 0x000000010000780c */ /* 0x004fda0003f25270 */
[----:B------:R-:W2:Y:S08]  /*27ae0*/  @P1 LDC R3, c[0x0][0x44c] ;  /* 0x00011300ff031b82 */ /* 0x000eb00000000800 */
[----:B------:R-:W3:Y:S01]  /*27af0*/  @P1 LDC R0, c[0x0][0x450] ;  /* 0x00011400ff001b82 */ /* 0x000ee20000000800 */
[----:B--2---:R-:W-:-:S05]  /*27b00*/  @P1 IMAD.HI.U32 R3, R2, R3, RZ ;  /* 0x0000000302031227 */ /* 0x004fca00078e00ff */
[----:B---3--:R-:W-:-:S05]  /*27b10*/  @P1 SHF.R.U32.HI R2, RZ, R0, R3 ;  /* 0x00000000ff021219 */ /* 0x008fca0000011603 */
[----:B------:R-:W-:-:S04]  /*27b20*/  IMAD.IADD R0, R20, 0x1, R2 ;  /* 0x0000000114007824 */ /* 0x000fc800078e0202 */
[----:B------:R-:W-:-:S05]  /*27b30*/  IMAD.HI R0, R0, 0x66666667, RZ ;  /* 0x6666666700007827 */ /* 0x000fca00078e02ff */
[----:B------:R-:W-:-:S04]  /*27b40*/  SHF.R.U32.HI R2, RZ, 0x1f, R0 ;  /* 0x0000001fff027819 */ /* 0x000fc80000011600 */
[----:B------:R-:W-:-:S04]  /*27b50*/  LEA.HI.SX32 R2, R0, R2, 0x1a ;  /* 0x0000000200027211 */ /* 0x000fc800078fd2ff */
[----:B------:R-:W-:-:S04]  /*27b60*/  VIMNMX R32, R32, R2, PT ;  /* 0x0000000220207248 */ /* 0x000fc80003fe0100 */
[----:B------:R-:W-:-:S13]  /*27b70*/  ISETP.GT.AND P0, PT, R32, RZ, PT ;  /* 0x000000ff2000720c */ /* 0x000fda0003f04270 */
[----:B------:R-:W-:Y:S05]  /*27b80*/  @P0 BRA `(.L_x_2889) ;  /* 0x0000000000440947 */ /* 0x000fea0003800000 */
[----:B-1----:R-:W1:Y:S02]  /*27b90*/  S2R R5, SR_TID.X ;  /* 0x0000000000057919 */ /* 0x002e640000002100 */
[----:B-1----:R-:W-:-:S04]  /*27ba0*/  LOP3.LUT R5, R5, 0x7f, RZ, 0xc0, !PT ;  /* 0x0000007f05057812 */ /* 0x002fc800078ec0ff */
[----:B------:R-:W-:-:S13]  /*27bb0*/  ISETP.NE.AND P0, PT, R5, RZ, PT ;  /* 0x000000ff0500720c */ /* 0x000fda0003f05270 */
        /* <DEDUP_REMOVED lines=14> */
.L_x_2889:
        /* <DEDUP_REMOVED lines=20> */
.L_x_2892:
[----:B------:R-:W-:Y:S05]  /*27de0*/  BSYNC B6 ;  /* 0x0000000000067941 */ /* 0x000fea0003800000 */
.L_x_2891:
[----:B------:R-:W2:Y:S01]  /*27df0*/  LDL.LU R31, [R1] ;  /* 0x00000000011f7983 */ /* 0x000ea20000300800 */
[----:B------:R-:W-:Y:S01]  /*27e00*/  VIADD R0, R22, 0xa400 ;  /* 0x0000a40016007836 */ /* 0x000fe20000000000 */
[----:B------:R-:W-:Y:S04]  /*27e10*/  BSSY B6, `(.L_x_2893) ;  /* 0x0000016000067945 */ /* 0x000fe80003800000 */
        /* <DEDUP_REMOVED lines=21> */
.L_x_2894:
[----:B------:R-:W-:Y:S05]  /*27f70*/  BSYNC B6 ;  /* 0x0000000000067941 */ /* 0x000fea0003800000 */
.L_x_2893:
        /* <DEDUP_REMOVED lines=20> */
.L_x_2896:
[----:B------:R-:W-:Y:S05]  /*280c0*/  BSYNC B6 ;  /* 0x0000000000067941 */ /* 0x000fea0003800000 */
.L_x_2895:
[----:B------:R-:W-:Y:S01]  /*280d0*/  LOP3.LUT P6, RZ, R31, 0x1, RZ, 0xc0, !PT ;  /* 0x000000011fff7812 */ /* 0x000fe200078cc0ff */
[----:B------:R-:W-:-:S12]  /*280e0*/  BSSY B6, `(.L_x_2897) ;  /* 0x0000012000067945 */ /* 0x000fd80003800000 */
        /* <DEDUP_REMOVED lines=9> */
[----:B0-----:R-:W-:Y:S01]  /*28180*/  MOV R8, 0x70 ;  /* 0x0000007000087802 */ /* 0x001fe20000000f00 */
[----:B------:R-:W-:Y:S02]  /*28190*/  IMAD.U32 R7, RZ, RZ, UR7 ;  /* 0x00000007ff077e24 */ /* 0x000fe4000f8e00ff */
[----:B------:R-:W-:-:S02]  /*281a0*/  IMAD.U32 R10, RZ, RZ, UR8 ;  /* 0x00000008ff0a7e24 */ /* 0x000fc4000f8e00ff */
[----:B------:R-:W-:Y:S02]  /*281b0*/  IMAD.U32 R11, RZ, RZ, UR9 ;  /* 0x00000009ff0b7e24 */ /* 0x000fe4000f8e00ff */
[----:B------:R-:W-:Y:S02]  /*281c0*/  IMAD.MOV.U32 R12, RZ, RZ, 0x1 ;  /* 0x00000001ff0c7424 */ /* 0x000fe400078e00ff */
[----:B------:R-:W-:-:S07]  /*281d0*/  IMAD.MOV.U32 R13, RZ, RZ, RZ ;  /* 0x000000ffff0d7224 */ /* 0x000fce00078e00ff */
[----:B------:R-:W-:-:S07]  /*281e0*/  LEPC R20, `(.L_x_2898) ;  /* 0x000000001014794e */ /* 0x000fce0000000000 */
[----:B-12---:R-:W-:Y:S05]  /*281f0*/  CALL.ABS.NOINC R2 ;  /* 0x0000000002007343 */ /* 0x006fea0003c00000 */
.L_x_2898:
[----:B------:R-:W-:Y:S05]  /*28200*/  BSYNC B6 ;  /* 0x0000000000067941 */ /* 0x000fea0003800000 */
.L_x_2897:
[----:B------:R-:W-:Y:S01]  /*28210*/  ULDC.64 UR4, c[0x0][0x9f8] ;  /* 0x00027e0000047ab9 */ /* 0x000fe20000000a00 */
[----:B------:R-:W3:Y:S01]  /*28220*/  S2R R20, SR_TID.X ;  /* 0x0000000000147919 */ /* 0x000ee20000002100 */
[----:B------:R-:W-:Y:S01]  /*28230*/  ISETP.NE.U32.AND P0, PT, RZ, UR4, PT ;  /* 0x00000004ff007c0c */ /* 0x000fe2000bf05070 */
[----:B------:R-:W4:Y:S03]  /*28240*/  LDC R14, c[0x0][0x430] ;  /* 0x00010c00ff0e7b82 */ /* 0x000f260000000800 */
[----:B------:R-:W-:-:S13]  /*28250*/  ISETP.NE.AND.EX P0, PT, RZ, UR5, PT, P0 ;  /* 0x00000005ff007c0c */ /* 0x000fda000bf05300 */
[----:B------:R-:W-:Y:S01]  /*28260*/  @P0 IADD3 R2, P1, R25, UR4, RZ ;  /* 0x0000000419020c10 */ /* 0x000fe2000ff3e0ff */
[----:B------:R-:W-:Y:S01]  /*28270*/  IMAD.MOV.U32 R0, RZ, RZ, 0xa0 ;  /* 0x000000a0ff007424 */ /* 0x000fe200078e00ff */
[----:B------:R-:W4:Y:S01]  /*28280*/  LDL R25, [R1+0x8] ;  /* 0x0000080001197983 */ /* 0x000f220000100800 */
[----:B------:R-:W-:Y:S01]  /*28290*/  ULDC UR4, c[0x0][0x2f4] ;  /* 0x0000bd0000047ab9 */ /* 0x000fe20000000800 */
[----:B------:R-:W-:Y:S01]  /*282a0*/  @P0 IADD3.X R3, R26, UR5, RZ, P1, !PT ;  /* 0x000000051a030c10 */ /* 0x000fe20008ffe4ff */
[----:B------:R-:W-:Y:S01]  /*282b0*/  IMAD R0, R32, R0, -0xa0 ;  /* 0xffffff6020007424 */ /* 0x000fe200078e0200 */
[----:B--2---:R-:W-:Y:S01]  /*282c0*/  LOP3.LUT R31, R31, 0xffffffbf, RZ, 0xc0, !PT ;  /* 0xffffffbf1f1f7812 */ /* 0x004fe200078ec0ff */
[----:B------:R-:W-:Y:S02]  /*282d0*/  ULDC UR5, c[0x0][0x320] ;  /* 0x0000c80000057ab9 */ /* 0x000fe40000000800 */
[----:B------:R2:W2:Y:S01]  /*282e0*/  @P0 LDG.E R33, desc[UR50][R2.64] ;  /* 0x0000003202210981 */ /* 0x0004a2000c1e1900 */
[C---:B---3--:R-:W-:Y:S01]  /*282f0*/  LOP3.LUT R21, R20.reuse, 0x7f, RZ, 0xc0, !PT ;  /* 0x0000007f14157812 */ /* 0x048fe200078ec0ff */
[----:B------:R-:W-:Y:S01]  /*28300*/  IMAD.SHL.U32 R20, R20, 0x20, RZ ;  /* 0x0000002014147824 */ /* 0x000fe200078e00ff */
[----:B----4-:R-:W-:-:S02]  /*28310*/  ISETP.NE.AND P2, PT, R14, 0x1, PT ;  /* 0x000000010e00780c */ /* 0x010fc40003f45270 */
[----:B------:R-:W-:-:S04]  /*28320*/  SHF.R.U32.HI R21, RZ, 0x2, R21 ;  /* 0x00000002ff157819 */ /* 0x000fc80000011615 */
[----:B------:R-:W-:-:S04]  /*28330*/  LOP3.LUT R20, R21, 0x60, R20, 0xf8, !PT ;  /* 0x0000006015147812 */ /* 0x000fc800078ef814 */
[----:B------:R-:W-:Y:S02]  /*28340*/  IADD3 R10, R20, R0, RZ ;  /* 0x00000000140a7210 */ /* 0x000fe40007ffe0ff */
[----:B------:R-:W3:Y:S01]  /*28350*/  S2R R20, SR_TID.X ;  /* 0x0000000000147919 */ /* 0x000ee20000002100 */
[----:B------:R-:W4:Y:S01]  /*28360*/  @P2 LDC R7, c[0x0][0x434] ;  /* 0x00010d00ff072b82 */ /* 0x000f220000000800 */
[----:B------:R-:W-:Y:S01]  /*28370*/  ISETP.GE.AND P1, PT, R10, R27, PT ;  /* 0x0000001b0a00720c */ /* 0x000fe20003f26270 */
[----:B------:R-:W3:Y:S06]  /*28380*/  S2R R21, SR_TID.X ;  /* 0x0000000000157919 */ /* 0x000eec0000002100 */
[----:B0-----:R-:W0:Y:S08]  /*28390*/  @P2 LDC R8, c[0x0][0x438] ;  /* 0x00010e00ff082b82 */ /* 0x001e300000000800 */
[----:B--2---:R-:W2:Y:S08]  /*283a0*/  @!P1 LDC.64 R2, c[0x0][0x428] ;  /* 0x00010a00ff029b82 */ /* 0x004eb00000000a00 */
[----:B-1----:R-:W1:Y:S01]  /*283b0*/  @!P1 LDC.64 R4, c[0x0][0x418] ;  /* 0x00010600ff049b82 */ /* 0x002e620000000a00 */
[----:B---3--:R-:W-:-:S04]  /*283c0*/  LOP3.LUT R20, R20, 0x7f, RZ, 0xc0, !PT ;  /* 0x0000007f14147812 */ /* 0x008fc800078ec0ff */
[----:B------:R-:W-:Y:S01]  /*283d0*/  SHF.R.U32.HI R12, RZ, 0x2, R20 ;  /* 0x00000002ff0c7819 */ /* 0x000fe20000011614 */
[----:B------:R-:W-:-:S05]  /*283e0*/  IMAD.SHL.U32 R20, R21, 0x20, RZ ;  /* 0x0000002015147824 */ /* 0x000fca00078e00ff */
[----:B------:R-:W-:-:S04]  /*283f0*/  LOP3.LUT R20, R12, 0x60, R20, 0xf8, !PT ;  /* 0x000000600c147812 */ /* 0x000fc800078ef814 */
[----:B------:R-:W-:-:S04]  /*28400*/  LOP3.LUT R20, R20, 0x80, RZ, 0xfc, !PT ;  /* 0x0000008014147812 */ /* 0x000fc800078efcff */
[----:B------:R-:W-:Y:S01]  /*28410*/  IADD3 R0, R20, R0, RZ ;  /* 0x0000000014007210 */ /* 0x000fe20007ffe0ff */
[----:B------:R-:W-:Y:S01]  /*28420*/  UMOV UR6, 0xffffffff ;  /* 0xffffffff00067882 */ /* 0x000fe20000000000 */
[----:B------:R-:W-:-:S04]  /*28430*/  IMAD.IADD R10, R10, 0x1, R25 ;  /* 0x000000010a0a7824 */ /* 0x000fc800078e0219 */
[----:B----4-:R-:W-:-:S04]  /*28440*/  @P2 IMAD.HI.U32 R7, R10, R7, RZ ;  /* 0x000000070a072227 */ /* 0x010fc800078e00ff */
[----:B------:R-:W-:Y:S01]  /*28450*/  IMAD.MOV.U32 R6, RZ, RZ, R10 ;  /* 0x000000ffff067224 */ /* 0x000fe200078e000a */
[----:B0-----:R-:W-:Y:S02]  /*28460*/  @P2 SHF.R.U32.HI R6, RZ, R8, R7 ;  /* 0x00000008ff062219 */ /* 0x001fe40000011607 */
[----:B------:R-:W-:Y:S02]  /*28470*/  SHF.R.S32.HI R15, RZ, 0x1f, R33 ;  /* 0x0000001fff0f7819 */ /* 0x000fe40000011421 */
[----:B------:R-:W-:-:S03]  /*28480*/  @!P1 SHF.R.S32.HI R7, RZ, 0x1f, R6 ;  /* 0x0000001fff079819 */ /* 0x000fc60000011406 */
[-C--:B--2---:R-:W-:Y:S02]  /*28490*/  @!P1 IMAD R11, R15, R2.reuse, RZ ;  /* 0x000000020f0b9224 */ /* 0x084fe400078e02ff */
[----:B------:R-:W-:-:S04]  /*284a0*/  @!P1 IMAD.WIDE.U32 R8, R33, R2, R6 ;  /* 0x0000000221089225 */ /* 0x000fc800078e0006 */
[----:B------:R-:W-:Y:S01]  /*284b0*/  @!P1 IMAD R2, R33, R3, R11 ;  /* 0x0000000321029224 */ /* 0x000fe200078e020b */
[----:B-1----:R-:W-:Y:S02]  /*284c0*/  @!P1 LEA R12, P0, R8, R4, 0x2 ;  /* 0x00000004080c9211 */ /* 0x002fe400078010ff */
[----:B------:R-:W0:Y:S01]  /*284d0*/  @P2 LDC R4, c[0x0][0x434] ;  /* 0x00010d00ff042b82 */ /* 0x000e220000000800 */
[----:B------:R-:W-:-:S05]  /*284e0*/  @!P1 IMAD.IADD R2, R9, 0x1, R2 ;  /* 0x0000000109029824 */ /* 0x000fca00078e0202 */
[----:B------:R-:W-:Y:S02]  /*284f0*/  @!P1 LEA.HI.X R13, R8, R5, R2, 0x2, P0 ;  /* 0x00000005080d9211 */ /* 0x000fe400000f1402 */
[----:B------:R-:W-:Y:S01]  /*28500*/  ISETP.GE.AND P0, PT, R0, R27, PT ;  /* 0x0000001b0000720c */ /* 0x000fe20003f06270 */
[----:B------:R-:W1:Y:S03]  /*28510*/  @P2 LDC R5, c[0x0][0x438] ;  /* 0x00010e00ff052b82 */ /* 0x000e660000000800 */
[----:B------:R-:W-:-:S13]  /*28520*/  ISETP.GT.U32.OR P0, PT, R20, 0x9f, P0 ;  /* 0x0000009f1400780c */ /* 0x000fda0000704470 */
[----:B------:R-:W2:Y:S01]  /*28530*/  @!P0 LDC.64 R2, c[0x0][0x428] ;  /* 0x00010a00ff028b82 */ /* 0x000ea20000000a00 */
[----:B------:R-:W-:Y:S01]  /*28540*/  IMAD.IADD R8, R0, 0x1, R25 ;  /* 0x0000000100087824 */ /* 0x000fe200078e0219 */
[----:B------:R-:W3:Y:S03]  /*28550*/  S2R R11, SR_TID.X ;  /* 0x00000000000b7919 */ /* 0x000ee60000002100 */
[----:B0-----:R-:W-:-:S04]  /*28560*/  @P2 IMAD.HI.U32 R4, R8, R4, RZ ;  /* 0x0000000408042227 */ /* 0x001fc800078e00ff */
[----:B------:R-:W-:Y:S01]  /*28570*/  IMAD.MOV.U32 R0, RZ, RZ, R8 ;  /* 0x000000ffff007224 */ /* 0x000fe200078e0008 */
[----:B-1----:R-:W-:Y:S01]  /*28580*/  @P2 SHF.R.U32.HI R0, RZ, R5, R4 ;  /* 0x00000005ff002219 */ /* 0x002fe20000011604 */
[----:B------:R-:W-:-:S03]  /*28590*/  IMAD.MOV R9, RZ, RZ, -R6 ;  /* 0x000000ffff097224 */ /* 0x000fc600078e0a06 */
[----:B------:R-:W-:Y:S01]  /*285a0*/  @!P0 SHF.R.S32.HI R5, RZ, 0x1f, R0 ;  /* 0x0000001fff058819 */ /* 0x000fe20000011400 */
[----:B--2---:R-:W-:-:S04]  /*285b0*/  @!P0 IMAD R4, R15, R2, RZ ;  /* 0x000000020f048224 */ /* 0x004fc800078e02ff */
[----:B------:R-:W-:Y:S02]  /*285c0*/  @!P0 IMAD R6, R33, R3, R4 ;  /* 0x0000000321068224 */ /* 0x000fe400078e0204 */
[----:B------:R-:W-:-:S04]  /*285d0*/  @!P0 IMAD.MOV.U32 R4, RZ, RZ, R0 ;  /* 0x000000ffff048224 */ /* 0x000fc800078e0000 */
[----:B------:R-:W-:Y:S02]  /*285e0*/  @!P0 IMAD.WIDE.U32 R4, R33, R2, R4 ;  /* 0x0000000221048225 */ /* 0x000fe400078e0004 */
[----:B------:R-:W0:Y:S01]  /*285f0*/  @!P0 LDC.64 R2, c[0x0][0x418] ;  /* 0x00010600ff028b82 */ /* 0x000e220000000a00 */
[----:B------:R1:W-:Y:S02]  /*28600*/  STL [R1+0xc], R15 ;  /* 0x00000c0f01007387 */ /* 0x0003e40000100800 */
[----:B------:R-:W-:Y:S01]  /*28610*/  @!P0 IADD3 R5, R6, R5, RZ ;  /* 0x0000000506058210 */ /* 0x000fe20007ffe0ff */
[----:B-1----:R-:W-:Y:S01]  /*28620*/  IMAD.U32 R15, RZ, RZ, UR39 ;  /* 0x00000027ff0f7e24 */ /* 0x002fe2000f8e00ff */
[----:B------:R-:W-:-:S04]  /*28630*/  CS2R R6, SRZ ;  /* 0x0000000000067805 */ /* 0x000fc8000001ff00 */
[----:B------:R-:W-:Y:S01]  /*28640*/  ISETP.NE.AND P3, PT, R15, 0x3, PT ;  /* 0x000000030f00780c */ /* 0x000fe20003f65270 */
[----:B---3--:R-:W-:Y:S01]  /*28650*/  IMAD.SHL.U32 R15, R11, 0x10, RZ ;  /* 0x000000100b0f7824 */ /* 0x008fe200078e00ff */
[----:B------:R1:W5:Y:S04]  /*28660*/  @!P1 LDG.E R6, desc[UR50][R12.64] ;  /* 0x000000320c069981 */ /* 0x000368000c1e1900 */
[----:B------:R-:W-:Y:S02]  /*28670*/  LOP3.LUT R15, R15, 0x30, RZ, 0xc0, !PT ;  /* 0x000000300f0f7812 */ /* 0x000fe400078ec0ff */
[C---:B0-----:R-:W-:Y:S02]  /*28680*/  @!P0 LEA R2, P2, R4.reuse, R2, 0x2 ;  /* 0x0000000204028211 */ /* 0x041fe400078410ff */
[----:B------:R-:W-:Y:S01]  /*28690*/  ISETP.GE.AND P1, PT, R15, UR4, PT ;  /* 0x000000040f007c0c */ /* 0x000fe2000bf26270 */
[----:B------:R-:W-:Y:S01]  /*286a0*/  IMAD.SHL.U32 R25, R11, 0x10, RZ ;  /* 0x000000100b197824 */ /* 0x000fe200078e00ff */
[----:B------:R-:W-:-:S02]  /*286b0*/  @!P0 LEA.HI.X R3, R4, R3, R5, 0x2, P2 ;  /* 0x0000000304038211 */ /* 0x000fc400010f1405 */
[----:B------:R-:W-:Y:S02]  /*286c0*/  LOP3.LUT R11, R15, 0x40, RZ, 0xfc, !PT ;  /* 0x000000400f0b7812 */ /* 0x000fe400078efcff */
[----:B------:R-:W-:Y:S01]  /*286d0*/  @P3 LOP3.LUT R31, R31, 0x40, RZ, 0xfc, !PT ;  /* 0x000000401f1f3812 */ /* 0x000fe200078efcff */
[----:B------:R1:W5:Y:S01]  /*286e0*/  @!P0 LDG.E R7, desc[UR50][R2.64] ;  /* 0x0000003202078981 */ /* 0x000362000c1e1900 */
[----:B------:R-:W-:Y:S02]  /*286f0*/  LOP3.LUT R25, R25, 0x30, RZ, 0xc0, !PT ;  /* 0x0000003019197812 */ /* 0x000fe400078ec0ff */
[----:B------:R-:W-:Y:S02]  /*28700*/  ISETP.GE.AND P0, PT, R11, UR4, PT ;  /* 0x000000040b007c0c */ /* 0x000fe4000bf06270 */
[----:B------:R-:W-:Y:S02]  /*28710*/  LOP3.LUT R31, R31, 0xffffffef, RZ, 0xc0, !PT ;  /* 0xffffffef1f1f7812 */ /* 0x000fe400078ec0ff */
[----:B------:R-:W-:-:S02]  /*28720*/  LOP3.LUT R25, R25, 0x80, RZ, 0xfc, !PT ;  /* 0x0000008019197812 */ /* 0x000fc400078efcff */
        /* <DEDUP_REMOVED lines=13> */
[----:B------:R-:W-:Y:S02]  /*28800*/  IMAD R9, R14, R9, R10 ;  /* 0x000000090e097224 */ /* 0x000fe400078e020a */
[----:B------:R-:W-:-:S04]  /*28810*/  IMAD.MOV R10, RZ, RZ, -R0 ;  /* 0x000000ffff0a7224 */ /* 0x000fc800078e0a00 */
[----:B------:R-:W-:Y:S01]  /*28820*/  IMAD R10, R14, R10, R8 ;  /* 0x0000000a0e0a7224 */ /* 0x000fe200078e0208 */
[----:B------:R-:W-:Y:S06]  /*28830*/  BRA.DIV UR6, `(.L_x_2899) ;  /* 0x0000007206747947 */ /* 0x000fec000b800000 */
.L_x_3086:
[----:B------:R-:W-:Y:S01]  /*28840*/  ISETP.GT.U32.AND P0, PT, R20, 0x9f, PT ;  /* 0x0000009f1400780c */ /* 0x000fe20003f04070 */
[----:B------:R-:W-:Y:S01]  /*28850*/  VIADD R5, R32, 0xffffffff ;  /* 0xffffffff20057836 */ /* 0x000fe20000000000 */
[----:B------:R-:W-:Y:S02]  /*28860*/  MOV R0, R31 ;  /* 0x0000001f00007202 */ /* 0x000fe40000000f00 */
[----:B------:R-:W-:Y:S02]  /*28870*/  SHF.R.S32.HI R36, RZ, 0x1f, R18 ;  /* 0x0000001fff247819 */ /* 0x000fe40000011412 */
[----:B------:R-:W-:-:S07]  /*28880*/  LOP3.LUT R0, R0, 0xffffffdf, RZ, 0xc0, !PT ;  /* 0xffffffdf00007812 */ /* 0x000fce00078ec0ff */
[----:B------:R-:W-:-:S05]  /*28890*/  @P0 LOP3.LUT R0, R0, 0x20, RZ, 0xfc, !PT ;  /* 0x0000002000000812 */ /* 0x000fca00078efcff */
[----:B------:R0:W-:Y:S01]  /*288a0*/  STL [R1], R0 ;  /* 0x0000000001007387 */ /* 0x0001e20000100800 */
[----:B------:R-:W-:Y:S05]  /*288b0*/  @!P3 BRA `(.L_x_2900) ;  /* 0x000000000004b947 */ /* 0x000fea0003800000 */
[----:B------:R-:W-:Y:S01]  /*288c0*/  BPT.TRAP 0x1 ;  /* 0x000000040000795c */ /* 0x000fe20000300000 */
.L_x_2900:
[----:B0-----:R-:W-:Y:S01]  /*288d0*/  IMAD R0, R23, 0x8, R22 ;  /* 0x0000000817007824 */ /* 0x001fe200078e0216 */
[----:B-1----:R-:W-:Y:S01]  /*288e0*/  SHF.L.U32 R2, R34, 0x1f, RZ ;  /* 0x0000001f22027819 */ /* 0x002fe200000006ff */
[----:B------:R-:W-:Y:S01]  /*288f0*/  BSSY B0, `(.L_x_2901) ;  /* 0x0000006000007945 */ /* 0x000fe20003800000 */
[----:B------:R-:W-:Y:S02]  /*28900*/  SHF.R.S32.HI R3, RZ, 0x1f, R9 ;  /* 0x0000001fff037819 */ /* 0x000fe40000011409 */
[----:B------:R-:W0:Y:S01]  /*28910*/  SYNCS.PHASECHK.TRANS64.TRYWAIT P0, [R0+URZ+0x29880], R2 ;  /* 0x02988002000075a7 */ /* 0x000e22000800017f */
[----:B------:R1:W-:Y:S04]  /*28920*/  STL [R1+0x34], R2 ;  /* 0x0000340201007387 */ /* 0x0003e80000100800 */
[----:B------:R1:W-:Y:S02]  /*28930*/  STL [R1+0x2c], R3 ;  /* 0x00002c0301007387 */ /* 0x0003e40000100800 */
[----:B01----:R-:W-:Y:S05]  /*28940*/  @!P0 BRA `(.L_x_2902) ;  /* 0x0000007000608947 */ /* 0x003fea0003800000 */
.L_x_3087:
[----:B------:R-:W-:Y:S05]  /*28950*/  BSYNC B0 ;  /* 0x0000000000007941 */ /* 0x000fea0003800000 */
.L_x_2901:
[----:B0-----:R-:W2:Y:S01]  /*28960*/  LDL R2, [R1+0x2c] ;  /* 0x00002c0001027983 */ /* 0x001ea20000100800 */
[----:B------:R-:W-:-:S03]  /*28970*/  ULDC.64 UR4, c[0x0][0x328] ;  /* 0x0000ca0000047ab9 */ /* 0x000fc60000000a00 */
[----:B------:R-:W3:Y:S01]  /*28980*/  LDL R20, [R1] ;  /* 0x0000000001147983 */ /* 0x000ee20000100800 */
[----:B-----5:R-:W-:Y:S01]  /*28990*/  SHF.R.S32.HI R8, RZ, 0x1f, R6 ;  /* 0x0000001fff087819 */ /* 0x020fe20000011406 */
[----:B------:R-:W-:Y:S01]  /*289a0*/  ULDC.64 UR6, c[0x0][0x338] ;  /* 0x0000ce0000067ab9 */ /* 0x000fe20000000a00 */
[----:B------:R-:W-:Y:S01]  /*289b0*/  IMAD R12, R5, -0xa0, R27 ;  /* 0xffffff60050c7824 */ /* 0x000fe200078e021b */
[----:B------:R-:W0:Y:S01]  /*289c0*/  S2R R13, SR_TID.X ;  /* 0x00000000000d7919 */ /* 0x000e220000002100 */
[----:B------:R-:W-:Y:S01]  /*289d0*/  SHF.R.S32.HI R27, RZ, 0x1f, R10 ;  /* 0x0000001fff1b7819 */ /* 0x000fe2000001140a */
[----:B------:R-:W-:Y:S01]  /*289e0*/  ULDC.64 UR8, c[0x0][0x330] ;  /* 0x0000cc0000087ab9 */ /* 0x000fe20000000a00 */
[----:B------:R-:W-:Y:S01]  /*289f0*/  SHF.R.S32.HI R31, RZ, 0x1f, R7 ;  /* 0x0000001fff1f7819 */ /* 0x000fe20000011407 */
[----:B------:R1:W-:Y:S01]  /*28a00*/  STL [R1+0x30], R8 ;  /* 0x0000300801007387 */ /* 0x0003e20000100800 */
[----:B------:R-:W-:Y:S01]  /*28a10*/  ULDC.64 UR10, c[0x0][0x318] ;  /* 0x0000c600000a7ab9 */ /* 0x000fe20000000a00 */
        /* <DEDUP_REMOVED lines=11> */
[----:B------:R-:W-:Y:S02]  /*28ad0*/  IMAD R4, R6, UR7, R4 ;  /* 0x0000000706047c24 */ /* 0x000fe4000f8e0204 */
[----:B-1----:R-:W-:Y:S02]  /*28ae0*/  IMAD R8, R36, UR8, RZ ;  /* 0x0000000824087c24 */ /* 0x002fe4000f8e02ff */
[----:B------:R-:W-:Y:S02]  /*28af0*/  IMAD.IADD R3, R3, 0x1, R4 ;  /* 0x0000000103037824 */ /* 0x000fe400078e0204 */
[----:B------:R-:W-:Y:S02]  /*28b00*/  IMAD R4, R27, UR4, RZ ;  /* 0x000000041b047c24 */ /* 0x000fe4000f8e02ff */
[----:B------:R-:W-:-:S04]  /*28b10*/  IMAD.WIDE.U32 R2, R18, UR8, R2 ;  /* 0x0000000812027c25 */ /* 0x000fc8000f8e0002 */
[----:B------:R-:W-:Y:S01]  /*28b20*/  IMAD R11, R10, UR5, R4 ;  /* 0x000000050a0b7c24 */ /* 0x000fe2000f8e0204 */
[----:B------:R-:W-:Y:S01]  /*28b30*/  IADD3 R2, P0, R2, UR10, RZ ;  /* 0x0000000a02027c10 */ /* 0x000fe2000ff1e0ff */
[----:B------:R-:W-:Y:S01]  /*28b40*/  IMAD.WIDE.U32 R4, R10, UR4, RZ ;  /* 0x000000040a047c25 */ /* 0x000fe2000f8e00ff */
[----:B------:R-:W-:-:S03]  /*28b50*/  UMOV UR4, 0xffffffff ;  /* 0xffffffff00047882 */ /* 0x000fc60000000000 */
[----:B------:R-:W-:Y:S01]  /*28b60*/  IMAD R8, R18, UR9, R8 ;  /* 0x0000000912087c24 */ /* 0x000fe2000f8e0208 */
[----:B------:R-:W-:Y:S01]  /*28b70*/  IADD3 R5, R5, R11, RZ ;  /* 0x0000000b05057210 */ /* 0x000fe20007ffe0ff */
[----:B------:R-:W-:-:S03]  /*28b80*/  IMAD R11, R31, UR6, RZ ;  /* 0x000000061f0b7c24 */ /* 0x000fc6000f8e02ff */
[----:B------:R-:W-:Y:S01]  /*28b90*/  IADD3.X R3, R3, UR11, R8, P0, !PT ;  /* 0x0000000b03037c10 */ /* 0x000fe200087fe408 */
[C---:B------:R-:W-:Y:S02]  /*28ba0*/  IMAD R11, R7.reuse, UR7, R11 ;  /* 0x00000007070b7c24 */ /* 0x040fe4000f8e020b */
[----:B------:R-:W-:-:S04]  /*28bb0*/  IMAD.WIDE.U32 R4, R7, UR6, R4 ;  /* 0x0000000607047c25 */ /* 0x000fc8000f8e0004 */
[----:B------:R-:W-:Y:S02]  /*28bc0*/  IMAD.IADD R5, R5, 0x1, R11 ;  /* 0x0000000105057824 */ /* 0x000fe400078e020b */
[----:B------:R-:W-:-:S03]  /*28bd0*/  IMAD.WIDE.U32 R4, R18, UR8, R4 ;  /* 0x0000000812047c25 */ /* 0x000fc6000f8e0004 */
[----:B------:R-:W-:-:S04]  /*28be0*/  IADD3 R26, P0, R4, UR10, RZ ;  /* 0x0000000a041a7c10 */ /* 0x000fc8000ff1e0ff */
[----:B------:R-:W-:Y:S01]  /*28bf0*/  IADD3.X R25, R8, UR11, R5, P0, !PT ;  /* 0x0000000b08197c10 */ /* 0x000fe200087fe405 */
[----:B------:R-:W-:Y:S02]  /*28c00*/  IMAD.IADD R8, R12, 0x1, -R14 ;  /* 0x000000010c087824 */ /* 0x000fe400078e0a0e */
[----:B------:R-:W-:-:S03]  /*28c10*/  IMAD R5, R23, 0x5000, R13 ;  /* 0x0000500017057824 */ /* 0x000fc600078e020d */
[----:B------:R-:W-:Y:S01]  /*28c20*/  ISETP.GE.AND P5, PT, R8, 0x1, PT ;  /* 0x000000010800780c */ /* 0x000fe20003fa6270 */
[----:B------:R-:W-:-:S12]  /*28c30*/  BRA.DIV UR4, `(.L_x_2903) ;  /* 0x0000006e04bc7947 */ /* 0x000fd8000b800000 */
[----:B------:R-:W2:Y:S04]  /*28c40*/  LDL R15, [R1+0x4] ;  /* 0x00000400010f7983 */ /* 0x000ea80000100800 */
[----:B------:R-:W3:Y:S01]  /*28c50*/  LDL.LU R11, [R1] ;  /* 0x00000000010b7983 */ /* 0x000ee20000300800 */
[----:B------:R-:W0:Y:S03]  /*28c60*/  S2R R12, SR_TID.X ;  /* 0x00000000000c7919 */ /* 0x000e260000002100 */
[----:B------:R-:W-:Y:S01]  /*28c70*/  SHFL.IDX PT, R4, R3, RZ, 0x1c1f ;  /* 0x001c1fff03047589 */ /* 0x000fe200000e0000 */
[----:B0-----:R-:W-:-:S03]  /*28c80*/  IMAD.SHL.U32 R14, R12, 0x10, RZ ;  /* 0x000000100c0e7824 */ /* 0x001fc600078e00ff */
[----:B------:R-:W0:Y:S02]  /*28c90*/  SHFL.IDX PT, R12, R2, RZ, 0x1c1f ;  /* 0x001c1fff020c7589 */ /* 0x000e2400000e0000 */
[----:B------:R-:W-:-:S04]  /*28ca0*/  LOP3.LUT R14, R14, 0x30, RZ, 0xc0, !PT ;  /* 0x000000300e0e7812 */ /* 0x000fc800078ec0ff */
[----:B0-----:R-:W-:-:S04]  /*28cb0*/  IADD3 R12, P0, R14, R12, RZ ;  /* 0x0000000c0e0c7210 */ /* 0x001fc80007f1e0ff */
[----:B------:R-:W-:Y:S02]  /*28cc0*/  IADD3.X R13, RZ, R4, RZ, P0, !PT ;  /* 0x00000004ff0d7210 */ /* 0x000fe400007fe4ff */
        /* <DEDUP_REMOVED lines=22> */
[----:B0-----:R-:W-:-:S05]  /*28e30*/  IADD3 R12, P0, R14, R12, RZ ;  /* 0x0000000c0e0c7210 */ /* 0x001fca0007f1e0ff */
[----:B------:R-:W-:Y:S01]  /*28e40*/  IMAD.X R13, RZ, RZ, R21, P0 ;  /* 0x000000ffff0d7224 */ /* 0x000fe200000e0615 */
        /* <DEDUP_REMOVED lines=16> */
.L_x_3099:
[----:B------:R-:W4:Y:S01]  /*28f50*/  LDL R12, [R1] ;  /* 0x00000000010c7983 */ /* 0x000f220000100800 */
[----:B0-----:R-:W0:Y:S02]  /*28f60*/  S2R R11, SR_TID.X ;  /* 0x00000000000b7919 */ /* 0x001e240000002100 */
[----:B0-----:R-:W-:-:S04]  /*28f70*/  SHF.L.U32 R11, R11, 0x4, RZ ;  /* 0x000000040b0b7819 */ /* 0x001fc800000006ff */
        /* <DEDUP_REMOVED lines=13> */
.L_x_2904:
        /* <DEDUP_REMOVED lines=11> */
.L_x_2905:
[----:B------:R0:W-:Y:S01]  /*29100*/  SYNCS.ARRIVE.TRANS64.A1T0 RZ, [R0+URZ+0x29870], RZ ;  /* 0x029870ff00ff79a7 */ /* 0x0001e2000810003f */
[----:B------:R-:W-:Y:S05]  /*29110*/  @!P6 BRA `(.L_x_2906) ;  /* 0x000000000004e947 */ /* 0x000fea0003800000 */
[----:B------:R-:W-:Y:S01]  /*29120*/  BPT.TRAP 0x1 ;  /* 0x000000040000795c */ /* 0x000fe20000300000 */
.L_x_2906:
[----:B------:R-:W2:Y:S01]  /*29130*/  LDL R2, [R1+0x34] ;  /* 0x0000340001027983 */ /* 0x000ea20000100800 */
[----:B------:R-:W-:Y:S01]  /*29140*/  BSSY B0, `(.L_x_2907) ;  /* 0x0000003000007945 */ /* 0x000fe20003800000 */
[----:B--2---:R-:W1:Y:S03]  /*29150*/  SYNCS.PHASECHK.TRANS64.TRYWAIT P0, [R0+URZ+0x29840], R2 ;  /* 0x02984002000075a7 */ /* 0x004e66000800017f */
[----:B-1----:R-:W-:Y:S05]  /*29160*/  @!P0 BRA `(.L_x_2908) ;  /* 0x0000007000608947 */ /* 0x002fea0003800000 */
.L_x_3100:
[----:B------:R-:W-:Y:S05]  /*29170*/  BSYNC B0 ;  /* 0x0000000000007941 */ /* 0x000fea0003800000 */
.L_x_2907:
        /* <DEDUP_REMOVED lines=16> */
[----:B------:R-:W-:Y:S01]  /*29280*/  IMAD.IADD R5, R3, 0x1, R4 ;  /* 0x0000000103057824 */ /* 0x000fe200078e0204 */
[----:B------:R-:W-:Y:S01]  /*29290*/  MOV R4, R2 ;  /* 0x0000000200047202 */ /* 0x000fe20000000f00 */
[C---:B------:R-:W-:Y:S02]  /*292a0*/  IMAD R6, R10.reuse, UR5, R6 ;  /* 0x000000050a067c24 */ /* 0x040fe4000f8e0206 */
[----:B------:R-:W-:Y:S01]  /*292b0*/  IMAD.WIDE.U32 R2, R10, UR4, RZ ;  /* 0x000000040a027c25 */ /* 0x000fe2000f8e00ff */
[----:B------:R-:W-:-:S03]  /*292c0*/  ULDC.64 UR4, c[0x0][0x308] ;  /* 0x0000c20000047ab9 */ /* 0x000fc60000000a00 */
[----:B------:R-:W-:Y:S02]  /*292d0*/  IMAD.IADD R3, R3, 0x1, R6 ;  /* 0x0000000103037824 */ /* 0x000fe400078e0206 */
        /* <DEDUP_REMOVED lines=35> */
[----:B------:R-:W-:-:S03]  /*29510*/  @P3 IMAD.IADD R9, R22, 0x1, R4 ;  /* 0x0000000116093824 */ /* 0x000fc600078e0204 */
        /* <DEDUP_REMOVED lines=22> */
[----:B-1----:R-:W-:-:S04]  /*29680*/  @P2 IADD3 R2, P0, R10, R2, RZ ;  /* 0x000000020a022210 */ /* 0x002fc80007f1e0ff */
[----:B------:R-:W-:-:S05]  /*29690*/  @P2 IADD3.X R3, RZ, R6, RZ, P0, !PT ;  /* 0x00000006ff032210 */ /* 0x000fca00007fe4ff */
[----:B------:R-:W-:Y:S04]  /*296a0*/  @P2 LDGSTS.E.BYPASS.LTC128B.128 [R21+0x1bc00], desc[UR50][R2.64], !P5 ;  /* 0x1bc0000002152fae */ /* 0x000fe8000e901d72 */
[----:B------:R-:W-:Y:S04]  /*296b0*/  @P2 LDGSTS.E.BYPASS.LTC128B.128 [R21+0x1e400], desc[UR50][R2.64+0x40], !P6 ;  /* 0x1e40004002152fae */ /* 0x000fe8000f101d72 */
[----:B------:R1:W-:Y:S04]  /*296c0*/  @P2 LDGSTS.E.BYPASS.LTC128B.128 [R21+0x20c00], desc[UR50][R2.64+0x80], !P1 ;  /* 0x20c0008002152fae */ /* 0x0003e8000c901d72 */
[----:B-1----:R1:W2:Y:S04]  /*296d0*/  SHFL.IDX PT, R3, R7, RZ, 0x1c1f ;  /* 0x001c1fff07037589 */ /* 0x0022a800000e0000 */
[----:B------:R1:W3:Y:S02]  /*296e0*/  SHFL.IDX PT, R2, R8, RZ, 0x1c1f ;  /* 0x001c1fff08027589 */ /* 0x0002e400000e0000 */
.L_x_3112:
        /* <DEDUP_REMOVED lines=10> */
[----:B---3--:R-:W-:-:S05]  /*29790*/  IADD3 R2, P0, R5, R2, RZ ;  /* 0x0000000205027210 */ /* 0x008fca0007f1e0ff */
[----:B--2---:R-:W-:-:S05]  /*297a0*/  IMAD.X R3, RZ, RZ, R3, P0 ;  /* 0x000000ffff037224 */ /* 0x004fca00000e0603 */
[----:B------:R-:W-:Y:S01]  /*297b0*/  @!PT LDS RZ, [RZ] ;  /* 0x00000000fffff984 */ /* 0x000fe20000000800 */
[----:B------:R-:W-:Y:S01]  /*297c0*/  @!PT LDS RZ, [RZ] ;  /* 0x00000000fffff984 */ /* 0x000fe20000000800 */
[----:B------:R-:W-:Y:S01]  /*297d0*/  @!PT LDS RZ, [RZ] ;  /* 0x00000000fffff984 */ /* 0x000fe20000000800 */
[----:B------:R4:W-:Y:S04]  /*297e0*/  LDGSTS.E.BYPASS.LTC128B.128 [R4+0x1c400], desc[UR50][R2.64], !P3 ;  /* 0x1c40000002047fae */ /* 0x0009e8000d901d72 */
[----:B------:R4:W-:Y:S04]  /*297f0*/  LDGSTS.E.BYPASS.LTC128B.128 [R4+0x1ec00], desc[UR50][R2.64+0x40], !P2 ;  /* 0x1ec0004002047fae */ /* 0x0009e8000d101d72 */
[----:B------:R4:W-:Y:S02]  /*29800*/  LDGSTS.E.BYPASS.LTC128B.128 [R4+0x21400], desc[UR50][R2.64+0x80], !P1 ;  /* 0x2140008002047fae */ /* 0x0009e4000c901d72 */
.L_x_2911:
[----:B------:R-:W-:Y:S05]  /*29810*/  BSYNC B0 ;  /* 0x0000000000007941 */ /* 0x000fea0003800000 */
.L_x_2910:
[----:B------:R-:W-:Y:S01]  /*29820*/  NOP ;  /* 0x0000000000007918 */ /* 0x000fe20000000000 */
[----:B------:R-:W-:-:S13]  /*29830*/  PLOP3.LUT P0, PT, PT, PT, PT, 0x80, 0x0 ;  /* 0x000000000000781c */ /* 0x000fda0003f0f070 */
.L_x_2912:
[----:B------:R-:W-:Y:S02]  /*29840*/  PLOP3.LUT P1, PT, P1, P0, PT, 0xa2, 0x0 ;  /* 0x000000000000781c */ /* 0x000fe40000f21472 */
[----:B------:R-:W-:-:S08]  /*29850*/  @P0 R2UR P1, UR4, R0 ;  /* 0x00000000000402ca */ /* 0x000fd00000020000 */
[----:B------:R-:W-:-:S05]  /*29860*/  @P0 PLOP3.LUT P0, PT, P1, PT, PT, 0x80, 0x0 ;  /* 0x000000000000081c */ /* 0x000fca0000f0f070 */
[----:B------:R-:W-:Y:S01]  /*29870*/  @!P1 SYNCS.ARRIVE.TRANS64.RED.A0T1 RZ, [UR4+0x29830], RZ ;  /* 0x029830ffffff99a7 */ /* 0x000fe20008200404 */
[----:B------:R-:W-:Y:S07]  /*29880*/  @!P1 ARRIVES.LDGSTSBAR.64.TRANSCNT [UR4+0x29830] ;  /* 0x02983000ff0099b0 */ /* 0x000fee0008000a84 */
[----:B------:R-:W-:Y:S05]  /*29890*/  @P0 BRA.U.ANY `(.L_x_2912) ;  /* 0xfffffffd00e80947 */ /* 0x000fea000393ffff */
[----:B------:R-:W-:Y:S01]  /*298a0*/  NOP ;  /* 0x0000000000007918 */ /* 0x000fe20000000000 */
[----:B---34-:R-:W-:-:S04]  /*298b0*/  MOV R2, UR39 ;  /* 0x0000002700027c02 */ /* 0x018fc80008000f00 */
[----:B------:R-:W-:-:S13]  /*298c0*/  ISETP.NE.AND P2, PT, R2, 0x3, PT ;  /* 0x000000030200780c */ /* 0x000fda0003f45270 */
[----:B------:R-:W-:Y:S05]  /*298d0*/  @!P2 BRA `(.L_x_2913) ;  /* 0x000000000004a947 */ /* 0x000fea0003800000 */
[----:B------:R-:W-:Y:S01]  /*298e0*/  BPT.TRAP 0x1 ;  /* 0x000000040000795c */ /* 0x000fe20000300000 */
.L_x_2913:
[----:B------:R3:W5:Y:S01]  /*298f0*/  LDL.LU R2, [R1+0x38] ;  /* 0x0000380001027983 */ /* 0x0007620000300800 */
[----:B------:R3:W-:Y:S02]  /*29900*/  SYNCS.ARRIVE.TRANS64.A1T0 RZ, [R0+URZ+0x29830], RZ ;  /* 0x029830ff00ff79a7 */ /* 0x0007e4000810003f */
[----:B------:R-:W-:Y:S05]  /*29910*/  WARPSYNC.ALL ;  /* 0x0000000000007948 */ /* 0x000fea0003800000 */
[----:B------:R-:W-:Y:S01]  /*29920*/  ULDC.64 UR4, c[0x0][0xa00] ;  /* 0x0002800000047ab9 */ /* 0x000fe20000000a00 */
[----:B------:R-:W-:Y:S01]  /*29930*/  SHF.R.S32.HI R27, RZ, 0x1f, R29 ;  /* 0x0000001fff1b7819 */ /* 0x000fe2000001141d */
[----:B0--3--:R-:W-:Y:S01]  /*29940*/  VIADD R0, R22, 0x14400 ;  /* 0x0001440016007836 */ /* 0x009fe20000000000 */
[----:B------:R-:W-:Y:S01]  /*29950*/  BAR.SYNC.DEFER_BLOCKING 0x8, 0x180 ;  /* 0x0206000000007b1d */ /* 0x000fe20000010000 */
[----:B------:R-:W-:-:S04]  /*29960*/  ISETP.NE.U32.AND P0, PT, RZ, UR4, PT ;  /* 0x00000004ff007c0c */ /* 0x000fc8000bf05070 */
[----:B------:R-:W-:Y:S01]  /*29970*/  ISETP.NE.AND.EX P0, PT, RZ, UR5, PT, P0 ;  /* 0x00000005ff007c0c */ /* 0x000fe2000bf05300 */
[----:B------:R-:W-:Y:S01]  /*29980*/  ULDC.64 UR4, c[0x0][0x298] ;  /* 0x0000a60000047ab9 */ /* 0x000fe20000000a00 */
[----:B------:R-:W-:Y:S01]  /*29990*/  BSSY B6, `(.L_x_2914) ;  /* 0x0000019000067945 */ /* 0x000fe20003800000 */
[----:B------:R-:W-:Y:S01]  /*299a0*/  IMAD R27, R27, UR4, RZ ;  /* 0x000000041b1b7c24 */ /* 0x000fe2000f8e02ff */
[----:B------:R-:W-:Y:S01]  /*299b0*/  SEL R26, R24, RZ, !P0 ;  /* 0x000000ff181a7207 */ /* 0x000fe20004000000 */
[----:B------:R-:W-:-:S04]  /*299c0*/  IMAD.WIDE.U32 R24, R29, UR4, RZ ;  /* 0x000000041d187c25 */ /* 0x000fc8000f8e00ff */
[----:B------:R-:W-:-:S04]  /*299d0*/  IMAD R27, R29, UR5, R27 ;  /* 0x000000051d1b7c24 */ /* 0x000fc8000f8e021b */
[----:B------:R-:W-:Y:S01]  /*299e0*/  IMAD.IADD R27, R25, 0x1, R27 ;  /* 0x00000001191b7824 */ /* 0x000fe200078e021b */
[----:B-----5:R-:W-:Y:S02]  /*299f0*/  SEL R31, R2, RZ, !P0 ;  /* 0x000000ff021f7207 */ /* 0x020fe40004000000 */
[----:B------:R-:W-:-:S13]  /*29a00*/  LOP3.LUT P0, RZ, R0, 0x1bf, RZ, 0xc0, !PT ;  /* 0x000001bf00ff7812 */ /* 0x000fda000780c0ff */
[----:B------:R-:W-:Y:S05]  /*29a10*/  @!P0 BRA `(.L_x_2915) ;  /* 0x0000000000408947 */ /* 0x000fea0003800000 */
[----:B------:R-:W-:Y:S01]  /*29a20*/  MOV R2, 0x0 ;  /* 0x0000000000027802 */ /* 0x000fe20000000f00 */
[----:B------:R-:W-:Y:S01]  /*29a30*/  ULDC.64 UR4, c[0x4][0xc8] ;  /* 0x0100320000047ab9 */ /* 0x000fe20000000a00 */
[----:B------:R-:W-:Y:S01]  /*29a40*/  ULDC.64 UR6, c[0x4][0xd0] ;  /* 0x0100340000067ab9 */ /* 0x000fe20000000a00 */
[----:B------:R-:W-:Y:S01]  /*29a50*/  ULDC.64 UR8, c[0x4][0x28] ;  /* 0x01000a0000087ab9 */ /* 0x000fe20000000a00 */
[----:B------:R-:W-:Y:S01]  /*29a60*/  IMAD.U32 R4, RZ, RZ, UR4 ;  /* 0x00000004ff047e24 */ /* 0x000fe2000f8e00ff */
[----:B------:R-:W-:Y:S01]  /*29a70*/  MOV R6, UR6 ;  /* 0x0000000600067c02 */ /* 0x000fe20008000f00 */
[----:B--2---:R-:W0:Y:S01]  /*29a80*/  LDC.64 R2, c[0x4][R2] ;  /* 0x0100000002027b82 */ /* 0x004e220000000a00 */
[----:B------:R-:W-:Y:S01]  /*29a90*/  IMAD.U32 R5, RZ, RZ, UR5 ;  /* 0x00000005ff057e24 */ /* 0x000fe2000f8e00ff */
[----:B------:R-:W-:Y:S01]  /*29aa0*/  MOV R12, 0x1 ;  /* 0x00000001000c7802 */ /* 0x000fe20000000f00 */
[----:B-1----:R-:W-:Y:S02]  /*29ab0*/  IMAD.U32 R7, RZ, RZ, UR7 ;  /* 0x00000007ff077e24 */ /* 0x002fe4000f8e00ff */
[----:B------:R-:W-:-:S02]  /*29ac0*/  IMAD.U32 R10, RZ, RZ, UR8 ;  /* 0x00000008ff0a7e24 */ /* 0x000fc4000f8e00ff */
[----:B------:R-:W-:Y:S02]  /*29ad0*/  IMAD.U32 R11, RZ, RZ, UR9 ;  /* 0x00000009ff0b7e24 */ /* 0x000fe4000f8e00ff */
[----:B------:R-:W-:Y:S02]  /*29ae0*/  IMAD.MOV.U32 R8, RZ, RZ, 0x70 ;  /* 0x00000070ff087424 */ /* 0x000fe400078e00ff */
[----:B------:R-:W-:-:S07]  /*29af0*/  IMAD.MOV.U32 R13, RZ, RZ, RZ ;  /* 0x000000ffff0d7224 */ /* 0x000fce00078e00ff */
[----:B------:R-:W-:-:S07]  /*29b00*/  LEPC R20, `(.L_x_2915) ;  /* 0x000000001014794e */ /* 0x000fce0000000000 */
[----:B0-----:R-:W-:Y:S05]  /*29b10*/  CALL.ABS.NOINC R2 ;  /* 0x0000000002007343 */ /* 0x001fea0003c00000 */
.L_x_2915:
[----:B------:R-:W-:Y:S05]  /*29b20*/  BSYNC B6 ;  /* 0x0000000000067941 */ /* 0x000fea0003800000 */
.L_x_2914:
[----:B-1----:R0:W5:Y:S01]  /*29b30*/  LDL R8, [R1+0x28] ;  /* 0x0000280001087983 */ /* 0x0021620000100800 */
[----:B------:R-:W1:Y:S01]  /*29b40*/  LDC R7, c[0x0][0x448] ;  /* 0x00011200ff077b82 */ /* 0x000e620000000800 */
[----:B------:R-:W-:Y:S01]  /*29b50*/  ULDC.64 UR4, c[0x0][0x2d8] ;  /* 0x0000b60000047ab9 */ /* 0x000fe20000000a00 */
[----:B------:R-:W-:Y:S01]  /*29b60*/  IMAD.MOV.U32 R2, RZ, RZ, R24 ;  /* 0x000000ffff027224 */ /* 0x000fe200078e0018 */
[----:B------:R-:W3:Y:S01]  /*29b70*/  S2R R20, SR_TID.X ;  /* 0x0000000000147919 */ /* 0x000ee20000002100 */
[----:B--2---:R-:W-:Y:S02]  /*29b80*/  IMAD.MOV.U32 R3, RZ, RZ, R27 ;  /* 0x000000ffff037224 */ /* 0x004fe400078e001b */
[----:B------:R-:W-:Y:S02]  /*29b90*/  IMAD R0, R36, UR4, RZ ;  /* 0x0000000424007c24 */ /* 0x000fe4000f8e02ff */
[----:B------:R-:W-:-:S04]  /*29ba0*/  IMAD.WIDE.U32 R2, R18, UR4, R2 ;  /* 0x0000000412027c25 */ /* 0x000fc8000f8e0002 */
[----:B------:R-:W-:Y:S01]  /*29bb0*/  IMAD R0, R18, UR5, R0 ;  /* 0x0000000512007c24 */ /* 0x000fe2000f8e0200 */
[----:B------:R-:W-:-:S03]  /*29bc0*/  ULDC.64 UR4, c[0x0][0x2e0] ;  /* 0x0000b80000047ab9 */ /* 0x000fc60000000a00 */
[----:B------:R-:W-:Y:S02]  /*29bd0*/  IMAD.IADD R3, R3, 0x1, R0 ;  /* 0x0000000103037824 */ /* 0x000fe400078e0200 */
[----:B------:R-:W-:Y:S02]  /*29be0*/  IMAD R0, R31, UR4, RZ ;  /* 0x000000041f007c24 */ /* 0x000fe4000f8e02ff */
[----:B------:R-:W-:Y:S01]  /*29bf0*/  IMAD.WIDE.U32 R2, R26, UR4, R2 ;  /* 0x000000041a027c25 */ /* 0x000fe2000f8e0002 */
[----:B-1----:R-:W-:-:S03]  /*29c00*/  ISETP.NE.AND P0, PT, R7, 0x1, PT ;  /* 0x000000010700780c */ /* 0x002fc60003f05270 */
[----:B------:R-:W-:Y:S01]  /*29c10*/  IMAD R0, R26, UR5, R0 ;  /* 0x000000051a007c24 */ /* 0x000fe2000f8e0200 */
[----:B------:R-:W1:Y:S01]  /*29c20*/  S2R R29, SR_TID.X ;  /* 0x00000000001d7919 */ /* 0x000e620000002100 */
[----:B------:R-:W-:-:S03]  /*29c30*/  ULDC.64 UR4, c[0x0][0x2d0] ;  /* 0x0000b40000047ab9 */ /* 0x000fc60000000a00 */
[----:B------:R-:W-:Y:S02]  /*29c40*/  IADD3 R3, R3, R0, RZ ;  /* 0x0000000003037210 */ /* 0x000fe40007ffe0ff */
[C---:B---3--:R-:W-:Y:S01]  /*29c50*/  LOP3.LUT R21, R20.reuse, 0x7f, RZ, 0xc0, !PT ;  /* 0x0000007f14157812 */ /* 0x048fe200078ec0ff */
[----:B------:R-:W-:Y:S02]  /*29c60*/  IMAD.SHL.U32 R20, R20, 0x20, RZ ;  /* 0x0000002014147824 */ /* 0x000fe400078e00ff */
[----:B------:R-:W2:Y:S01]  /*29c70*/  @P0 LDC R6, c[0x0][0x44c] ;  /* 0x00011300ff060b82 */ /* 0x000ea20000000800 */
[----:B------:R-:W-:-:S04]  /*29c80*/  SHF.R.U32.HI R21, RZ, 0x2, R21 ;  /* 0x00000002ff157819 */ /* 0x000fc80000011615 */
[----:B------:R-:W-:-:S03]  /*29c90*/  LOP3.LUT R20, R21, 0x60, R20, 0xf8, !PT ;  /* 0x0000006015147812 */ /* 0x000fc600078ef814 */
[----:B------:R-:W3:Y:S02]  /*29ca0*/  @P0 LDC R0, c[0x0][0x450] ;  /* 0x00011400ff000b82 */ /* 0x000ee40000000800 */
[----:B------:R-:W-:-:S04]  /*29cb0*/  IMAD R5, R17, 0x80, R20 ;  /* 0x0000008011057824 */ /* 0x000fc800078e0214 */
[----:B------:R-:W-:Y:S02]  /*29cc0*/  IMAD.MOV.U32 R4, RZ, RZ, R5 ;  /* 0x000000ffff047224 */ /* 0x000fe400078e0005 */
[----:B--2---:R-:W-:-:S05]  /*29cd0*/  @P0 IMAD.HI.U32 R6, R5, R6, RZ ;  /* 0x0000000605060227 */ /* 0x004fca00078e00ff */
[----:B---3--:R-:W-:-:S05]  /*29ce0*/  @P0 SHF.R.U32.HI R4, RZ, R0, R6 ;  /* 0x00000000ff040219 */ /* 0x008fca0000011606 */
[----:B------:R-:W-:-:S04]  /*29cf0*/  IMAD.MOV R0, RZ, RZ, -R4 ;  /* 0x000000ffff007224 */ /* 0x000fc800078e0a04 */
[----:B------:R-:W-:Y:S01]  /*29d00*/  IMAD R0, R7, R0, R5 ;  /* 0x0000000007007224 */ /* 0x000fe200078e0205 */
[----:B------:R-:W-:Y:S01]  /*29d10*/  SHF.R.S32.HI R5, RZ, 0x1f, R4 ;  /* 0x0000001fff057819 */ /* 0x000fe20000011404 */
[----:B------:R-:W-:-:S04]  /*29d20*/  IMAD.WIDE.U32 R2, R4, UR4, R2 ;  /* 0x0000000404027c25 */ /* 0x000fc8000f8e0002 */
[----:B------:R-:W-:-:S04]  /*29d30*/  IMAD R5, R5, UR4, RZ ;  /* 0x0000000405057c24 */ /* 0x000fc8000f8e02ff */
[----:B------:R-:W-:Y:S01]  /*29d40*/  IMAD R5, R4, UR5, R5 ;  /* 0x0000000504057c24 */ /* 0x000fe2000f8e0205 */
[----:B------:R-:W-:Y:S01]  /*29d50*/  SHF.R.S32.HI R4, RZ, 0x1f, R0 ;  /* 0x0000001fff047819 */ /* 0x000fe20000011400 */
[----:B------:R-:W-:-:S03]  /*29d60*/  ULDC.64 UR4, c[0x0][0x2c8] ;  /* 0x0000b20000047ab9 */ /* 0x000fc60000000a00 */
[----:B------:R-:W-:Y:S01]  /*29d70*/  IADD3 R3, R3, R5, RZ ;  /* 0x0000000503037210 */ /* 0x000fe20007ffe0ff */
[----:B------:R-:W-:Y:S02]  /*29d80*/  IMAD R4, R4, UR4, RZ ;  /* 0x0000000404047c24 */ /* 0x000fe4000f8e02ff */
[----:B-1----:R-:W-:Y:S02]  /*29d90*/  IMAD.SHL.U32 R21, R29, 0x10, RZ ;  /* 0x000000101d157824 */ /* 0x002fe400078e00ff */
[----:B------:R-:W-:-:S03]  /*29da0*/  IMAD.WIDE.U32 R2, R0, UR4, R2 ;  /* 0x0000000400027c25 */ /* 0x000fc6000f8e0002 */
[----:B------:R-:W-:Y:S01]  /*29db0*/  LOP3.LUT R21, R21, 0x30, RZ, 0xc0, !PT ;  /* 0x0000003015157812 */ /* 0x000fe200078ec0ff */
[----:B------:R-:W-:Y:S01]  /*29dc0*/  IMAD R0, R0, UR5, R4 ;  /* 0x0000000500007c24 */ /* 0x000fe2000f8e0204 */
[----:B------:R-:W-:Y:S01]  /*29dd0*/  ULDC.64 UR4, c[0x0][0x280] ;  /* 0x0000a00000047ab9 */ /* 0x000fe20000000a00 */
[----:B------:R-:W-:Y:S01]  /*29de0*/  IMAD.SHL.U32 R20, R29, 0x10, RZ ;  /* 0x000000101d147824 */ /* 0x000fe200078e00ff */
[----:B------:R-:W-:Y:S01]  /*29df0*/  IADD3 R4, P0, R2, UR4, RZ ;  /* 0x0000000402047c10 */ /* 0x000fe2000ff1e0ff */
[----:B------:R-:W-:Y:S01]  /*29e00*/  ULDC UR4, c[0x0][0x2b8] ;  /* 0x0000ae0000047ab9 */ /* 0x000fe20000000800 */
[C---:B------:R-:W-:Y:S02]  /*29e10*/  LOP3.LUT R9, R21.reuse, 0x40, RZ, 0xfc, !PT ;  /* 0x0000004015097812 */ /* 0x040fe400078efcff */
[----:B------:R-:W-:Y:S02]  /*29e20*/  LOP3.LUT R20, R20, 0x30, RZ, 0xc0, !PT ;  /* 0x0000003014147812 */ /* 0x000fe400078ec0ff */
[----:B------:R-:W-:-:S02]  /*29e30*/  LOP3.LUT R21, R21, 0x80, RZ, 0xfc, !PT ;  /* 0x0000008015157812 */ /* 0x000fc400078efcff */
[----:B------:R-:W-:Y:S01]  /*29e40*/  IADD3.X R0, R3, UR5, R0, P0, !PT ;  /* 0x0000000503007c10 */ /* 0x000fe200087fe400 */
[----:B------:R-:W-:Y:S01]  /*29e50*/  UMOV UR5, 0xffffffff ;  /* 0xffffffff00057882 */ /* 0x000fe20000000000 */
[----:B------:R-:W-:Y:S02]  /*29e60*/  LOP3.LUT R29, R29, 0x7f, RZ, 0xc0, !PT ;  /* 0x0000007f1d1d7812 */ /* 0x000fe400078ec0ff */
[----:B------:R-:W-:Y:S02]  /*29e70*/  ISETP.GE.AND P3, PT, R20, UR4, PT ;  /* 0x0000000414007c0c */ /* 0x000fe4000bf66270 */
[----:B------:R-:W-:Y:S02]  /*29e80*/  ISETP.GE.AND P2, PT, R9, UR4, PT ;  /* 0x0000000409007c0c */ /* 0x000fe4000bf46270 */
[----:B------:R-:W-:Y:S02]  /*29e90*/  ISETP.GE.AND P1, PT, R21, UR4, PT ;  /* 0x0000000415007c0c */ /* 0x000fe4000bf26270 */
[----:B------:R-:W-:Y:S01]  /*29ea0*/  SHF.R.U32.HI R9, RZ, 0x2, R29 ;  /* 0x00000002ff097819 */ /* 0x000fe2000001161d */
[----:B0-----:R-:W-:Y:S10]  /*29eb0*/  BRA.DIV UR5, `(.L_x_2916) ;  /* 0x0000006e05107947 */ /* 0x001ff4000b800000 */
[----:B------:R-:W0:Y:S01]  /*29ec0*/  SHFL.IDX PT, R3, R4, RZ, 0x1c1f ;  /* 0x001c1fff04037589 */ /* 0x000e2200000e0000 */
[----:B------:R-:W-:Y:S02]  /*29ed0*/  IMAD R5, R30, R7, RZ ;  /* 0x000000071e057224 */ /* 0x000fe400078e02ff */
[----:B------:R-:W-:Y:S01]  /*29ee0*/  IMAD R17, R17, 0x80, R9 ;  /* 0x0000008011117824 */ /* 0x000fe200078e0209 */
        /* <DEDUP_REMOVED lines=11> */
[----:B0-----:R-:W-:-:S02]  /*29fa0*/  IADD3 R2, R17, 0x20, RZ ;  /* 0x0000002011027810 */ /* 0x001fc40007ffe0ff */
[----:B------:R-:W0:Y:S02]  /*29fb0*/  SHFL.IDX PT, R3, R4, 0x1, 0x1c1f ;  /* 0x003c1f0004037f89 */ /* 0x000e2400000e0000 */
        /* <DEDUP_REMOVED lines=24> */
.L_x_3121:
        /* <DEDUP_REMOVED lines=12> */
.L_x_2918:
[----:B------:R-:W-:Y:S05]  /*2a200*/  BSYNC B0 ;  /* 0x0000000000007941 */ /* 0x000fea0003800000 */
.L_x_2917:
[----:B------:R-:W-:Y:S01]  /*2a210*/  NOP ;  /* 0x0000000000007918 */ /* 0x000fe20000000000 */
[----:B------:R-:W-:-:S13]  /*2a220*/  PLOP3.LUT P0, PT, PT, PT, PT, 0x80, 0x0 ;  /* 0x000000000000781c */ /* 0x000fda0003f0f070 */
.L_x_2919:
        /* <DEDUP_REMOVED lines=18> */
.L_x_3122:
[----:B------:R-:W-:Y:S05]  /*2a350*/  BSYNC B0 ;  /* 0x0000000000007941 */ /* 0x000fea0003800000 */
.L_x_2920:
[----:B------:R-:W-:-:S13]  /*2a360*/  ISETP.GE.AND P0, PT, R32, 0x2, PT ;  /* 0x000000022000780c */ /* 0x000fda0003f06270 */
[----:B------:R-:W-:Y:S05]  /*2a370*/  @!P0 BRA `(.L_x_2922) ;  /* 0x0000001400f08947 */ /* 0x000fea0003800000 */
[----:B------:R-:W-:Y:S01]  /*2a380*/  VIADD R32, R32, 0xfffffffe ;  /* 0xfffffffe20207836 */ /* 0x000fe20000000000 */
[----:B------:R-:W-:Y:S01]  /*2a390*/  MOV R21, R34 ;  /* 0x0000002200157202 */ /* 0x000fe20000000f00 */
[----:B------:R-:W-:-:S07]  /*2a3a0*/  IMAD.MOV.U32 R20, RZ, RZ, R23 ;  /* 0x000000ffff147224 */ /* 0x000fce00078e0017 */
.L_x_2942:
[----:B--2---:R-:W2:Y:S01]  /*2a3b0*/  LDL R0, [R1+0x8] ;  /* 0x0000080001007983 */ /* 0x004ea20000100800 */
[----:B0-----:R-:W0:Y:S03]  /*2a3c0*/  LDC R4, c[0x0][0x430] ;  /* 0x00010c00ff047b82 */ /* 0x001e260000000800 */
[----:B------:R-:W3:Y:S01]  /*2a3d0*/  LDL R9, [R1+0xc] ;  /* 0x00000c0001097983 */ /* 0x000ee20000100800 */
[----:B------:R-:W1:Y:S01]  /*2a3e0*/  S2R R2, SR_TID.X ;  /* 0x0000000000027919 */ /* 0x000e620000002100 */
[----:B0-----:R-:W-:Y:S01]  /*2a3f0*/  ISETP.NE.AND P0, PT, R4, 0x1, PT ;  /* 0x000000010400780c */ /* 0x001fe20003f05270 */
[----:B------:R-:W0:-:S12]  /*2a400*/  S2R R7, SR_TID.X ;  /* 0x0000000000077919 */ /* 0x000e180000002100 */
[----:B------:R-:W4:Y:S01]  /*2a410*/  @P0 LDC R6, c[0x0][0x434] ;  /* 0x00010d00ff060b82 */ /* 0x000f220000000800 */
[C---:B-1----:R-:W-:Y:S01]  /*2a420*/  LOP3.LUT R3, R2.reuse, 0x7f, RZ, 0xc0, !PT ;  /* 0x0000007f02037812 */ /* 0x042fe200078ec0ff */
[----:B------:R-:W-:-:S03]  /*2a430*/  IMAD.SHL.U32 R5, R2, 0x20, RZ ;  /* 0x0000002002057824 */ /* 0x000fc600078e00ff */
[----:B------:R-:W-:-:S04]  /*2a440*/  SHF.R.U32.HI R3, RZ, 0x2, R3 ;  /* 0x00000002ff037819 */ /* 0x000fc80000011603 */
[----:B------:R-:W-:Y:S02]  /*2a450*/  LOP3.LUT R5, R3, 0x60, R5, 0xf8, !PT ;  /* 0x0000006003057812 */ /* 0x000fe400078ef805 */
[----:B------:R-:W1:Y:S01]  /*2a460*/  @P0 LDC R3, c[0x0][0x438] ;  /* 0x00010e00ff030b82 */ /* 0x000e620000000800 */
[----:B------:R-:W-:-:S04]  /*2a470*/  LOP3.LUT R2, R2, 0x7f, RZ, 0xc0, !PT ;  /* 0x0000007f02027812 */ /* 0x000fc800078ec0ff */
[----:B------:R-:W-:Y:S01]  /*2a480*/  SHF.R.U32.HI R8, RZ, 0x2, R2 ;  /* 0x00000002ff087819 */ /* 0x000fe20000011602 */
[----:B0-----:R-:W-:-:S05]  /*2a490*/  IMAD.SHL.U32 R7, R7, 0x20, RZ ;  /* 0x0000002007077824 */ /* 0x001fca00078e00ff */
        /* <DEDUP_REMOVED lines=8> */
[----:B----4-:R-:W-:-:S04]  /*2a520*/  @P0 IMAD.HI.U32 R6, R5, R6, RZ ;  /* 0x0000000605060227 */ /* 0x010fc800078e00ff */
[----:B------:R-:W-:Y:S01]  /*2a530*/  IMAD.MOV.U32 R2, RZ, RZ, R5 ;  /* 0x000000ffff027224 */ /* 0x000fe200078e0005 */
[----:B-1----:R-:W-:Y:S02]  /*2a540*/  @P0 SHF.R.U32.HI R2, RZ, R3, R6 ;  /* 0x00000003ff020219 */ /* 0x002fe40000011606 */
[----:B------:R-:W0:Y:S08]  /*2a550*/  @P0 LDC R6, c[0x0][0x434] ;  /* 0x00010d00ff060b82 */ /* 0x000e300000000800 */
[----:B------:R-:W1:Y:S01]  /*2a560*/  @P0 LDC R3, c[0x0][0x438] ;  /* 0x00010e00ff030b82 */ /* 0x000e620000000800 */
[----:B------:R-:W-:-:S05]  /*2a570*/  IADD3 R0, R7, R0, RZ ;  /* 0x0000000007007210 */ /* 0x000fca0007ffe0ff */
[----:B------:R-:W-:Y:S02]  /*2a580*/  IMAD.MOV.U32 R8, RZ, RZ, R0 ;  /* 0x000000ffff087224 */ /* 0x000fe400078e0000 */
[----:B0-----:R-:W-:-:S05]  /*2a590*/  @P0 IMAD.HI.U32 R6, R0, R6, RZ ;  /* 0x0000000600060227 */ /* 0x001fca00078e00ff */
[----:B-1----:R-:W-:Y:S01]  /*2a5a0*/  @P0 SHF.R.U32.HI R8, RZ, R3, R6 ;  /* 0x00000003ff080219 */ /* 0x002fe20000011606 */
[----:B------:R-:W-:-:S04]  /*2a5b0*/  IMAD.MOV R6, RZ, RZ, -R2 ;  /* 0x000000ffff067224 */ /* 0x000fc800078e0a02 */
[----:B------:R-:W-:Y:S02]  /*2a5c0*/  IMAD.MOV R3, RZ, RZ, -R8 ;  /* 0x000000ffff037224 */ /* 0x000fe400078e0a08 */
[C---:B------:R-:W-:Y:S02]  /*2a5d0*/  IMAD R5, R4.reuse, R6, R5 ;  /* 0x0000000604057224 */ /* 0x040fe400078e0205 */
[----:B------:R-:W-:Y:S01]  /*2a5e0*/  IMAD R4, R4, R3, R0 ;  /* 0x0000000304047224 */ /* 0x000fe200078e0200 */
[----:B------:R-:W-:Y:S01]  /*2a5f0*/  SHF.R.S32.HI R3, RZ, 0x1f, R2 ;  /* 0x0000001fff037819 */ /* 0x000fe20000011402 */
[----:B---3--:R-:W-:-:S04]  /*2a600*/  IMAD R0, R9, UR4, RZ ;  /* 0x0000000409007c24 */ /* 0x008fc8000f8e02ff */
[C---:B------:R-:W-:Y:S02]  /*2a610*/  IMAD R0, R33.reuse, UR5, R0 ;  /* 0x0000000521007c24 */ /* 0x040fe4000f8e0200 */
[----:B------:R-:W-:-:S04]  /*2a620*/  IMAD.WIDE.U32 R2, R33, UR4, R2 ;  /* 0x0000000421027c25 */ /* 0x000fc8000f8e0002 */
[----:B------:R-:W-:Y:S01]  /*2a630*/  IMAD.IADD R3, R0, 0x1, R3 ;  /* 0x0000000100037824 */ /* 0x000fe200078e0203 */
[----:B------:R-:W-:-:S04]  /*2a640*/  LEA R6, P0, R2, UR6, 0x2 ;  /* 0x0000000602067c11 */ /* 0x000fc8000f8010ff */
[----:B------:R-:W-:-:S05]  /*2a650*/  LEA.HI.X R7, R2, UR7, R3, 0x2, P0 ;  /* 0x0000000702077c11 */ /* 0x000fca00080f1403 */
[----:B------:R-:W2:Y:S01]  /*2a660*/  LDG.E R6, desc[UR50][R6.64] ;  /* 0x0000003206067981 */ /* 0x000ea2000c1e1900 */
[----:B------:R-:W-:Y:S02]  /*2a670*/  @!P1 SHF.R.S32.HI R3, RZ, 0x1f, R8 ;  /* 0x0000001fff039819 */ /* 0x000fe40000011408 */
[----:B------:R-:W-:-:S05]  /*2a680*/  @!P1 MOV R2, R8 ;  /* 0x0000000800029202 */ /* 0x000fca0000000f00 */
[----:B------:R-:W-:-:S04]  /*2a690*/  @!P1 IMAD.WIDE.U32 R2, R33, UR4, R2 ;  /* 0x0000000421029c25 */ /* 0x000fc8000f8e0002 */
[----:B------:R-:W-:Y:S01]  /*2a6a0*/  @!P1 IMAD.IADD R0, R0, 0x1, R3 ;  /* 0x0000000100009824 */ /* 0x000fe200078e0203 */
        /* <DEDUP_REMOVED lines=17> */
.L_x_2923:
[----:B------:R-:W-:Y:S01]  /*2a7c0*/  IMAD R0, R23, 0x8, R22 ;  /* 0x0000000817007824 */ /* 0x000fe200078e0216 */
[----:B------:R-:W-:Y:S01]  /*2a7d0*/  SHF.L.U32 R31, R34, 0x1f, RZ ;  /* 0x0000001f221f7819 */ /* 0x000fe200000006ff */
[----:B------:R-:W-:Y:S01]  /*2a7e0*/  BSSY B0, `(.L_x_2924) ;  /* 0x0000004000007945 */ /* 0x000fe20003800000 */
[----:B------:R-:W-:Y:S02]  /*2a7f0*/  SHF.R.S32.HI R29, RZ, 0x1f, R5 ;  /* 0x0000001fff1d7819 */ /* 0x000fe40000011405 */
[----:B------:R-:W0:Y:S02]  /*2a800*/  SYNCS.PHASECHK.TRANS64.TRYWAIT P0, [R0+URZ+0x29880], R31 ;  /* 0x0298801f000075a7 */ /* 0x000e24000800017f */
[----:B0-----:R-:W-:Y:S05]  /*2a810*/  @!P0 BRA `(.L_x_2925) ;  /* 0x0000006800288947 */ /* 0x001fea0003800000 */
.L_x_3123:
[----:B------:R-:W-:Y:S05]  /*2a820*/  BSYNC B0 ;  /* 0x0000000000007941 */ /* 0x000fea0003800000 */
.L_x_2924:
        /* <DEDUP_REMOVED lines=28> */
[----:B------:R-:W-:Y:S01]  /*2a9f0*/  IMAD.WIDE.U32 R2, R4, UR4, RZ ;  /* 0x0000000404027c25 */ /* 0x000fe2000f8e00ff */
[----:B------:R-:W-:-:S04]  /*2aa00*/  UMOV UR4, 0xffffffff ;  /* 0xffffffff00047882 */ /* 0x000fc80000000000 */
[----:B------:R-:W-:Y:S01]  /*2aa10*/  IADD3 R3, R3, R10, RZ ;  /* 0x0000000a03037210 */ /* 0x000fe20007ffe0ff */
[----:B------:R-:W-:-:S04]  /*2aa20*/  IMAD R10, R27, UR6, RZ ;  /* 0x000000061b0a7c24 */ /* 0x000fc8000f8e02ff */
[C---:B------:R-:W-:Y:S02]  /*2aa30*/  IMAD R10, R8.reuse, UR7, R10 ;  /* 0x00000007080a7c24 */ /* 0x040fe4000f8e020a */
[----:B------:R-:W-:-:S04]  /*2aa40*/  IMAD.WIDE.U32 R2, R8, UR6, R2 ;  /* 0x0000000608027c25 */ /* 0x000fc8000f8e0002 */
        /* <DEDUP_REMOVED lines=9> */
[----:B------:R-:W-:Y:S01]  /*2aae0*/  IADD3 R10, R22, R10, R37 ;  /* 0x0000000a160a7210 */ /* 0x000fe20007ffe025 */
[----:B-1----:R-:W-:Y:S02]  /*2aaf0*/  IMAD.SHL.U32 R11, R3, 0x10, RZ ;  /* 0x00000010030b7824 */ /* 0x002fe400078e00ff */
[----:B------:R-:W1:Y:S03]  /*2ab00*/  SHFL.IDX PT, R3, R9, RZ, 0x1c1f ;  /* 0x001c1fff09037589 */ /* 0x000e6600000e0000 */
[----:B------:R-:W-:-:S04]  /*2ab10*/  LOP3.LUT R11, R11, 0x30, RZ, 0xc0, !PT ;  /* 0x000000300b0b7812 */ /* 0x000fc800078ec0ff */
[----:B---3--:R-:W-:-:S05]  /*2ab20*/  IADD3 R2, P0, R11, R2, RZ ;  /* 0x000000020b027210 */ /* 0x008fca0007f1e0ff */
[----:B-1----:R-:W-:-:S05]  /*2ab30*/  IMAD.X R3, RZ, RZ, R3, P0 ;  /* 0x000000ffff037224 */ /* 0x002fca00000e0603 */
[----:B------:R-:W-:Y:S01]  /*2ab40*/  @!PT LDS RZ, [RZ] ;  /* 0x00000000fffff984 */ /* 0x000fe20000000800 */
[----:B------:R-:W-:Y:S04]  /*2ab50*/  LDGSTS.E.BYPASS.LTC128B.128 [R10+0xa400], desc[UR50][R2.64], !P3 ;  /* 0x0a400000020a7fae */ /* 0x000fe8000d901d72 */
[----:B------:R-:W-:Y:S01]  /*2ab60*/  SHFL.IDX PT, R24, R24, RZ, 0x1c1f ;  /* 0x001c1fff18187589 */ /* 0x000fe200000e0000 */
[----:B--2---:R-:W-:-:S05]  /*2ab70*/  IADD3 R17, R12, R10, RZ ;  /* 0x0000000a0c117210 */ /* 0x004fca0007ffe0ff */
        /* <DEDUP_REMOVED lines=13> */
[----:B------:R-:W-:Y:S04]  /*2ac50*/  SHFL.IDX PT, R9, R9, 0x3, 0x1c1f ;  /* 0x007c1f0009097f89 */ /* 0x000fe800000e0000 */
[----:B-1----:R-:W1:Y:S02]  /*2ac60*/  SHFL.IDX PT, R2, R7, 0x3, 0x1c1f ;  /* 0x007c1f0007027f89 */ /* 0x002e6400000e0000 */
[----:B-1----:R-:W-:-:S05]  /*2ac70*/  IADD3 R2, P0, R11, R2, RZ ;  /* 0x000000020b027210 */ /* 0x002fca0007f1e0ff */
[----:B------:R-:W-:-:S05]  /*2ac80*/  IMAD.X R3, RZ, RZ, R9, P0 ;  /* 0x000000ffff037224 */ /* 0x000fca00000e0609 */
[----:B------:R-:W-:Y:S04]  /*2ac90*/  LDGSTS.E.BYPASS.LTC128B.128 [R10+0xd400], desc[UR50][R2.64], !P3 ;  /* 0x0d400000020a7fae */ /* 0x000fe8000d901d72 */
[----:B------:R1:W-:Y:S04]  /*2aca0*/  LDGSTS.E.BYPASS.LTC128B.128 [R17+0xd400], desc[UR50][R2.64+0x40], !P1 ;  /* 0x0d40004002117fae */ /* 0x0003e8000c901d72 */
[----:B-1----:R1:W2:Y:S02]  /*2acb0*/  SHFL.IDX PT, R2, R25, RZ, 0x1c1f ;  /* 0x001c1fff19027589 */ /* 0x0022a400000e0000 */
.L_x_3135:
[----:B------:R-:W3:Y:S02]  /*2acc0*/  S2R R3, SR_TID.X ;  /* 0x0000000000037919 */ /* 0x000ee40000002100 */
[----:B---3--:R-:W-:-:S05]  /*2acd0*/  IMAD.SHL.U32 R3, R3, 0x10, RZ ;  /* 0x0000001003037824 */ /* 0x008fca00078e00ff */
[----:B------:R-:W-:-:S04]  /*2ace0*/  LOP3.LUT R3, R3, 0x30, RZ, 0xc0, !PT ;  /* 0x0000003003037812 */ /* 0x000fc800078ec0ff */
[----:B--2---:R-:W-:-:S04]  /*2acf0*/  IADD3 R2, P0, R3, R2, RZ ;  /* 0x0000000203027210 */ /* 0x004fc80007f1e0ff */
[----:B------:R-:W-:Y:S02]  /*2ad00*/  IADD3.X R3, RZ, R24, RZ, P0, !PT ;  /* 0x00000018ff037210 */ /* 0x000fe400007fe4ff */
[----:B------:R-:W-:-:S03]  /*2ad10*/  PLOP3.LUT P0, PT, PT, PT, PT, 0x80, 0x0 ;  /* 0x000000000000781c */ /* 0x000fc60003f0f070 */
[----:B------:R-:W-:Y:S01]  /*2ad20*/  @!PT LDS RZ, [RZ] ;  /* 0x00000000fffff984 */ /* 0x000fe20000000800 */
[----:B------:R-:W-:Y:S01]  /*2ad30*/  @!PT LDS RZ, [RZ] ;  /* 0x00000000fffff984 */ /* 0x000fe20000000800 */
[----:B------:R-:W-:Y:S01]  /*2ad40*/  @!PT LDS RZ, [RZ] ;  /* 0x00000000fffff984 */ /* 0x000fe20000000800 */
[----:B------:R2:W-:Y:S04]  /*2ad50*/  LDGSTS.E.BYPASS.LTC128B.128 [R10+0xe400], desc[UR50][R2.64], !P3 ;  /* 0x0e400000020a7fae */ /* 0x0005e8000d901d72 */
[----:B------:R2:W-:Y:S01]  /*2ad60*/  LDGSTS.E.BYPASS.LTC128B.128 [R17+0xe400], desc[UR50][R2.64+0x40], !P1 ;  /* 0x0e40004002117fae */ /* 0x0005e2000c901d72 */
[----:B------:R-:W-:-:S05]  /*2ad70*/  NOP ;  /* 0x0000000000007918 */ /* 0x000fca0000000000 */
.L_x_2927:
        /* <DEDUP_REMOVED lines=11> */
.L_x_2928:
[----:B------:R2:W-:Y:S01]  /*2ae30*/  SYNCS.ARRIVE.TRANS64.A1T0 RZ, [R0+URZ+0x29870], RZ ;  /* 0x029870ff00ff79a7 */ /* 0x0005e2000810003f */
[----:B------:R-:W-:Y:S05]  /*2ae40*/  @!P3 BRA `(.L_x_2929) ;  /* 0x000000000004b947 */ /* 0x000fea0003800000 */
[----:B------:R-:W-:Y:S01]  /*2ae50*/  BPT.TRAP 0x1 ;  /* 0x000000040000795c */ /* 0x000fe20000300000 */
.L_x_2929:
[----:B------:R-:W3:Y:S01]  /*2ae60*/  SYNCS.PHASECHK.TRANS64.TRYWAIT P0, [R0+URZ+0x29840], R31 ;  /* 0x0298401f000075a7 */ /* 0x000ee2000800017f */
[----:B------:R-:W-:Y:S04]  /*2ae70*/  BSSY B0, `(.L_x_2930) ;  /* 0x0000002000007945 */ /* 0x000fe80003800000 */
[----:B---3--:R-:W-:Y:S05]  /*2ae80*/  @!P0 BRA `(.L_x_2931) ;  /* 0x0000006800548947 */ /* 0x008fea0003800000 */
.L_x_3136:
[----:B------:R-:W-:Y:S05]  /*2ae90*/  BSYNC B0 ;  /* 0x0000000000007941 */ /* 0x000fea0003800000 */
.L_x_2930:
        /* <DEDUP_REMOVED lines=41> */
[----:B------:R-:W-:-:S03]  /*2b130*/  IMAD.IADD R7, R22, 0x1, R7 ;  /* 0x0000000116077824 */ /* 0x000fc600078e0207 */
        /* <DEDUP_REMOVED lines=10> */
[----:B0-----:R-:W-:-:S04]  /*2b1e0*/  IADD3 R2, P0, R10, R2, RZ ;  /* 0x000000020a027210 */ /* 0x001fc80007f1e0ff */
[----:B----4-:R-:W-:-:S05]  /*2b1f0*/  IADD3.X R3, RZ, R3, RZ, P0, !PT ;  /* 0x00000003ff037210 */ /* 0x010fca00007fe4ff */
        /* <DEDUP_REMOVED lines=17> */
.L_x_3148:
        /* <DEDUP_REMOVED lines=10> */
.L_x_2933:
        /* <DEDUP_REMOVED lines=11> */
.L_x_2934:
[----:B------:R2:W-:Y:S02]  /*2b460*/  SYNCS.ARRIVE.TRANS64.A1T0 RZ, [R0+URZ+0x29830], RZ ;  /* 0x029830ff00ff79a7 */ /* 0x0005e4000810003f */
[----:B--23--:R-:W-:-:S04]  /*2b470*/  MOV R0, UR37 ;  /* 0x0000002500007c02 */ /* 0x00cfc80008000f00 */
[----:B------:R-:W-:-:S13]  /*2b480*/  ISETP.NE.AND P1, PT, R0, 0x3, PT ;  /* 0x000000030000780c */ /* 0x000fda0003f25270 */
[----:B------:R-:W-:Y:S05]  /*2b490*/  @!P1 BRA `(.L_x_2935) ;  /* 0x0000000000049947 */ /* 0x000fea0003800000 */
[----:B------:R-:W-:Y:S01]  /*2b4a0*/  BPT.TRAP 0x1 ;  /* 0x000000040000795c */ /* 0x000fe20000300000 */
.L_x_2935:
[----:B------:R-:W-:Y:S01]  /*2b4b0*/  LOP3.LUT R0, R21, 0x1, RZ, 0x3c, !PT ;  /* 0x0000000115007812 */ /* 0x000fe200078e3cff */
[----:B------:R-:W-:Y:S01]  /*2b4c0*/  IMAD R3, R20, 0x8, R22 ;  /* 0x0000000814037824 */ /* 0x000fe200078e0216 */
[----:B------:R-:W-:Y:S02]  /*2b4d0*/  BSSY B0, `(.L_x_2936) ;  /* 0x0000004000007945 */ /* 0x000fe40003800000 */
[----:B------:R-:W-:-:S04]  /*2b4e0*/  SHF.L.U32 R0, R0, 0x1f, RZ ;  /* 0x0000001f00007819 */ /* 0x000fc800000006ff */
[----:B------:R-:W2:Y:S02]  /*2b4f0*/  SYNCS.PHASECHK.TRANS64.TRYWAIT P0, [R3+URZ+0x29870], R0 ;  /* 0x02987000030075a7 */ /* 0x000ea4000800017f */
[----:B--2---:R-:W-:Y:S05]  /*2b500*/  @!P0 BRA `(.L_x_2937) ;  /* 0x0000006800488947 */ /* 0x004fea0003800000 */
.L_x_3149:
[----:B------:R-:W-:Y:S05]  /*2b510*/  BSYNC B0 ;  /* 0x0000000000007941 */ /* 0x000fea0003800000 */
.L_x_2936:
[----:B------:R-:W-:-:S05]  /*2b520*/  IMAD.U32 R2, RZ, RZ, UR39 ;  /* 0x00000027ff027e24 */ /* 0x000fca000f8e00ff */
[----:B------:R-:W-:-:S13]  /*2b530*/  ISETP.NE.AND P0, PT, R2, 0x3, PT ;  /* 0x000000030200780c */ /* 0x000fda0003f05270 */
[----:B------:R-:W-:Y:S05]  /*2b540*/  @!P0 BRA `(.L_x_2938) ;  /* 0x0000000000048947 */ /* 0x000fea0003800000 */
[----:B------:R-:W-:Y:S01]  /*2b550*/  BPT.TRAP 0x1 ;  /* 0x000000040000795c */ /* 0x000fe20000300000 */
.L_x_2938:
[----:B--2---:R-:W-:Y:S01]  /*2b560*/  SHF.L.U32 R0, R21, 0x1f, RZ ;  /* 0x0000001f15007819 */ /* 0x004fe200000006ff */
[----:B------:R-:W-:-:S03]  /*2b570*/  IMAD R12, R20, 0x5000, RZ ;  /* 0x00005000140c7824 */ /* 0x000fc600078e02ff */
[----:B------:R-:W2:Y:S02]  /*2b580*/  SYNCS.PHASECHK.TRANS64.TRYWAIT P0, [R3+URZ+0x29860], R0 ;  /* 0x02986000030075a7 */ /* 0x000ea4000800017f */
[----:B--2---:R-:W-:Y:S05]  /*2b590*/  @!P0 BRA `(.L_x_2939) ;  /* 0x0000006800388947 */ /* 0x004fea0003800000 */
.L_x_3150:
[----:B------:R-:W0:Y:S04]  /*2b5a0*/  LDL R4, [R1+0x20] ;  /* 0x0000200001047983 */ /* 0x000e280000100800 */
[----:B------:R-:W3:Y:S04]  /*2b5b0*/  LDL R2, [R1+0x24] ;  /* 0x0000240001027983 */ /* 0x000ee80000100800 */
[----:B------:R-:W4:Y:S01]  /*2b5c0*/  LDL R13, [R1+0x1c] ;  /* 0x00001c00010d7983 */ /* 0x000f220000100800 */
[----:B------:R-:W-:Y:S05]  /*2b5d0*/  WARPSYNC.ALL ;  /* 0x0000000000007948 */ /* 0x000fea0003800000 */
[----:B------:R-:W-:-:S05]  /*2b5e0*/  IMAD.U32 R20, RZ, RZ, UR39 ;  /* 0x00000027ff147e24 */ /* 0x000fca000f8e00ff */
[----:B------:R-:W-:Y:S02]  /*2b5f0*/  ISETP.NE.AND P0, PT, R20, 0x3, PT ;  /* 0x000000031400780c */ /* 0x000fe40003f05270 */
[----:B0-----:R-:W-:-:S05]  /*2b600*/  LOP3.LUT R5, R12, R4, RZ, 0xfc, !PT ;  /* 0x000000040c057212 */ /* 0x001fca00078efcff */
[----:B--2---:R-:W-:Y:S01]  /*2b610*/  IMAD.IADD R0, R22, 0x1, R5 ;  /* 0x0000000116007824 */ /* 0x004fe200078e0205 */
[----:B----4-:R-:W-:-:S03]  /*2b620*/  LOP3.LUT R17, R12, R13, RZ, 0xfc, !PT ;  /* 0x0000000d0c117212 */ /* 0x010fc600078efcff */
[----:B---3--:R-:W-:Y:S01]  /*2b630*/  IMAD.IADD R2, R2, 0x1, R0 ;  /* 0x0000000102027824 */ /* 0x008fe200078e0200 */
[----:B------:R-:W0:Y:S01]  /*2b640*/  LDSM.16.MT88.4 R4, [R0+0xa400] ;  /* 0x00a400000004783b */ /* 0x000e220000004200 */
[----:B------:R-:W-:Y:S02]  /*2b650*/  IADD3 R17, R22, R17, RZ ;  /* 0x0000001116117210 */ /* 0x000fe40007ffe0ff */
[C-C-:B0-----:R-:W-:Y:S02]  /*2b660*/  PRMT R8, R4.reuse, 0x6420, R5.reuse ;  /* 0x0000642004087816 */ /* 0x141fe40000000005 */
[----:B------:R-:W-:Y:S02]  /*2b670*/  PRMT R9, R4, 0x7531, R5 ;  /* 0x0000753104097816 */ /* 0x000fe40000000005 */
[C-C-:B------:R-:W-:Y:S02]  /*2b680*/  PRMT R10, R6.reuse, 0x6420, R7.reuse ;  /* 0x00006420060a7816 */ /* 0x140fe40000000007 */
[----:B------:R-:W-:-:S02]  /*2b690*/  PRMT R11, R6, 0x7531, R7 ;  /* 0x00007531060b7816 */ /* 0x000fc40000000007 */
[----:B------:R-:W0:Y:S04]  /*2b6a0*/  LDSM.16.MT88.4 R4, [R2+0xa400] ;  /* 0x00a400000204783b */ /* 0x000e280000004200 */
[----:B------:R-:W-:Y:S01]  /*2b6b0*/  STSM.16.M88.4 [R17+0x400], R8 ;  /* 0x0004000811007844 */ /* 0x000fe20000000200 */
[C-C-:B0-----:R-:W-:Y:S02]  /*2b6c0*/  PRMT R12, R4.reuse, 0x6420, R5.reuse ;  /* 0x00006420040c7816 */ /* 0x141fe40000000005 */
        /* <DEDUP_REMOVED lines=60> */
.L_x_2940:
[----:B-1----:R1:W-:Y:S01]  /*2ba90*/  SYNCS.ARRIVE.TRANS64.A1T0 RZ, [R3+URZ+0x29850], RZ ;  /* 0x029850ff03ff79a7 */ /* 0x0023e2000810003f */
[----:B------:R-:W-:Y:S06]  /*2baa0*/  BAR.SYNC.DEFER_BLOCKING 0x2, 0x80 ;  /* 0x0082000000007b1d */ /* 0x000fec0000010000 */
[----:B------:R-:W-:Y:S05]  /*2bab0*/  @!P1 BRA `(.L_x_2941) ;  /* 0x0000000000049947 */ /* 0x000fea0003800000 */
[----:B------:R-:W-:Y:S01]  /*2bac0*/  BPT.TRAP 0x1 ;  /* 0x000000040000795c */ /* 0x000fe20000300000 */
.L_x_2941:
[----:B------:R-:W2:Y:S01]  /*2bad0*/  LDL R0, [R1+0x10] ;  /* 0x0000100001007983 */ /* 0x000ea20000100800 */
[----:B-1----:R-:W-:Y:S02]  /*2bae0*/  VIADD R3, R3, 0x29880 ;  /* 0x0002988003037836 */ /* 0x002fe40000000000 */
[----:B------:R-:W-:Y:S02]  /*2baf0*/  IMAD.MOV.U32 R20, RZ, RZ, R23 ;  /* 0x000000ffff147224 */ /* 0x000fe400078e0017 */
[----:B------:R-:W-:Y:S01]  /*2bb00*/  IMAD.MOV.U32 R21, RZ, RZ, R34 ;  /* 0x000000ffff157224 */ /* 0x000fe200078e0022 */
[----:B--2---:R-:W-:-:S04]  /*2bb10*/  PRMT R3, R0, 0x654, R3 ;  /* 0x0000065400037816 */ /* 0x004fc80000000003 */
[----:B------:R2:W-:Y:S01]  /*2bb20*/  SYNCS.ARRIVE.TRANS64.RED.A1T0 RZ, [R3+URZ], RZ ;  /* 0x000000ff03ff79a7 */ /* 0x0005e2000810043f */
[----:B------:R-:W-:Y:S05]  /*2bb30*/  @P2 BRA `(.L_x_2942) ;  /* 0xffffffe8001c2947 */ /* 0x000fea000383ffff */
.L_x_2922:
[----:B------:R-:W3:Y:S01]  /*2bb40*/  S2R R0, SR_TID.X ;  /* 0x0000000000007919 */ /* 0x000ee20000002100 */
[----:B------:R-:W-:Y:S01]  /*2bb50*/  BSSY B0, `(.L_x_2943) ;  /* 0x0000012000007945 */ /* 0x000fe20003800000 */
[----:B---3--:R-:W-:Y:S02]  /*2bb60*/  LOP3.LUT R2, R0, 0x7f, RZ, 0xc0, !PT ;  /* 0x0000007f00027812 */ /* 0x008fe400078ec0ff */
[----:B------:R-:W-:Y:S02]  /*2bb70*/  MOV R0, UR37 ;  /* 0x0000002500007c02 */ /* 0x000fe40008000f00 */
[----:B------:R-:W-:Y:S02]  /*2bb80*/  ISETP.NE.AND P1, PT, R2, RZ, PT ;  /* 0x000000ff0200720c */ /* 0x000fe40003f25270 */
[----:B------:R-:W-:-:S11]  /*2bb90*/  ISETP.NE.AND P0, PT, R0, 0x3, PT ;  /* 0x000000030000780c */ /* 0x000fd60003f05270 */
[----:B------:R-:W-:Y:S05]  /*2bba0*/  @P1 BRA `(.L_x_2944) ;  /* 0x0000000000301947 */ /* 0x000fea0003800000 */
[----:B------:R-:W3:Y:S01]  /*2bbb0*/  S2R R5, SR_LANEID ;  /* 0x0000000000057919 */ /* 0x000ee20000000000 */
[----:B------:R-:W-:Y:S01]  /*2bbc0*/  VOTEU.ANY UR4, UPT, PT ;  /* 0x0000000000047886 */ /* 0x000fe200038e0100 */
[----:B-12---:R-:W1:Y:S01]  /*2bbd0*/  LDC.64 R2, c[0x0][0xc60] ;  /* 0x00031800ff027b82 */ /* 0x006e620000000a00 */
[----:B------:R-:W3:Y:S02]  /*2bbe0*/  FLO.U32 R0, UR4 ;  /* 0x0000000400007d00 */ /* 0x000ee400080e0000 */
[----:B---3--:R-:W-:-:S06]  /*2bbf0*/  ISETP.EQ.U32.AND P1, PT, R0, R5, PT ;  /* 0x000000050000720c */ /* 0x008fcc0003f22070 */
[----:B------:R-:W1:Y:S07]  /*2bc00*/  POPC R5, UR4 ;  /* 0x0000000400057d09 */ /* 0x000e6e0008000000 */
[----:B-1----:R-:W2:Y:S01]  /*2bc10*/  @P1 ATOMG.E.ADD.STRONG.GPU PT, R3, desc[UR50][R2.64], R5 ;  /* 0x00000005020319a8 */ /* 0x002ea200081ee1f2 */
[----:B0-----:R-:W0:Y:S02]  /*2bc20*/  S2R R4, SR_LTMASK ;  /* 0x0000000000047919 */ /* 0x001e240000003900 */
[----:B0-----:R-:W-:-:S04]  /*2bc30*/  LOP3.LUT R4, R4, UR4, RZ, 0xc0, !PT ;  /* 0x0000000404047c12 */ /* 0x001fc8000f8ec0ff */
[----:B------:R-:W0:Y:S01]  /*2bc40*/  POPC R7, R4 ;  /* 0x0000000400077309 */ /* 0x000e220000000000 */
[----:B--2---:R-:W0:Y:S02]  /*2bc50*/  SHFL.IDX PT, R0, R3, R0, 0x1f ;  /* 0x00001f0003007589 */ /* 0x004e2400000e0000 */
[----:B0-----:R-:W-:-:S07]  /*2bc60*/  IADD3 R16, R0, UR38, R7 ;  /* 0x0000002600107c10 */ /* 0x001fce000fffe007 */
.L_x_2944:
[----:B------:R-:W-:Y:S05]  /*2bc70*/  BSYNC B0 ;  /* 0x0000000000007941 */ /* 0x000fea0003800000 */
.L_x_2943:
[----:B------:R-:W-:Y:S05]  /*2bc80*/  @!P0 BRA `(.L_x_2945) ;  /* 0x0000000000048947 */ /* 0x000fea0003800000 */
[----:B------:R-:W-:Y:S01]  /*2bc90*/  BPT.TRAP 0x1 ;  /* 0x000000040000795c */ /* 0x000fe20000300000 */
.L_x_2945:
[----:B------:R-:W-:Y:S01]  /*2bca0*/  LOP3.LUT R0, R34, 0x1, RZ, 0x3c, !PT ;  /* 0x0000000122007812 */ /* 0x000fe200078e3cff */
[----:B0-----:R-:W-:Y:S01]  /*2bcb0*/  IMAD R17, R23, 0x8, R22 ;  /* 0x0000000817117824 */ /* 0x001fe200078e0216 */
[----:B------:R-:W-:Y:S02]  /*2bcc0*/  BSSY B0, `(.L_x_2946) ;  /* 0x0000004000007945 */ /* 0x000fe40003800000 */
[----:B------:R-:W-:-:S04]  /*2bcd0*/  SHF.L.U32 R0, R0, 0x1f, RZ ;  /* 0x0000001f00007819 */ /* 0x000fc800000006ff */
[----:B------:R-:W0:Y:S02]  /*2bce0*/  SYNCS.PHASECHK.TRANS64.TRYWAIT P1, [R17+URZ+0x29870], R0 ;  /* 0x02987000110075a7 */ /* 0x000e24000802017f */
[----:B0-----:R-:W-:Y:S05]  /*2bcf0*/  @!P1 BRA `(.L_x_2947) ;  /* 0x0000006000749947 */ /* 0x001fea0003800000 */
.L_x_3151:
[----:B------:R-:W-:Y:S05]  /*2bd00*/  BSYNC B0 ;  /* 0x0000000000007941 */ /* 0x000fea0003800000 */
.L_x_2946:
[----:B------:R-:W-:-:S05]  /*2bd10*/  IMAD.U32 R2, RZ, RZ, UR39 ;  /* 0x00000027ff027e24 */ /* 0x000fca000f8e00ff */
[----:B------:R-:W-:-:S13]  /*2bd20*/  ISETP.NE.AND P1, PT, R2, 0x3, PT ;  /* 0x000000030200780c */ /* 0x000fda0003f25270 */
[----:B------:R-:W-:Y:S05]  /*2bd30*/  @!P1 BRA `(.L_x_2948) ;  /* 0x0000000000049947 */ /* 0x000fea0003800000 */
[----:B------:R-:W-:Y:S01]  /*2bd40*/  BPT.TRAP 0x1 ;  /* 0x000000040000795c */ /* 0x000fe20000300000 */
.L_x_2948:
[----:B0-----:R-:W-:-:S04]  /*2bd50*/  SHF.L.U32 R0, R34, 0x1f, RZ ;  /* 0x0000001f22007819 */ /* 0x001fc800000006ff */
[----:B------:R-:W0:Y:S02]  /*2bd60*/  SYNCS.PHASECHK.TRANS64.TRYWAIT P1, [R17+URZ+0x29860], R0 ;  /* 0x02986000110075a7 */ /* 0x000e24000802017f */
[----:B0-----:R-:W-:Y:S05]  /*2bd70*/  @!P1 BRA `(.L_x_2949) ;  /* 0x0000006000689947 */ /* 0x001fea0003800000 */
.L_x_3152:
        /* <DEDUP_REMOVED lines=18> */
[----:B------:R0:W-:Y:S02]  /*2bea0*/  STSM.16.M88.4 [R0+0x400], R8 ;  /* 0x0004000800007844 */ /* 0x0001e40000000200 */
        /* <DEDUP_REMOVED lines=61> */
.L_x_2950:
[----:B0-----:R0:W-:Y:S01]  /*2c280*/  SYNCS.ARRIVE.TRANS64.A1T0 RZ, [R17+URZ+0x29850], RZ ;  /* 0x029850ff11ff79a7 */ /* 0x0011e2000810003f */
[----:B------:R-:W-:Y:S06]  /*2c290*/  BAR.SYNC.DEFER_BLOCKING 0x2, 0x80 ;  /* 0x0082000000007b1d */ /* 0x000fec0000010000 */
[----:B------:R-:W-:Y:S05]  /*2c2a0*/  @!P0 BRA `(.L_x_2951) ;  /* 0x0000000000048947 */ /* 0x000fea0003800000 */
[----:B------:R-:W-:Y:S01]  /*2c2b0*/  BPT.TRAP 0x1 ;  /* 0x000000040000795c */ /* 0x000fe20000300000 */
.L_x_2951:
[----:B-1----:R-:W2:Y:S01]  /*2c2c0*/  LDL R0, [R1+0x10] ;  /* 0x0000100001007983 */ /* 0x002ea20000100800 */
        /* <DEDUP_REMOVED lines=8> */
.L_x_2890:
[----:B------:R-:W2:Y:S02]  /*2c350*/  LDL R0, [R1] ;  /* 0x0000000001007983 */ /* 0x000ea40000100800 */
[----:B--2---:R-:W-:-:S13]  /*2c360*/  LOP3.LUT P0, RZ, R0, 0x100, RZ, 0xc0, !PT ;  /* 0x0000010000ff7812 */ /* 0x004fda000780c0ff */
[----:B------:R-:W-:Y:S05]  /*2c370*/  @!P0 BRA `(.L_x_2952) ;  /* 0x0000000000288947 */ /* 0x000fea0003800000 */
[----:B------:R-:W-:Y:S05]  /*2c380*/  WARPSYNC.ALL ;  /* 0x0000000000007948 */ /* 0x000fea0003800000 */
[----:B------:R-:W1:Y:S08]  /*2c390*/  S2UR UR4, SR_CgaCtaId ;  /* 0x00000000000479c3 */ /* 0x000e700000008800 */
[----:B------:R-:W-:Y:S01]  /*2c3a0*/  BAR.SYNC.DEFER_BLOCKING 0x5, 0x180 ;  /* 0x0146000000007b1d */ /* 0x000fe20000010000 */
[----:B------:R-:W-:Y:S01]  /*2c3b0*/  MOV R22, 0x400 ;  /* 0x0000040000167802 */ /* 0x000fe20000000f00 */
[----:B-1----:R-:W-:-:S05]  /*2c3c0*/  IMAD.U32 R0, RZ, RZ, UR4 ;  /* 0x00000004ff007e24 */ /* 0x002fca000f8e00ff */
[----:B------:R-:W-:Y:S01]  /*2c3d0*/  LEA R22, R0, R22, 0x18 ;  /* 0x0000001600167211 */ /* 0x000fe200078ec0ff */
[----:B------:R1:W-:Y:S04]  /*2c3e0*/  STL [R1+0x10], R0 ;  /* 0x0000100001007387 */ /* 0x0003e80000100800 */
[----:B0-----:R1:W0:Y:S01]  /*2c3f0*/  LDS.128 R16, [R22+0x298d0] ;  /* 0x0298d00016107984 */ /* 0x0012220000000c00 */
[----:B------:R-:W-:Y:S06]  /*2c400*/  BAR.ARV 0x4, 0x180 ;  /* 0x0106000000007b1d */ /* 0x000fec0000002000 */
[----:B------:R-:W-:Y:S05]  /*2c410*/  BRA `(.L_x_2953) ;  /* 0x0000000800d47947 */ /* 0x000fea0003800000 */
.L_x_2952:
[----:B------:R-:W1:Y:S01]  /*2c420*/  S2R R0, SR_TID.X ;  /* 0x0000000000007919 */ /* 0x000e620000002100 */
[----:B------:R-:W-:Y:S01]  /*2c430*/  UMOV UR4, 0xffffffff ;  /* 0xffffffff00047882 */ /* 0x000fe20000000000 */
[----:B-1----:R-:W-:-:S04]  /*2c440*/  LOP3.LUT R7, R0, 0x1f, RZ, 0xc0, !PT ;  /* 0x0000001f00077812 */ /* 0x002fc800078ec0ff */
[----:B------:R-:W-:Y:S01]  /*2c450*/  ISETP.NE.AND P0, PT, R7, 0x1f, PT ;  /* 0x0000001f0700780c */ /* 0x000fe20003f05270 */
[----:B------:R-:W-:-:S12]  /*2c460*/  BRA.DIV UR4, `(.L_x_2954) ;  /* 0x0000005a04c07947 */ /* 0x000fd8000b800000 */
[----:B------:R-:W-:Y:S01]  /*2c470*/  IADD3 R5, R19, R7, RZ ;  /* 0x0000000713057210 */ /* 0x000fe20007ffe0ff */
[----:B------:R-:W-:-:S03]  /*2c480*/  ULDC UR4, c[0x0][0xc3c] ;  /* 0x00030f0000047ab9 */ /* 0x000fc60000000800 */
[----:B------:R-:W-:-:S13]  /*2c490*/  ISETP.GE.OR P1, PT, R5, UR4, !P0 ;  /* 0x0000000405007c0c */ /* 0x000fda000c726670 */
[----:B------:R-:W1:Y:S02]  /*2c4a0*/  @!P1 LDC.64 R2, c[0x0][0xc80] ;  /* 0x00032000ff029b82 */ /* 0x000e640000000a00 */
[----:B-1----:R-:W-:-:S06]  /*2c4b0*/  @!P1 IMAD.WIDE R2, R5, 0x4, R2 ;  /* 0x0000000405029825 */ /* 0x002fcc00078e0202 */
[----:B------:R1:W2:Y:S01]  /*2c4c0*/  @!P1 LDG.E R3, desc[UR50][R2.64] ;  /* 0x0000003202039981 */ /* 0x0002a2000c1e1900 */
[C---:B------:R-:W-:Y:S02]  /*2c4d0*/  ISETP.GE.U32.AND P2, PT, R7.reuse, 0x2, PT ;  /* 0x000000020700780c */ /* 0x040fe40003f46070 */
[C---:B------:R-:W-:Y:S01]  /*2c4e0*/  ISETP.GE.U32.AND P3, PT, R7.reuse, 0x4, PT ;  /* 0x000000040700780c */ /* 0x040fe20003f66070 */
[----:B------:R-:W-:Y:S01]  /*2c4f0*/  SHFL.IDX PT, R0, R16, RZ, 0x1f ;  /* 0x00001fff10007589 */ /* 0x000fe200000e0000 */
[C---:B------:R-:W-:Y:S02]  /*2c500*/  ISETP.GE.U32.AND P4, PT, R7.reuse, 0x8, PT ;  /* 0x000000080700780c */ /* 0x040fe40003f86070 */
[C---:B------:R-:W-:Y:S01]  /*2c510*/  ISETP.GE.U32.AND P5, PT, R7.reuse, 0x10, PT ;  /* 0x000000100700780c */ /* 0x040fe20003fa6070 */
[----:B------:R-:W-:Y:S01]  /*2c520*/  SHFL.IDX PT, R16, R16, 0x1, 0x1f ;  /* 0x00201f0010107f89 */ /* 0x000fe200000e0000 */
[----:B-1----:R-:W-:Y:S02]  /*2c530*/  IMAD.MOV.U32 R2, RZ, RZ, RZ ;  /* 0x000000ffff027224 */ /* 0x002fe400078e00ff */
[----:B--2---:R-:W-:Y:S01]  /*2c540*/  @!P1 IMAD.MOV.U32 R2, RZ, RZ, R3 ;  /* 0x000000ffff029224 */ /* 0x004fe200078e0003 */
[----:B------:R-:W-:-:S04]  /*2c550*/  ISETP.NE.AND P1, PT, R7, RZ, PT ;  /* 0x000000ff0700720c */ /* 0x000fc80003f25270 */
[----:B------:R-:W1:Y:S02]  /*2c560*/  SHFL.UP PT, R14, R2, 0x1, RZ ;  /* 0x04200000020e7989 */ /* 0x000e6400000e00ff */
[----:B-1----:R-:W-:-:S05]  /*2c570*/  SEL R5, R14, RZ, P1 ;  /* 0x000000ff0e057207 */ /* 0x002fca0000800000 */
[----:B------:R-:W-:-:S05]  /*2c580*/  IMAD.IADD R4, R2, 0x1, R5 ;  /* 0x0000000102047824 */ /* 0x000fca00078e0205 */
[----:B------:R-:W1:Y:S02]  /*2c590*/  SHFL.UP PT, R14, R4, 0x2, RZ ;  /* 0x04400000040e7989 */ /* 0x000e6400000e00ff */
[----:B-1----:R-:W-:-:S05]  /*2c5a0*/  SEL R5, R14, RZ, P2 ;  /* 0x000000ff0e057207 */ /* 0x002fca0001000000 */
[----:B------:R-:W-:-:S05]  /*2c5b0*/  IMAD.IADD R5, R4, 0x1, R5 ;  /* 0x0000000104057824 */ /* 0x000fca00078e0205 */
[----:B------:R-:W1:Y:S02]  /*2c5c0*/  SHFL.UP PT, R14, R5, 0x4, RZ ;  /* 0x04800000050e7989 */ /* 0x000e6400000e00ff */
[----:B-1----:R-:W-:-:S04]  /*2c5d0*/  SEL R6, R14, RZ, P3 ;  /* 0x000000ff0e067207 */ /* 0x002fc80001800000 */
[----:B------:R-:W-:-:S05]  /*2c5e0*/  IADD3 R6, R5, R6, RZ ;  /* 0x0000000605067210 */ /* 0x000fca0007ffe0ff */
[----:B------:R-:W1:Y:S02]  /*2c5f0*/  SHFL.UP PT, R14, R6, 0x8, RZ ;  /* 0x05000000060e7989 */ /* 0x000e6400000e00ff */
[----:B-1----:R-:W-:-:S05]  /*2c600*/  SEL R3, R14, RZ, P4 ;  /* 0x000000ff0e037207 */ /* 0x002fca0002000000 */
[----:B------:R-:W-:-:S05]  /*2c610*/  IMAD.IADD R4, R6, 0x1, R3 ;  /* 0x0000000106047824 */ /* 0x000fca00078e0203 */
[----:B------:R-:W1:Y:S02]  /*2c620*/  SHFL.UP PT, R14, R4, 0x10, RZ ;  /* 0x06000000040e7989 */ /* 0x000e6400000e00ff */
[----:B-1----:R-:W-:-:S05]  /*2c630*/  SEL R3, R14, RZ, P5 ;  /* 0x000000ff0e037207 */ /* 0x002fca0002800000 */
[----:B------:R-:W-:-:S05]  /*2c640*/  IMAD.IADD R3, R4, 0x1, R3 ;  /* 0x0000000104037824 */ /* 0x000fca00078e0203 */
[----:B------:R1:W2:Y:S02]  /*2c650*/  SHFL.IDX PT, R14, R3, 0x1f, 0x1f ;  /* 0x03e01f00030e7f89 */ /* 0x0002a400000e0000 */
.L_x_3162:
[----:B------:R-:W-:Y:S02]  /*2c660*/  ULDC UR4, c[0x0][0xc38] ;  /* 0x00030e0000047ab9 */ /* 0x000fe40000000800 */
[----:B------:R-:W-:-:S04]  /*2c670*/  IMAD.U32 R4, RZ, RZ, UR4 ;  /* 0x00000004ff047e24 */ /* 0x000fc8000f8e00ff */
[----:B--2---:R-:W-:-:S04]  /*2c680*/  IMAD R5, R14, R4, RZ ;  /* 0x000000040e057224 */ /* 0x004fc800078e02ff */
[----:B------:R-:W-:-:S05]  /*2c690*/  IMAD.IADD R16, R16, 0x1, R5 ;  /* 0x0000000110107824 */ /* 0x000fca00078e0205 */
[----:B------:R-:W-:-:S13]  /*2c6a0*/  ISETP.GT.AND P6, PT, R16, R0, PT ;  /* 0x000000001000720c */ /* 0x000fda0003fc4270 */
[----:B------:R-:W-:Y:S05]  /*2c6b0*/  @P6 BRA `(.L_x_2955) ;  /* 0x00000000009c6947 */ /* 0x000fea0003800000 */
.L_x_2960:
[----:B------:R-:W2:Y:S01]  /*2c6c0*/  LDC R4, c[0x0][0xc3c] ;  /* 0x00030f00ff047b82 */ /* 0x000ea20000000800 */
[----:B------:R-:W-:-:S04]  /*2c6d0*/  IADD3 R19, R19, 0x1f, RZ ;  /* 0x0000001f13137810 */ /* 0x000fc80007ffe0ff */
[----:B--2---:R-:W-:-:S13]  /*2c6e0*/  ISETP.GE.AND P6, PT, R19, R4, PT ;  /* 0x000000041300720c */ /* 0x004fda0003fc6270 */
[----:B------:R-:W-:Y:S05]  /*2c6f0*/  @P6 BRA `(.L_x_2956) ;  /* 0x0000000400d06947 */ /* 0x000fea0003800000 */
[----:B------:R-:W2:Y:S01]  /*2c700*/  S2R R2, SR_TID.X ;  /* 0x0000000000027919 */ /* 0x000ea20000002100 */
[----:B------:R-:W-:Y:S01]  /*2c710*/  BSSY B0, `(.L_x_2957) ;  /* 0x0000009000007945 */ /* 0x000fe20003800000 */
[----:B--2---:R-:W-:-:S05]  /*2c720*/  LOP3.LUT R2, R2, 0x1f, RZ, 0xc0, !PT ;  /* 0x0000001f02027812 */ /* 0x004fca00078ec0ff */
[----:B------:R-:W-:Y:S02]  /*2c730*/  IMAD.IADD R5, R19, 0x1, R2 ;  /* 0x0000000113057824 */ /* 0x000fe400078e0202 */
[----:B------:R-:W-:-:S03]  /*2c740*/  IMAD.MOV.U32 R2, RZ, RZ, RZ ;  /* 0x000000ffff027224 */ /* 0x000fc600078e00ff */
[----:B------:R-:W-:-:S13]  /*2c750*/  ISETP.GE.OR P6, PT, R5, R4, !P0 ;  /* 0x000000040500720c */ /* 0x000fda00047c6670 */
[----:B------:R-:W-:Y:S05]  /*2c760*/  @P6 BRA `(.L_x_2958) ;  /* 0x00000000000c6947 */ /* 0x000fea0003800000 */
[----:B-1----:R-:W1:Y:S02]  /*2c770*/  LDC.64 R2, c[0x0][0xc80] ;  /* 0x00032000ff027b82 */ /* 0x002e640000000a00 */
[----:B-1----:R-:W-:-:S06]  /*2c780*/  IMAD.WIDE R2, R5, 0x4, R2 ;  /* 0x0000000405027825 */ /* 0x002fcc00078e0202 */
[----:B------:R2:W5:Y:S02]  /*2c790*/  LDG.E R2, desc[UR50][R2.64] ;  /* 0x0000003202027981 */ /* 0x000564000c1e1900 */
.L_x_2958:
[----:B------:R-:W-:Y:S05]  /*2c7a0*/  BSYNC B0 ;  /* 0x0000000000007941 */ /* 0x000fea0003800000 */
.L_x_2957:
[----:B------:R-:W-:-:S03]  /*2c7b0*/  UMOV UR4, 0xffffffff ;  /* 0xffffffff00047882 */ /* 0x000fc60000000000 */
[----:B------:R-:W-:Y:S05]  /*2c7c0*/  BRA.DIV UR4, `(.L_x_2959) ;  /* 0x0000005e040c7947 */ /* 0x000fea000b800000 */
[----:B-----5:R-:W3:Y:S02]  /*2c7d0*/  SHFL.UP PT, R14, R2, 0x1, RZ ;  /* 0x04200000020e7989 */ /* 0x020ee400000e00ff */
[----:B---3--:R-:W-:-:S05]  /*2c7e0*/  SEL R13, R14, RZ, P1 ;  /* 0x000000ff0e0d7207 */ /* 0x008fca0000800000 */
[----:B------:R-:W-:-:S05]  /*2c7f0*/  IMAD.IADD R13, R2, 0x1, R13 ;  /* 0x00000001020d7824 */ /* 0x000fca00078e020d */
[----:B------:R-:W3:Y:S02]  /*2c800*/  SHFL.UP PT, R14, R13, 0x2, RZ ;  /* 0x044000000d0e7989 */ /* 0x000ee400000e00ff */
[----:B---3--:R-:W-:-:S05]  /*2c810*/  SEL R14, R14, RZ, P2 ;  /* 0x000000ff0e0e7207 */ /* 0x008fca0001000000 */
[----:B-12---:R-:W-:-:S05]  /*2c820*/  IMAD.IADD R3, R13, 0x1, R14 ;  /* 0x000000010d037824 */ /* 0x006fca00078e020e */
        /* <DEDUP_REMOVED lines=10> */
.L_x_3170:
[----:B------:R-:W-:Y:S02]  /*2c8d0*/  ULDC UR4, c[0x0][0xc38] ;  /* 0x00030e0000047ab9 */ /* 0x000fe40000000800 */
[----:B------:R-:W-:-:S04]  /*2c8e0*/  IMAD.U32 R4, RZ, RZ, UR4 ;  /* 0x00000004ff047e24 */ /* 0x000fc8000f8e00ff */
[----:B--2---:R-:W-:-:S04]  /*2c8f0*/  IMAD R5, R14, R4, RZ ;  /* 0x000000040e057224 */ /* 0x004fc800078e02ff */
[----:B------:R-:W-:-:S05]  /*2c900*/  IMAD.IADD R16, R5, 0x1, R16 ;  /* 0x0000000105107824 */ /* 0x000fca00078e0210 */
[----:B------:R-:W-:-:S13]  /*2c910*/  ISETP.GT.AND P6, PT, R16, R0, PT ;  /* 0x000000001000720c */ /* 0x000fda0003fc4270 */
[----:B------:R-:W-:Y:S05]  /*2c920*/  @!P6 BRA `(.L_x_2960) ;  /* 0xfffffffc0064e947 */ /* 0x000fea000383ffff */
.L_x_2955:
[----:B------:R-:W-:Y:S01]  /*2c930*/  IADD3 R16, -R5, R16, RZ ;  /* 0x0000001005107210 */ /* 0x000fe20007ffe1ff */
[----:B------:R-:W-:-:S04]  /*2c940*/  UMOV UR4, 0xffffffff ;  /* 0xffffffff00047882 */ /* 0x000fc80000000000 */
[----:B------:R-:W-:-:S05]  /*2c950*/  IMAD R5, R3, R4, R16 ;  /* 0x0000000403057224 */ /* 0x000fca00078e0210 */
[----:B------:R-:W-:Y:S01]  /*2c960*/  ISETP.GT.AND P6, PT, R5, R0, PT ;  /* 0x000000000500720c */ /* 0x000fe20003fc4270 */
[----:B------:R-:W-:-:S12]  /*2c970*/  BRA.DIV UR4, `(.L_x_2961) ;  /* 0x0000005e045c7947 */ /* 0x000fd8000b800000 */
[----:B------:R-:W-:-:S04]  /*2c980*/  VOTE.ANY R5, PT, !P6 ;  /* 0x0000000000057806 */ /* 0x000fc800070e0100 */
[----:B------:R-:W0:Y:S02]  /*2c990*/  POPC R6, R5 ;  /* 0x0000000500067309 */ /* 0x000e240000000000 */
[----:B0-----:R0:W2:Y:S02]  /*2c9a0*/  SHFL.IDX PT, R17, R2, R6, 0x1f ;  /* 0x00001f0602117589 */ /* 0x0010a400000e0000 */
.L_x_3174:
[----:B------:R-:W-:Y:S01]  /*2c9b0*/  ISETP.NE.AND P0, PT, R5, RZ, PT ;  /* 0x000000ff0500720c */ /* 0x000fe20003f05270 */
[----:B------:R-:W-:-:S12]  /*2c9c0*/  IMAD.MOV.U32 R5, RZ, RZ, RZ ;  /* 0x000000ffff057224 */ /* 0x000fd800078e00ff */
[----:B------:R-:W-:Y:S05]  /*2c9d0*/  @!P0 BRA `(.L_x_2962) ;  /* 0x0000000000108947 */ /* 0x000fea0003800000 */
[----:B------:R-:W-:Y:S01]  /*2c9e0*/  UMOV UR4, 0xffffffff ;  /* 0xffffffff00047882 */ /* 0x000fe20000000000 */
[----:B------:R-:W-:Y:S02]  /*2c9f0*/  VIADD R12, R6, 0xffffffff ;  /* 0xffffffff060c7836 */ /* 0x000fe40000000000 */
[----:B------:R-:W-:Y:S05]  /*2ca00*/  BRA.DIV UR4, `(.L_x_2963) ;  /* 0x0000005e04807947 */ /* 0x000fea000b800000 */
[----:B------:R3:W4:Y:S02]  /*2ca10*/  SHFL.IDX PT, R5, R3, R12, 0x1f ;  /* 0x00001f0c03057589 */ /* 0x00072400000e0000 */
.L_x_2962:
        /* <DEDUP_REMOVED lines=12> */
[----:B0-----:R-:W-:-:S05]  /*2cae0*/  IADD3 R5, RZ, -R3, RZ ;  /* 0x80000003ff057210 */ /* 0x001fca0007ffe0ff */
        /* <DEDUP_REMOVED lines=11> */
[----:B------:R-:W-:Y:S01]  /*2cba0*/  @!P1 IMAD.IADD R3, R3, 0x1, -R8 ;  /* 0x0000000103039824 */ /* 0x000fe200078e0a08 */
[----:B------:R-:W-:Y:S02]  /*2cbb0*/  @!P1 IADD3 R2, R2, 0x1, RZ ;  /* 0x0000000102029810 */ /* 0x000fe40007ffe0ff */
[----:B------:R-:W-:Y:S02]  /*2cbc0*/  ISETP.NE.AND P1, PT, R6, RZ, PT ;  /* 0x000000ff0600720c */ /* 0x000fe40003f25270 */
[----:B------:R-:W-:-:S13]  /*2cbd0*/  ISETP.GE.U32.AND P0, PT, R3, R8, PT ;  /* 0x000000080300720c */ /* 0x000fda0003f06070 */
[----:B------:R-:W-:-:S04]  /*2cbe0*/  @P0 VIADD R2, R2, 0x1 ;  /* 0x0000000102020836 */ /* 0x000fc80000000000 */
[----:B------:R-:W-:Y:S01]  /*2cbf0*/  @!P2 IMAD.MOV R2, RZ, RZ, -R2 ;  /* 0x000000ffff02a224 */ /* 0x000fe200078e0a02 */
[----:B------:R-:W-:-:S05]  /*2cc00*/  @!P1 LOP3.LUT R2, RZ, R6, RZ, 0x33, !PT ;  /* 0x00000006ff029212 */ /* 0x000fca00078e33ff */
[----:B------:R-:W-:Y:S01]  /*2cc10*/  IMAD R0, R7, R2, RZ ;  /* 0x0000000207007224 */ /* 0x000fe200078e02ff */
[----:B------:R-:W-:-:S03]  /*2cc20*/  IADD3 R2, -R2, RZ, RZ ;  /* 0x000000ff02027210 */ /* 0x000fc60007ffe1ff */
[----:B------:R-:W-:Y:S02]  /*2cc30*/  IMAD.MOV R3, RZ, RZ, -R0 ;  /* 0x000000ffff037224 */ /* 0x000fe400078e0a00 */
[----:B------:R-:W-:-:S03]  /*2cc40*/  IMAD R5, R6, R2, R5 ;  /* 0x0000000206057224 */ /* 0x000fc600078e0205 */
[----:B------:R-:W-:Y:S01]  /*2cc50*/  VIADDMNMX R4, R3, R4, R7, PT ;  /* 0x0000000403047246 */ /* 0x000fe20003800107 */
[----:B------:R-:W-:-:S03]  /*2cc60*/  IMAD.IADD R0, R5, 0x1, R0 ;  /* 0x0000000105007824 */ /* 0x000fc600078e0200 */
        /* <DEDUP_REMOVED lines=13> */
[----:B------:R-:W-:-:S05]  /*2cd40*/  IMAD R2, R3, R6, R2 ;  /* 0x0000000603027224 */ /* 0x000fca00078e0202 */
[----:B------:R-:W-:-:S13]  /*2cd50*/  ISETP.GT.U32.AND P1, PT, R7, R2, PT ;  /* 0x000000020700720c */ /* 0x000fda0003f24070 */
[----:B------:R-:W-:Y:S01]  /*2cd60*/  @!P1 IMAD.IADD R2, R2, 0x1, -R7 ;  /* 0x0000000102029824 */ /* 0x000fe200078e0a07 */
[----:B------:R-:W-:Y:S02]  /*2cd70*/  @!P1 IADD3 R3, R3, 0x1, RZ ;  /* 0x0000000103039810 */ /* 0x000fe40007ffe0ff */
[----:B------:R-:W-:Y:S02]  /*2cd80*/  ISETP.NE.AND P1, PT, R4, RZ, PT ;  /* 0x000000ff0400720c */ /* 0x000fe40003f25270 */
[----:B------:R-:W-:Y:S02]  /*2cd90*/  ISETP.GE.U32.AND P0, PT, R2, R7, PT ;  /* 0x000000070200720c */ /* 0x000fe40003f06070 */
[----:B------:R-:W-:-:S04]  /*2cda0*/  LOP3.LUT R2, R5, R4, RZ, 0x3c, !PT ;  /* 0x0000000405027212 */ /* 0x000fc800078e3cff */
[----:B------:R-:W-:-:S07]  /*2cdb0*/  ISETP.GE.AND P2, PT, R2, RZ, PT ;  /* 0x000000ff0200720c */ /* 0x000fce0003f46270 */
[----:B------:R-:W-:-:S06]  /*2cdc0*/  @P0 VIADD R3, R3, 0x1 ;  /* 0x0000000103030836 */ /* 0x000fcc0000000000 */
[----:B------:R-:W-:Y:S01]  /*2cdd0*/  @!P2 IMAD.MOV R3, RZ, RZ, -R3 ;  /* 0x000000ffff03a224 */ /* 0x000fe200078e0a03 */
[----:B------:R-:W-:Y:S01]  /*2cde0*/  @!P1 LOP3.LUT R3, RZ, R4, RZ, 0x33, !PT ;  /* 0x00000004ff039212 */ /* 0x000fe200078e33ff */
[----:B------:R-:W-:-:S04]  /*2cdf0*/  IMAD.MOV R4, RZ, RZ, -R4 ;  /* 0x000000ffff047224 */ /* 0x000fc800078e0a04 */
[----:B------:R-:W-:Y:S01]  /*2ce00*/  IMAD R18, R3, R4, R0 ;  /* 0x0000000403127224 */ /* 0x000fe200078e0200 */
[----:B------:R-:W-:-:S04]  /*2ce10*/  LOP3.LUT R0, RZ, R3, RZ, 0x33, !PT ;  /* 0x00000003ff007212 */ /* 0x000fc800078e33ff */
[----:B------:R-:W-:Y:S01]  /*2ce20*/  IADD3 R17, R17, R0, RZ ;  /* 0x0000000011117210 */ /* 0x000fe20007ffe0ff */
[----:B------:R-:W-:Y:S06]  /*2ce30*/  BRA `(.L_x_2964) ;  /* 0x00000000001c7947 */ /* 0x000fec0003800000 */
.L_x_2956:
[----:B------:R-:W-:Y:S01]  /*2ce40*/  UMOV UR4, URZ ;  /* 0x0000003f00047c82 */ /* 0x000fe20008000000 */
[----:B------:R-:W-:Y:S01]  /*2ce50*/  UMOV UR5, URZ ;  /* 0x0000003f00057c82 */ /* 0x000fe20008000000 */
[----:B------:R-:W-:Y:S01]  /*2ce60*/  ULDC UR6, c[0x0][0xc3c] ;  /* 0x00030f0000067ab9 */ /* 0x000fe20000000800 */
[----:B------:R-:W-:Y:S02]  /*2ce70*/  IMAD.MOV.U32 R16, RZ, RZ, R0 ;  /* 0x000000ffff107224 */ /* 0x000fe400078e0000 */
[----:B0-----:R-:W-:Y:S02]  /*2ce80*/  IMAD.U32 R17, RZ, RZ, UR4 ;  /* 0x00000004ff117e24 */ /* 0x001fe4000f8e00ff */
[----:B------:R-:W-:Y:S02]  /*2ce90*/  IMAD.U32 R18, RZ, RZ, UR5 ;  /* 0x00000005ff127e24 */ /* 0x000fe4000f8e00ff */
[----:B------:R-:W-:-:S07]  /*2cea0*/  IMAD.U32 R19, RZ, RZ, UR6 ;  /* 0x00000006ff137e24 */ /* 0x000fce000f8e00ff */
.L_x_2964:
[----:B------:R2:W3:Y:S01]  /*2ceb0*/  LDL R2, [R1+0x10] ;  /* 0x0000100001027983 */ /* 0x0004e20000100800 */
[----:B------:R-:W0:Y:S01]  /*2cec0*/  S2R R0, SR_TID.X ;  /* 0x0000000000007919 */ /* 0x000e220000002100 */
[----:B------:R-:W-:Y:S05]  /*2ced0*/  WARPSYNC.ALL ;  /* 0x0000000000007948 */ /* 0x000fea0003800000 */
[----:B0-----:R-:W-:Y:S01]  /*2cee0*/  LOP3.LUT R0, R0, 0x1f, RZ, 0xc0, !PT ;  /* 0x0000001f00007812 */ /* 0x001fe200078ec0ff */
[----:B------:R-:W-:Y:S03]  /*2cef0*/  BAR.SYNC.DEFER_BLOCKING 0x4, 0x180 ;  /* 0x0106000000007b1d */ /* 0x000fe60000010000 */
[----:B------:R-:W-:-:S13]  /*2cf00*/  ISETP.NE.AND P0, PT, R0, RZ, PT ;  /* 0x000000ff0000720c */ /* 0x000fda0003f05270 */
[----:B------:R-:W-:Y:S01]  /*2cf10*/  @!P0 MOV R0, 0x400 ;  /* 0x0000040000008802 */ /* 0x000fe20000000f00 */
[----:B---3--:R-:W0:Y:S03]  /*2cf20*/  @!P0 S2R R2, SR_CgaCtaId ;  /* 0x0000000000028919 */ /* 0x008e260000008800 */
[----:B0-----:R-:W-:Y:S01]  /*2cf30*/  @!P0 LEA R22, R2, R0, 0x18 ;  /* 0x0000000002168211 */ /* 0x001fe200078ec0ff */
[----:B------:R2:W-:Y:S04]  /*2cf40*/  @!P0 STL [R1+0x10], R2 ;  /* 0x0000100201008387 */ /* 0x0005e80000100800 */
[----:B------:R2:W-:Y:S01]  /*2cf50*/  @!P0 STS.128 [R22+0x298d0], R16 ;  /* 0x0298d01016008388 */ /* 0x0005e20000000c00 */
[----:B------:R-:W-:Y:S06]  /*2cf60*/  BAR.ARV 0x5, 0x180 ;  /* 0x0146000000007b1d */ /* 0x000fec0000002000 */
.L_x_2953:
[----:B------:R-:W-:Y:S02]  /*2cf70*/  ULDC UR4, c[0x0][0xc3c] ;  /* 0x00030f0000047ab9 */ /* 0x000fe40000000800 */
[----:B0-----:R-:W-:-:S13]  /*2cf80*/  ISETP.GE.AND P0, PT, R19, UR4, PT ;  /* 0x0000000413007c0c */ /* 0x001fda000bf06270 */
[----:B------:R-:W-:Y:S05]  /*2cf90*/  @!P0 BRA `(.L_x_2965) ;  /* 0xffffff9000f88947 */ /* 0x000fea000383ffff */
[----:B------:R-:W-:Y:S05]  /*2cfa0*/  BSYNC B7 ;  /* 0x0000000000077941 */ /* 0x000fea0003800000 */
.L_x_2849:
[----:B-12---:R-:W2:Y:S01]  /*2cfb0*/  LDL.LU R0, [R1+0x3c] ;  /* 0x00003c0001007983 */ /* 0x006ea20000300800 */
[----:B------:R-:W-:Y:S01]  /*2cfc0*/  BSSY B0, `(.L_x_2966) ;  /* 0x000000b000007945 */ /* 0x000fe20003800000 */
[----:B------:R-:W1:Y:S01]  /*2cfd0*/  S2R R5, SR_CgaCtaId ;  /* 0x0000000000057919 */ /* 0x000e620000008800 */
[----:B--2---:R-:W-:-:S04]  /*2cfe0*/  IADD3 R0, R0, 0x1, RZ ;  /* 0x0000000100007810 */ /* 0x004fc80007ffe0ff */
[----:B0-----:R-:W-:-:S04]  /*2cff0*/  LEA.HI R2, R0, R0, RZ, 0x1 ;  /* 0x0000000000027211 */ /* 0x001fc800078f08ff */
[----:B------:R-:W-:Y:S02]  /*2d000*/  LOP3.LUT R3, R2, 0xfffffffe, RZ, 0xc0, !PT ;  /* 0xfffffffe02037812 */ /* 0x000fe400078ec0ff */
[----:B------:R-:W-:-:S03]  /*2d010*/  MOV R2, 0x400 ;  /* 0x0000040000027802 */ /* 0x000fc60000000f00 */
[----:B------:R-:W-:Y:S01]  /*2d020*/  IMAD.IADD R0, R0, 0x1, -R3 ;  /* 0x0000000100007824 */ /* 0x000fe200078e0a03 */
[----:B-1----:R-:W-:-:S04]  /*2d030*/  LEA R4, R5, R2, 0x18 ;  /* 0x0000000205047211 */ /* 0x002fc800078ec0ff */
[----:B------:R-:W-:-:S04]  /*2d040*/  SHF.L.U32 R0, R0, 0x1f, RZ ;  /* 0x0000001f00007819 */ /* 0x000fc800000006ff */
[----:B------:R-:W0:Y:S02]  /*2d050*/  SYNCS.PHASECHK.TRANS64.TRYWAIT P0, [R4+URZ+0x29820], R0 ;  /* 0x02982000040075a7 */ /* 0x000e24000800017f */
[----:B0-----:R-:W-:Y:S05]  /*2d060*/  @!P0 BRA `(.L_x_2967) ;  /* 0x0000005800108947 */ /* 0x001fea0003800000 */
.L_x_3177:
[----:B------:R-:W-:Y:S05]  /*2d070*/  BSYNC B0 ;  /* 0x0000000000007941 */ /* 0x000fea0003800000 */
.L_x_2966:
[----:B------:R-:W-:-:S03]  /*2d080*/  UMOV UR4, 0xffffffff ;  /* 0xffffffff00047882 */ /* 0x000fc60000000000 */
[----:B------:R-:W-:Y:S05]  /*2d090*/  BRA.DIV UR4, `(.L_x_2968) ;  /* 0x0000005a04187947 */ /* 0x000fea000b800000 */
[----:B0-----:R-:W0:Y:S02]  /*2d0a0*/  S2R R0, SR_TID.X ;  /* 0x0000000000007919 */ /* 0x001e240000002100 */
[----:B0-----:R-:W-:-:S04]  /*2d0b0*/  SHF.R.U32.HI R0, RZ, 0x5, R0 ;  /* 0x00000005ff007819 */ /* 0x001fc80000011600 */
[----:B------:R-:W-:-:S05]  /*2d0c0*/  LOP3.LUT R0, R0, 0x3, RZ, 0xc0, !PT ;  /* 0x0000000300007812 */ /* 0x000fca00078ec0ff */
[----:B------:R0:W1:Y:S02]  /*2d0d0*/  SHFL.IDX PT, R14, R0, RZ, 0x1f ;  /* 0x00001fff000e7589 */ /* 0x00006400000e0000 */
.L_x_3180:
[----:B-1----:R-:W-:-:S13]  /*2d0e0*/  ISETP.NE.AND P0, PT, R14, RZ, PT ;  /* 0x000000ff0e00720c */ /* 0x002fda0003f05270 */
[----:B------:R-:W-:Y:S05]  /*2d0f0*/  @P0 BRA `(.L_x_2628) ;  /* 0x0000000000a80947 */ /* 0x000fea0003800000 */
[----:B------:R-:W-:-:S03]  /*2d100*/  UMOV UR4, 0xffffffff ;  /* 0xffffffff00047882 */ /* 0x000fc60000000000 */
[----:B------:R-:W-:Y:S05]  /*2d110*/  BRA.DIV UR4, `(.L_x_2969) ;  /* 0x0000005a042c7947 */ /* 0x000fea000b800000 */
[----:B------:R-:W-:-:S13]  /*2d120*/  ELECT P6, URZ, PT ;  /* 0x00000000003f782f */ /* 0x000fda00038c0000 */
.L_x_3183:
[----:B------:R-:W-:Y:S05]  /*2d130*/  @!P6 BRA `(.L_x_2628) ;  /* 0x000000000098e947 */ /* 0x000fea0003800000 */
[----:B------:R-:W-:-:S06]  /*2d140*/  ULOP3.LUT UR4, UR36, 0x2, URZ, 0xfc, !UPT ;  /* 0x0000000224047892 */ /* 0x000fcc000f8efc3f */
[----:B0-----:R-:W-:-:S05]  /*2d150*/  IMAD.U32 R0, RZ, RZ, UR4 ;  /* 0x00000004ff007e24 */ /* 0x001fca000f8e00ff */
[----:B------:R-:W-:-:S13]  /*2d160*/  ISETP.NE.AND P0, PT, R0, 0x3, PT ;  /* 0x000000030000780c */ /* 0x000fda0003f05270 */
[----:B------:R-:W-:Y:S05]  /*2d170*/  @!P0 BRA `(.L_x_2970) ;  /* 0x0000000000048947 */ /* 0x000fea0003800000 */
[----:B------:R-:W-:Y:S01]  /*2d180*/  BPT.TRAP 0x1 ;  /* 0x000000040000795c */ /* 0x000fe20000300000 */
.L_x_2970:
[C---:B------:R-:W-:Y:S01]  /*2d190*/  IMAD R5, R23.reuse, 0x8, R4 ;  /* 0x0000000817057824 */ /* 0x040fe200078e0204 */
[----:B------:R-:W-:Y:S01]  /*2d1a0*/  SHF.L.U32 R0, R34, 0x1f, RZ ;  /* 0x0000001f22007819 */ /* 0x000fe200000006ff */
[----:B------:R-:W-:-:S03]  /*2d1b0*/  VIADD R23, R23, 0x1 ;  /* 0x0000000117177836 */ /* 0x000fc60000000000 */
[----:B------:R-:W0:Y:S02]  /*2d1c0*/  SYNCS.PHASECHK.TRANS64.TRYWAIT P1, [R5+URZ+0x29840], R0 ;  /* 0x02984000050075a7 */ /* 0x000e24000802017f */
[----:B------:R-:W-:-:S04]  /*2d1d0*/  ISETP.NE.AND P2, PT, R23, 0x2, PT ;  /* 0x000000021700780c */ /* 0x000fc80003f45270 */
[----:B------:R-:W-:Y:S01]  /*2d1e0*/  SEL R3, RZ, 0x1, P2 ;  /* 0x00000001ff037807 */ /* 0x000fe20001000000 */
[----:B0-----:R-:W-:Y:S08]  /*2d1f0*/  @!P1 BRA `(.L_x_2971) ;  /* 0x0000005800149947 */ /* 0x001ff00003800000 */
.L_x_3184:
[----:B------:R-:W-:Y:S02]  /*2d200*/  SEL R23, R23, RZ, P2 ;  /* 0x000000ff17177207 */ /* 0x000fe40001000000 */
[----:B------:R-:W-:Y:S01]  /*2d210*/  LOP3.LUT R2, R34, R3, RZ, 0x3c, !PT ;  /* 0x0000000322027212 */ /* 0x000fe200078e3cff */
[----:B------:R-:W-:Y:S06]  /*2d220*/  @!P0 BRA `(.L_x_2972) ;  /* 0x0000000000048947 */ /* 0x000fec0003800000 */
[----:B------:R-:W-:Y:S01]  /*2d230*/  BPT.TRAP 0x1 ;  /* 0x000000040000795c */ /* 0x000fe20000300000 */
.L_x_2972:
[----:B------:R-:W-:Y:S02]  /*2d240*/  LEA R23, R23, R4, 0x3 ;  /* 0x0000000417177211 */ /* 0x000fe400078e18ff */
[----:B------:R-:W-:-:S04]  /*2d250*/  SHF.L.U32 R2, R2, 0x1f, RZ ;  /* 0x0000001f02027819 */ /* 0x000fc800000006ff */
[----:B------:R-:W1:Y:S02]  /*2d260*/  SYNCS.PHASECHK.TRANS64.TRYWAIT P1, [R23+URZ+0x29840], R2 ;  /* 0x02984002170075a7 */ /* 0x000e64000802017f */
[----:B-1----:R-:W-:Y:S05]  /*2d270*/  @!P1 BRA `(.L_x_2973) ;  /* 0x0000005800089947 */ /* 0x002fea0003800000 */
.L_x_3185:
[----:B------:R-:W-:Y:S05]  /*2d280*/  @!P0 BRA `(.L_x_2974) ;  /* 0x0000000000048947 */ /* 0x000fea0003800000 */
[----:B------:R-:W-:Y:S01]  /*2d290*/  BPT.TRAP 0x1 ;  /* 0x000000040000795c */ /* 0x000fe20000300000 */
.L_x_2974:
[----:B------:R-:W2:Y:S02]  /*2d2a0*/  SYNCS.PHASECHK.TRANS64.TRYWAIT P1, [R5+URZ+0x29860], R0 ;  /* 0x02986000050075a7 */ /* 0x000ea4000802017f */
[----:B--2---:R-:W-:Y:S05]  /*2d2b0*/  @!P1 BRA `(.L_x_2975) ;  /* 0x00000058000c9947 */ /* 0x004fea0003800000 */
.L_x_3186:
[----:B------:R-:W-:Y:S05]  /*2d2c0*/  @!P0 BRA `(.L_x_2976) ;  /* 0x0000000000048947 */ /* 0x000fea0003800000 */
[----:B------:R-:W-:Y:S01]  /*2d2d0*/  BPT.TRAP 0x1 ;  /* 0x000000040000795c */ /* 0x000fe20000300000 */
.L_x_2976:
[----:B------:R-:W3:Y:S02]  /*2d2e0*/  SYNCS.PHASECHK.TRANS64.TRYWAIT P1, [R23+URZ+0x29860], R2 ;  /* 0x02986002170075a7 */ /* 0x000ee4000802017f */
[----:B---3--:R-:W-:Y:S05]  /*2d2f0*/  @!P1 BRA `(.L_x_2977) ;  /* 0x0000005800109947 */ /* 0x008fea0003800000 */
.L_x_3187:
[----:B------:R-:W-:Y:S05]  /*2d300*/  @!P0 BRA `(.L_x_2978) ;  /* 0x0000000000048947 */ /* 0x000fea0003800000 */
[----:B------:R-:W-:Y:S01]  /*2d310*/  BPT.TRAP 0x1 ;  /* 0x000000040000795c */ /* 0x000fe20000300000 */
.L_x_2978:
[----:B------:R-:W4:Y:S02]  /*2d320*/  SYNCS.PHASECHK.TRANS64.TRYWAIT P1, [R5+URZ+0x29880], R0 ;  /* 0x02988000050075a7 */ /* 0x000f24000802017f */
[----:B----4-:R-:W-:Y:S05]  /*2d330*/  @!P1 BRA `(.L_x_2979) ;  /* 0x0000005800149947 */ /* 0x010fea0003800000 */
.L_x_3188:
[----:B------:R-:W-:Y:S05]  /*2d340*/  @!P0 BRA `(.L_x_2980) ;  /* 0x0000000000048947 */ /* 0x000fea0003800000 */
[----:B------:R-:W-:Y:S01]  /*2d350*/  BPT.TRAP 0x1 ;  /* 0x000000040000795c */ /* 0x000fe20000300000 */
.L_x_2980:
[----:B------:R0:W0:Y:S02]  /*2d360*/  SYNCS.PHASECHK.TRANS64.TRYWAIT P0, [R23+URZ+0x29880], R2 ;  /* 0x02988002170075a7 */ /* 0x000024000800017f */
[----:B0-----:R-:W-:Y:S05]  /*2d370*/  @!P0 NANOSLEEP.SYNCS 0x989680 ;  /* 0x009896800000895d */ /* 0x001fea0003900000 */
[----:B------:R-:W0:Y:S02]  /*2d380*/  @!P0 SYNCS.PHASECHK.TRANS64 P0, [R23+URZ+0x29880], R2 ;  /* 0x02988002170085a7 */ /* 0x000e24000800007f */
[----:B0-----:R-:W-:Y:S05]  /*2d390*/  @!P0 BRA `(.L_x_2980) ;  /* 0xfffffffc00f08947 */ /* 0x001fea000383ffff */
.L_x_2628:
[----:B------:R-:W-:Y:S05]  /*2d3a0*/  BSYNC B8 ;  /* 0x0000000000087941 */ /* 0x000fea0003800000 */
.L_x_2625:
[----:B------:R-:W-:Y:S05]  /*2d3b0*/  EXIT ;  /* 0x000000000000794d */ /* 0x000fea0003800000 */
.L_x_2646:
[----:B-1----:R1:W2:Y:S02]  /*2d3c0*/  SYNCS.PHASECHK.TRANS64.TRYWAIT P5, [R94+URZ+0x29890], R95 ;  /* 0x0298905f5e0075a7 */ /* 0x0022a400080a017f */
[----:B--2---:R-:W-:Y:S05]  /*2d3d0*/  @!P5 NANOSLEEP.SYNCS 0x989680 ;  /* 0x009896800000d95d */ /* 0x004fea0003900000 */
[----:B------:R-:W2:Y:S02]  /*2d3e0*/  @!P5 SYNCS.PHASECHK.TRANS64 P5, [R94+URZ+0x29890], R95 ;  /* 0x0298905f5e00d5a7 */ /* 0x000ea400080a007f */
[----:B--2---:R-:W-:Y:S05]  /*2d3f0*/  @!P5 BRA `(.L_x_2646) ;  /* 0xfffffffc00f0d947 */ /* 0x004fea000383ffff */
[----:B------:R-:W-:Y:S05]  /*2d400*/  BRA `(.L_x_2981) ;  /* 0xfffffd6000a87947 */ /* 0x000fea000383ffff */
.L_x_2647:
        /* <DEDUP_REMOVED lines=8> */
.L_x_2983:
[----:B------:R-:W-:Y:S05]  /*2d490*/  BSYNC B1 ;  /* 0x0000000000017941 */ /* 0x000fea0003800000 */
.L_x_2982:
[----:B------:R-:W-:Y:S01]  /*2d4a0*/  IMAD.MOV.U32 R13, RZ, RZ, R120 ;  /* 0x000000ffff0d7224 */ /* 0x000fe200078e0078 */
[----:B------:R-:W-:Y:S01]  /*2d4b0*/  MOV R149, R14 ;  /* 0x0000000e00957202 */ /* 0x000fe20000000f00 */
[----:B------:R-:W-:Y:S02]  /*2d4c0*/  IMAD.MOV.U32 R12, RZ, RZ, RZ ;  /* 0x000000ffff0c7224 */ /* 0x000fe400078e00ff */
[----:B------:R-:W-:Y:S02]  /*2d4d0*/  IMAD.MOV.U32 R11, RZ, RZ, 0x1e1f ;  /* 0x00001e1fff0b7424 */ /* 0x000fe400078e00ff */
[----:B------:R-:W-:-:S07]  /*2d4e0*/  IMAD.MOV.U32 R15, RZ, RZ, -0x1 ;  /* 0xffffffffff0f7424 */ /* 0x000fce00078e00ff */
[----:B------:R-:W-:Y:S05]  /*2d4f0*/  WARPSYNC.COLLECTIVE R15, `(.L_x_2984) ;  /* 0x000000000f087348 */ /* 0x000fea0003c00000 */
[----:B------:R0:W1:Y:S02]  /*2d500*/  SHFL.IDX P6, R14, R13, R12, R11 ;  /* 0x0000000c0d0e7389 */ /* 0x00006400000c000b */
[----:B01----:R-:W-:Y:S01]  /*2d510*/  ENDCOLLECTIVE ;  /* 0x000000000000791b */ /* 0x003fe20003800000 */
.L_x_2984:
[----:B------:R-:W-:Y:S01]  /*2d520*/  MOV R11, R14 ;  /* 0x0000000e000b7202 */ /* 0x000fe20000000f00 */
[----:B------:R-:W-:Y:S06]  /*2d530*/  BRA `(.L_x_2985) ;  /* 0xfffffd6000707947 */ /* 0x000fec000383ffff */
.L_x_2672:
[----:B------:R-:W-:Y:S01]  /*2d540*/  BSSY B1, `(.L_x_2986) ;  /* 0x0000008000017945 */ /* 0x000fe20003800000 */
[----:B0-----:R-:W-:Y:S02]  /*2d550*/  IMAD.MOV.U32 R13, RZ, RZ, R119 ;  /* 0x000000ffff0d7224 */ /* 0x001fe400078e0077 */
[----:B------:R-:W-:Y:S02]  /*2d560*/  IMAD.MOV.U32 R12, RZ, RZ, 0x1 ;  /* 0x00000001ff0c7424 */ /* 0x000fe400078e00ff */
[----:B----4-:R-:W-:Y:S02]  /*2d570*/  IMAD.MOV.U32 R11, RZ, RZ, 0x1e1f ;  /* 0x00001e1fff0b7424 */ /* 0x010fe400078e00ff */
[----:B------:R-:W-:-:S07]  /*2d580*/  IMAD.MOV.U32 R15, RZ, RZ, -0x1 ;  /* 0xffffffffff0f7424 */ /* 0x000fce00078e00ff */
[----:B-123--:R-:W-:Y:S05]  /*2d590*/  WARPSYNC.COLLECTIVE R15, `(.L_x_2987) ;  /* 0x000000000f087348 */ /* 0x00efea0003c00000 */
[----:B------:R0:W4:Y:S02]  /*2d5a0*/  SHFL.IDX P6, R14, R13, R12, R11 ;  /* 0x0000000c0d0e7389 */ /* 0x00012400000c000b */
[----:B01234-:R-:W-:Y:S01]  /*2d5b0*/  ENDCOLLECTIVE ;  /* 0x000000000000791b */ /* 0x01ffe20003800000 */
.L_x_2987:
[----:B------:R-:W-:Y:S05]  /*2d5c0*/  BSYNC B1 ;  /* 0x0000000000017941 */ /* 0x000fea0003800000 */
.L_x_2986:
[----:B------:R-:W-:Y:S01]  /*2d5d0*/  IMAD.MOV.U32 R13, RZ, RZ, R120 ;  /* 0x000000ffff0d7224 */ /* 0x000fe200078e0078 */
[----:B------:R-:W-:Y:S01]  /*2d5e0*/  MOV R119, R14 ;  /* 0x0000000e00777202 */ /* 0x000fe20000000f00 */
[----:B------:R-:W-:Y:S02]  /*2d5f0*/  IMAD.MOV.U32 R12, RZ, RZ, 0x1 ;  /* 0x00000001ff0c7424 */ /* 0x000fe400078e00ff */
[----:B------:R-:W-:Y:S02]  /*2d600*/  IMAD.MOV.U32 R11, RZ, RZ, 0x1e1f ;  /* 0x00001e1fff0b7424 */ /* 0x000fe400078e00ff */
[----:B------:R-:W-:-:S07]  /*2d610*/  IMAD.MOV.U32 R15, RZ, RZ, -0x1 ;  /* 0xffffffffff0f7424 */ /* 0x000fce00078e00ff */
[----:B------:R-:W-:Y:S05]  /*2d620*/  WARPSYNC.COLLECTIVE R15, `(.L_x_2988) ;  /* 0x000000000f087348 */ /* 0x000fea0003c00000 */
[----:B------:R0:W1:Y:S02]  /*2d630*/  SHFL.IDX P6, R14, R13, R12, R11 ;  /* 0x0000000c0d0e7389 */ /* 0x00006400000c000b */
[----:B01----:R-:W-:Y:S01]  /*2d640*/  ENDCOLLECTIVE ;  /* 0x000000000000791b */ /* 0x003fe20003800000 */
.L_x_2988:
[----:B------:R-:W-:Y:S01]  /*2d650*/  MOV R120, R14 ;  /* 0x0000000e00787202 */ /* 0x000fe20000000f00 */
[----:B------:R-:W-:Y:S06]  /*2d660*/  BRA `(.L_x_2989) ;  /* 0xfffffd8c003c7947 */ /* 0x000fec000383ffff */
.L_x_2702:
[----:B--2---:R2:W3:Y:S02]  /*2d670*/  SYNCS.PHASECHK.TRANS64.TRYWAIT P5, [R94+URZ+0x29890], R95 ;  /* 0x0298905f5e0075a7 */ /* 0x0044e400080a017f */
[----:B---3--:R-:W-:Y:S05]  /*2d680*/  @!P5 NANOSLEEP.SYNCS 0x989680 ;  /* 0x009896800000d95d */ /* 0x008fea0003900000 */
[----:B------:R-:W3:Y:S02]  /*2d690*/  @!P5 SYNCS.PHASECHK.TRANS64 P5, [R94+URZ+0x29890], R95 ;  /* 0x0298905f5e00d5a7 */ /* 0x000ee400080a007f */
[----:B---3--:R-:W-:Y:S05]  /*2d6a0*/  @!P5 BRA `(.L_x_2702) ;  /* 0xfffffffc00f0d947 */ /* 0x008fea000383ffff */
[----:B------:R-:W-:Y:S05]  /*2d6b0*/  BRA `(.L_x_2990) ;  /* 0xfffffdbc00fc7947 */ /* 0x000fea000383ffff */
.L_x_2703:
[----:B------:R-:W-:Y:S01]  /*2d6c0*/  BSSY B1, `(.L_x_2991) ;  /* 0x0000008000017945 */ /* 0x000fe20003800000 */
[----:B0-----:R-:W-:Y:S02]  /*2d6d0*/  IMAD.MOV.U32 R13, RZ, RZ, R119 ;  /* 0x000000ffff0d7224 */ /* 0x001fe400078e0077 */
[----:B------:R-:W-:Y:S02]  /*2d6e0*/  IMAD.MOV.U32 R12, RZ, RZ, RZ ;  /* 0x000000ffff0c7224 */ /* 0x000fe400078e00ff */
[----:B------:R-:W-:Y:S02]  /*2d6f0*/  IMAD.MOV.U32 R11, RZ, RZ, 0x1e1f ;  /* 0x00001e1fff0b7424 */ /* 0x000fe400078e00ff */
[----:B------:R-:W-:-:S07]  /*2d700*/  IMAD.MOV.U32 R15, RZ, RZ, -0x1 ;  /* 0xffffffffff0f7424 */ /* 0x000fce00078e00ff */
[----:B--2---:R-:W-:Y:S05]  /*2d710*/  WARPSYNC.COLLECTIVE R15, `(.L_x_2992) ;  /* 0x000000000f087348 */ /* 0x004fea0003c00000 */
[----:B------:R0:W1:Y:S02]  /*2d720*/  SHFL.IDX P6, R14, R13, R12, R11 ;  /* 0x0000000c0d0e7389 */ /* 0x00006400000c000b */
[----:B012---:R-:W-:Y:S01]  /*2d730*/  ENDCOLLECTIVE ;  /* 0x000000000000791b */ /* 0x007fe20003800000 */
.L_x_2992:
[----:B------:R-:W-:Y:S05]  /*2d740*/  BSYNC B1 ;  /* 0x0000000000017941 */ /* 0x000fea0003800000 */
.L_x_2991:
        /* <DEDUP_REMOVED lines=8> */
.L_x_2993:
[----:B------:R-:W-:Y:S01]  /*2d7d0*/  MOV R11, R14 ;  /* 0x0000000e000b7202 */ /* 0x000fe20000000f00 */
[----:B------:R-:W-:Y:S06]  /*2d7e0*/  BRA `(.L_x_2994) ;  /* 0xfffffdbc00c87947 */ /* 0x000fec000383ffff */
.L_x_2716:
        /* <DEDUP_REMOVED lines=8> */
.L_x_2996:
[----:B------:R-:W-:Y:S05]  /*2d870*/  BSYNC B1 ;  /* 0x0000000000017941 */ /* 0x000fea0003800000 */
.L_x_2995:
        /* <DEDUP_REMOVED lines=8> */
.L_x_2997:
[----:B------:R-:W-:Y:S01]  /*2d900*/  MOV R45, R14 ;  /* 0x0000000e002d7202 */ /* 0x000fe20000000f00 */
[----:B------:R-:W-:Y:S06]  /*2d910*/  BRA `(.L_x_2998) ;  /* 0xfffffde800f87947 */ /* 0x000fec000383ffff */
.L_x_2729:
[----:B-1----:R1:W2:Y:S02]  /*2d920*/  SYNCS.PHASECHK.TRANS64.TRYWAIT P2, [R94+URZ+0x29890], R95 ;  /* 0x0298905f5e0075a7 */ /* 0x0022a4000804017f */
[----:B--2---:R-:W-:Y:S05]  /*2d930*/  @!P2 NANOSLEEP.SYNCS 0x989680 ;  /* 0x009896800000a95d */ /* 0x004fea0003900000 */
[----:B------:R-:W2:Y:S02]  /*2d940*/  @!P2 SYNCS.PHASECHK.TRANS64 P2, [R94+URZ+0x29890], R95 ;  /* 0x0298905f5e00a5a7 */ /* 0x000ea4000804007f */
[----:B--2---:R-:W-:Y:S05]  /*2d950*/  @!P2 BRA `(.L_x_2729) ;  /* 0xfffffffc00f0a947 */ /* 0x004fea000383ffff */
[----:B------:R-:W-:Y:S05]  /*2d960*/  BRA `(.L_x_2999) ;  /* 0xfffffe1800847947 */ /* 0x000fea000383ffff */
.L_x_2730:
        /* <DEDUP_REMOVED lines=8> */
.L_x_3001:
[----:B------:R-:W-:Y:S05]  /*2d9f0*/  BSYNC B1 ;  /* 0x0000000000017941 */ /* 0x000fea0003800000 */
.L_x_3000:
        /* <DEDUP_REMOVED lines=8> */
.L_x_3002:
[----:B------:R-:W-:Y:S01]  /*2da80*/  MOV R45, R14 ;  /* 0x0000000e002d7202 */ /* 0x000fe20000000f00 */
[----:B------:R-:W-:Y:S06]  /*2da90*/  BRA `(.L_x_3003) ;  /* 0xfffffe1800a47947 */ /* 0x000fec000383ffff */
.L_x_2733:
[----:B------:R-:W-:Y:S01]  /*2daa0*/  BSSY B1, `(.L_x_3004) ;  /* 0x0000008000017945 */ /* 0x000fe20003800000 */
[----:B----4-:R-:W-:Y:S02]  /*2dab0*/  IMAD.MOV.U32 R13, RZ, RZ, R47 ;  /* 0x000000ffff0d7224 */ /* 0x010fe400078e002f */
[----:B------:R-:W-:Y:S02]  /*2dac0*/  IMAD.MOV.U32 R12, RZ, RZ, 0x1 ;  /* 0x00000001ff0c7424 */ /* 0x000fe400078e00ff */
[----:B------:R-:W-:Y:S02]  /*2dad0*/  IMAD.MOV.U32 R11, RZ, RZ, 0x1e1f ;  /* 0x00001e1fff0b7424 */ /* 0x000fe400078e00ff */
[----:B------:R-:W-:-:S07]  /*2dae0*/  IMAD.MOV.U32 R15, RZ, RZ, -0x1 ;  /* 0xffffffffff0f7424 */ /* 0x000fce00078e00ff */
[----:B0123--:R-:W-:Y:S05]  /*2daf0*/  WARPSYNC.COLLECTIVE R15, `(.L_x_3005) ;  /* 0x000000000f087348 */ /* 0x00ffea0003c00000 */
[----:B------:R4:W0:Y:S02]  /*2db00*/  SHFL.IDX P6, R14, R13, R12, R11 ;  /* 0x0000000c0d0e7389 */ /* 0x00082400000c000b */
[----:B01234-:R-:W-:Y:S01]  /*2db10*/  ENDCOLLECTIVE ;  /* 0x000000000000791b */ /* 0x01ffe20003800000 */
.L_x_3005:
[----:B------:R-:W-:Y:S05]  /*2db20*/  BSYNC B1 ;  /* 0x0000000000017941 */ /* 0x000fea0003800000 */
.L_x_3004:
        /* <DEDUP_REMOVED lines=8> */
.L_x_3006:
[----:B------:R-:W-:Y:S01]  /*2dbb0*/  MOV R45, R14 ;  /* 0x0000000e002d7202 */ /* 0x000fe20000000f00 */
[----:B------:R-:W-:Y:S06]  /*2dbc0*/  BRA `(.L_x_3007) ;  /* 0xfffffe1800f87947 */ /* 0x000fec000383ffff */
.L_x_2737:
[----:B------:R0:W0:Y:S02]  /*2dbd0*/  SYNCS.PHASECHK.TRANS64.TRYWAIT P1, [R94+URZ+0x298b0], R95 ;  /* 0x0298b05f5e0075a7 */ /* 0x000024000802017f */
[----:B0-----:R-:W-:Y:S05]  /*2dbe0*/  @!P1 NANOSLEEP.SYNCS 0x989680 ;  /* 0x009896800000995d */ /* 0x001fea0003900000 */
[----:B------:R-:W0:Y:S02]  /*2dbf0*/  @!P1 SYNCS.PHASECHK.TRANS64 P1, [R94+URZ+0x298b0], R95 ;  /* 0x0298b05f5e0095a7 */ /* 0x000e24000802007f */
[----:B0-----:R-:W-:Y:S05]  /*2dc00*/  @!P1 BRA `(.L_x_2737) ;  /* 0xfffffffc00f09947 */ /* 0x001fea000383ffff */
[----:B------:R-:W-:Y:S05]  /*2dc10*/  BRA `(.L_x_3008) ;  /* 0xfffffe1c00c47947 */ /* 0x000fea000383ffff */
.L_x_2745:
[----:B------:R-:W0:Y:S01]  /*2dc20*/  S2R R20, SR_TID.X ;  /* 0x0000000000147919 */ /* 0x000e220000002100 */
[----:B------:R-:W-:Y:S01]  /*2dc30*/  BSSY B0, `(.L_x_3009) ;  /* 0x000000c000007945 */ /* 0x000fe20003800000 */
[----:B------:R-:W-:Y:S01]  /*2dc40*/  IMAD.MOV.U32 R12, RZ, RZ, RZ ;  /* 0x000000ffff0c7224 */ /* 0x000fe200078e00ff */
[----:B------:R-:W-:Y:S01]  /*2dc50*/  MOV R15, 0xffffffff ;  /* 0xffffffff000f7802 */ /* 0x000fe20000000f00 */
[----:B------:R-:W-:Y:S02]  /*2dc60*/  IMAD.MOV.U32 R11, RZ, RZ, 0x1f ;  /* 0x0000001fff0b7424 */ /* 0x000fe400078e00ff */
[----:B0-----:R-:W-:-:S05]  /*2dc70*/  VIADD R21, R20, 0xffffff80 ;  /* 0xffffff8014157836 */ /* 0x001fca0000000000 */
[----:B------:R-:W-:-:S04]  /*2dc80*/  SHF.R.S32.HI R20, RZ, 0x1f, R21 ;  /* 0x0000001fff147819 */ /* 0x000fc80000011415 */
[----:B------:R-:W-:-:S04]  /*2dc90*/  LEA.HI R20, R20, R21, RZ, 0x7 ;  /* 0x0000001514147211 */ /* 0x000fc800078f38ff */
[----:B------:R-:W-:-:S05]  /*2dca0*/  SHF.R.S32.HI R20, RZ, 0x7, R20 ;  /* 0x00000007ff147819 */ /* 0x000fca0000011414 */
[----:B------:R-:W-:-:S07]  /*2dcb0*/  IMAD.MOV.U32 R13, RZ, RZ, R20 ;  /* 0x000000ffff0d7224 */ /* 0x000fce00078e0014 */
[----:B----45:R-:W-:Y:S05]  /*2dcc0*/  WARPSYNC.COLLECTIVE R15, `(.L_x_3010) ;  /* 0x000000000f087348 */ /* 0x030fea0003c00000 */
[----:B------:R0:W1:Y:S02]  /*2dcd0*/  SHFL.IDX P6, R14, R13, R12, R11 ;  /* 0x0000000c0d0e7389 */ /* 0x00006400000c000b */
[----:B01--45:R-:W-:Y:S01]  /*2dce0*/  ENDCOLLECTIVE ;  /* 0x000000000000791b */ /* 0x033fe20003800000 */
.L_x_3010:
[----:B------:R-:W-:Y:S05]  /*2dcf0*/  BSYNC B0 ;  /* 0x0000000000007941 */ /* 0x000fea0003800000 */
.L_x_3009:
[----:B------:R-:W-:Y:S01]  /*2dd00*/  IMAD.MOV.U32 R23, RZ, RZ, R14 ;  /* 0x000000ffff177224 */ /* 0x000fe200078e000e */
[----:B------:R-:W-:Y:S06]  /*2dd10*/  BRA `(.L_x_3011) ;  /* 0xfffffe2800b47947 */ /* 0x000fec000383ffff */
.L_x_2755:
[----:B------:R-:W-:Y:S01]  /*2dd20*/  BSSY B1, `(.L_x_3012) ;  /* 0x0000007000017945 */ /* 0x000fe20003800000 */
[----:B------:R-:W-:Y:S02]  /*2dd30*/  IMAD.MOV.U32 R12, RZ, RZ, RZ ;  /* 0x000000ffff0c7224 */ /* 0x000fe400078e00ff */
[----:B------:R-:W-:Y:S02]  /*2dd40*/  IMAD.MOV.U32 R11, RZ, RZ, 0x1e1f ;  /* 0x00001e1fff0b7424 */ /* 0x000fe400078e00ff */
[----:B------:R-:W-:-:S07]  /*2dd50*/  IMAD.MOV.U32 R15, RZ, RZ, -0x1 ;  /* 0xffffffffff0f7424 */ /* 0x000fce00078e00ff */
[----:B----4-:R-:W-:Y:S05]  /*2dd60*/  WARPSYNC.COLLECTIVE R15, `(.L_x_3013) ;  /* 0x000000000f087348 */ /* 0x010fea0003c00000 */
[----:B------:R0:W1:Y:S02]  /*2dd70*/  SHFL.IDX P6, R14, R13, R12, R11 ;  /* 0x0000000c0d0e7389 */ /* 0x00006400000c000b */
[----:B01--4-:R-:W-:Y:S01]  /*2dd80*/  ENDCOLLECTIVE ;  /* 0x000000000000791b */ /* 0x013fe20003800000 */
.L_x_3013:
[----:B------:R-:W-:Y:S05]  /*2dd90*/  BSYNC B1 ;  /* 0x0000000000017941 */ /* 0x000fea0003800000 */
.L_x_3012:
        /* <DEDUP_REMOVED lines=8> */
.L_x_3014:
[----:B------:R-:W-:Y:S01]  /*2de20*/  IMAD.MOV.U32 R13, RZ, RZ, R4 ;  /* 0x000000ffff0d7224 */ /* 0x000fe200078e0004 */
[----:B------:R-:W-:-:S07]  /*2de30*/  MOV R3, R14 ;  /* 0x0000000e00037202 */ /* 0x000fce0000000f00 */
[----:B------:R-:W-:Y:S05]  /*2de40*/  WARPSYNC.COLLECTIVE R15, `(.L_x_3015) ;  /* 0x000000000f087348 */ /* 0x000fea0003c00000 */
[----:B------:R0:W1:Y:S02]  /*2de50*/  SHFL.IDX P6, R14, R13, R12, R11 ;  /* 0x0000000c0d0e7389 */ /* 0x00006400000c000b */
[----:B01----:R-:W-:Y:S01]  /*2de60*/  ENDCOLLECTIVE ;  /* 0x000000000000791b */ /* 0x003fe20003800000 */
.L_x_3015:
[----:B------:R-:W-:Y:S02]  /*2de70*/  IMAD.MOV.U32 R13, RZ, RZ, R5 ;  /* 0x000000ffff0d7224 */ /* 0x000fe400078e0005 */
[----:B------:R-:W-:-:S07]  /*2de80*/  IMAD.MOV.U32 R4, RZ, RZ, R14 ;  /* 0x000000ffff047224 */ /* 0x000fce00078e000e */
[----:B------:R-:W-:Y:S05]  /*2de90*/  WARPSYNC.COLLECTIVE R15, `(.L_x_3016) ;  /* 0x000000000f087348 */ /* 0x000fea0003c00000 */
[----:B------:R0:W1:Y:S02]  /*2dea0*/  SHFL.IDX P6, R14, R13, R12, R11 ;  /* 0x0000000c0d0e7389 */ /* 0x00006400000c000b */
[----:B01----:R-:W-:Y:S01]  /*2deb0*/  ENDCOLLECTIVE ;  /* 0x000000000000791b */ /* 0x003fe20003800000 */
.L_x_3016:
[----:B------:R-:W-:Y:S05]  /*2dec0*/  BRA `(.L_x_3017) ;  /* 0xfffffe3000047947 */ /* 0x000fea000383ffff */
.L_x_2759:
[----:B0-----:R0:W2:Y:S02]  /*2ded0*/  SYNCS.PHASECHK.TRANS64.TRYWAIT P0, [R18+URZ+0x29800], R5 ;  /* 0x02980005120075a7 */ /* 0x0010a4000800017f */
[----:B--2---:R-:W-:Y:S05]  /*2dee0*/  @!P0 NANOSLEEP.SYNCS 0x989680 ;  /* 0x009896800000895d */ /* 0x004fea0003900000 */
[----:B------:R-:W2:Y:S02]  /*2def0*/  @!P0 SYNCS.PHASECHK.TRANS64 P0, [R18+URZ+0x29800], R5 ;  /* 0x02980005120085a7 */ /* 0x000ea4000800007f */
[----:B--2---:R-:W-:Y:S05]  /*2df00*/  @!P0 BRA `(.L_x_2759) ;  /* 0xfffffffc00f08947 */ /* 0x004fea000383ffff */
[----:B------:R-:W-:Y:S05]  /*2df10*/  BRA `(.L_x_3018) ;  /* 0xfffffe3400507947 */ /* 0x000fea000383ffff */
.L_x_2771:
[----:B------:R-:W-:Y:S01]  /*2df20*/  BSSY B1, `(.L_x_3019) ;  /* 0x0000007000017945 */ /* 0x000fe20003800000 */
[----:B------:R-:W-:Y:S01]  /*2df30*/  IMAD.MOV.U32 R12, RZ, RZ, RZ ;  /* 0x000000ffff0c7224 */ /* 0x000fe200078e00ff */
[----:B------:R-:W-:Y:S01]  /*2df40*/  MOV R11, 0x1e1f ;  /* 0x00001e1f000b7802 */ /* 0x000fe20000000f00 */
[----:B------:R-:W-:-:S07]  /*2df50*/  IMAD.MOV.U32 R15, RZ, RZ, -0x1 ;  /* 0xffffffffff0f7424 */ /* 0x000fce00078e00ff */
[----:B----4-:R-:W-:Y:S05]  /*2df60*/  WARPSYNC.COLLECTIVE R15, `(.L_x_3020) ;  /* 0x000000000f087348 */ /* 0x010fea0003c00000 */
[----:B------:R0:W1:Y:S02]  /*2df70*/  SHFL.IDX P6, R14, R13, R12, R11 ;  /* 0x0000000c0d0e7389 */ /* 0x00006400000c000b */
[----:B01--4-:R-:W-:Y:S01]  /*2df80*/  ENDCOLLECTIVE ;  /* 0x000000000000791b */ /* 0x013fe20003800000 */
.L_x_3020:
[----:B------:R-:W-:Y:S05]  /*2df90*/  BSYNC B1 ;  /* 0x0000000000017941 */ /* 0x000fea0003800000 */
.L_x_3019:
        /* <DEDUP_REMOVED lines=8> */
.L_x_3021:
[----:B------:R-:W-:Y:S02]  /*2e020*/  IMAD.MOV.U32 R13, RZ, RZ, R37 ;  /* 0x000000ffff0d7224 */ /* 0x000fe400078e0025 */
[----:B------:R-:W-:-:S07]  /*2e030*/  IMAD.MOV.U32 R21, RZ, RZ, R14 ;  /* 0x000000ffff157224 */ /* 0x000fce00078e000e */
[----:B------:R-:W-:Y:S05]  /*2e040*/  WARPSYNC.COLLECTIVE R15, `(.L_x_3022) ;  /* 0x000000000f087348 */ /* 0x000fea0003c00000 */
[----:B------:R0:W1:Y:S02]  /*2e050*/  SHFL.IDX P6, R14, R13, R12, R11 ;  /* 0x0000000c0d0e7389 */ /* 0x00006400000c000b */
[----:B01----:R-:W-:Y:S01]  /*2e060*/  ENDCOLLECTIVE ;  /* 0x000000000000791b */ /* 0x003fe20003800000 */
.L_x_3022:
[----:B------:R-:W-:Y:S01]  /*2e070*/  MOV R13, R39 ;  /* 0x00000027000d7202 */ /* 0x000fe20000000f00 */
[----:B------:R-:W-:-:S07]  /*2e080*/  IMAD.MOV.U32 R37, RZ, RZ, R14 ;  /* 0x000000ffff257224 */ /* 0x000fce00078e000e */
[----:B------:R-:W-:Y:S05]  /*2e090*/  WARPSYNC.COLLECTIVE R15, `(.L_x_3023) ;  /* 0x000000000f087348 */ /* 0x000fea0003c00000 */
[----:B------:R0:W1:Y:S02]  /*2e0a0*/  SHFL.IDX P6, R14, R13, R12, R11 ;  /* 0x0000000c0d0e7389 */ /* 0x00006400000c000b */
[----:B01----:R-:W-:Y:S01]  /*2e0b0*/  ENDCOLLECTIVE ;  /* 0x000000000000791b */ /* 0x003fe20003800000 */
.L_x_3023:
[----:B------:R-:W-:Y:S01]  /*2e0c0*/  IMAD.MOV.U32 R39, RZ, RZ, R14 ;  /* 0x000000ffff277224 */ /* 0x000fe200078e000e */
[----:B------:R-:W-:Y:S06]  /*2e0d0*/  BRA `(.L_x_3024) ;  /* 0xfffffe64000c7947 */ /* 0x000fec000383ffff */
.L_x_2775:
[----:B0-----:R0:W1:Y:S02]  /*2e0e0*/  SYNCS.PHASECHK.TRANS64.TRYWAIT P0, [R18+URZ+0x29800], R21 ;  /* 0x02980015120075a7 */ /* 0x001064000800017f */
[----:B-1----:R-:W-:Y:S05]  /*2e0f0*/  @!P0 NANOSLEEP.SYNCS 0x989680 ;  /* 0x009896800000895d */ /* 0x002fea0003900000 */
[----:B------:R-:W1:Y:S02]  /*2e100*/  @!P0 SYNCS.PHASECHK.TRANS64 P0, [R18+URZ+0x29800], R21 ;  /* 0x02980015120085a7 */ /* 0x000e64000800007f */
[----:B-1----:R-:W-:Y:S05]  /*2e110*/  @!P0 BRA `(.L_x_2775) ;  /* 0xfffffffc00f08947 */ /* 0x002fea000383ffff */
[----:B------:R-:W-:Y:S05]  /*2e120*/  BRA `(.L_x_3025) ;  /* 0xfffffe6800047947 */ /* 0x000fea000383ffff */
.L_x_2783:
[----:B-1----:R1:W2:Y:S02]  /*2e130*/  SYNCS.PHASECHK.TRANS64.TRYWAIT P0, [R0+URZ+0x29830], R3 ;  /* 0x02983003000075a7 */ /* 0x0022a4000800017f */
[----:B--2---:R-:W-:Y:S05]  /*2e140*/  @!P0 NANOSLEEP.SYNCS 0x989680 ;  /* 0x009896800000895d */ /* 0x004fea0003900000 */
[----:B------:R-:W2:Y:S02]  /*2e150*/  @!P0 SYNCS.PHASECHK.TRANS64 P0, [R0+URZ+0x29830], R3 ;  /* 0x02983003000085a7 */ /* 0x000ea4000800007f */
[----:B--2---:R-:W-:Y:S05]  /*2e160*/  @!P0 BRA `(.L_x_2783) ;  /* 0xfffffffc00f08947 */ /* 0x004fea000383ffff */
[----:B------:R-:W-:Y:S05]  /*2e170*/  BRA `(.L_x_2782) ;  /* 0xfffffe9800487947 */ /* 0x000fea000383ffff */
.L_x_2790:
[----:B-1----:R1:W2:Y:S02]  /*2e180*/  SYNCS.PHASECHK.TRANS64.TRYWAIT P3, [R5+URZ+0x29830], R4 ;  /* 0x02983004050075a7 */ /* 0x0022a4000806017f */
[----:B--2---:R-:W-:Y:S05]  /*2e190*/  @!P3 NANOSLEEP.SYNCS 0x989680 ;  /* 0x009896800000b95d */ /* 0x004fea0003900000 */
[----:B------:R-:W2:Y:S02]  /*2e1a0*/  @!P3 SYNCS.PHASECHK.TRANS64 P3, [R5+URZ+0x29830], R4 ;  /* 0x029830040500b5a7 */ /* 0x000ea4000806007f */
[----:B--2---:R-:W-:Y:S05]  /*2e1b0*/  @!P3 BRA `(.L_x_2790) ;  /* 0xfffffffc00f0b947 */ /* 0x004fea000383ffff */
[----:B------:R-:W-:Y:S05]  /*2e1c0*/  BRA `(.L_x_2789) ;  /* 0xfffffed0003c7947 */ /* 0x000fea000383ffff */
.L_x_2794:
[----:B-1----:R1:W2:Y:S02]  /*2e1d0*/  SYNCS.PHASECHK.TRANS64.TRYWAIT P2, [R5+URZ+0x29850], R4 ;  /* 0x02985004050075a7 */ /* 0x0022a4000804017f */
[----:B--2---:R-:W-:Y:S05]  /*2e1e0*/  @!P2 NANOSLEEP.SYNCS 0x989680 ;  /* 0x009896800000a95d */ /* 0x004fea0003900000 */
[----:B------:R-:W2:Y:S02]  /*2e1f0*/  @!P2 SYNCS.PHASECHK.TRANS64 P2, [R5+URZ+0x29850], R4 ;  /* 0x029850040500a5a7 */ /* 0x000ea4000804007f */
[----:B--2---:R-:W-:Y:S05]  /*2e200*/  @!P2 BRA `(.L_x_2794) ;  /* 0xfffffffc00f0a947 */ /* 0x004fea000383ffff */
[----:B------:R-:W-:Y:S05]  /*2e210*/  BRA `(.L_x_2791) ;  /* 0xfffffee000787947 */ /* 0x000fea000383ffff */
.L_x_2803:
[----:B-1----:R1:W2:Y:S02]  /*2e220*/  SYNCS.PHASECHK.TRANS64.TRYWAIT P0, [R4+URZ+0x29830], R5 ;  /* 0x02983005040075a7 */ /* 0x0022a4000800017f */
[----:B--2---:R-:W-:Y:S05]  /*2e230*/  @!P0 NANOSLEEP.SYNCS 0x989680 ;  /* 0x009896800000895d */ /* 0x004fea0003900000 */
[----:B------:R-:W2:Y:S02]  /*2e240*/  @!P0 SYNCS.PHASECHK.TRANS64 P0, [R4+URZ+0x29830], R5 ;  /* 0x02983005040085a7 */ /* 0x000ea4000800007f */
[----:B--2---:R-:W-:Y:S05]  /*2e250*/  @!P0 BRA `(.L_x_2803) ;  /* 0xfffffffc00f08947 */ /* 0x004fea000383ffff */
[----:B------:R-:W-:Y:S05]  /*2e260*/  BRA `(.L_x_2802) ;  /* 0xffffff0c007c7947 */ /* 0x000fea000383ffff */
.L_x_2807:
[----:B-1----:R1:W2:Y:S02]  /*2e270*/  SYNCS.PHASECHK.TRANS64.TRYWAIT P0, [R5+URZ+0x29850], R4 ;  /* 0x02985004050075a7 */ /* 0x0022a4000800017f */
[----:B--2---:R-:W-:Y:S05]  /*2e280*/  @!P0 NANOSLEEP.SYNCS 0x989680 ;  /* 0x009896800000895d */ /* 0x004fea0003900000 */
[----:B------:R-:W2:Y:S02]  /*2e290*/  @!P0 SYNCS.PHASECHK.TRANS64 P0, [R5+URZ+0x29850], R4 ;  /* 0x02985004050085a7 */ /* 0x000ea4000800007f */
[----:B--2---:R-:W-:Y:S05]  /*2e2a0*/  @!P0 BRA `(.L_x_2807) ;  /* 0xfffffffc00f08947 */ /* 0x004fea000383ffff */
[----:B------:R-:W-:Y:S05]  /*2e2b0*/  BRA `(.L_x_2804) ;  /* 0xffffff1c00ac7947 */ /* 0x000fea000383ffff */
.L_x_2814:
[----:B-1----:R1:W2:Y:S02]  /*2e2c0*/  SYNCS.PHASECHK.TRANS64.TRYWAIT P0, [R15+URZ+0x29850], R6 ;  /* 0x029850060f0075a7 */ /* 0x0022a4000800017f */
[----:B--2---:R-:W-:Y:S05]  /*2e2d0*/  @!P0 NANOSLEEP.SYNCS 0x989680 ;  /* 0x009896800000895d */ /* 0x004fea0003900000 */
[----:B------:R-:W2:Y:S02]  /*2e2e0*/  @!P0 SYNCS.PHASECHK.TRANS64 P0, [R15+URZ+0x29850], R6 ;  /* 0x029850060f0085a7 */ /* 0x000ea4000800007f */
[----:B--2---:R-:W-:Y:S05]  /*2e2f0*/  @!P0 BRA `(.L_x_2814) ;  /* 0xfffffffc00f08947 */ /* 0x004fea000383ffff */
[----:B------:R-:W-:Y:S05]  /*2e300*/  BRA `(.L_x_2813) ;  /* 0xffffff3c00bc7947 */ /* 0x000fea000383ffff */
.L_x_2818:
[----:B------:R-:W-:Y:S01]  /*2e310*/  IMAD.MOV.U32 R12, RZ, RZ, R0 ;  /* 0x000000ffff0c7224 */ /* 0x000fe200078e0000 */
[----:B------:R-:W-:Y:S01]  /*2e320*/  SEL R5, R92, R91, P0 ;  /* 0x0000005b5c057207 */ /* 0x000fe20000000000 */
[----:B------:R-:W-:Y:S01]  /*2e330*/  IMAD.MOV.U32 R11, RZ, RZ, 0x1c1f ;  /* 0x00001c1fff0b7424 */ /* 0x000fe200078e00ff */
[----:B------:R-:W-:Y:S01]  /*2e340*/  SEL R7, R91, R92, P0 ;  /* 0x0000005c5b077207 */ /* 0x000fe20000000000 */
[----:B------:R-:W-:Y:S01]  /*2e350*/  IMAD.MOV.U32 R15, RZ, RZ, -0x1 ;  /* 0xffffffffff0f7424 */ /* 0x000fe200078e00ff */
[----:B------:R-:W-:Y:S02]  /*2e360*/  SEL R9, R37, R36, P0 ;  /* 0x0000002425097207 */ /* 0x000fe40000000000 */
[----:B------:R-:W-:-:S07]  /*2e370*/  SEL R25, R36, R37, P0 ;  /* 0x0000002524197207 */ /* 0x000fce0000000000 */
[----:B-----5:R-:W-:Y:S05]  /*2e380*/  WARPSYNC.COLLECTIVE R15, `(.L_x_3026) ;  /* 0x000000000f087348 */ /* 0x020fea0003c00000 */
[----:B------:R0:W1:Y:S02]  /*2e390*/  SHFL.IDX P6, R14, R13, R12, R11 ;  /* 0x0000000c0d0e7389 */ /* 0x00006400000c000b */
[----:B01---5:R-:W-:Y:S01]  /*2e3a0*/  ENDCOLLECTIVE ;  /* 0x000000000000791b */ /* 0x023fe20003800000 */
.L_x_3026:
        /* <DEDUP_REMOVED lines=13> */
[----:B------:R-:W-:-:S02]  /*2e480*/  SEL R41, R34, R41, P0 ;  /* 0x0000002922297207 */ /* 0x000fc40000000000 */
[----:B------:R-:W-:-:S07]  /*2e490*/  MOV R6, R14 ;  /* 0x0000000e00067202 */ /* 0x000fce0000000f00 */
[----:B------:R-:W-:Y:S05]  /*2e4a0*/  WARPSYNC.COLLECTIVE R15, `(.L_x_3027) ;  /* 0x000000000f087348 */ /* 0x000fea0003c00000 */
[----:B------:R0:W1:Y:S02]  /*2e4b0*/  SHFL.IDX P6, R14, R13, R12, R11 ;  /* 0x0000000c0d0e7389 */ /* 0x00006400000c000b */
[----:B01----:R-:W-:Y:S01]  /*2e4c0*/  ENDCOLLECTIVE ;  /* 0x000000000000791b */ /* 0x003fe20003800000 */
.L_x_3027:
        /* <DEDUP_REMOVED lines=18> */
.L_x_3028:
[----:B------:R-:W-:Y:S02]  /*2e5f0*/  SEL R69, R70, R71, P0 ;  /* 0x0000004746457207 */ /* 0x000fe40000000000 */
[----:B------:R-:W-:Y:S02]  /*2e600*/  SEL R71, R71, R70, P0 ;  /* 0x0000004647477207 */ /* 0x000fe40000000000 */
        /* <DEDUP_REMOVED lines=8> */
.L_x_3029:
[----:B------:R-:W-:Y:S01]  /*2e690*/  MOV R13, R9 ;  /* 0x00000009000d7202 */ /* 0x000fe20000000f00 */
[----:B------:R-:W-:Y:S02]  /*2e6a0*/  IMAD.MOV.U32 R12, RZ, RZ, R0 ;  /* 0x000000ffff0c7224 */ /* 0x000fe400078e0000 */
[----:B------:R-:W-:-:S07]  /*2e6b0*/  IMAD.MOV.U32 R7, RZ, RZ, R14 ;  /* 0x000000ffff077224 */ /* 0x000fce00078e000e */
[----:B------:R-:W-:Y:S05]  /*2e6c0*/  WARPSYNC.COLLECTIVE R15, `(.L_x_3030) ;  /* 0x000000000f087348 */ /* 0x000fea0003c00000 */
[----:B------:R0:W1:Y:S02]  /*2e6d0*/  SHFL.IDX P6, R14, R13, R12, R11 ;  /* 0x0000000c0d0e7389 */ /* 0x00006400000c000b */
[----:B01----:R-:W-:Y:S01]  /*2e6e0*/  ENDCOLLECTIVE ;  /* 0x000000000000791b */ /* 0x003fe20003800000 */
.L_x_3030:
        /* <DEDUP_REMOVED lines=8> */
.L_x_3031:
[----:B------:R-:W-:Y:S02]  /*2e770*/  IMAD.MOV.U32 R13, RZ, RZ, R27 ;  /* 0x000000ffff0d7224 */ /* 0x000fe400078e001b */
[----:B------:R-:W-:Y:S01]  /*2e780*/  IMAD.MOV.U32 R12, RZ, RZ, R0 ;  /* 0x000000ffff0c7224 */ /* 0x000fe200078e0000 */
[----:B------:R-:W-:-:S07]  /*2e790*/  MOV R20, R14 ;  /* 0x0000000e00147202 */ /* 0x000fce0000000f00 */
[----:B------:R-:W-:Y:S05]  /*2e7a0*/  WARPSYNC.COLLECTIVE R15, `(.L_x_3032) ;  /* 0x000000000f087348 */ /* 0x000fea0003c00000 */
[----:B------:R0:W1:Y:S02]  /*2e7b0*/  SHFL.IDX P6, R14, R13, R12, R11 ;  /* 0x0000000c0d0e7389 */ /* 0x00006400000c000b */
[----:B01----:R-:W-:Y:S01]  /*2e7c0*/  ENDCOLLECTIVE ;  /* 0x000000000000791b */ /* 0x003fe20003800000 */
.L_x_3032:
[----:B------:R-:W-:Y:S01]  /*2e7d0*/  IMAD.MOV.U32 R13, RZ, RZ, R29 ;  /* 0x000000ffff0d7224 */ /* 0x000fe200078e001d */
[----:B------:R-:W-:Y:S01]  /*2e7e0*/  MOV R12, R2 ;  /* 0x00000002000c7202 */ /* 0x000fe20000000f00 */
[----:B------:R-:W-:-:S07]  /*2e7f0*/  IMAD.MOV.U32 R26, RZ, RZ, R14 ;  /* 0x000000ffff1a7224 */ /* 0x000fce00078e000e */
[----:B------:R-:W-:Y:S05]  /*2e800*/  WARPSYNC.COLLECTIVE R15, `(.L_x_3033) ;  /* 0x000000000f087348 */ /* 0x000fea0003c00000 */
[----:B------:R0:W1:Y:S02]  /*2e810*/  SHFL.IDX P6, R14, R13, R12, R11 ;  /* 0x0000000c0d0e7389 */ /* 0x00006400000c000b */
[----:B01----:R-:W-:Y:S01]  /*2e820*/  ENDCOLLECTIVE ;  /* 0x000000000000791b */ /* 0x003fe20003800000 */
.L_x_3033:
[----:B------:R-:W-:Y:S02]  /*2e830*/  IMAD.MOV.U32 R13, RZ, RZ, R31 ;  /* 0x000000ffff0d7224 */ /* 0x000fe400078e001f */
[----:B------:R-:W-:Y:S02]  /*2e840*/  IMAD.MOV.U32 R12, RZ, RZ, R0 ;  /* 0x000000ffff0c7224 */ /* 0x000fe400078e0000 */
[----:B------:R-:W-:-:S07]  /*2e850*/  IMAD.MOV.U32 R29, RZ, RZ, R14 ;  /* 0x000000ffff1d7224 */ /* 0x000fce00078e000e */
[----:B------:R-:W-:Y:S05]  /*2e860*/  WARPSYNC.COLLECTIVE R15, `(.L_x_3034) ;  /* 0x000000000f087348 */ /* 0x000fea0003c00000 */
[----:B------:R0:W1:Y:S02]  /*2e870*/  SHFL.IDX P6, R14, R13, R12, R11 ;  /* 0x0000000c0d0e7389 */ /* 0x00006400000c000b */
[----:B01----:R-:W-:Y:S01]  /*2e880*/  ENDCOLLECTIVE ;  /* 0x000000000000791b */ /* 0x003fe20003800000 */
.L_x_3034:
        /* <DEDUP_REMOVED lines=8> */
.L_x_3035:
[----:B------:R-:W-:Y:S02]  /*2e910*/  IMAD.MOV.U32 R13, RZ, RZ, R35 ;  /* 0x000000ffff0d7224 */ /* 0x000fe400078e0023 */
[----:B------:R-:W-:Y:S02]  /*2e920*/  IMAD.MOV.U32 R12, RZ, RZ, R0 ;  /* 0x000000ffff0c7224 */ /* 0x000fe400078e0000 */
[----:B------:R-:W-:-:S07]  /*2e930*/  IMAD.MOV.U32 R33, RZ, RZ, R14 ;  /* 0x000000ffff217224 */ /* 0x000fce00078e000e */
[----:B------:R-:W-:Y:S05]  /*2e940*/  WARPSYNC.COLLECTIVE R15, `(.L_x_3036) ;  /* 0x000000000f087348 */ /* 0x000fea0003c00000 */
[----:B------:R0:W1:Y:S02]  /*2e950*/  SHFL.IDX P6, R14, R13, R12, R11 ;  /* 0x0000000c0d0e7389 */ /* 0x00006400000c000b */
[----:B01----:R-:W-:Y:S01]  /*2e960*/  ENDCOLLECTIVE ;  /* 0x000000000000791b */ /* 0x003fe20003800000 */
.L_x_3036:
[----:B------:R-:W-:Y:S02]  /*2e970*/  SEL R28, R30, R33, P0 ;  /* 0x000000211e1c7207 */ /* 0x000fe40000000000 */
[----:B------:R-:W-:Y:S01]  /*2e980*/  SEL R30, R33, R30, P0 ;  /* 0x0000001e211e7207 */ /* 0x000fe20000000000 */
[----:B------:R-:W-:Y:S02]  /*2e990*/  IMAD.MOV.U32 R13, RZ, RZ, R37 ;  /* 0x000000ffff0d7224 */ /* 0x000fe400078e0025 */
[----:B------:R-:W-:Y:S01]  /*2e9a0*/  IMAD.MOV.U32 R12, RZ, RZ, R2 ;  /* 0x000000ffff0c7224 */ /* 0x000fe200078e0002 */
[----:B------:R-:W-:-:S07]  /*2e9b0*/  MOV R34, R14 ;  /* 0x0000000e00227202 */ /* 0x000fce0000000f00 */
[----:B------:R-:W-:Y:S05]  /*2e9c0*/  WARPSYNC.COLLECTIVE R15, `(.L_x_3037) ;  /* 0x000000000f087348 */ /* 0x000fea0003c00000 */
[----:B------:R0:W1:Y:S02]  /*2e9d0*/  SHFL.IDX P6, R14, R13, R12, R11 ;  /* 0x0000000c0d0e7389 */ /* 0x00006400000c000b */
[----:B01----:R-:W-:Y:S01]  /*2e9e0*/  ENDCOLLECTIVE ;  /* 0x000000000000791b */ /* 0x003fe20003800000 */
.L_x_3037:
[----:B------:R-:W-:Y:S01]  /*2e9f0*/  IMAD.MOV.U32 R13, RZ, RZ, R39 ;  /* 0x000000ffff0d7224 */ /* 0x000fe200078e0027 */
[----:B------:R-:W-:Y:S01]  /*2ea00*/  MOV R12, R0 ;  /* 0x00000000000c7202 */ /* 0x000fe20000000f00 */
[----:B------:R-:W-:-:S07]  /*2ea10*/  IMAD.MOV.U32 R37, RZ, RZ, R14 ;  /* 0x000000ffff257224 */ /* 0x000fce00078e000e */
[----:B------:R-:W-:Y:S05]  /*2ea20*/  WARPSYNC.COLLECTIVE R15, `(.L_x_3038) ;  /* 0x000000000f087348 */ /* 0x000fea0003c00000 */
[----:B------:R0:W1:Y:S02]  /*2ea30*/  SHFL.IDX P6, R14, R13, R12, R11 ;  /* 0x0000000c0d0e7389 */ /* 0x00006400000c000b */
[----:B01----:R-:W-:Y:S01]  /*2ea40*/  ENDCOLLECTIVE ;  /* 0x000000000000791b */ /* 0x003fe20003800000 */
.L_x_3038:
        /* <DEDUP_REMOVED lines=8> */
.L_x_3039:
[----:B------:R-:W-:Y:S01]  /*2ead0*/  MOV R13, R43 ;  /* 0x0000002b000d7202 */ /* 0x000fe20000000f00 */
[----:B------:R-:W-:Y:S02]  /*2eae0*/  IMAD.MOV.U32 R12, RZ, RZ, R0 ;  /* 0x000000ffff0c7224 */ /* 0x000fe400078e0000 */
[----:B------:R-:W-:-:S07]  /*2eaf0*/  IMAD.MOV.U32 R41, RZ, RZ, R14 ;  /* 0x000000ffff297224 */ /* 0x000fce00078e000e */
[----:B------:R-:W-:Y:S05]  /*2eb00*/  WARPSYNC.COLLECTIVE R15, `(.L_x_3040) ;  /* 0x000000000f087348 */ /* 0x000fea0003c00000 */
[----:B------:R0:W1:Y:S02]  /*2eb10*/  SHFL.IDX P6, R14, R13, R12, R11 ;  /* 0x0000000c0d0e7389 */ /* 0x00006400000c000b */
[----:B01----:R-:W-:Y:S01]  /*2eb20*/  ENDCOLLECTIVE ;  /* 0x000000000000791b */ /* 0x003fe20003800000 */
.L_x_3040:
        /* <DEDUP_REMOVED lines=8> */
.L_x_3041:
[----:B------:R-:W-:Y:S02]  /*2ebb0*/  IMAD.MOV.U32 R13, RZ, RZ, R49 ;  /* 0x000000ffff0d7224 */ /* 0x000fe400078e0031 */
[----:B------:R-:W-:Y:S01]  /*2ebc0*/  IMAD.MOV.U32 R12, RZ, RZ, R0 ;  /* 0x000000ffff0c7224 */ /* 0x000fe200078e0000 */
[----:B------:R-:W-:-:S07]  /*2ebd0*/  MOV R47, R14 ;  /* 0x0000000e002f7202 */ /* 0x000fce0000000f00 */
[----:B------:R-:W-:Y:S05]  /*2ebe0*/  WARPSYNC.COLLECTIVE R15, `(.L_x_3042) ;  /* 0x000000000f087348 */ /* 0x000fea0003c00000 */
[----:B------:R0:W1:Y:S02]  /*2ebf0*/  SHFL.IDX P6, R14, R13, R12, R11 ;  /* 0x0000000c0d0e7389 */ /* 0x00006400000c000b */
[----:B01----:R-:W-:Y:S01]  /*2ec00*/  ENDCOLLECTIVE ;  /* 0x000000000000791b */ /* 0x003fe20003800000 */
.L_x_3042:
[----:B------:R-:W-:Y:S02]  /*2ec10*/  SEL R40, R42, R47, P0 ;  /* 0x0000002f2a287207 */ /* 0x000fe40000000000 */
[----:B------:R-:W-:Y:S01]  /*2ec20*/  SEL R42, R47, R42, P0 ;  /* 0x0000002a2f2a7207 */ /* 0x000fe20000000000 */
[----:B------:R-:W-:Y:S01]  /*2ec30*/  IMAD.MOV.U32 R13, RZ, RZ, R51 ;  /* 0x000000ffff0d7224 */ /* 0x000fe200078e0033 */
[----:B------:R-:W-:Y:S01]  /*2ec40*/  MOV R12, R2 ;  /* 0x00000002000c7202 */ /* 0x000fe20000000f00 */
[----:B------:R-:W-:-:S07]  /*2ec50*/  IMAD.MOV.U32 R49, RZ, RZ, R14 ;  /* 0x000000ffff317224 */ /* 0x000fce00078e000e */
[----:B------:R-:W-:Y:S05]  /*2ec60*/  WARPSYNC.COLLECTIVE R15, `(.L_x_3043) ;  /* 0x000000000f087348 */ /* 0x000fea0003c00000 */
[----:B------:R0:W1:Y:S02]  /*2ec70*/  SHFL.IDX P6, R14, R13, R12, R11 ;  /* 0x0000000c0d0e7389 */ /* 0x00006400000c000b */
[----:B01----:R-:W-:Y:S01]  /*2ec80*/  ENDCOLLECTIVE ;  /* 0x000000000000791b */ /* 0x003fe20003800000 */
.L_x_3043:
[----:B------:R-:W-:Y:S02]  /*2ec90*/  IMAD.MOV.U32 R13, RZ, RZ, R53 ;  /* 0x000000ffff0d7224 */ /* 0x000fe400078e0035 */
[----:B------:R-:W-:Y:S02]  /*2eca0*/  IMAD.MOV.U32 R12, RZ, RZ, R0 ;  /* 0x000000ffff0c7224 */ /* 0x000fe400078e0000 */
[----:B------:R-:W-:-:S07]  /*2ecb0*/  IMAD.MOV.U32 R46, RZ, RZ, R14 ;  /* 0x000000ffff2e7224 */ /* 0x000fce00078e000e */
[----:B------:R-:W-:Y:S05]  /*2ecc0*/  WARPSYNC.COLLECTIVE R15, `(.L_x_3044) ;  /* 0x000000000f087348 */ /* 0x000fea0003c00000 */
[----:B------:R0:W1:Y:S02]  /*2ecd0*/  SHFL.IDX P6, R14, R13, R12, R11 ;  /* 0x0000000c0d0e7389 */ /* 0x00006400000c000b */
[----:B01----:R-:W-:Y:S01]  /*2ece0*/  ENDCOLLECTIVE ;  /* 0x000000000000791b */ /* 0x003fe20003800000 */
.L_x_3044:
        /* <DEDUP_REMOVED lines=8> */
.L_x_3045:
[----:B------:R-:W-:Y:S02]  /*2ed70*/  IMAD.MOV.U32 R13, RZ, RZ, R57 ;  /* 0x000000ffff0d7224 */ /* 0x000fe400078e0039 */
[----:B------:R-:W-:Y:S02]  /*2ed80*/  IMAD.MOV.U32 R12, RZ, RZ, R0 ;  /* 0x000000ffff0c7224 */ /* 0x000fe400078e0000 */
[----:B------:R-:W-:-:S07]  /*2ed90*/  IMAD.MOV.U32 R48, RZ, RZ, R14 ;  /* 0x000000ffff307224 */ /* 0x000fce00078e000e */
[----:B------:R-:W-:Y:S05]  /*2eda0*/  WARPSYNC.COLLECTIVE R15, `(.L_x_3046) ;  /* 0x000000000f087348 */ /* 0x000fea0003c00000 */
[----:B------:R0:W1:Y:S02]  /*2edb0*/  SHFL.IDX P6, R14, R13, R12, R11 ;  /* 0x0000000c0d0e7389 */ /* 0x00006400000c000b */
[----:B01----:R-:W-:Y:S01]  /*2edc0*/  ENDCOLLECTIVE ;  /* 0x000000000000791b */ /* 0x003fe20003800000 */
.L_x_3046:
[----:B------:R-:W-:Y:S02]  /*2edd0*/  IMAD.MOV.U32 R13, RZ, RZ, R59 ;  /* 0x000000ffff0d7224 */ /* 0x000fe400078e003b */
[----:B------:R-:W-:Y:S01]  /*2ede0*/  IMAD.MOV.U32 R12, RZ, RZ, R2 ;  /* 0x000000ffff0c7224 */ /* 0x000fe200078e0002 */
[----:B------:R-:W-:-:S07]  /*2edf0*/  MOV R57, R14 ;  /* 0x0000000e00397202 */ /* 0x000fce0000000f00 */
[----:B------:R-:W-:Y:S05]  /*2ee00*/  WARPSYNC.COLLECTIVE R15, `(.L_x_3047) ;  /* 0x000000000f087348 */ /* 0x000fea0003c00000 */
[----:B------:R0:W1:Y:S02]  /*2ee10*/  SHFL.IDX P6, R14, R13, R12, R11 ;  /* 0x0000000c0d0e7389 */ /* 0x00006400000c000b */
[----:B01----:R-:W-:Y:S01]  /*2ee20*/  ENDCOLLECTIVE ;  /* 0x000000000000791b */ /* 0x003fe20003800000 */
.L_x_3047:
[----:B------:R-:W-:Y:S01]  /*2ee30*/  IMAD.MOV.U32 R13, RZ, RZ, R61 ;  /* 0x000000ffff0d7224 */ /* 0x000fe200078e003d */
[----:B------:R-:W-:Y:S01]  /*2ee40*/  MOV R12, R0 ;  /* 0x00000000000c7202 */ /* 0x000fe20000000f00 */
[----:B------:R-:W-:-:S07]  /*2ee50*/  IMAD.MOV.U32 R50, RZ, RZ, R14 ;  /* 0x000000ffff327224 */ /* 0x000fce00078e000e */
[----:B------:R-:W-:Y:S05]  /*2ee60*/  WARPSYNC.COLLECTIVE R15, `(.L_x_3048) ;  /* 0x000000000f087348 */ /* 0x000fea0003c00000 */
[----:B------:R0:W1:Y:S02]  /*2ee70*/  SHFL.IDX P6, R14, R13, R12, R11 ;  /* 0x0000000c0d0e7389 */ /* 0x00006400000c000b */
[----:B01----:R-:W-:Y:S01]  /*2ee80*/  ENDCOLLECTIVE ;  /* 0x000000000000791b */ /* 0x003fe20003800000 */
.L_x_3048:
[----:B------:R-:W-:Y:S02]  /*2ee90*/  IMAD.MOV.U32 R13, RZ, RZ, R63 ;  /* 0x000000ffff0d7224 */ /* 0x000fe400078e003f */
[----:B------:R-:W-:Y:S02]  /*2eea0*/  IMAD.MOV.U32 R12, RZ, RZ, R2 ;  /* 0x000000ffff0c7224 */ /* 0x000fe400078e0002 */
[----:B------:R-:W-:-:S07]  /*2eeb0*/  IMAD.MOV.U32 R27, RZ, RZ, R14 ;  /* 0x000000ffff1b7224 */ /* 0x000fce00078e000e */
[----:B------:R-:W-:Y:S05]  /*2eec0*/  WARPSYNC.COLLECTIVE R15, `(.L_x_3049) ;  /* 0x000000000f087348 */ /* 0x000fea0003c00000 */
[----:B------:R0:W1:Y:S02]  /*2eed0*/  SHFL.IDX P6, R14, R13, R12, R11 ;  /* 0x0000000c0d0e7389 */ /* 0x00006400000c000b */
[----:B01----:R-:W-:Y:S01]  /*2eee0*/  ENDCOLLECTIVE ;  /* 0x000000000000791b */ /* 0x003fe20003800000 */
.L_x_3049:
[----:B------:R-:W-:Y:S01]  /*2eef0*/  MOV R13, R65 ;  /* 0x00000041000d7202 */ /* 0x000fe20000000f00 */
[----:B------:R-:W-:Y:S02]  /*2ef00*/  IMAD.MOV.U32 R12, RZ, RZ, R0 ;  /* 0x000000ffff0c7224 */ /* 0x000fe400078e0000 */
[----:B------:R-:W-:-:S07]  /*2ef10*/  IMAD.MOV.U32 R52, RZ, RZ, R14 ;  /* 0x000000ffff347224 */ /* 0x000fce00078e000e */
[----:B------:R-:W-:Y:S05]  /*2ef20*/  WARPSYNC.COLLECTIVE R15, `(.L_x_3050) ;  /* 0x000000000f087348 */ /* 0x000fea0003c00000 */
[----:B------:R0:W1:Y:S02]  /*2ef30*/  SHFL.IDX P6, R14, R13, R12, R11 ;  /* 0x0000000c0d0e7389 */ /* 0x00006400000c000b */
[----:B01----:R-:W-:Y:S01]  /*2ef40*/  ENDCOLLECTIVE ;  /* 0x000000000000791b */ /* 0x003fe20003800000 */
.L_x_3050:
        /* <DEDUP_REMOVED lines=8> */
.L_x_3051:
[----:B------:R-:W-:Y:S02]  /*2efd0*/  IMAD.MOV.U32 R13, RZ, RZ, R69 ;  /* 0x000000ffff0d7224 */ /* 0x000fe400078e0045 */
[----:B------:R-:W-:Y:S01]  /*2efe0*/  IMAD.MOV.U32 R12, RZ, RZ, R0 ;  /* 0x000000ffff0c7224 */ /* 0x000fe200078e0000 */
[----:B------:R-:W-:-:S07]  /*2eff0*/  MOV R54, R14 ;  /* 0x0000000e00367202 */ /* 0x000fce0000000f00 */
[----:B------:R-:W-:Y:S05]  /*2f000*/  WARPSYNC.COLLECTIVE R15, `(.L_x_3052) ;  /* 0x000000000f087348 */ /* 0x000fea0003c00000 */
[----:B------:R0:W1:Y:S02]  /*2f010*/  SHFL.IDX P6, R14, R13, R12, R11 ;  /* 0x0000000c0d0e7389 */ /* 0x00006400000c000b */
[----:B01----:R-:W-:Y:S01]  /*2f020*/  ENDCOLLECTIVE ;  /* 0x000000000000791b */ /* 0x003fe20003800000 */
.L_x_3052:
        /* <DEDUP_REMOVED lines=8> */
.L_x_3053:
[----:B------:R-:W-:Y:S02]  /*2f0b0*/  IMAD.MOV.U32 R13, RZ, RZ, R73 ;  /* 0x000000ffff0d7224 */ /* 0x000fe400078e0049 */
[----:B------:R-:W-:Y:S02]  /*2f0c0*/  IMAD.MOV.U32 R12, RZ, RZ, R0 ;  /* 0x000000ffff0c7224 */ /* 0x000fe400078e0000 */
[----:B------:R-:W-:-:S07]  /*2f0d0*/  IMAD.MOV.U32 R56, RZ, RZ, R14 ;  /* 0x000000ffff387224 */ /* 0x000fce00078e000e */
[----:B------:R-:W-:Y:S05]  /*2f0e0*/  WARPSYNC.COLLECTIVE R15, `(.L_x_3054) ;  /* 0x000000000f087348 */ /* 0x000fea0003c00000 */
[----:B------:R0:W1:Y:S02]  /*2f0f0*/  SHFL.IDX P6, R14, R13, R12, R11 ;  /* 0x0000000c0d0e7389 */ /* 0x00006400000c000b */
[----:B01----:R-:W-:Y:S01]  /*2f100*/  ENDCOLLECTIVE ;  /* 0x000000000000791b */ /* 0x003fe20003800000 */
.L_x_3054:
        /* <DEDUP_REMOVED lines=8> */
.L_x_3055:
[----:B------:R-:W-:Y:S02]  /*2f190*/  IMAD.MOV.U32 R13, RZ, RZ, R77 ;  /* 0x000000ffff0d7224 */ /* 0x000fe400078e004d */
[----:B------:R-:W-:Y:S02]  /*2f1a0*/  IMAD.MOV.U32 R12, RZ, RZ, R0 ;  /* 0x000000ffff0c7224 */ /* 0x000fe400078e0000 */
[----:B------:R-:W-:-:S07]  /*2f1b0*/  IMAD.MOV.U32 R58, RZ, RZ, R14 ;  /* 0x000000ffff3a7224 */ /* 0x000fce00078e000e */
[----:B------:R-:W-:Y:S05]  /*2f1c0*/  WARPSYNC.COLLECTIVE R15, `(.L_x_3056) ;  /* 0x000000000f087348 */ /* 0x000fea0003c00000 */
[----:B------:R0:W1:Y:S02]  /*2f1d0*/  SHFL.IDX P6, R14, R13, R12, R11 ;  /* 0x0000000c0d0e7389 */ /* 0x00006400000c000b */
[----:B01----:R-:W-:Y:S01]  /*2f1e0*/  ENDCOLLECTIVE ;  /* 0x000000000000791b */ /* 0x003fe20003800000 */
.L_x_3056:
[----:B------:R-:W-:Y:S02]  /*2f1f0*/  SEL R37, R73, R58, P0 ;  /* 0x0000003a49257207 */ /* 0x000fe40000000000 */
[----:B------:R-:W-:Y:S01]  /*2f200*/  SEL R39, R58, R73, P0 ;  /* 0x000000493a277207 */ /* 0x000fe20000000000 */
[----:B------:R-:W-:Y:S02]  /*2f210*/  IMAD.MOV.U32 R13, RZ, RZ, R79 ;  /* 0x000000ffff0d7224 */ /* 0x000fe400078e004f */
[----:B------:R-:W-:Y:S02]  /*2f220*/  IMAD.MOV.U32 R12, RZ, RZ, R2 ;  /* 0x000000ffff0c7224 */ /* 0x000fe400078e0002 */
[----:B------:R-:W-:Y:S01]  /*2f230*/  IMAD.MOV.U32 R2, RZ, RZ, RZ ;  /* 0x000000ffff027224 */ /* 0x000fe200078e00ff */
[----:B------:R-:W-:-:S07]  /*2f240*/  MOV R77, R14 ;  /* 0x0000000e004d7202 */ /* 0x000fce0000000f00 */
[----:B------:R-:W-:Y:S05]  /*2f250*/  WARPSYNC.COLLECTIVE R15, `(.L_x_3057) ;  /* 0x000000000f087348 */ /* 0x000fea0003c00000 */
[----:B------:R0:W1:Y:S02]  /*2f260*/  SHFL.IDX P6, R14, R13, R12, R11 ;  /* 0x0000000c0d0e7389 */ /* 0x00006400000c000b */
[----:B01----:R-:W-:Y:S01]  /*2f270*/  ENDCOLLECTIVE ;  /* 0x000000000000791b */ /* 0x003fe20003800000 */
.L_x_3057:
        /* <DEDUP_REMOVED lines=8> */
.L_x_2830:
[----:B------:R-:W-:Y:S01]  /*2f300*/  MOV R13, R3 ;  /* 0x00000003000d7202 */ /* 0x000fe20000000f00 */
[----:B------:R-:W-:Y:S02]  /*2f310*/  IMAD.MOV.U32 R12, RZ, RZ, RZ ;  /* 0x000000ffff0c7224 */ /* 0x000fe400078e00ff */
[----:B------:R-:W-:Y:S02]  /*2f320*/  IMAD.MOV.U32 R11, RZ, RZ, 0x181f ;  /* 0x0000181fff0b7424 */ /* 0x000fe400078e00ff */
[----:B------:R-:W-:-:S07]  /*2f330*/  IMAD.MOV.U32 R15, RZ, RZ, -0x1 ;  /* 0xffffffffff0f7424 */ /* 0x000fce00078e00ff */
[----:B01----:R-:W-:Y:S05]  /*2f340*/  WARPSYNC.COLLECTIVE R15, `(.L_x_3059) ;  /* 0x000000000f087348 */ /* 0x003fea0003c00000 */
[----:B------:R2:W3:Y:S02]  /*2f350*/  SHFL.IDX P6, R14, R13, R12, R11 ;  /* 0x0000000c0d0e7389 */ /* 0x0004e400000c000b */
[----:B0123--:R-:W-:Y:S01]  /*2f360*/  ENDCOLLECTIVE ;  /* 0x000000000000791b */ /* 0x00ffe20003800000 */
.L_x_3059:
[----:B------:R-:W-:Y:S01]  /*2f370*/  MOV R13, R2 ;  /* 0x00000002000d7202 */ /* 0x000fe20000000f00 */
[----:B------:R-:W-:-:S07]  /*2f380*/  IMAD.MOV.U32 R0, RZ, RZ, R14 ;  /* 0x000000ffff007224 */ /* 0x000fce00078e000e */
[----:B------:R-:W-:Y:S05]  /*2f390*/  WARPSYNC.COLLECTIVE R15, `(.L_x_3060) ;  /* 0x000000000f087348 */ /* 0x000fea0003c00000 */
[----:B------:R0:W1:Y:S02]  /*2f3a0*/  SHFL.IDX P6, R14, R13, R12, R11 ;  /* 0x0000000c0d0e7389 */ /* 0x00006400000c000b */
[----:B01----:R-:W-:Y:S01]  /*2f3b0*/  ENDCOLLECTIVE ;  /* 0x000000000000791b */ /* 0x003fe20003800000 */
.L_x_3060:
[----:B------:R-:W-:Y:S05]  /*2f3c0*/  BRA `(.L_x_3061) ;  /* 0xffffff5800d87947 */ /* 0x000fea000383ffff */
.L_x_2833:
        /* <DEDUP_REMOVED lines=8> */
.L_x_3063:
[----:B------:R-:W-:Y:S05]  /*2f450*/  BSYNC B1 ;  /* 0x0000000000017941 */ /* 0x000fea0003800000 */
.L_x_3062:
        /* <DEDUP_REMOVED lines=8> */
.L_x_3064:
[----:B------:R-:W-:Y:S05]  /*2f4e0*/  BRA `(.L_x_3065) ;  /* 0xffffff5800e47947 */ /* 0x000fea000383ffff */
.L_x_2836:
[----:B------:R-:W-:Y:S01]  /*2f4f0*/  BSSY B1, `(.L_x_3066) ;  /* 0x0000008000017945 */ /* 0x000fe20003800000 */
[----:B------:R-:W-:Y:S01]  /*2f500*/  MOV R13, R3 ;  /* 0x00000003000d7202 */ /* 0x000fe20000000f00 */
[----:B------:R-:W-:Y:S02]  /*2f510*/  IMAD.MOV.U32 R12, RZ, RZ, 0x2 ;  /* 0x00000002ff0c7424 */ /* 0x000fe400078e00ff */
[----:B------:R-:W-:Y:S02]  /*2f520*/  IMAD.MOV.U32 R11, RZ, RZ, 0x181f ;  /* 0x0000181fff0b7424 */ /* 0x000fe400078e00ff */
[----:B0-----:R-:W-:-:S07]  /*2f530*/  IMAD.MOV.U32 R15, RZ, RZ, -0x1 ;  /* 0xffffffffff0f7424 */ /* 0x001fce00078e00ff */
[----:B-1234-:R-:W-:Y:S05]  /*2f540*/  WARPSYNC.COLLECTIVE R15, `(.L_x_3067) ;  /* 0x000000000f087348 */ /* 0x01efea0003c00000 */
[----:B----4-:R0:W4:Y:S02]  /*2f550*/  SHFL.IDX P6, R14, R13, R12, R11 ;  /* 0x0000000c0d0e7389 */ /* 0x01012400000c000b */
[----:B01234-:R-:W-:Y:S01]  /*2f560*/  ENDCOLLECTIVE ;  /* 0x000000000000791b */ /* 0x01ffe20003800000 */
.L_x_3067:
[----:B------:R-:W-:Y:S05]  /*2f570*/  BSYNC B1 ;  /* 0x0000000000017941 */ /* 0x000fea0003800000 */
.L_x_3066:
[----:B------:R-:W-:Y:S01]  /*2f580*/  MOV R13, R2 ;  /* 0x00000002000d7202 */ /* 0x000fe20000000f00 */
[----:B------:R-:W-:Y:S02]  /*2f590*/  IMAD.MOV.U32 R12, RZ, RZ, 0x2 ;  /* 0x00000002ff0c7424 */ /* 0x000fe400078e00ff */
[----:B------:R-:W-:Y:S02]  /*2f5a0*/  IMAD.MOV.U32 R11, RZ, RZ, 0x181f ;  /* 0x0000181fff0b7424 */ /* 0x000fe400078e00ff */
[----:B------:R-:W-:Y:S02]  /*2f5b0*/  IMAD.MOV.U32 R15, RZ, RZ, -0x1 ;  /* 0xffffffffff0f7424 */ /* 0x000fe400078e00ff */
[----:B------:R-:W-:-:S07]  /*2f5c0*/  IMAD.MOV.U32 R0, RZ, RZ, R14 ;  /* 0x000000ffff007224 */ /* 0x000fce00078e000e */
[----:B------:R-:W-:Y:S05]  /*2f5d0*/  WARPSYNC.COLLECTIVE R15, `(.L_x_3068) ;  /* 0x000000000f087348 */ /* 0x000fea0003c00000 */
[----:B------:R0:W1:Y:S02]  /*2f5e0*/  SHFL.IDX P6, R14, R13, R12, R11 ;  /* 0x0000000c0d0e7389 */ /* 0x00006400000c000b */
[----:B01----:R-:W-:Y:S01]  /*2f5f0*/  ENDCOLLECTIVE ;  /* 0x000000000000791b */ /* 0x003fe20003800000 */
.L_x_3068:
[----:B------:R-:W-:Y:S05]  /*2f600*/  BRA `(.L_x_3069) ;  /* 0xffffff5800ec7947 */ /* 0x000fea000383ffff */
.L_x_2839:
        /* <DEDUP_REMOVED lines=8> */
.L_x_3071:
[----:B------:R-:W-:Y:S05]  /*2f690*/  BSYNC B1 ;  /* 0x0000000000017941 */ /* 0x000fea0003800000 */
.L_x_3070:
        /* <DEDUP_REMOVED lines=8> */
.L_x_3072:
[----:B------:R-:W-:Y:S05]  /*2f720*/  BRA `(.L_x_3073) ;  /* 0xffffff5800f47947 */ /* 0x000fea000383ffff */
.L_x_2855:
[----:B0-----:R-:W0:Y:S01]  /*2f730*/  S2R R8, SR_TID.X ;  /* 0x0000000000087919 */ /* 0x001e220000002100 */
[----:B------:R-:W-:Y:S01]  /*2f740*/  BSSY B1, `(.L_x_3074) ;  /* 0x000000a000017945 */ /* 0x000fe20003800000 */
[----:B------:R-:W-:Y:S01]  /*2f750*/  IMAD.MOV.U32 R12, RZ, RZ, RZ ;  /* 0x000000ffff0c7224 */ /* 0x000fe200078e00ff */
[----:B------:R-:W-:Y:S01]  /*2f760*/  MOV R11, 0x1f ;  /* 0x0000001f000b7802 */ /* 0x000fe20000000f00 */
[----:B------:R-:W-:Y:S01]  /*2f770*/  IMAD.MOV.U32 R15, RZ, RZ, -0x1 ;  /* 0xffffffffff0f7424 */ /* 0x000fe200078e00ff */
[----:B0-----:R-:W-:-:S04]  /*2f780*/  SHF.R.U32.HI R8, RZ, 0x5, R8 ;  /* 0x00000005ff087819 */ /* 0x001fc80000011608 */
[----:B------:R-:W-:-:S05]  /*2f790*/  LOP3.LUT R8, R8, 0x3, RZ, 0xc0, !PT ;  /* 0x0000000308087812 */ /* 0x000fca00078ec0ff */
[----:B------:R-:W-:-:S07]  /*2f7a0*/  IMAD.MOV.U32 R13, RZ, RZ, R8 ;  /* 0x000000ffff0d7224 */ /* 0x000fce00078e0008 */
[----:B------:R-:W-:Y:S05]  /*2f7b0*/  WARPSYNC.COLLECTIVE R15, `(.L_x_3075) ;  /* 0x000000000f087348 */ /* 0x000fea0003c00000 */
[----:B------:R0:W1:Y:S02]  /*2f7c0*/  SHFL.IDX P6, R14, R13, R12, R11 ;  /* 0x0000000c0d0e7389 */ /* 0x00006400000c000b */
[----:B01----:R-:W-:Y:S01]  /*2f7d0*/  ENDCOLLECTIVE ;  /* 0x000000000000791b */ /* 0x003fe20003800000 */
.L_x_3075:
[----:B------:R-:W-:Y:S05]  /*2f7e0*/  BSYNC B1 ;  /* 0x0000000000017941 */ /* 0x000fea0003800000 */
.L_x_3074:
[----:B------:R-:W-:Y:S05]  /*2f7f0*/  BRA `(.L_x_3076) ;  /* 0xffffff7000b47947 */ /* 0x000fea000383ffff */
.L_x_2857:
[----:B------:R-:W-:Y:S01]  /*2f800*/  BSSY B1, `(.L_x_3077) ;  /* 0x0000006000017945 */ /* 0x000fe20003800000 */
[----:B------:R-:W-:-:S07]  /*2f810*/  IMAD.MOV.U32 R15, RZ, RZ, -0x1 ;  /* 0xffffffffff0f7424 */ /* 0x000fce00078e00ff */
[----:B01----:R-:W-:Y:S05]  /*2f820*/  WARPSYNC.COLLECTIVE R15, `(.L_x_3078) ;  /* 0x000000000f0c7348 */ /* 0x003fea0003c00000 */
[----:B------:R-:W-:Y:S02]  /*2f830*/  ELECT P6, UR62, PT ;  /* 0x00000000003e782f */ /* 0x000fe400038c0000 */
[----:B------:R-:W-:Y:S01]  /*2f840*/  MOV R14, UR62 ;  /* 0x0000003e000e7c02 */ /* 0x000fe20008000f00 */
[----:B01----:R-:W-:Y:S10]  /*2f850*/  ENDCOLLECTIVE ;  /* 0x000000000000791b */ /* 0x003ff40003800000 */
.L_x_3078:
[----:B------:R-:W-:Y:S05]  /*2f860*/  BSYNC B1 ;  /* 0x0000000000017941 */ /* 0x000fea0003800000 */
.L_x_3077:
[----:B------:R-:W-:Y:S05]  /*2f870*/  BRA `(.L_x_2856) ;  /* 0xffffff7000ac7947 */ /* 0x000fea000383ffff */
.L_x_2859:
[----:B-1----:R1:W2:Y:S02]  /*2f880*/  SYNCS.PHASECHK.TRANS64.TRYWAIT P0, [R22+URZ+0x29820], R5 ;  /* 0x02982005160075a7 */ /* 0x0022a4000800017f */
[----:B--2---:R-:W-:Y:S05]  /*2f890*/  @!P0 NANOSLEEP.SYNCS 0x989680 ;  /* 0x009896800000895d */ /* 0x004fea0003900000 */
[----:B------:R-:W2:Y:S02]  /*2f8a0*/  @!P0 SYNCS.PHASECHK.TRANS64 P0, [R22+URZ+0x29820], R5 ;  /* 0x02982005160085a7 */ /* 0x000ea4000800007f */
[----:B--2---:R-:W-:Y:S05]  /*2f8b0*/  @!P0 BRA `(.L_x_2859) ;  /* 0xfffffffc00f08947 */ /* 0x004fea000383ffff */
[----:B------:R-:W-:Y:S05]  /*2f8c0*/  BRA `(.L_x_3079) ;  /* 0xffffff7000bc7947 */ /* 0x000fea000383ffff */
.L_x_2863:
[----:B0-----:R0:W2:Y:S02]  /*2f8d0*/  SYNCS.PHASECHK.TRANS64.TRYWAIT P0, [R9+URZ+0x298a0], R8 ;  /* 0x0298a008090075a7 */ /* 0x0010a4000800017f */
[----:B--2---:R-:W-:Y:S05]  /*2f8e0*/  @!P0 NANOSLEEP.SYNCS 0x989680 ;  /* 0x009896800000895d */ /* 0x004fea0003900000 */
[----:B------:R-:W2:Y:S02]  /*2f8f0*/  @!P0 SYNCS.PHASECHK.TRANS64 P0, [R9+URZ+0x298a0], R8 ;  /* 0x0298a008090085a7 */ /* 0x000ea4000800007f */
[----:B--2---:R-:W-:Y:S05]  /*2f900*/  @!P0 BRA `(.L_x_2863) ;  /* 0xfffffffc00f08947 */ /* 0x004fea000383ffff */
[----:B------:R-:W-:Y:S05]  /*2f910*/  BRA `(.L_x_3080) ;  /* 0xffffff7000d47947 */ /* 0x000fea000383ffff */
.L_x_2870:
[----:B-1----:R1:W2:Y:S02]  /*2f920*/  SYNCS.PHASECHK.TRANS64.TRYWAIT P0, [R9+URZ+0x298c0], R8 ;  /* 0x0298c008090075a7 */ /* 0x0022a4000800017f */
[----:B--2---:R-:W-:Y:S05]  /*2f930*/  @!P0 NANOSLEEP.SYNCS 0x989680 ;  /* 0x009896800000895d */ /* 0x004fea0003900000 */
[----:B------:R-:W2:Y:S02]  /*2f940*/  @!P0 SYNCS.PHASECHK.TRANS64 P0, [R9+URZ+0x298c0], R8 ;  /* 0x0298c008090085a7 */ /* 0x000ea4000800007f */
[----:B--2---:R-:W-:Y:S05]  /*2f950*/  @!P0 BRA `(.L_x_2870) ;  /* 0xfffffffc00f08947 */ /* 0x004fea000383ffff */
[----:B------:R-:W-:Y:S05]  /*2f960*/  BRA `(.L_x_3081) ;  /* 0xffffff7400c87947 */ /* 0x000fea000383ffff */
.L_x_2877:
[----:B0-----:R0:W2:Y:S02]  /*2f970*/  SYNCS.PHASECHK.TRANS64.TRYWAIT P1, [R8+URZ+0x298a0], R7 ;  /* 0x0298a007080075a7 */ /* 0x0010a4000802017f */
[----:B--2---:R-:W-:Y:S05]  /*2f980*/  @!P1 NANOSLEEP.SYNCS 0x989680 ;  /* 0x009896800000995d */ /* 0x004fea0003900000 */
[----:B------:R-:W2:Y:S02]  /*2f990*/  @!P1 SYNCS.PHASECHK.TRANS64 P1, [R8+URZ+0x298a0], R7 ;  /* 0x0298a007080095a7 */ /* 0x000ea4000802007f */
[----:B--2---:R-:W-:Y:S05]  /*2f9a0*/  @!P1 BRA `(.L_x_2877) ;  /* 0xfffffffc00f09947 */ /* 0x004fea000383ffff */
[----:B------:R-:W-:Y:S05]  /*2f9b0*/  BRA `(.L_x_3082) ;  /* 0xffffff7800887947 */ /* 0x000fea000383ffff */
.L_x_2884:
[----:B-1----:R1:W2:Y:S02]  /*2f9c0*/  SYNCS.PHASECHK.TRANS64.TRYWAIT P1, [R8+URZ+0x298c0], R7 ;  /* 0x0298c007080075a7 */ /* 0x0022a4000802017f */
[----:B--2---:R-:W-:Y:S05]  /*2f9d0*/  @!P1 NANOSLEEP.SYNCS 0x989680 ;  /* 0x009896800000995d */ /* 0x004fea0003900000 */
[----:B------:R-:W2:Y:S02]  /*2f9e0*/  @!P1 SYNCS.PHASECHK.TRANS64 P1, [R8+URZ+0x298c0], R7 ;  /* 0x0298c007080095a7 */ /* 0x000ea4000802007f */
[----:B--2---:R-:W-:Y:S05]  /*2f9f0*/  @!P1 BRA `(.L_x_2884) ;  /* 0xfffffffc00f09947 */ /* 0x004fea000383ffff */
[----:B------:R-:W-:Y:S05]  /*2fa00*/  BRA `(.L_x_3083) ;  /* 0xffffff7c00787947 */ /* 0x000fea000383ffff */
.L_x_2899:
[----:B------:R-:W-:Y:S01]  /*2fa10*/  SHF.R.U32.HI R11, RZ, 0x5, R21 ;  /* 0x00000005ff0b7819 */ /* 0x000fe20000011615 */
[----:B------:R-:W-:Y:S01]  /*2fa20*/  BSSY B0, `(.L_x_3084) ;  /* 0x0000009000007945 */ /* 0x000fe20003800000 */
[----:B-1----:R-:W-:Y:S02]  /*2fa30*/  IMAD.MOV.U32 R12, RZ, RZ, RZ ;  /* 0x000000ffff0c7224 */ /* 0x002fe400078e00ff */
[----:B------:R-:W-:Y:S01]  /*2fa40*/  LOP3.LUT R11, R11, 0x3, RZ, 0xc0, !PT ;  /* 0x000000030b0b7812 */ /* 0x000fe200078ec0ff */
[----:B------:R-:W-:-:S04]  /*2fa50*/  IMAD.MOV.U32 R15, RZ, RZ, -0x1 ;  /* 0xffffffffff0f7424 */ /* 0x000fc800078e00ff */
[----:B------:R-:W-:Y:S01]  /*2fa60*/  IMAD.MOV.U32 R13, RZ, RZ, R11 ;  /* 0x000000ffff0d7224 */ /* 0x000fe200078e000b */
[----:B------:R-:W-:-:S07]  /*2fa70*/  MOV R11, 0x1f ;  /* 0x0000001f000b7802 */ /* 0x000fce0000000f00 */
[----:B-----5:R-:W-:Y:S05]  /*2fa80*/  WARPSYNC.COLLECTIVE R15, `(.L_x_3085) ;  /* 0x000000000f087348 */ /* 0x020fea0003c00000 */
[----:B------:R0:W1:Y:S02]  /*2fa90*/  SHFL.IDX P6, R14, R13, R12, R11 ;  /* 0x0000000c0d0e7389 */ /* 0x00006400000c000b */
[----:B01---5:R-:W-:Y:S01]  /*2faa0*/  ENDCOLLECTIVE ;  /* 0x000000000000791b */ /* 0x023fe20003800000 */
.L_x_3085:
[----:B------:R-:W-:Y:S05]  /*2fab0*/  BSYNC B0 ;  /* 0x0000000000007941 */ /* 0x000fea0003800000 */
.L_x_3084:
[----:B------:R-:W-:Y:S05]  /*2fac0*/  BRA `(.L_x_3086) ;  /* 0xffffff8c005c7947 */ /* 0x000fea000383ffff */
.L_x_2902:
[----:B0-----:R-:W2:Y:S02]  /*2fad0*/  LDL R2, [R1+0x34] ;  /* 0x0000340001027983 */ /* 0x001ea40000100800 */
[----:B--2---:R0:W1:Y:S02]  /*2fae0*/  SYNCS.PHASECHK.TRANS64.TRYWAIT P0, [R0+URZ+0x29880], R2 ;  /* 0x02988002000075a7 */ /* 0x004064000800017f */
[----:B-1----:R-:W-:Y:S05]  /*2faf0*/  @!P0 NANOSLEEP.SYNCS 0x989680 ;  /* 0x009896800000895d */ /* 0x002fea0003900000 */
[----:B------:R-:W1:Y:S02]  /*2fb00*/  @!P0 SYNCS.PHASECHK.TRANS64 P0, [R0+URZ+0x29880], R2 ;  /* 0x02988002000085a7 */ /* 0x000e64000800007f */
[----:B-1----:R-:W-:Y:S05]  /*2fb10*/  @!P0 BRA `(.L_x_2902) ;  /* 0xfffffffc00ec8947 */ /* 0x002fea000383ffff */
[----:B------:R-:W-:Y:S05]  /*2fb20*/  BRA `(.L_x_3087) ;  /* 0xffffff8c00887947 */ /* 0x000fea000383ffff */
.L_x_2903:
        /* <DEDUP_REMOVED lines=8> */
.L_x_3089:
[----:B------:R-:W-:Y:S05]  /*2fbb0*/  BSYNC B0 ;  /* 0x0000000000007941 */ /* 0x000fea0003800000 */
.L_x_3088:
[----:B------:R-:W-:Y:S01]  /*2fbc0*/  IMAD.MOV.U32 R13, RZ, RZ, R2 ;  /* 0x000000ffff0d7224 */ /* 0x000fe200078e0002 */
[----:B------:R-:W-:Y:S01]  /*2fbd0*/  MOV R15, 0xffffffff ;  /* 0xffffffff000f7802 */ /* 0x000fe20000000f00 */
[----:B------:R-:W-:Y:S01]  /*2fbe0*/  IMAD.MOV.U32 R12, RZ, RZ, RZ ;  /* 0x000000ffff0c7224 */ /* 0x000fe200078e00ff */
[----:B------:R-:W-:Y:S01]  /*2fbf0*/  LOP3.LUT P2, RZ, R20, 0x2, RZ, 0xc0, !PT ;  /* 0x0000000214ff7812 */ /* 0x000fe2000784c0ff */
[----:B------:R-:W-:Y:S01]  /*2fc00*/  IMAD.MOV.U32 R11, RZ, RZ, 0x1c1f ;  /* 0x00001c1fff0b7424 */ /* 0x000fe200078e00ff */
[----:B------:R-:W0:Y:S01]  /*2fc10*/  S2R R20, SR_TID.X ;  /* 0x0000000000147919 */ /* 0x000e220000002100 */
[----:B------:R-:W-:-:S10]  /*2fc20*/  IMAD.MOV.U32 R4, RZ, RZ, R14 ;  /* 0x000000ffff047224 */ /* 0x000fd400078e000e */
[----:B0-----:R-:W-:Y:S05]  /*2fc30*/  WARPSYNC.COLLECTIVE R15, `(.L_x_3090) ;  /* 0x000000000f087348 */ /* 0x001fea0003c00000 */
[----:B------:R1:W2:Y:S02]  /*2fc40*/  SHFL.IDX P6, R14, R13, R12, R11 ;  /* 0x0000000c0d0e7389 */ /* 0x0002a400000c000b */
[----:B012---:R-:W-:Y:S01]  /*2fc50*/  ENDCOLLECTIVE ;  /* 0x000000000000791b */ /* 0x007fe20003800000 */
.L_x_3090:
        /* <DEDUP_REMOVED lines=8> */
[----:B------:R-:W-:Y:S01]  /*2fce0*/  IMAD.MOV.U32 R12, RZ, RZ, 0x1 ;  /* 0x00000001ff0c7424 */ /* 0x000fe200078e00ff */
[----:B------:R-:W-:-:S09]  /*2fcf0*/  MOV R13, R3 ;  /* 0x00000003000d7202 */ /* 0x000fd20000000f00 */
[----:B------:R-:W-:Y:S01]  /*2fd00*/  @!PT LDS RZ, [RZ] ;  /* 0x00000000fffff984 */ /* 0x000fe20000000800 */
[----:B------:R-:W-:Y:S01]  /*2fd10*/  @!PT LDS RZ, [RZ] ;  /* 0x00000000fffff984 */ /* 0x000fe20000000800 */
[----:B------:R-:W-:Y:S01]  /*2fd20*/  @!PT LDS RZ, [RZ] ;  /* 0x00000000fffff984 */ /* 0x000fe20000000800 */
[----:B------:R0:W-:Y:S01]  /*2fd30*/  LDGSTS.E.BYPASS.LTC128B.128 [R4+0xa400], desc[UR50][R20.64], !P0 ;  /* 0x0a40000014047fae */ /* 0x0001e2000c101d72 */
[----:B------:R-:W-:Y:S01]  /*2fd40*/  ISETP.LT.OR P0, PT, R8, 0x1, P1 ;  /* 0x000000010800780c */ /* 0x000fe20000f01670 */
[----:B--2---:R-:W-:Y:S02]  /*2fd50*/  IMAD.IADD R5, R15, 0x1, R4 ;  /* 0x000000010f057824 */ /* 0x004fe400078e0204 */
[----:B------:R-:W-:-:S10]  /*2fd60*/  IMAD.MOV.U32 R15, RZ, RZ, -0x1 ;  /* 0xffffffffff0f7424 */ /* 0x000fd400078e00ff */
[----:B------:R0:W-:Y:S02]  /*2fd70*/  LDGSTS.E.BYPASS.LTC128B.128 [R5+0xa400], desc[UR50][R20.64+0x40], !P0 ;  /* 0x0a40004014057fae */ /* 0x0001e4000c101d72 */
[----:B0-----:R-:W-:Y:S05]  /*2fd80*/  WARPSYNC.COLLECTIVE R15, `(.L_x_3091) ;  /* 0x000000000f087348 */ /* 0x001fea0003c00000 */
[----:B------:R1:W2:Y:S02]  /*2fd90*/  SHFL.IDX P6, R14, R13, R12, R11 ;  /* 0x0000000c0d0e7389 */ /* 0x0002a400000c000b */
[----:B012---:R-:W-:Y:S01]  /*2fda0*/  ENDCOLLECTIVE ;  /* 0x000000000000791b */ /* 0x007fe20003800000 */
.L_x_3091:
[----:B------:R-:W0:Y:S01]  /*2fdb0*/  S2R R20, SR_TID.X ;  /* 0x0000000000147919 */ /* 0x000e220000002100 */
[----:B------:R-:W-:Y:S02]  /*2fdc0*/  IMAD.MOV.U32 R13, RZ, RZ, R2 ;  /* 0x000000ffff0d7224 */ /* 0x000fe400078e0002 */
[----:B------:R-:W-:-:S07]  /*2fdd0*/  IMAD.MOV.U32 R21, RZ, RZ, R14 ;  /* 0x000000ffff157224 */ /* 0x000fce00078e000e */
[----:B0-----:R-:W-:Y:S05]  /*2fde0*/  WARPSYNC.COLLECTIVE R15, `(.L_x_3092) ;  /* 0x000000000f087348 */ /* 0x001fea0003c00000 */
[----:B------:R1:W2:Y:S02]  /*2fdf0*/  SHFL.IDX P6, R14, R13, R12, R11 ;  /* 0x0000000c0d0e7389 */ /* 0x0002a400000c000b */
[----:B012---:R-:W-:Y:S01]  /*2fe00*/  ENDCOLLECTIVE ;  /* 0x000000000000791b */ /* 0x007fe20003800000 */
.L_x_3092:
[----:B------:R-:W-:-:S04]  /*2fe10*/  SHF.L.U32 R20, R20, 0x4, RZ ;  /* 0x0000000414147819 */ /* 0x000fc800000006ff */
[----:B------:R-:W-:Y:S01]  /*2fe20*/  LOP3.LUT R20, R20, 0x30, RZ, 0xc0, !PT ;  /* 0x0000003014147812 */ /* 0x000fe200078ec0ff */
[----:B------:R-:W-:-:S05]  /*2fe30*/  IMAD.MOV.U32 R12, RZ, RZ, R14 ;  /* 0x000000ffff0c7224 */ /* 0x000fca00078e000e */
[----:B------:R-:W-:-:S05]  /*2fe40*/  IADD3 R20, P0, R20, R12, RZ ;  /* 0x0000000c14147210 */ /* 0x000fca0007f1e0ff */
[----:B------:R-:W-:Y:S01]  /*2fe50*/  IMAD.X R21, RZ, RZ, R21, P0 ;  /* 0x000000ffff157224 */ /* 0x000fe200000e0615 */
[----:B------:R-:W-:Y:S01]  /*2fe60*/  ISETP.LT.OR P0, PT, R8, 0x21, P2 ;  /* 0x000000210800780c */ /* 0x000fe20001701670 */
[----:B------:R-:W-:Y:S02]  /*2fe70*/  IMAD.MOV.U32 R13, RZ, RZ, R3 ;  /* 0x000000ffff0d7224 */ /* 0x000fe400078e0003 */
[----:B------:R-:W-:-:S10]  /*2fe80*/  IMAD.MOV.U32 R12, RZ, RZ, 0x2 ;  /* 0x00000002ff0c7424 */ /* 0x000fd400078e00ff */
[----:B------:R-:W-:Y:S05]  /*2fe90*/  WARPSYNC.COLLECTIVE R15, `(.L_x_3093) ;  /* 0x000000000f087348 */ /* 0x000fea0003c00000 */
[----:B------:R0:W1:Y:S02]  /*2fea0*/  SHFL.IDX P6, R14, R13, R12, R11 ;  /* 0x0000000c0d0e7389 */ /* 0x00006400000c000b */
[----:B01----:R-:W-:Y:S01]  /*2feb0*/  ENDCOLLECTIVE ;  /* 0x000000000000791b */ /* 0x003fe20003800000 */
.L_x_3093:
[----:B------:R-:W-:Y:S01]  /*2fec0*/  @!PT LDS RZ, [RZ] ;  /* 0x00000000fffff984 */ /* 0x000fe20000000800 */
[----:B------:R-:W-:Y:S01]  /*2fed0*/  @!PT LDS RZ, [RZ] ;  /* 0x00000000fffff984 */ /* 0x000fe20000000800 */
[----:B------:R-:W-:Y:S01]  /*2fee0*/  @!PT LDS RZ, [RZ] ;  /* 0x00000000fffff984 */ /* 0x000fe20000000800 */
[----:B------:R-:W-:Y:S01]  /*2fef0*/  LDGSTS.E.BYPASS.LTC128B.128 [R4+0xb400], desc[UR50][R20.64], !P0 ;  /* 0x0b40000014047fae */ /* 0x000fe2000c101d72 */
[----:B------:R-:W-:-:S13]  /*2ff00*/  ISETP.LT.OR P0, PT, R8, 0x21, P1 ;  /* 0x000000210800780c */ /* 0x000fda0000f01670 */
[----:B------:R0:W-:Y:S01]  /*2ff10*/  LDGSTS.E.BYPASS.LTC128B.128 [R5+0xb400], desc[UR50][R20.64+0x40], !P0 ;  /* 0x0b40004014057fae */ /* 0x0001e2000c101d72 */
[----:B------:R-:W-:Y:S01]  /*2ff20*/  IMAD.MOV.U32 R13, RZ, RZ, R2 ;  /* 0x000000ffff0d7224 */ /* 0x000fe200078e0002 */
[----:B0-----:R-:W0:Y:S01]  /*2ff30*/  S2R R20, SR_TID.X ;  /* 0x0000000000147919 */ /* 0x001e220000002100 */
[----:B------:R-:W-:-:S07]  /*2ff40*/  MOV R21, R14 ;  /* 0x0000000e00157202 */ /* 0x000fce0000000f00 */
[----:B0-----:R-:W-:Y:S05]  /*2ff50*/  WARPSYNC.COLLECTIVE R15, `(.L_x_3094) ;  /* 0x000000000f087348 */ /* 0x001fea0003c00000 */
[----:B------:R1:W2:Y:S02]  /*2ff60*/  SHFL.IDX P6, R14, R13, R12, R11 ;  /* 0x0000000c0d0e7389 */ /* 0x0002a400000c000b */
[----:B012---:R-:W-:Y:S01]  /*2ff70*/  ENDCOLLECTIVE ;  /* 0x000000000000791b */ /* 0x007fe20003800000 */
.L_x_3094:
        /* <DEDUP_REMOVED lines=18> */
.L_x_3095:
[----:B------:R-:W0:Y:S01]  /*300a0*/  S2R R20, SR_TID.X ;  /* 0x0000000000147919 */ /* 0x000e220000002100 */
[----:B------:R-:W-:Y:S02]  /*300b0*/  IMAD.MOV.U32 R13, RZ, RZ, R2 ;  /* 0x000000ffff0d7224 */ /* 0x000fe400078e0002 */
[----:B------:R-:W-:-:S07]  /*300c0*/  IMAD.MOV.U32 R3, RZ, RZ, R14 ;  /* 0x000000ffff037224 */ /* 0x000fce00078e000e */
[----:B0-----:R-:W-:Y:S05]  /*300d0*/  WARPSYNC.COLLECTIVE R15, `(.L_x_3096) ;  /* 0x000000000f087348 */ /* 0x001fea0003c00000 */
[----:B------:R1:W2:Y:S02]  /*300e0*/  SHFL.IDX P6, R14, R13, R12, R11 ;  /* 0x0000000c0d0e7389 */ /* 0x0002a400000c000b */
[----:B012---:R-:W-:Y:S01]  /*300f0*/  ENDCOLLECTIVE ;  /* 0x000000000000791b */ /* 0x007fe20003800000 */
.L_x_3096:
[----:B------:R-:W-:-:S05]  /*30100*/  IMAD.SHL.U32 R20, R20, 0x10, RZ ;  /* 0x0000001014147824 */ /* 0x000fca00078e00ff */
[----:B------:R-:W-:Y:S02]  /*30110*/  LOP3.LUT R20, R20, 0x30, RZ, 0xc0, !PT ;  /* 0x0000003014147812 */ /* 0x000fe400078ec0ff */
[----:B------:R-:W-:-:S04]  /*30120*/  MOV R2, R14 ;  /* 0x0000000e00027202 */ /* 0x000fc80000000f00 */
[----:B------:R-:W-:-:S05]  /*30130*/  IADD3 R2, P0, R20, R2, RZ ;  /* 0x0000000214027210 */ /* 0x000fca0007f1e0ff */
[----:B------:R-:W-:Y:S01]  /*30140*/  IMAD.X R3, RZ, RZ, R3, P0 ;  /* 0x000000ffff037224 */ /* 0x000fe200000e0603 */
[----:B------:R-:W-:Y:S01]  /*30150*/  ISETP.LT.OR P0, PT, R8, 0x61, P2 ;  /* 0x000000610800780c */ /* 0x000fe20001701670 */
[----:B------:R-:W-:Y:S02]  /*30160*/  IMAD.MOV.U32 R13, RZ, RZ, R25 ;  /* 0x000000ffff0d7224 */ /* 0x000fe400078e0019 */
[----:B------:R-:W-:-:S10]  /*30170*/  IMAD.MOV.U32 R12, RZ, RZ, RZ ;  /* 0x000000ffff0c7224 */ /* 0x000fd400078e00ff */
[----:B------:R-:W-:Y:S05]  /*30180*/  WARPSYNC.COLLECTIVE R15, `(.L_x_3097) ;  /* 0x000000000f087348 */ /* 0x000fea0003c00000 */
[----:B------:R0:W1:Y:S02]  /*30190*/  SHFL.IDX P6, R14, R13, R12, R11 ;  /* 0x0000000c0d0e7389 */ /* 0x00006400000c000b */
[----:B01----:R-:W-:Y:S01]  /*301a0*/  ENDCOLLECTIVE ;  /* 0x000000000000791b */ /* 0x003fe20003800000 */
.L_x_3097:
[----:B------:R-:W-:Y:S01]  /*301b0*/  @!PT LDS RZ, [RZ] ;  /* 0x00000000fffff984 */ /* 0x000fe20000000800 */
[----:B------:R-:W-:Y:S01]  /*301c0*/  @!PT LDS RZ, [RZ] ;  /* 0x00000000fffff984 */ /* 0x000fe20000000800 */
[----:B------:R-:W-:Y:S01]  /*301d0*/  @!PT LDS RZ, [RZ] ;  /* 0x00000000fffff984 */ /* 0x000fe20000000800 */
[----:B------:R-:W-:Y:S01]  /*301e0*/  LDGSTS.E.BYPASS.LTC128B.128 [R4+0xd400], desc[UR50][R2.64], !P0 ;  /* 0x0d40000002047fae */ /* 0x000fe2000c101d72 */
[----:B------:R-:W-:-:S13]  /*301f0*/  ISETP.LT.OR P0, PT, R8, 0x61, P1 ;  /* 0x000000610800780c */ /* 0x000fda0000f01670 */
[----:B------:R0:W-:Y:S01]  /*30200*/  LDGSTS.E.BYPASS.LTC128B.128 [R5+0xd400], desc[UR50][R2.64+0x40], !P0 ;  /* 0x0d40004002057fae */ /* 0x0001e2000c101d72 */
[----:B------:R-:W-:Y:S02]  /*30210*/  ISETP.GE.AND P0, PT, R8, 0x81, PT ;  /* 0x000000810800780c */ /* 0x000fe40003f06270 */
[----:B------:R-:W-:Y:S01]  /*30220*/  MOV R13, R26 ;  /* 0x0000001a000d7202 */ /* 0x000fe20000000f00 */
[----:B0-----:R-:W-:-:S10]  /*30230*/  IMAD.MOV.U32 R3, RZ, RZ, R14 ;  /* 0x000000ffff037224 */ /* 0x001fd400078e000e */
[----:B------:R-:W-:Y:S05]  /*30240*/  WARPSYNC.COLLECTIVE R15, `(.L_x_3098) ;  /* 0x000000000f087348 */ /* 0x000fea0003c00000 */
[----:B------:R0:W1:Y:S02]  /*30250*/  SHFL.IDX P6, R14, R13, R12, R11 ;  /* 0x0000000c0d0e7389 */ /* 0x00006400000c000b */
[----:B01----:R-:W-:Y:S01]  /*30260*/  ENDCOLLECTIVE ;  /* 0x000000000000791b */ /* 0x003fe20003800000 */
.L_x_3098:
        /* <DEDUP_REMOVED lines=8> */
.L_x_2908:
[----:B-1----:R-:W2:Y:S02]  /*302f0*/  LDL R2, [R1+0x34] ;  /* 0x0000340001027983 */ /* 0x002ea40000100800 */
[----:B--2---:R1:W2:Y:S02]  /*30300*/  SYNCS.PHASECHK.TRANS64.TRYWAIT P0, [R0+URZ+0x29840], R2 ;  /* 0x02984002000075a7 */ /* 0x0042a4000800017f */
[----:B--2---:R-:W-:Y:S05]  /*30310*/  @!P0 NANOSLEEP.SYNCS 0x989680 ;  /* 0x009896800000895d */ /* 0x004fea0003900000 */
[----:B------:R-:W2:Y:S02]  /*30320*/  @!P0 SYNCS.PHASECHK.TRANS64 P0, [R0+URZ+0x29840], R2 ;  /* 0x02984002000085a7 */ /* 0x000ea4000800007f */
[----:B--2---:R-:W-:Y:S05]  /*30330*/  @!P0 BRA `(.L_x_2908) ;  /* 0xfffffffc00ec8947 */ /* 0x004fea000383ffff */
[----:B------:R-:W-:Y:S05]  /*30340*/  BRA `(.L_x_3100) ;  /* 0xffffff8c00887947 */ /* 0x000fea000383ffff */
.L_x_2909:
[----:B------:R-:W-:Y:S01]  /*30350*/  BSSY B0, `(.L_x_3101) ;  /* 0x0000008000007945 */ /* 0x000fe20003800000 */
[----:B------:R-:W-:Y:S01]  /*30360*/  IMAD.MOV.U32 R13, RZ, RZ, R6 ;  /* 0x000000ffff0d7224 */ /* 0x000fe200078e0006 */
[----:B------:R-:W-:Y:S01]  /*30370*/  MOV R15, 0xffffffff ;  /* 0xffffffff000f7802 */ /* 0x000fe20000000f00 */
[----:B------:R-:W-:Y:S02]  /*30380*/  IMAD.MOV.U32 R12, RZ, RZ, RZ ;  /* 0x000000ffff0c7224 */ /* 0x000fe400078e00ff */
[----:B------:R-:W-:-:S07]  /*30390*/  IMAD.MOV.U32 R11, RZ, RZ, 0x1c1f ;  /* 0x00001c1fff0b7424 */ /* 0x000fce00078e00ff */
[----:B0----5:R-:W-:Y:S05]  /*303a0*/  WARPSYNC.COLLECTIVE R15, `(.L_x_3102) ;  /* 0x000000000f087348 */ /* 0x021fea0003c00000 */
[----:B------:R1:W2:Y:S02]  /*303b0*/  SHFL.IDX P6, R14, R13, R12, R11 ;  /* 0x0000000c0d0e7389 */ /* 0x0002a400000c000b */
[----:B012--5:R-:W-:Y:S01]  /*303c0*/  ENDCOLLECTIVE ;  /* 0x000000000000791b */ /* 0x027fe20003800000 */
.L_x_3102:
[----:B------:R-:W-:Y:S05]  /*303d0*/  BSYNC B0 ;  /* 0x0000000000007941 */ /* 0x000fea0003800000 */
.L_x_3101:
[----:B------:R-:W0:Y:S01]  /*303e0*/  S2R R9, SR_TID.X ;  /* 0x0000000000097919 */ /* 0x000e220000002100 */
[----:B------:R-:W-:Y:S01]  /*303f0*/  IMAD.MOV.U32 R13, RZ, RZ, R5 ;  /* 0x000000ffff0d7224 */ /* 0x000fe200078e0005 */
[----:B------:R-:W-:Y:S01]  /*30400*/  MOV R15, 0xffffffff ;  /* 0xffffffff000f7802 */ /* 0x000fe20000000f00 */
[----:B------:R-:W-:Y:S01]  /*30410*/  IMAD.MOV.U32 R12, RZ, RZ, RZ ;  /* 0x000000ffff0c7224 */ /* 0x000fe200078e00ff */
[----:B------:R-:W-:Y:S01]  /*30420*/  LOP3.LUT P1, RZ, R20, 0x4, RZ, 0xc0, !PT ;  /* 0x0000000414ff7812 */ /* 0x000fe2000782c0ff */
[----:B------:R-:W-:Y:S02]  /*30430*/  IMAD.MOV.U32 R11, RZ, RZ, 0x1c1f ;  /* 0x00001c1fff0b7424 */ /* 0x000fe400078e00ff */
[----:B------:R-:W-:Y:S02]  /*30440*/  IMAD.MOV.U32 R2, RZ, RZ, R14 ;  /* 0x000000ffff027224 */ /* 0x000fe400078e000e */
[----:B------:R-:W-:-:S08]  /*30450*/  @P4 IMAD.IADD R21, R22, 0x1, R4 ;  /* 0x0000000116154824 */ /* 0x000fd000078e0204 */
[----:B0-----:R-:W-:Y:S05]  /*30460*/  WARPSYNC.COLLECTIVE R15, `(.L_x_3103) ;  /* 0x000000000f087348 */ /* 0x001fea0003c00000 */
[----:B------:R1:W2:Y:S02]  /*30470*/  SHFL.IDX P6, R14, R13, R12, R11 ;  /* 0x0000000c0d0e7389 */ /* 0x0002a400000c000b */
[----:B012---:R-:W-:Y:S01]  /*30480*/  ENDCOLLECTIVE ;  /* 0x000000000000791b */ /* 0x007fe20003800000 */
.L_x_3103:
[----:B------:R-:W-:Y:S01]  /*30490*/  MOV R13, R6 ;  /* 0x00000006000d7202 */ /* 0x000fe20000000f00 */
[----:B------:R-:W-:Y:S02]  /*304a0*/  IMAD.MOV.U32 R12, RZ, RZ, 0x1 ;  /* 0x00000001ff0c7424 */ /* 0x000fe400078e00ff */
[----:B------:R-:W-:Y:S02]  /*304b0*/  IMAD.SHL.U32 R25, R9, 0x10, RZ ;  /* 0x0000001009197824 */ /* 0x000fe400078e00ff */
[----:B------:R-:W-:Y:S01]  /*304c0*/  IMAD.MOV.U32 R3, RZ, RZ, R14 ;  /* 0x000000ffff037224 */ /* 0x000fe200078e000e */
[----:B------:R-:W-:Y:S01]  /*304d0*/  LOP3.LUT P6, RZ, R20, 0x8, RZ, 0xc0, !PT ;  /* 0x0000000814ff7812 */ /* 0x000fe200078cc0ff */
[----:B------:R-:W-:Y:S01]  /*304e0*/  @P5 IMAD.IADD R9, R22, 0x1, R4 ;  /* 0x0000000116095824 */ /* 0x000fe200078e0204 */
        /* <DEDUP_REMOVED lines=15> */
.L_x_3104:
        /* <DEDUP_REMOVED lines=11> */
.L_x_3105:
[----:B------:R-:W-:Y:S02]  /*30690*/  IMAD.MOV.U32 R13, RZ, RZ, R6 ;  /* 0x000000ffff0d7224 */ /* 0x000fe400078e0006 */
[----:B------:R-:W-:Y:S02]  /*306a0*/  IMAD.MOV.U32 R12, RZ, RZ, 0x2 ;  /* 0x00000002ff0c7424 */ /* 0x000fe400078e00ff */
[----:B------:R-:W-:Y:S01]  /*306b0*/  IMAD.MOV.U32 R3, RZ, RZ, R14 ;  /* 0x000000ffff037224 */ /* 0x000fe200078e000e */
[----:B------:R-:W-:-:S04]  /*306c0*/  LOP3.LUT P6, RZ, R20, 0x10, RZ, 0xc0, !PT ;  /* 0x0000001014ff7812 */ /* 0x000fc800078cc0ff */
[----:B------:R-:W-:-:S04]  /*306d0*/  @P4 IADD3 R3, P0, R25, R3, RZ ;  /* 0x0000000319034210 */ /* 0x000fc80007f1e0ff */
[----:B------:R-:W-:-:S04]  /*306e0*/  @P4 IADD3.X R2, RZ, R2, RZ, P0, !PT ;  /* 0x00000002ff024210 */ /* 0x000fc800007fe4ff */
        /* <DEDUP_REMOVED lines=10> */
.L_x_3106:
[----:B------:R-:W-:Y:S01]  /*30790*/  @!PT LDS RZ, [RZ] ;  /* 0x00000000fffff984 */ /* 0x000fe20000000800 */
[----:B------:R-:W-:Y:S01]  /*307a0*/  @!PT LDS RZ, [RZ] ;  /* 0x00000000fffff984 */ /* 0x000fe20000000800 */
[----:B------:R-:W-:Y:S01]  /*307b0*/  @!PT LDS RZ, [RZ] ;  /* 0x00000000fffff984 */ /* 0x000fe20000000800 */
[----:B------:R-:W-:Y:S04]  /*307c0*/  @P4 LDGSTS.E.BYPASS.LTC128B.128 [R21+0x1d400], desc[UR50][R2.64+0x40], !P5 ;  /* 0x1d40004002154fae */ /* 0x000fe8000e901d72 */
[----:B------:R0:W-:Y:S01]  /*307d0*/  @P4 LDGSTS.E.BYPASS.LTC128B.128 [R21+0x1fc00], desc[UR50][R2.64+0x80], !P1 ;  /* 0x1fc0008002154fae */ /* 0x0001e2000c901d72 */
[----:B------:R-:W-:Y:S02]  /*307e0*/  LOP3.LUT P4, RZ, R20, 0x10, RZ, 0xc0, !PT ;  /* 0x0000001014ff7812 */ /* 0x000fe4000788c0ff */
[----:B------:R-:W-:Y:S02]  /*307f0*/  MOV R13, R5 ;  /* 0x00000005000d7202 */ /* 0x000fe40000000f00 */
[----:B0-----:R-:W-:Y:S01]  /*30800*/  @P2 IADD3 R21, R22, R4, RZ ;  /* 0x0000000416152210 */ /* 0x001fe20007ffe0ff */
[----:B------:R-:W-:-:S08]  /*30810*/  IMAD.MOV.U32 R2, RZ, RZ, R14 ;  /* 0x000000ffff027224 */ /* 0x000fd000078e000e */
[----:B------:R-:W-:Y:S05]  /*30820*/  WARPSYNC.COLLECTIVE R15, `(.L_x_3107) ;  /* 0x000000000f087348 */ /* 0x000fea0003c00000 */
[----:B------:R0:W1:Y:S02]  /*30830*/  SHFL.IDX P6, R14, R13, R12, R11 ;  /* 0x0000000c0d0e7389 */ /* 0x00006400000c000b */
[----:B01----:R-:W-:Y:S01]  /*30840*/  ENDCOLLECTIVE ;  /* 0x000000000000791b */ /* 0x003fe20003800000 */
.L_x_3107:
[----:B------:R-:W-:Y:S01]  /*30850*/  IMAD.MOV.U32 R13, RZ, RZ, R6 ;  /* 0x000000ffff0d7224 */ /* 0x000fe200078e0006 */
[----:B------:R-:W-:Y:S01]  /*30860*/  MOV R12, 0x3 ;  /* 0x00000003000c7802 */ /* 0x000fe20000000f00 */
[----:B------:R-:W-:-:S07]  /*30870*/  IMAD.MOV.U32 R3, RZ, RZ, R14 ;  /* 0x000000ffff037224 */ /* 0x000fce00078e000e */
[----:B------:R-:W-:Y:S05]  /*30880*/  WARPSYNC.COLLECTIVE R15, `(.L_x_3108) ;  /* 0x000000000f087348 */ /* 0x000fea0003c00000 */
[----:B------:R0:W1:Y:S02]  /*30890*/  SHFL.IDX P6, R14, R13, R12, R11 ;  /* 0x0000000c0d0e7389 */ /* 0x00006400000c000b */
[----:B01----:R-:W-:Y:S01]  /*308a0*/  ENDCOLLECTIVE ;  /* 0x000000000000791b */ /* 0x003fe20003800000 */
.L_x_3108:
        /* <DEDUP_REMOVED lines=10> */
.L_x_3109:
        /* <DEDUP_REMOVED lines=12> */
.L_x_3110:
[----:B------:R-:W-:-:S05]  /*30a10*/  @P2 IADD3 R2, P0, R25, R2, RZ ;  /* 0x0000000219022210 */ /* 0x000fca0007f1e0ff */
[----:B------:R-:W-:-:S05]  /*30a20*/  @P2 IMAD.X R3, RZ, RZ, R6, P0 ;  /* 0x000000ffff032224 */ /* 0x000fca00000e0606 */
[----:B------:R-:W-:Y:S01]  /*30a30*/  @!PT LDS RZ, [RZ] ;  /* 0x00000000fffff984 */ /* 0x000fe20000000800 */
[----:B------:R-:W-:Y:S01]  /*30a40*/  @!PT LDS RZ, [RZ] ;  /* 0x00000000fffff984 */ /* 0x000fe20000000800 */
[----:B------:R-:W-:Y:S01]  /*30a50*/  @!PT LDS RZ, [RZ] ;  /* 0x00000000fffff984 */ /* 0x000fe20000000800 */
[----:B------:R-:W-:Y:S01]  /*30a60*/  @P2 LDGSTS.E.BYPASS.LTC128B.128 [R21+0x1bc00], desc[UR50][R2.64], !P4 ;  /* 0x1bc0000002152fae */ /* 0x000fe2000e101d72 */
[----:B------:R-:W-:-:S03]  /*30a70*/  IMAD.MOV.U32 R13, RZ, RZ, R8 ;  /* 0x000000ffff0d7224 */ /* 0x000fc600078e0008 */
[----:B------:R-:W-:Y:S04]  /*30a80*/  @P2 LDGSTS.E.BYPASS.LTC128B.128 [R21+0x1e400], desc[UR50][R2.64+0x40], !P5 ;  /* 0x1e40004002152fae */ /* 0x000fe8000e901d72 */
[----:B------:R0:W-:Y:S02]  /*30a90*/  @P2 LDGSTS.E.BYPASS.LTC128B.128 [R21+0x20c00], desc[UR50][R2.64+0x80], !P1 ;  /* 0x20c0008002152fae */ /* 0x0001e4000c901d72 */
[----:B0-----:R-:W-:-:S07]  /*30aa0*/  IMAD.MOV.U32 R3, RZ, RZ, R14 ;  /* 0x000000ffff037224 */ /* 0x001fce00078e000e */
[----:B------:R-:W-:Y:S05]  /*30ab0*/  WARPSYNC.COLLECTIVE R15, `(.L_x_3111) ;  /* 0x000000000f087348 */ /* 0x000fea0003c00000 */
[----:B------:R0:W1:Y:S02]  /*30ac0*/  SHFL.IDX P6, R14, R13, R12, R11 ;  /* 0x0000000c0d0e7389 */ /* 0x00006400000c000b */
[----:B01----:R-:W-:Y:S01]  /*30ad0*/  ENDCOLLECTIVE ;  /* 0x000000000000791b */ /* 0x003fe20003800000 */
.L_x_3111:
[----:B------:R-:W-:Y:S01]  /*30ae0*/  MOV R2, R14 ;  /* 0x0000000e00027202 */ /* 0x000fe20000000f00 */
[----:B------:R-:W-:Y:S06]  /*30af0*/  BRA `(.L_x_3112) ;  /* 0xffffff8800fc7947 */ /* 0x000fec000383ffff */
.L_x_2916:
[----:B------:R-:W-:Y:S02]  /*30b00*/  IMAD.MOV.U32 R13, RZ, RZ, R0 ;  /* 0x000000ffff0d7224 */ /* 0x000fe400078e0000 */
[----:B------:R-:W-:Y:S02]  /*30b10*/  IMAD.MOV.U32 R12, RZ, RZ, RZ ;  /* 0x000000ffff0c7224 */ /* 0x000fe400078e00ff */
[----:B------:R-:W-:Y:S02]  /*30b20*/  IMAD.MOV.U32 R11, RZ, RZ, 0x1c1f ;  /* 0x00001c1fff0b7424 */ /* 0x000fe400078e00ff */
[----:B------:R-:W-:Y:S02]  /*30b30*/  IMAD.MOV.U32 R15, RZ, RZ, -0x1 ;  /* 0xffffffffff0f7424 */ /* 0x000fe400078e00ff */
[----:B------:R-:W-:Y:S02]  /*30b40*/  IMAD R5, R30, R7, RZ ;  /* 0x000000071e057224 */ /* 0x000fe400078e02ff */
[----:B------:R-:W-:-:S07]  /*30b50*/  IMAD R17, R17, 0x80, R9 ;  /* 0x0000008011117824 */ /* 0x000fce00078e0209 */
[----:B-----5:R-:W-:Y:S05]  /*30b60*/  WARPSYNC.COLLECTIVE R15, `(.L_x_3113) ;  /* 0x000000000f087348 */ /* 0x020fea0003c00000 */
[----:B------:R0:W1:Y:S02]  /*30b70*/  SHFL.IDX P6, R14, R13, R12, R11 ;  /* 0x0000000c0d0e7389 */ /* 0x00006400000c000b */
[----:B01---5:R-:W-:Y:S01]  /*30b80*/  ENDCOLLECTIVE ;  /* 0x000000000000791b */ /* 0x023fe20003800000 */
.L_x_3113:
[C---:B------:R-:W-:Y:S02]  /*30b90*/  ISETP.GE.AND P0, PT, R17.reuse, R5, PT ;  /* 0x000000051100720c */ /* 0x040fe40003f06270 */
[----:B------:R-:W-:Y:S01]  /*30ba0*/  IADD3 R6, R17, 0x20, RZ ;  /* 0x0000002011067810 */ /* 0x000fe20007ffe0ff */
[----:B------:R-:W-:Y:S01]  /*30bb0*/  IMAD.MOV.U32 R13, RZ, RZ, R4 ;  /* 0x000000ffff0d7224 */ /* 0x000fe200078e0004 */
[----:B------:R-:W-:-:S09]  /*30bc0*/  MOV R2, R14 ;  /* 0x0000000e00027202 */ /* 0x000fd20000000f00 */
[----:B------:R-:W-:Y:S05]  /*30bd0*/  WARPSYNC.COLLECTIVE R15, `(.L_x_3114) ;  /* 0x000000000f087348 */ /* 0x000fea0003c00000 */
[----:B------:R0:W1:Y:S02]  /*30be0*/  SHFL.IDX P6, R14, R13, R12, R11 ;  /* 0x0000000c0d0e7389 */ /* 0x00006400000c000b */
[----:B01----:R-:W-:Y:S01]  /*30bf0*/  ENDCOLLECTIVE ;  /* 0x000000000000791b */ /* 0x003fe20003800000 */
.L_x_3114:
[----:B------:R-:W-:Y:S02]  /*30c00*/  IMAD.MOV.U32 R13, RZ, RZ, R0 ;  /* 0x000000ffff0d7224 */ /* 0x000fe400078e0000 */
[----:B------:R-:W-:Y:S02]  /*30c10*/  IMAD.MOV.U32 R12, RZ, RZ, 0x1 ;  /* 0x00000001ff0c7424 */ /* 0x000fe400078e00ff */
[----:B------:R-:W-:-:S07]  /*30c20*/  IMAD.MOV.U32 R3, RZ, RZ, R14 ;  /* 0x000000ffff037224 */ /* 0x000fce00078e000e */
[----:B------:R-:W-:Y:S05]  /*30c30*/  WARPSYNC.COLLECTIVE R15, `(.L_x_3115) ;  /* 0x000000000f087348 */ /* 0x000fea0003c00000 */
[----:B------:R0:W1:Y:S02]  /*30c40*/  SHFL.IDX P6, R14, R13, R12, R11 ;  /* 0x0000000c0d0e7389 */ /* 0x00006400000c000b */
[----:B01----:R-:W-:Y:S01]  /*30c50*/  ENDCOLLECTIVE ;  /* 0x000000000000791b */ /* 0x003fe20003800000 */
.L_x_3115:
        /* <DEDUP_REMOVED lines=17> */
.L_x_3116:
[----:B------:R-:W-:Y:S02]  /*30d70*/  IMAD.MOV.U32 R13, RZ, RZ, R0 ;  /* 0x000000ffff0d7224 */ /* 0x000fe400078e0000 */
[----:B------:R-:W-:Y:S01]  /*30d80*/  IMAD.MOV.U32 R12, RZ, RZ, 0x2 ;  /* 0x00000002ff0c7424 */ /* 0x000fe200078e00ff */
[----:B------:R-:W-:-:S07]  /*30d90*/  MOV R3, R14 ;  /* 0x0000000e00037202 */ /* 0x000fce0000000f00 */
[----:B------:R-:W-:Y:S05]  /*30da0*/  WARPSYNC.COLLECTIVE R15, `(.L_x_3117) ;  /* 0x000000000f087348 */ /* 0x000fea0003c00000 */
[----:B------:R0:W1:Y:S02]  /*30db0*/  SHFL.IDX P6, R14, R13, R12, R11 ;  /* 0x0000000c0d0e7389 */ /* 0x00006400000c000b */
[----:B01----:R-:W-:Y:S01]  /*30dc0*/  ENDCOLLECTIVE ;  /* 0x000000000000791b */ /* 0x003fe20003800000 */
.L_x_3117:
        /* <DEDUP_REMOVED lines=13> */
[----:B------:R-:W-:Y:S02]  /*30ea0*/  ISETP.GE.AND P0, PT, R2, R5, PT ;  /* 0x000000050200720c */ /* 0x000fe40003f06270 */
[----:B------:R-:W-:-:S11]  /*30eb0*/  MOV R2, R14 ;  /* 0x0000000e00027202 */ /* 0x000fd60000000f00 */
[----:B------:R-:W-:Y:S05]  /*30ec0*/  WARPSYNC.COLLECTIVE R15, `(.L_x_3118) ;  /* 0x000000000f087348 */ /* 0x000fea0003c00000 */
[----:B------:R0:W1:Y:S02]  /*30ed0*/  SHFL.IDX P6, R14, R13, R12, R11 ;  /* 0x0000000c0d0e7389 */ /* 0x00006400000c000b */
[----:B01----:R-:W-:Y:S01]  /*30ee0*/  ENDCOLLECTIVE ;  /* 0x000000000000791b */ /* 0x003fe20003800000 */
.L_x_3118:
[----:B------:R-:W-:Y:S01]  /*30ef0*/  IMAD.MOV.U32 R13, RZ, RZ, R0 ;  /* 0x000000ffff0d7224 */ /* 0x000fe200078e0000 */
[----:B------:R-:W-:Y:S01]  /*30f00*/  MOV R12, 0x3 ;  /* 0x00000003000c7802 */ /* 0x000fe20000000f00 */
[----:B------:R-:W-:-:S07]  /*30f10*/  IMAD.MOV.U32 R3, RZ, RZ, R14 ;  /* 0x000000ffff037224 */ /* 0x000fce00078e000e */
[----:B------:R-:W-:Y:S05]  /*30f20*/  WARPSYNC.COLLECTIVE R15, `(.L_x_3119) ;  /* 0x000000000f087348 */ /* 0x000fea0003c00000 */
[----:B------:R0:W1:Y:S02]  /*30f30*/  SHFL.IDX P6, R14, R13, R12, R11 ;  /* 0x0000000c0d0e7389 */ /* 0x00006400000c000b */
[----:B01----:R-:W-:Y:S01]  /*30f40*/  ENDCOLLECTIVE ;  /* 0x000000000000791b */ /* 0x003fe20003800000 */
.L_x_3119:
        /* <DEDUP_REMOVED lines=10> */
.L_x_3120:
        /* <DEDUP_REMOVED lines=8> */
.L_x_2921:
[----:B-1----:R1:W2:Y:S02]  /*31070*/  SYNCS.PHASECHK.TRANS64.TRYWAIT P0, [R22+URZ+0x29820], R3 ;  /* 0x02982003160075a7 */ /* 0x0022a4000800017f */
[----:B--2---:R-:W-:Y:S05]  /*31080*/  @!P0 NANOSLEEP.SYNCS 0x989680 ;  /* 0x009896800000895d */ /* 0x004fea0003900000 */
[----:B------:R-:W2:Y:S02]  /*31090*/  @!P0 SYNCS.PHASECHK.TRANS64 P0, [R22+URZ+0x29820], R3 ;  /* 0x02982003160085a7 */ /* 0x000ea4000800007f */
[----:B--2---:R-:W-:Y:S05]  /*310a0*/  @!P0 BRA `(.L_x_2921) ;  /* 0xfffffffc00f08947 */ /* 0x004fea000383ffff */
[----:B------:R-:W-:Y:S05]  /*310b0*/  BRA `(.L_x_3122) ;  /* 0xffffff9000a47947 */ /* 0x000fea000383ffff */
.L_x_2925:
[----:B0-----:R0:W1:Y:S02]  /*310c0*/  SYNCS.PHASECHK.TRANS64.TRYWAIT P0, [R0+URZ+0x29880], R31 ;  /* 0x0298801f000075a7 */ /* 0x001064000800017f */
[----:B-1----:R-:W-:Y:S05]  /*310d0*/  @!P0 NANOSLEEP.SYNCS 0x989680 ;  /* 0x009896800000895d */ /* 0x002fea0003900000 */
[----:B------:R-:W1:Y:S02]  /*310e0*/  @!P0 SYNCS.PHASECHK.TRANS64 P0, [R0+URZ+0x29880], R31 ;  /* 0x0298801f000085a7 */ /* 0x000e64000800007f */
[----:B-1----:R-:W-:Y:S05]  /*310f0*/  @!P0 BRA `(.L_x_2925) ;  /* 0xfffffffc00f08947 */ /* 0x002fea000383ffff */
[----:B------:R-:W-:Y:S05]  /*31100*/  BRA `(.L_x_3123) ;  /* 0xffffff9400c47947 */ /* 0x000fea000383ffff */
.L_x_2926:
        /* <DEDUP_REMOVED lines=8> */
.L_x_3125:
[----:B------:R-:W-:Y:S05]  /*31190*/  BSYNC B0 ;  /* 0x0000000000007941 */ /* 0x000fea0003800000 */
.L_x_3124:
[----:B------:R0:W5:Y:S01]  /*311a0*/  LDL R17, [R1+0x4] ;  /* 0x0000040001117983 */ /* 0x0001620000100800 */
[----:B------:R-:W-:Y:S01]  /*311b0*/  IMAD.MOV.U32 R13, RZ, RZ, R7 ;  /* 0x000000ffff0d7224 */ /* 0x000fe200078e0007 */
[----:B------:R-:W-:Y:S01]  /*311c0*/  MOV R12, RZ ;  /* 0x000000ff000c7202 */ /* 0x000fe20000000f00 */
[----:B------:R-:W-:Y:S01]  /*311d0*/  IMAD.MOV.U32 R11, RZ, RZ, 0x1c1f ;  /* 0x00001c1fff0b7424 */ /* 0x000fe200078e00ff */
[----:B------:R-:W1:Y:S01]  /*311e0*/  S2R R2, SR_TID.X ;  /* 0x0000000000027919 */ /* 0x000e620000002100 */
[----:B------:R-:W-:Y:S01]  /*311f0*/  IMAD.MOV.U32 R15, RZ, RZ, -0x1 ;  /* 0xffffffffff0f7424 */ /* 0x000fe200078e00ff */
[----:B------:R-:W-:Y:S01]  /*31200*/  IADD3 R10, R22, R10, R37 ;  /* 0x0000000a160a7210 */ /* 0x000fe20007ffe025 */
[----:B------:R-:W-:-:S07]  /*31210*/  IMAD.MOV.U32 R3, RZ, RZ, R14 ;  /* 0x000000ffff037224 */ /* 0x000fce00078e000e */
[----:B01---5:R-:W-:Y:S05]  /*31220*/  WARPSYNC.COLLECTIVE R15, `(.L_x_3126) ;  /* 0x000000000f087348 */ /* 0x023fea0003c00000 */
[----:B------:R2:W3:Y:S02]  /*31230*/  SHFL.IDX P6, R14, R13, R12, R11 ;  /* 0x0000000c0d0e7389 */ /* 0x0004e400000c000b */
[----:B0123-5:R-:W-:Y:S01]  /*31240*/  ENDCOLLECTIVE ;  /* 0x000000000000791b */ /* 0x02ffe20003800000 */
.L_x_3126:
[----:B------:R-:W-:Y:S02]  /*31250*/  IMAD.MOV.U32 R13, RZ, RZ, R9 ;  /* 0x000000ffff0d7224 */ /* 0x000fe400078e0009 */
[----:B------:R-:W-:Y:S02]  /*31260*/  IMAD.MOV.U32 R12, RZ, RZ, 0x1 ;  /* 0x00000001ff0c7424 */ /* 0x000fe400078e00ff */
[----:B------:R-:W-:Y:S02]  /*31270*/  IMAD.SHL.U32 R15, R2, 0x10, RZ ;  /* 0x00000010020f7824 */ /* 0x000fe400078e00ff */
[----:B------:R-:W-:-:S03]  /*31280*/  IMAD.MOV.U32 R2, RZ, RZ, R14 ;  /* 0x000000ffff027224 */ /* 0x000fc600078e000e */
[----:B------:R-:W-:-:S04]  /*31290*/  LOP3.LUT R15, R15, 0x30, RZ, 0xc0, !PT ;  /* 0x000000300f0f7812 */ /* 0x000fc800078ec0ff */
[----:B------:R-:W-:Y:S01]  /*312a0*/  IADD3 R2, P0, R15, R2, RZ ;  /* 0x000000020f027210 */ /* 0x000fe20007f1e0ff */
[----:B------:R-:W-:-:S03]  /*312b0*/  IMAD.MOV.U32 R15, RZ, RZ, -0x1 ;  /* 0xffffffffff0f7424 */ /* 0x000fc600078e00ff */
[----:B------:R-:W-:-:S09]  /*312c0*/  IADD3.X R3, RZ, R3, RZ, P0, !PT ;  /* 0x00000003ff037210 */ /* 0x000fd200007fe4ff */
[----:B------:R-:W-:Y:S05]  /*312d0*/  WARPSYNC.COLLECTIVE R15, `(.L_x_3127) ;  /* 0x000000000f087348 */ /* 0x000fea0003c00000 */
[----:B------:R0:W1:Y:S02]  /*312e0*/  SHFL.IDX P6, R14, R13, R12, R11 ;  /* 0x0000000c0d0e7389 */ /* 0x00006400000c000b */
[----:B01----:R-:W-:Y:S01]  /*312f0*/  ENDCOLLECTIVE ;  /* 0x000000000000791b */ /* 0x003fe20003800000 */
.L_x_3127:
[----:B------:R-:W-:Y:S01]  /*31300*/  @!PT LDS RZ, [RZ] ;  /* 0x00000000fffff984 */ /* 0x000fe20000000800 */
[----:B------:R-:W-:Y:S01]  /*31310*/  @!PT LDS RZ, [RZ] ;  /* 0x00000000fffff984 */ /* 0x000fe20000000800 */
[----:B------:R-:W-:Y:S01]  /*31320*/  @!PT LDS RZ, [RZ] ;  /* 0x00000000fffff984 */ /* 0x000fe20000000800 */
[----:B------:R-:W-:Y:S01]  /*31330*/  LDGSTS.E.BYPASS.LTC128B.128 [R10+0xa400], desc[UR50][R2.64], !P3 ;  /* 0x0a400000020a7fae */ /* 0x000fe2000d901d72 */
[----:B------:R-:W-:Y:S02]  /*31340*/  IMAD.MOV.U32 R13, RZ, RZ, R7 ;  /* 0x000000ffff0d7224 */ /* 0x000fe400078e0007 */
[----:B------:R-:W-:-:S05]  /*31350*/  IMAD.IADD R17, R17, 0x1, R10 ;  /* 0x0000000111117824 */ /* 0x000fca00078e020a */
[----:B------:R0:W-:Y:S02]  /*31360*/  LDGSTS.E.BYPASS.LTC128B.128 [R17+0xa400], desc[UR50][R2.64+0x40], !P1 ;  /* 0x0a40004002117fae */ /* 0x0001e4000c901d72 */
[----:B0-----:R-:W0:Y:S01]  /*31370*/  S2R R2, SR_TID.X ;  /* 0x0000000000027919 */ /* 0x001e220000002100 */
[----:B------:R-:W-:-:S07]  /*31380*/  MOV R3, R14 ;  /* 0x0000000e00037202 */ /* 0x000fce0000000f00 */
[----:B0-----:R-:W-:Y:S05]  /*31390*/  WARPSYNC.COLLECTIVE R15, `(.L_x_3128) ;  /* 0x000000000f087348 */ /* 0x001fea0003c00000 */
[----:B------:R1:W2:Y:S02]  /*313a0*/  SHFL.IDX P6, R14, R13, R12, R11 ;  /* 0x0000000c0d0e7389 */ /* 0x0002a400000c000b */
[----:B012---:R-:W-:Y:S01]  /*313b0*/  ENDCOLLECTIVE ;  /* 0x000000000000791b */ /* 0x007fe20003800000 */
.L_x_3128:
        /* <DEDUP_REMOVED lines=11> */
.L_x_3129:
[----:B------:R-:W-:Y:S01]  /*31470*/  @!PT LDS RZ, [RZ] ;  /* 0x00000000fffff984 */ /* 0x000fe20000000800 */
[----:B------:R-:W-:Y:S01]  /*31480*/  @!PT LDS RZ, [RZ] ;  /* 0x00000000fffff984 */ /* 0x000fe20000000800 */
[----:B------:R-:W-:Y:S01]  /*31490*/  @!PT LDS RZ, [RZ] ;  /* 0x00000000fffff984 */ /* 0x000fe20000000800 */
[----:B------:R-:W-:Y:S04]  /*314a0*/  LDGSTS.E.BYPASS.LTC128B.128 [R10+0xb400], desc[UR50][R2.64], !P3 ;  /* 0x0b400000020a7fae */ /* 0x000fe8000d901d72 */
[----:B------:R0:W-:Y:S01]  /*314b0*/  LDGSTS.E.BYPASS.LTC128B.128 [R17+0xb400], desc[UR50][R2.64+0x40], !P1 ;  /* 0x0b40004002117fae */ /* 0x0001e2000c901d72 */
[----:B------:R-:W-:Y:S01]  /*314c0*/  IMAD.MOV.U32 R13, RZ, RZ, R7 ;  /* 0x000000ffff0d7224 */ /* 0x000fe200078e0007 */
[----:B0-----:R-:W0:Y:S01]  /*314d0*/  S2R R2, SR_TID.X ;  /* 0x0000000000027919 */ /* 0x001e220000002100 */
[----:B------:R-:W-:-:S07]  /*314e0*/  IMAD.MOV.U32 R3, RZ, RZ, R14 ;  /* 0x000000ffff037224 */ /* 0x000fce00078e000e */
[----:B0-----:R-:W-:Y:S05]  /*314f0*/  WARPSYNC.COLLECTIVE R15, `(.L_x_3130) ;  /* 0x000000000f087348 */ /* 0x001fea0003c00000 */
[----:B------:R1:W2:Y:S02]  /*31500*/  SHFL.IDX P6, R14, R13, R12, R11 ;  /* 0x0000000c0d0e7389 */ /* 0x0002a400000c000b */
[----:B012---:R-:W-:Y:S01]  /*31510*/  ENDCOLLECTIVE ;  /* 0x000000000000791b */ /* 0x007fe20003800000 */
.L_x_3130:
[----:B------:R-:W-:Y:S02]  /*31520*/  IMAD.MOV.U32 R13, RZ, RZ, R9 ;  /* 0x000000ffff0d7224 */ /* 0x000fe400078e0009 */
[----:B------:R-:W-:Y:S01]  /*31530*/  IMAD.MOV.U32 R12, RZ, RZ, 0x3 ;  /* 0x00000003ff0c7424 */ /* 0x000fe200078e00ff */
[----:B------:R-:W-:Y:S01]  /*31540*/  SHF.L.U32 R15, R2, 0x4, RZ ;  /* 0x00000004020f7819 */ /* 0x000fe200000006ff */
[----:B------:R-:W-:-:S03]  /*31550*/  IMAD.MOV.U32 R2, RZ, RZ, R14 ;  /* 0x000000ffff027224 */ /* 0x000fc600078e000e */
[----:B------:R-:W-:-:S04]  /*31560*/  LOP3.LUT R15, R15, 0x30, RZ, 0xc0, !PT ;  /* 0x000000300f0f7812 */ /* 0x000fc800078ec0ff */
[----:B------:R-:W-:Y:S02]  /*31570*/  IADD3 R2, P0, R15, R2, RZ ;  /* 0x000000020f027210 */ /* 0x000fe40007f1e0ff */
[----:B------:R-:W-:-:S03]  /*31580*/  MOV R15, 0xffffffff ;  /* 0xffffffff000f7802 */ /* 0x000fc60000000f00 */
[----:B------:R-:W-:-:S08]  /*31590*/  IMAD.X R3, RZ, RZ, R3, P0 ;  /* 0x000000ffff037224 */ /* 0x000fd000000e0603 */
[----:B------:R-:W-:Y:S05]  /*315a0*/  WARPSYNC.COLLECTIVE R15, `(.L_x_3131) ;  /* 0x000000000f087348 */ /* 0x000fea0003c00000 */
[----:B------:R0:W1:Y:S02]  /*315b0*/  SHFL.IDX P6, R14, R13, R12, R11 ;  /* 0x0000000c0d0e7389 */ /* 0x00006400000c000b */
[----:B01----:R-:W-:Y:S01]  /*315c0*/  ENDCOLLECTIVE ;  /* 0x000000000000791b */ /* 0x003fe20003800000 */
.L_x_3131:
        /* <DEDUP_REMOVED lines=11> */
.L_x_3132:
[----:B------:R-:W-:Y:S02]  /*31680*/  IMAD.MOV.U32 R13, RZ, RZ, R24 ;  /* 0x000000ffff0d7224 */ /* 0x000fe400078e0018 */
[----:B------:R-:W-:Y:S02]  /*31690*/  IMAD.MOV.U32 R12, RZ, RZ, RZ ;  /* 0x000000ffff0c7224 */ /* 0x000fe400078e00ff */
[----:B------:R-:W-:-:S07]  /*316a0*/  IMAD.MOV.U32 R2, RZ, RZ, R14 ;  /* 0x000000ffff027224 */ /* 0x000fce00078e000e */
[----:B------:R-:W-:Y:S05]  /*316b0*/  WARPSYNC.COLLECTIVE R15, `(.L_x_3133) ;  /* 0x000000000f087348 */ /* 0x000fea0003c00000 */
[----:B------:R0:W1:Y:S02]  /*316c0*/  SHFL.IDX P6, R14, R13, R12, R11 ;  /* 0x0000000c0d0e7389 */ /* 0x00006400000c000b */
[----:B01----:R-:W-:Y:S01]  /*316d0*/  ENDCOLLECTIVE ;  /* 0x000000000000791b */ /* 0x003fe20003800000 */
.L_x_3133:
[----:B------:R-:W-:-:S05]  /*316e0*/  IMAD.SHL.U32 R3, R3, 0x10, RZ ;  /* 0x0000001003037824 */ /* 0x000fca00078e00ff */
[----:B------:R-:W-:-:S04]  /*316f0*/  LOP3.LUT R3, R3, 0x30, RZ, 0xc0, !PT ;  /* 0x0000003003037812 */ /* 0x000fc800078ec0ff */
[----:B------:R-:W-:Y:S01]  /*31700*/  IADD3 R2, P0, R3, R2, RZ ;  /* 0x0000000203027210 */ /* 0x000fe20007f1e0ff */
[----:B------:R-:W-:-:S03]  /*31710*/  IMAD.MOV.U32 R13, RZ, RZ, R25 ;  /* 0x000000ffff0d7224 */ /* 0x000fc600078e0019 */
[----:B------:R-:W-:-:S05]  /*31720*/  IADD3.X R3, RZ, R9, RZ, P0, !PT ;  /* 0x00000009ff037210 */ /* 0x000fca00007fe4ff */
        /* <DEDUP_REMOVED lines=9> */
.L_x_3134:
[----:B------:R-:W-:Y:S01]  /*317c0*/  MOV R2, R14 ;  /* 0x0000000e00027202 */ /* 0x000fe20000000f00 */
[----:B------:R-:W-:Y:S06]  /*317d0*/  BRA `(.L_x_3135) ;  /* 0xffffff9400387947 */ /* 0x000fec000383ffff */
.L_x_2931:
[----:B---3--:R3:W4:Y:S02]  /*317e0*/  SYNCS.PHASECHK.TRANS64.TRYWAIT P0, [R0+URZ+0x29840], R31 ;  /* 0x0298401f000075a7 */ /* 0x008724000800017f */
[----:B----4-:R-:W-:Y:S05]  /*317f0*/  @!P0 NANOSLEEP.SYNCS 0x989680 ;  /* 0x009896800000895d */ /* 0x010fea0003900000 */
[----:B------:R-:W4:Y:S02]  /*31800*/  @!P0 SYNCS.PHASECHK.TRANS64 P0, [R0+URZ+0x29840], R31 ;  /* 0x0298401f000085a7 */ /* 0x000f24000800007f */
[----:B----4-:R-:W-:Y:S05]  /*31810*/  @!P0 BRA `(.L_x_2931) ;  /* 0xfffffffc00f08947 */ /* 0x010fea000383ffff */
[----:B------:R-:W-:Y:S05]  /*31820*/  BRA `(.L_x_3136) ;  /* 0xffffff9400987947 */ /* 0x000fea000383ffff */
.L_x_2932:
        /* <DEDUP_REMOVED lines=8> */
.L_x_3138:
[----:B------:R-:W-:Y:S05]  /*318b0*/  BSYNC B0 ;  /* 0x0000000000007941 */ /* 0x000fea0003800000 */
.L_x_3137:
[----:B------:R-:W-:Y:S01]  /*318c0*/  IMAD.MOV.U32 R13, RZ, RZ, R4 ;  /* 0x000000ffff0d7224 */ /* 0x000fe200078e0004 */
[----:B------:R-:W-:Y:S01]  /*318d0*/  MOV R3, R14 ;  /* 0x0000000e00037202 */ /* 0x000fe20000000f00 */
[----:B------:R-:W-:Y:S02]  /*318e0*/  IMAD.MOV.U32 R12, RZ, RZ, RZ ;  /* 0x000000ffff0c7224 */ /* 0x000fe400078e00ff */
[----:B------:R-:W-:Y:S02]  /*318f0*/  IMAD.MOV.U32 R11, RZ, RZ, 0x1c1f ;  /* 0x00001c1fff0b7424 */ /* 0x000fe400078e00ff */
[----:B------:R-:W-:Y:S02]  /*31900*/  IMAD.MOV.U32 R15, RZ, RZ, -0x1 ;  /* 0xffffffffff0f7424 */ /* 0x000fe400078e00ff */
[----:B------:R-:W-:-:S07]  /*31910*/  IMAD.IADD R7, R22, 0x1, R7 ;  /* 0x0000000116077824 */ /* 0x000fce00078e0207 */
[----:B------:R-:W-:Y:S05]  /*31920*/  WARPSYNC.COLLECTIVE R15, `(.L_x_3139) ;  /* 0x000000000f087348 */ /* 0x000fea0003c00000 */
[----:B------:R0:W1:Y:S02]  /*31930*/  SHFL.IDX P6, R14, R13, R12, R11 ;  /* 0x0000000c0d0e7389 */ /* 0x00006400000c000b */
[----:B01----:R-:W-:Y:S01]  /*31940*/  ENDCOLLECTIVE ;  /* 0x000000000000791b */ /* 0x003fe20003800000 */
.L_x_3139:
[----:B------:R-:W-:Y:S02]  /*31950*/  IMAD.MOV.U32 R13, RZ, RZ, R6 ;  /* 0x000000ffff0d7224 */ /* 0x000fe400078e0006 */
[----:B------:R-:W-:Y:S01]  /*31960*/  IMAD.MOV.U32 R12, RZ, RZ, 0x1 ;  /* 0x00000001ff0c7424 */ /* 0x000fe200078e00ff */
[----:B------:R-:W-:-:S07]  /*31970*/  MOV R2, R14 ;  /* 0x0000000e00027202 */ /* 0x000fce0000000f00 */
[----:B------:R-:W-:Y:S05]  /*31980*/  WARPSYNC.COLLECTIVE R15, `(.L_x_3140) ;  /* 0x000000000f087348 */ /* 0x000fea0003c00000 */
[----:B------:R0:W1:Y:S02]  /*31990*/  SHFL.IDX P6, R14, R13, R12, R11 ;  /* 0x0000000c0d0e7389 */ /* 0x00006400000c000b */
[----:B01----:R-:W-:Y:S01]  /*319a0*/  ENDCOLLECTIVE ;  /* 0x000000000000791b */ /* 0x003fe20003800000 */
.L_x_3140:
        /* <DEDUP_REMOVED lines=9> */
[----:B0-----:R-:W-:-:S07]  /*31a40*/  MOV R3, R14 ;  /* 0x0000000e00037202 */ /* 0x001fce0000000f00 */
[----:B------:R-:W-:Y:S05]  /*31a50*/  WARPSYNC.COLLECTIVE R15, `(.L_x_3141) ;  /* 0x000000000f087348 */ /* 0x000fea0003c00000 */
[----:B------:R0:W1:Y:S02]  /*31a60*/  SHFL.IDX P6, R14, R13, R12, R11 ;  /* 0x0000000c0d0e7389 */ /* 0x00006400000c000b */
[----:B01----:R-:W-:Y:S01]  /*31a70*/  ENDCOLLECTIVE ;  /* 0x000000000000791b */ /* 0x003fe20003800000 */
.L_x_3141:
[----:B------:R-:W-:Y:S01]  /*31a80*/  IMAD.MOV.U32 R13, RZ, RZ, R6 ;  /* 0x000000ffff0d7224 */ /* 0x000fe200078e0006 */
[----:B------:R-:W-:Y:S01]  /*31a90*/  MOV R12, 0x2 ;  /* 0x00000002000c7802 */ /* 0x000fe20000000f00 */
[----:B------:R-:W-:-:S07]  /*31aa0*/  IMAD.MOV.U32 R2, RZ, RZ, R14 ;  /* 0x000000ffff027224 */ /* 0x000fce00078e000e */
[----:B------:R-:W-:Y:S05]  /*31ab0*/  WARPSYNC.COLLECTIVE R15, `(.L_x_3142) ;  /* 0x000000000f087348 */ /* 0x000fea0003c00000 */
[----:B------:R0:W1:Y:S02]  /*31ac0*/  SHFL.IDX P6, R14, R13, R12, R11 ;  /* 0x0000000c0d0e7389 */ /* 0x00006400000c000b */
[----:B01----:R-:W-:Y:S01]  /*31ad0*/  ENDCOLLECTIVE ;  /* 0x000000000000791b */ /* 0x003fe20003800000 */
.L_x_3142:
        /* <DEDUP_REMOVED lines=13> */
.L_x_3143:
[----:B------:R-:W-:Y:S01]  /*31bb0*/  MOV R13, R6 ;  /* 0x00000006000d7202 */ /* 0x000fe20000000f00 */
[----:B------:R-:W-:Y:S02]  /*31bc0*/  IMAD.MOV.U32 R12, RZ, RZ, 0x3 ;  /* 0x00000003ff0c7424 */ /* 0x000fe400078e00ff */
[----:B------:R-:W-:-:S07]  /*31bd0*/  IMAD.MOV.U32 R2, RZ, RZ, R14 ;  /* 0x000000ffff027224 */ /* 0x000fce00078e000e */
[----:B------:R-:W-:Y:S05]  /*31be0*/  WARPSYNC.COLLECTIVE R15, `(.L_x_3144) ;  /* 0x000000000f087348 */ /* 0x000fea0003c00000 */
[----:B------:R0:W1:Y:S02]  /*31bf0*/  SHFL.IDX P6, R14, R13, R12, R11 ;  /* 0x0000000c0d0e7389 */ /* 0x00006400000c000b */
[----:B01----:R-:W-:Y:S01]  /*31c00*/  ENDCOLLECTIVE ;  /* 0x000000000000791b */ /* 0x003fe20003800000 */
.L_x_3144:
        /* <DEDUP_REMOVED lines=13> */
.L_x_3145:
[----:B------:R-:W-:Y:S02]  /*31ce0*/  IMAD.MOV.U32 R13, RZ, RZ, R8 ;  /* 0x000000ffff0d7224 */ /* 0x000fe400078e0008 */
[----:B------:R-:W-:Y:S02]  /*31cf0*/  IMAD.MOV.U32 R12, RZ, RZ, RZ ;  /* 0x000000ffff0c7224 */ /* 0x000fe400078e00ff */
[----:B------:R-:W-:-:S07]  /*31d00*/  IMAD.MOV.U32 R2, RZ, RZ, R14 ;  /* 0x000000ffff027224 */ /* 0x000fce00078e000e */
[----:B------:R-:W-:Y:S05]  /*31d10*/  WARPSYNC.COLLECTIVE R15, `(.L_x_3146) ;  /* 0x000000000f087348 */ /* 0x000fea0003c00000 */
[----:B------:R0:W1:Y:S02]  /*31d20*/  SHFL.IDX P6, R14, R13, R12, R11 ;  /* 0x0000000c0d0e7389 */ /* 0x00006400000c000b */
[----:B01----:R-:W-:Y:S01]  /*31d30*/  ENDCOLLECTIVE ;  /* 0x000000000000791b */ /* 0x003fe20003800000 */
.L_x_3146:
[----:B------:R-:W-:-:S04]  /*31d40*/  IADD3 R2, P0, R10, R2, RZ ;  /* 0x000000020a027210 */ /* 0x000fc80007f1e0ff */
[----:B------:R-:W-:-:S05]  /*31d50*/  IADD3.X R3, RZ, R9, RZ, P0, !PT ;  /* 0x00000009ff037210 */ /* 0x000fca00007fe4ff */
        /* <DEDUP_REMOVED lines=11> */
.L_x_3147:
[----:B------:R-:W-:Y:S01]  /*31e10*/  MOV R2, R14 ;  /* 0x0000000e00027202 */ /* 0x000fe20000000f00 */
[----:B------:R-:W-:Y:S06]  /*31e20*/  BRA `(.L_x_3148) ;  /* 0xffffff9400387947 */ /* 0x000fec000383ffff */
.L_x_2937:
[----:B--2---:R2:W3:Y:S02]  /*31e30*/  SYNCS.PHASECHK.TRANS64.TRYWAIT P0, [R3+URZ+0x29870], R0 ;  /* 0x02987000030075a7 */ /* 0x0044e4000800017f */
[----:B---3--:R-:W-:Y:S05]  /*31e40*/  @!P0 NANOSLEEP.SYNCS 0x989680 ;  /* 0x009896800000895d */ /* 0x008fea0003900000 */
[----:B------:R-:W3:Y:S02]  /*31e50*/  @!P0 SYNCS.PHASECHK.TRANS64 P0, [R3+URZ+0x29870], R0 ;  /* 0x02987000030085a7 */ /* 0x000ee4000800007f */
[----:B---3--:R-:W-:Y:S05]  /*31e60*/  @!P0 BRA `(.L_x_2937) ;  /* 0xfffffffc00f08947 */ /* 0x008fea000383ffff */
[----:B------:R-:W-:Y:S05]  /*31e70*/  BRA `(.L_x_3149) ;  /* 0xffffff9400a47947 */ /* 0x000fea000383ffff */
.L_x_2939:
[----:B--2---:R2:W3:Y:S02]  /*31e80*/  SYNCS.PHASECHK.TRANS64.TRYWAIT P0, [R3+URZ+0x29860], R0 ;  /* 0x02986000030075a7 */ /* 0x0044e4000800017f */
[----:B---3--:R-:W-:Y:S05]  /*31e90*/  @!P0 NANOSLEEP.SYNCS 0x989680 ;  /* 0x009896800000895d */ /* 0x008fea0003900000 */
[----:B------:R-:W3:Y:S02]  /*31ea0*/  @!P0 SYNCS.PHASECHK.TRANS64 P0, [R3+URZ+0x29860], R0 ;  /* 0x02986000030085a7 */ /* 0x000ee4000800007f */
[----:B---3--:R-:W-:Y:S05]  /*31eb0*/  @!P0 BRA `(.L_x_2939) ;  /* 0xfffffffc00f08947 */ /* 0x008fea000383ffff */
[----:B------:R-:W-:Y:S05]  /*31ec0*/  BRA `(.L_x_3150) ;  /* 0xffffff9400b47947 */ /* 0x000fea000383ffff */
.L_x_2947:
[----:B0-----:R0:W3:Y:S02]  /*31ed0*/  SYNCS.PHASECHK.TRANS64.TRYWAIT P1, [R17+URZ+0x29870], R0 ;  /* 0x02987000110075a7 */ /* 0x0010e4000802017f */
[----:B---3--:R-:W-:Y:S05]  /*31ee0*/  @!P1 NANOSLEEP.SYNCS 0x989680 ;  /* 0x009896800000995d */ /* 0x008fea0003900000 */
[----:B------:R-:W3:Y:S02]  /*31ef0*/  @!P1 SYNCS.PHASECHK.TRANS64 P1, [R17+URZ+0x29870], R0 ;  /* 0x02987000110095a7 */ /* 0x000ee4000802007f */
[----:B---3--:R-:W-:Y:S05]  /*31f00*/  @!P1 BRA `(.L_x_2947) ;  /* 0xfffffffc00f09947 */ /* 0x008fea000383ffff */
[----:B------:R-:W-:Y:S05]  /*31f10*/  BRA `(.L_x_3151) ;  /* 0xffffff9c00787947 */ /* 0x000fea000383ffff */
.L_x_2949:
[----:B0-----:R0:W3:Y:S02]  /*31f20*/  SYNCS.PHASECHK.TRANS64.TRYWAIT P1, [R17+URZ+0x29860], R0 ;  /* 0x02986000110075a7 */ /* 0x0010e4000802017f */
[----:B---3--:R-:W-:Y:S05]  /*31f30*/  @!P1 NANOSLEEP.SYNCS 0x989680 ;  /* 0x009896800000995d */ /* 0x008fea0003900000 */
[----:B------:R-:W3:Y:S02]  /*31f40*/  @!P1 SYNCS.PHASECHK.TRANS64 P1, [R17+URZ+0x29860], R0 ;  /* 0x02986000110095a7 */ /* 0x000ee4000802007f */
[----:B---3--:R-:W-:Y:S05]  /*31f50*/  @!P1 BRA `(.L_x_2949) ;  /* 0xfffffffc00f09947 */ /* 0x008fea000383ffff */
[----:B------:R-:W-:Y:S05]  /*31f60*/  BRA `(.L_x_3152) ;  /* 0xffffff9c00847947 */ /* 0x000fea000383ffff */
.L_x_2954:
        /* <DEDUP_REMOVED lines=8> */
.L_x_3154:
[----:B------:R-:W-:Y:S05]  /*31ff0*/  BSYNC B0 ;  /* 0x0000000000007941 */ /* 0x000fea0003800000 */
.L_x_3153:
[----:B------:R-:W-:Y:S01]  /*32000*/  IMAD.MOV.U32 R13, RZ, RZ, R16 ;  /* 0x000000ffff0d7224 */ /* 0x000fe200078e0010 */
[----:B------:R-:W-:Y:S01]  /*32010*/  MOV R0, R14 ;  /* 0x0000000e00007202 */ /* 0x000fe20000000f00 */
[----:B------:R-:W-:Y:S02]  /*32020*/  IMAD.MOV.U32 R12, RZ, RZ, 0x1 ;  /* 0x00000001ff0c7424 */ /* 0x000fe400078e00ff */
[----:B------:R-:W-:Y:S02]  /*32030*/  IMAD.MOV.U32 R11, RZ, RZ, 0x1f ;  /* 0x0000001fff0b7424 */ /* 0x000fe400078e00ff */
[----:B------:R-:W-:Y:S02]  /*32040*/  IMAD.MOV.U32 R15, RZ, RZ, -0x1 ;  /* 0xffffffffff0f7424 */ /* 0x000fe400078e00ff */
[----:B------:R-:W-:-:S07]  /*32050*/  IMAD.IADD R5, R19, 0x1, R7 ;  /* 0x0000000113057824 */ /* 0x000fce00078e0207 */
[----:B------:R-:W-:Y:S05]  /*32060*/  WARPSYNC.COLLECTIVE R15, `(.L_x_3155) ;  /* 0x000000000f087348 */ /* 0x000fea0003c00000 */
[----:B------:R0:W1:Y:S02]  /*32070*/  SHFL.IDX P6, R14, R13, R12, R11 ;  /* 0x0000000c0d0e7389 */ /* 0x00006400000c000b */
[----:B01----:R-:W-:Y:S01]  /*32080*/  ENDCOLLECTIVE ;  /* 0x000000000000791b */ /* 0x003fe20003800000 */
.L_x_3155:
[----:B------:R-:W-:Y:S02]  /*32090*/  ULDC UR4, c[0x0][0xc3c] ;  /* 0x00030f0000047ab9 */ /* 0x000fe40000000800 */
[----:B------:R-:W-:-:S13]  /*320a0*/  ISETP.GE.OR P1, PT, R5, UR4, !P0 ;  /* 0x0000000405007c0c */ /* 0x000fda000c726670 */
[----:B------:R-:W0:Y:S01]  /*320b0*/  @!P1 LDC.64 R2, c[0x0][0xc80] ;  /* 0x00032000ff029b82 */ /* 0x000e220000000a00 */
[----:B------:R-:W-:Y:S02]  /*320c0*/  MOV R11, RZ ;  /* 0x000000ff000b7202 */ /* 0x000fe40000000f00 */
[----:B------:R-:W-:Y:S01]  /*320d0*/  MOV R16, R14 ;  /* 0x0000000e00107202 */ /* 0x000fe20000000f00 */
        /* <DEDUP_REMOVED lines=13> */
.L_x_3156:
[----:B------:R-:W-:Y:S01]  /*321b0*/  IMAD.MOV.U32 R12, RZ, RZ, 0x2 ;  /* 0x00000002ff0c7424 */ /* 0x000fe200078e00ff */
[----:B------:R-:W-:-:S05]  /*321c0*/  SEL R5, R14, RZ, P1 ;  /* 0x000000ff0e057207 */ /* 0x000fca0000800000 */
[----:B------:R-:W-:-:S04]  /*321d0*/  IMAD.IADD R4, R2, 0x1, R5 ;  /* 0x0000000102047824 */ /* 0x000fc800078e0205 */
[----:B------:R-:W-:-:S07]  /*321e0*/  IMAD.MOV.U32 R13, RZ, RZ, R4 ;  /* 0x000000ffff0d7224 */ /* 0x000fce00078e0004 */
[----:B------:R-:W-:Y:S05]  /*321f0*/  WARPSYNC.COLLECTIVE R15, `(.L_x_3157) ;  /* 0x000000000f087348 */ /* 0x000fea0003c00000 */
[----:B------:R0:W1:Y:S02]  /*32200*/  SHFL.UP P6, R14, R13, R12, R11 ;  /* 0x0400000c0d0e7389 */ /* 0x00006400000c000b */
[----:B01----:R-:W-:Y:S01]  /*32210*/  ENDCOLLECTIVE ;  /* 0x000000000000791b */ /* 0x003fe20003800000 */
.L_x_3157:
[----:B------:R-:W-:Y:S01]  /*32220*/  IMAD.MOV.U32 R12, RZ, RZ, 0x4 ;  /* 0x00000004ff0c7424 */ /* 0x000fe200078e00ff */
[----:B------:R-:W-:-:S05]  /*32230*/  SEL R5, R14, RZ, P2 ;  /* 0x000000ff0e057207 */ /* 0x000fca0001000000 */
[----:B------:R-:W-:-:S05]  /*32240*/  IMAD.IADD R5, R4, 0x1, R5 ;  /* 0x0000000104057824 */ /* 0x000fca00078e0205 */
[----:B------:R-:W-:-:S07]  /*32250*/  MOV R13, R5 ;  /* 0x00000005000d7202 */ /* 0x000fce0000000f00 */
[----:B------:R-:W-:Y:S05]  /*32260*/  WARPSYNC.COLLECTIVE R15, `(.L_x_3158) ;  /* 0x000000000f087348 */ /* 0x000fea0003c00000 */
[----:B------:R0:W1:Y:S02]  /*32270*/  SHFL.UP P6, R14, R13, R12, R11 ;  /* 0x0400000c0d0e7389 */ /* 0x00006400000c000b */
[----:B01----:R-:W-:Y:S01]  /*32280*/  ENDCOLLECTIVE ;  /* 0x000000000000791b */ /* 0x003fe20003800000 */
.L_x_3158:
[----:B------:R-:W-:Y:S01]  /*32290*/  IMAD.MOV.U32 R12, RZ, RZ, 0x8 ;  /* 0x00000008ff0c7424 */ /* 0x000fe200078e00ff */
[----:B------:R-:W-:-:S05]  /*322a0*/  SEL R6, R14, RZ, P3 ;  /* 0x000000ff0e067207 */ /* 0x000fca0001800000 */
[----:B------:R-:W-:-:S04]  /*322b0*/  IMAD.IADD R6, R5, 0x1, R6 ;  /* 0x0000000105067824 */ /* 0x000fc800078e0206 */
[----:B------:R-:W-:-:S07]  /*322c0*/  IMAD.MOV.U32 R13, RZ, RZ, R6 ;  /* 0x000000ffff0d7224 */ /* 0x000fce00078e0006 */
[----:B------:R-:W-:Y:S05]  /*322d0*/  WARPSYNC.COLLECTIVE R15, `(.L_x_3159) ;  /* 0x000000000f087348 */ /* 0x000fea0003c00000 */
[----:B------:R0:W1:Y:S02]  /*322e0*/  SHFL.UP P6, R14, R13, R12, R11 ;  /* 0x0400000c0d0e7389 */ /* 0x00006400000c000b */
[----:B01----:R-:W-:Y:S01]  /*322f0*/  ENDCOLLECTIVE ;  /* 0x000000000000791b */ /* 0x003fe20003800000 */
.L_x_3159:
[----:B------:R-:W-:Y:S01]  /*32300*/  IMAD.MOV.U32 R12, RZ, RZ, 0x10 ;  /* 0x00000010ff0c7424 */ /* 0x000fe200078e00ff */
[----:B------:R-:W-:-:S04]  /*32310*/  SEL R3, R14, RZ, P4 ;  /* 0x000000ff0e037207 */ /* 0x000fc80002000000 */
[----:B------:R-:W-:-:S05]  /*32320*/  IADD3 R4, R6, R3, RZ ;  /* 0x0000000306047210 */ /* 0x000fca0007ffe0ff */
[----:B------:R-:W-:-:S07]  /*32330*/  IMAD.MOV.U32 R13, RZ, RZ, R4 ;  /* 0x000000ffff0d7224 */ /* 0x000fce00078e0004 */
[----:B------:R-:W-:Y:S05]  /*32340*/  WARPSYNC.COLLECTIVE R15, `(.L_x_3160) ;  /* 0x000000000f087348 */ /* 0x000fea0003c00000 */
[----:B------:R0:W1:Y:S02]  /*32350*/  SHFL.UP P6, R14, R13, R12, R11 ;  /* 0x0400000c0d0e7389 */ /* 0x00006400000c000b */
[----:B01----:R-:W-:Y:S01]  /*32360*/  ENDCOLLECTIVE ;  /* 0x000000000000791b */ /* 0x003fe20003800000 */
.L_x_3160:
[----:B------:R-:W-:Y:S01]  /*32370*/  MOV R12, 0x1f ;  /* 0x0000001f000c7802 */ /* 0x000fe20000000f00 */
[----:B------:R-:W-:Y:S01]  /*32380*/  IMAD.MOV.U32 R11, RZ, RZ, 0x1f ;  /* 0x0000001fff0b7424 */ /* 0x000fe200078e00ff */
[----:B------:R-:W-:-:S05]  /*32390*/  SEL R3, R14, RZ, P5 ;  /* 0x000000ff0e037207 */ /* 0x000fca0002800000 */
[----:B------:R-:W-:-:S04]  /*323a0*/  IMAD.IADD R3, R4, 0x1, R3 ;  /* 0x0000000104037824 */ /* 0x000fc800078e0203 */
[----:B------:R-:W-:-:S07]  /*323b0*/  IMAD.MOV.U32 R13, RZ, RZ, R3 ;  /* 0x000000ffff0d7224 */ /* 0x000fce00078e0003 */
[----:B------:R-:W-:Y:S05]  /*323c0*/  WARPSYNC.COLLECTIVE R15, `(.L_x_3161) ;  /* 0x000000000f087348 */ /* 0x000fea0003c00000 */
[----:B------:R0:W1:Y:S02]  /*323d0*/  SHFL.IDX P6, R14, R13, R12, R11 ;  /* 0x0000000c0d0e7389 */ /* 0x00006400000c000b */
[----:B01----:R-:W-:Y:S01]  /*323e0*/  ENDCOLLECTIVE ;  /* 0x000000000000791b */ /* 0x003fe20003800000 */
.L_x_3161:
[----:B------:R-:W-:Y:S05]  /*323f0*/  BRA `(.L_x_3162) ;  /* 0xffffffa000987947 */ /* 0x000fea000383ffff */
.L_x_2959:
[----:B------:R-:W-:Y:S01]  /*32400*/  BSSY B0, `(.L_x_3163) ;  /* 0x0000008000007945 */ /* 0x000fe20003800000 */
[----:B-----5:R-:W-:Y:S01]  /*32410*/  IMAD.MOV.U32 R13, RZ, RZ, R2 ;  /* 0x000000ffff0d7224 */ /* 0x020fe200078e0002 */
[----:B------:R-:W-:Y:S01]  /*32420*/  MOV R15, 0xffffffff ;  /* 0xffffffff000f7802 */ /* 0x000fe20000000f00 */
[----:B------:R-:W-:Y:S02]  /*32430*/  IMAD.MOV.U32 R12, RZ, RZ, 0x1 ;  /* 0x00000001ff0c7424 */ /* 0x000fe400078e00ff */
[----:B------:R-:W-:-:S07]  /*32440*/  IMAD.MOV.U32 R11, RZ, RZ, RZ ;  /* 0x000000ffff0b7224 */ /* 0x000fce00078e00ff */
[----:B012---:R-:W-:Y:S05]  /*32450*/  WARPSYNC.COLLECTIVE R15, `(.L_x_3164) ;  /* 0x000000000f087348 */ /* 0x007fea0003c00000 */
[----:B------:R3:W4:Y:S02]  /*32460*/  SHFL.UP P6, R14, R13, R12, R11 ;  /* 0x0400000c0d0e7389 */ /* 0x00072400000c000b */
[----:B01234-:R-:W-:Y:S01]  /*32470*/  ENDCOLLECTIVE ;  /* 0x000000000000791b */ /* 0x01ffe20003800000 */
.L_x_3164:
[----:B------:R-:W-:Y:S05]  /*32480*/  BSYNC B0 ;  /* 0x0000000000007941 */ /* 0x000fea0003800000 */
.L_x_3163:
        /* <DEDUP_REMOVED lines=8> */
.L_x_3165:
[----:B------:R-:W-:Y:S01]  /*32510*/  IMAD.MOV.U32 R12, RZ, RZ, 0x4 ;  /* 0x00000004ff0c7424 */ /* 0x000fe200078e00ff */
[----:B------:R-:W-:-:S04]  /*32520*/  SEL R14, R14, RZ, P2 ;  /* 0x000000ff0e0e7207 */ /* 0x000fc80001000000 */
[----:B------:R-:W-:-:S05]  /*32530*/  IADD3 R3, R13, R14, RZ ;  /* 0x0000000e0d037210 */ /* 0x000fca0007ffe0ff */
[----:B------:R-:W-:-:S07]  /*32540*/  IMAD.MOV.U32 R13, RZ, RZ, R3 ;  /* 0x000000ffff0d7224 */ /* 0x000fce00078e0003 */
[----:B------:R-:W-:Y:S05]  /*32550*/  WARPSYNC.COLLECTIVE R15, `(.L_x_3166) ;  /* 0x000000000f087348 */ /* 0x000fea0003c00000 */
[----:B------:R0:W1:Y:S02]  /*32560*/  SHFL.UP P6, R14, R13, R12, R11 ;  /* 0x0400000c0d0e7389 */ /* 0x00006400000c000b */
[----:B01----:R-:W-:Y:S01]  /*32570*/  ENDCOLLECTIVE ;  /* 0x000000000000791b */ /* 0x003fe20003800000 */
.L_x_3166:
[----:B------:R-:W-:Y:S02]  /*32580*/  MOV R12, 0x8 ;  /* 0x00000008000c7802 */ /* 0x000fe40000000f00 */
[----:B------:R-:W-:-:S05]  /*32590*/  SEL R4, R14, RZ, P3 ;  /* 0x000000ff0e047207 */ /* 0x000fca0001800000 */
[----:B------:R-:W-:-:S04]  /*325a0*/  IMAD.IADD R4, R3, 0x1, R4 ;  /* 0x0000000103047824 */ /* 0x000fc800078e0204 */
[----:B------:R-:W-:-:S07]  /*325b0*/  IMAD.MOV.U32 R13, RZ, RZ, R4 ;  /* 0x000000ffff0d7224 */ /* 0x000fce00078e0004 */
[----:B------:R-:W-:Y:S05]  /*325c0*/  WARPSYNC.COLLECTIVE R15, `(.L_x_3167) ;  /* 0x000000000f087348 */ /* 0x000fea0003c00000 */
[----:B------:R0:W1:Y:S02]  /*325d0*/  SHFL.UP P6, R14, R13, R12, R11 ;  /* 0x0400000c0d0e7389 */ /* 0x00006400000c000b */
[----:B01----:R-:W-:Y:S01]  /*325e0*/  ENDCOLLECTIVE ;  /* 0x000000000000791b */ /* 0x003fe20003800000 */
.L_x_3167:
[----:B------:R-:W-:Y:S01]  /*325f0*/  IMAD.MOV.U32 R12, RZ, RZ, 0x10 ;  /* 0x00000010ff0c7424 */ /* 0x000fe200078e00ff */
[----:B------:R-:W-:-:S05]  /*32600*/  SEL R5, R14, RZ, P4 ;  /* 0x000000ff0e057207 */ /* 0x000fca0002000000 */
[----:B------:R-:W-:-:S04]  /*32610*/  IMAD.IADD R5, R4, 0x1, R5 ;  /* 0x0000000104057824 */ /* 0x000fc800078e0205 */
[----:B------:R-:W-:-:S07]  /*32620*/  IMAD.MOV.U32 R13, RZ, RZ, R5 ;  /* 0x000000ffff0d7224 */ /* 0x000fce00078e0005 */
[----:B------:R-:W-:Y:S05]  /*32630*/  WARPSYNC.COLLECTIVE R15, `(.L_x_3168) ;  /* 0x000000000f087348 */ /* 0x000fea0003c00000 */
[----:B------:R0:W1:Y:S02]  /*32640*/  SHFL.UP P6, R14, R13, R12, R11 ;  /* 0x0400000c0d0e7389 */ /* 0x00006400000c000b */
[----:B01----:R-:W-:Y:S01]  /*32650*/  ENDCOLLECTIVE ;  /* 0x000000000000791b */ /* 0x003fe20003800000 */
.L_x_3168:
        /* <DEDUP_REMOVED lines=8> */
.L_x_3169:
[----:B------:R-:W-:Y:S05]  /*326e0*/  BRA `(.L_x_3170) ;  /* 0xffffffa000787947 */ /* 0x000fea000383ffff */
.L_x_2961:
[----:B------:R-:W-:Y:S01]  /*326f0*/  BSSY B0, `(.L_x_3171) ;  /* 0x0000006000007945 */ /* 0x000fe20003800000 */
[----:B------:R-:W-:Y:S01]  /*32700*/  PLOP3.LUT P6, PT, P6, PT, PT, 0x8, 0x0 ;  /* 0x000000000000781c */ /* 0x000fe200037ce170 */
[----:B------:R-:W-:-:S12]  /*32710*/  IMAD.MOV.U32 R15, RZ, RZ, -0x1 ;  /* 0xffffffffff0f7424 */ /* 0x000fd800078e00ff */
[----:B01----:R-:W-:Y:S05]  /*32720*/  WARPSYNC.COLLECTIVE R15, `(.L_x_3172) ;  /* 0x000000000f087348 */ /* 0x003fea0003c00000 */
[----:B------:R-:W-:Y:S01]  /*32730*/  VOTE.ANY R14, PT, P6 ;  /* 0x00000000000e7806 */ /* 0x000fe200030e0100 */
[----:B01----:R-:W-:Y:S06]  /*32740*/  ENDCOLLECTIVE ;  /* 0x000000000000791b */ /* 0x003fec0003800000 */
.L_x_3172:
[----:B------:R-:W-:Y:S05]  /*32750*/  BSYNC B0 ;  /* 0x0000000000007941 */ /* 0x000fea0003800000 */
.L_x_3171:
[----:B------:R-:W-:Y:S01]  /*32760*/  IMAD.MOV.U32 R5, RZ, RZ, R14 ;  /* 0x000000ffff057224 */ /* 0x000fe200078e000e */
[----:B------:R-:W-:Y:S01]  /*32770*/  MOV R13, R2 ;  /* 0x00000002000d7202 */ /* 0x000fe20000000f00 */
[----:B------:R-:W-:Y:S02]  /*32780*/  IMAD.MOV.U32 R11, RZ, RZ, 0x1f ;  /* 0x0000001fff0b7424 */ /* 0x000fe400078e00ff */
[----:B------:R-:W0:Y:S01]  /*32790*/  POPC R6, R5 ;  /* 0x0000000500067309 */ /* 0x000e220000000000 */
[----:B------:R-:W-:Y:S02]  /*327a0*/  IMAD.MOV.U32 R15, RZ, RZ, -0x1 ;  /* 0xffffffffff0f7424 */ /* 0x000fe400078e00ff */
[----:B0-----:R-:W-:-:S07]  /*327b0*/  IMAD.MOV.U32 R12, RZ, RZ, R6 ;  /* 0x000000ffff0c7224 */ /* 0x001fce00078e0006 */
[----:B------:R-:W-:Y:S05]  /*327c0*/  WARPSYNC.COLLECTIVE R15, `(.L_x_3173) ;  /* 0x000000000f087348 */ /* 0x000fea0003c00000 */
[----:B------:R0:W1:Y:S02]  /*327d0*/  SHFL.IDX P6, R14, R13, R12, R11 ;  /* 0x0000000c0d0e7389 */ /* 0x00006400000c000b */
[----:B01----:R-:W-:Y:S01]  /*327e0*/  ENDCOLLECTIVE ;  /* 0x000000000000791b */ /* 0x003fe20003800000 */
.L_x_3173:
[----:B------:R-:W-:Y:S01]  /*327f0*/  IMAD.MOV.U32 R17, RZ, RZ, R14 ;  /* 0x000000ffff117224 */ /* 0x000fe200078e000e */
[----:B------:R-:W-:Y:S06]  /*32800*/  BRA `(.L_x_3174) ;  /* 0xffffffa000687947 */ /* 0x000fec000383ffff */
.L_x_2963:
[----:B------:R-:W-:Y:S01]  /*32810*/  BSSY B0, `(.L_x_3175) ;  /* 0x0000007000007945 */ /* 0x000fe20003800000 */
[----:B------:R-:W-:Y:S01]  /*32820*/  MOV R13, R3 ;  /* 0x00000003000d7202 */ /* 0x000fe20000000f00 */
[----:B------:R-:W-:Y:S02]  /*32830*/  IMAD.MOV.U32 R11, RZ, RZ, 0x1f ;  /* 0x0000001fff0b7424 */ /* 0x000fe400078e00ff */
[----:B------:R-:W-:-:S07]  /*32840*/  IMAD.MOV.U32 R15, RZ, RZ, -0x1 ;  /* 0xffffffffff0f7424 */ /* 0x000fce00078e00ff */
[----:B012---:R-:W-:Y:S05]  /*32850*/  WARPSYNC.COLLECTIVE R15, `(.L_x_3176) ;  /* 0x000000000f087348 */ /* 0x007fea0003c00000 */
[----:B------:R3:W4:Y:S02]  /*32860*/  SHFL.IDX P6, R14, R13, R12, R11 ;  /* 0x0000000c0d0e7389 */ /* 0x00072400000c000b */
[----:B01234-:R-:W-:Y:S01]  /*32870*/  ENDCOLLECTIVE ;  /* 0x000000000000791b */ /* 0x01ffe20003800000 */
.L_x_3176:
[----:B------:R-:W-:Y:S05]  /*32880*/  BSYNC B0 ;  /* 0x0000000000007941 */ /* 0x000fea0003800000 */
.L_x_3175:
[----:B------:R-:W-:Y:S01]  /*32890*/  IMAD.MOV.U32 R5, RZ, RZ, R14 ;  /* 0x000000ffff057224 */ /* 0x000fe200078e000e */
[----:B------:R-:W-:Y:S06]  /*328a0*/  BRA `(.L_x_2962) ;  /* 0xffffffa0005c7947 */ /* 0x000fec000383ffff */
.L_x_2967:
[----:B0-----:R0:W1:Y:S02]  /*328b0*/  SYNCS.PHASECHK.TRANS64.TRYWAIT P0, [R4+URZ+0x29820], R0 ;  /* 0x02982000040075a7 */ /* 0x001064000800017f */
[----:B-1----:R-:W-:Y:S05]  /*328c0*/  @!P0 NANOSLEEP.SYNCS 0x989680 ;  /* 0x009896800000895d */ /* 0x002fea0003900000 */
[----:B------:R-:W1:Y:S02]  /*328d0*/  @!P0 SYNCS.PHASECHK.TRANS64 P0, [R4+URZ+0x29820], R0 ;  /* 0x02982000040085a7 */ /* 0x000e64000800007f */
[----:B-1----:R-:W-:Y:S05]  /*328e0*/  @!P0 BRA `(.L_x_2967) ;  /* 0xfffffffc00f08947 */ /* 0x002fea000383ffff */
[----:B------:R-:W-:Y:S05]  /*328f0*/  BRA `(.L_x_3177) ;  /* 0xffffffa400dc7947 */ /* 0x000fea000383ffff */
.L_x_2968:
[----:B------:R-:W1:Y:S01]  /*32900*/  S2R R2, SR_TID.X ;  /* 0x0000000000027919 */ /* 0x000e620000002100 */
[----:B------:R-:W-:Y:S01]  /*32910*/  BSSY B0, `(.L_x_3178) ;  /* 0x000000a000007945 */ /* 0x000fe20003800000 */
[----:B------:R-:W-:Y:S01]  /*32920*/  MOV R12, RZ ;  /* 0x000000ff000c7202 */ /* 0x000fe20000000f00 */
        /* <DEDUP_REMOVED lines=8> */
.L_x_3179:
[----:B------:R-:W-:Y:S05]  /*329b0*/  BSYNC B0 ;  /* 0x0000000000007941 */ /* 0x000fea0003800000 */
.L_x_3178:
[----:B------:R-:W-:Y:S05]  /*329c0*/  BRA `(.L_x_3180) ;  /* 0xffffffa400c47947 */ /* 0x000fea000383ffff */
.L_x_2969:
[----:B------:R-:W-:Y:S01]  /*329d0*/  BSSY B0, `(.L_x_3181) ;  /* 0x0000006000007945 */ /* 0x000fe20003800000 */
[----:B------:R-:W-:-:S07]  /*329e0*/  IMAD.MOV.U32 R15, RZ, RZ, -0x1 ;  /* 0xffffffffff0f7424 */ /* 0x000fce00078e00ff */
[----:B0-----:R-:W-:Y:S05]  /*329f0*/  WARPSYNC.COLLECTIVE R15, `(.L_x_3182) ;  /* 0x000000000f0c7348 */ /* 0x001fea0003c00000 */
[----:B------:R-:W-:Y:S02]  /*32a00*/  ELECT P6, UR62, PT ;  /* 0x00000000003e782f */ /* 0x000fe400038c0000 */
[----:B------:R-:W-:Y:S01]  /*32a10*/  MOV R14, UR62 ;  /* 0x0000003e000e7c02 */ /* 0x000fe20008000f00 */
[----:B0-----:R-:W-:Y:S10]  /*32a20*/  ENDCOLLECTIVE ;  /* 0x000000000000791b */ /* 0x001ff40003800000 */
.L_x_3182:
[----:B------:R-:W-:Y:S05]  /*32a30*/  BSYNC B0 ;  /* 0x0000000000007941 */ /* 0x000fea0003800000 */
.L_x_3181:
[----:B------:R-:W-:Y:S05]  /*32a40*/  BRA `(.L_x_3183) ;  /* 0xffffffa400b87947 */ /* 0x000fea000383ffff */
.L_x_2971:
[----:B0-----:R0:W1:Y:S02]  /*32a50*/  SYNCS.PHASECHK.TRANS64.TRYWAIT P1, [R5+URZ+0x29840], R0 ;  /* 0x02984000050075a7 */ /* 0x001064000802017f */
[----:B-1----:R-:W-:Y:S05]  /*32a60*/  @!P1 NANOSLEEP.SYNCS 0x989680 ;  /* 0x009896800000995d */ /* 0x002fea0003900000 */
[----:B------:R-:W1:Y:S02]  /*32a70*/  @!P1 SYNCS.PHASECHK.TRANS64 P1, [R5+URZ+0x29840], R0 ;  /* 0x02984000050095a7 */ /* 0x000e64000802007f */
[----:B-1----:R-:W-:Y:S05]  /*32a80*/  @!P1 BRA `(.L_x_2971) ;  /* 0xfffffffc00f09947 */ /* 0x002fea000383ffff */
[----:B------:R-:W-:Y:S05]  /*32a90*/  BRA `(.L_x_3184) ;  /* 0xffffffa400d87947 */ /* 0x000fea000383ffff */
.L_x_2973:
[----:B-1----:R1:W2:Y:S02]  /*32aa0*/  SYNCS.PHASECHK.TRANS64.TRYWAIT P1, [R23+URZ+0x29840], R2 ;  /* 0x02984002170075a7 */ /* 0x0022a4000802017f */
[----:B--2---:R-:W-:Y:S05]  /*32ab0*/  @!P1 NANOSLEEP.SYNCS 0x989680 ;  /* 0x009896800000995d */ /* 0x004fea0003900000 */
[----:B------:R-:W2:Y:S02]  /*32ac0*/  @!P1 SYNCS.PHASECHK.TRANS64 P1, [R23+URZ+0x29840], R2 ;  /* 0x02984002170095a7 */ /* 0x000ea4000802007f */
[----:B--2---:R-:W-:Y:S05]  /*32ad0*/  @!P1 BRA `(.L_x_2973) ;  /* 0xfffffffc00f09947 */ /* 0x004fea000383ffff */
[----:B------:R-:W-:Y:S05]  /*32ae0*/  BRA `(.L_x_3185) ;  /* 0xffffffa400e47947 */ /* 0x000fea000383ffff */
.L_x_2975:
[----:B--2---:R2:W3:Y:S02]  /*32af0*/  SYNCS.PHASECHK.TRANS64.TRYWAIT P1, [R5+URZ+0x29860], R0 ;  /* 0x02986000050075a7 */ /* 0x0044e4000802017f */
[----:B---3--:R-:W-:Y:S05]  /*32b00*/  @!P1 NANOSLEEP.SYNCS 0x989680 ;  /* 0x009896800000995d */ /* 0x008fea0003900000 */
[----:B------:R-:W3:Y:S02]  /*32b10*/  @!P1 SYNCS.PHASECHK.TRANS64 P1, [R5+URZ+0x29860], R0 ;  /* 0x02986000050095a7 */ /* 0x000ee4000802007f */
[----:B---3--:R-:W-:Y:S05]  /*32b20*/  @!P1 BRA `(.L_x_2975) ;  /* 0xfffffffc00f09947 */ /* 0x008fea000383ffff */
[----:B------:R-:W-:Y:S05]  /*32b30*/  BRA `(.L_x_3186) ;  /* 0xffffffa400e07947 */ /* 0x000fea000383ffff */
.L_x_2977:
[----:B---3--:R3:W4:Y:S02]  /*32b40*/  SYNCS.PHASECHK.TRANS64.TRYWAIT P1, [R23+URZ+0x29860], R2 ;  /* 0x02986002170075a7 */ /* 0x008724000802017f */
[----:B----4-:R-:W-:Y:S05]  /*32b50*/  @!P1 NANOSLEEP.SYNCS 0x989680 ;  /* 0x009896800000995d */ /* 0x010fea0003900000 */
[----:B------:R-:W4:Y:S02]  /*32b60*/  @!P1 SYNCS.PHASECHK.TRANS64 P1, [R23+URZ+0x29860], R2 ;  /* 0x02986002170095a7 */ /* 0x000f24000802007f */
[----:B----4-:R-:W-:Y:S05]  /*32b70*/  @!P1 BRA `(.L_x_2977) ;  /* 0xfffffffc00f09947 */ /* 0x010fea000383ffff */
[----:B------:R-:W-:Y:S05]  /*32b80*/  BRA `(.L_x_3187) ;  /* 0xffffffa400dc7947 */ /* 0x000fea000383ffff */
.L_x_2979:
[----:B----4-:R4:W0:Y:S02]  /*32b90*/  SYNCS.PHASECHK.TRANS64.TRYWAIT P1, [R5+URZ+0x29880], R0 ;  /* 0x02988000050075a7 */ /* 0x010824000802017f */
[----:B0-----:R-:W-:Y:S05]  /*32ba0*/  @!P1 NANOSLEEP.SYNCS 0x989680 ;  /* 0x009896800000995d */ /* 0x001fea0003900000 */
[----:B------:R-:W0:Y:S02]  /*32bb0*/  @!P1 SYNCS.PHASECHK.TRANS64 P1, [R5+URZ+0x29880], R0 ;  /* 0x02988000050095a7 */ /* 0x000e24000802007f */
[----:B0-----:R-:W-:Y:S05]  /*32bc0*/  @!P1 BRA `(.L_x_2979) ;  /* 0xfffffffc00f09947 */ /* 0x001fea000383ffff */
[----:B------:R-:W-:Y:S05]  /*32bd0*/  BRA `(.L_x_3188) ;  /* 0xffffffa400d87947 */ /* 0x000fea000383ffff */
.L_x_3189:
        /* <DEDUP_REMOVED lines=10> */
.L_x_3198:


//--------------------- .nv.global.init           --------------------------
	.section	.nv.global.init,"aw",@progbits
	.align	4
.nv.global.init:
	.type		_ZZN5flash28permute_output_fp8_VcolmajorIN4cute6TensorINS1_11ArrayEngineIN7cutlass10bfloat16_tELm64EEENS1_6LayoutINS1_5tupleIJNS8_IJNS1_1CILi2EEESA_NS9_ILi16EEEEEENS9_ILi1EEESD_EEENS8_IJNS8_IJSD_SA_NS9_ILi4EEEEEENS9_ILi0EEESH_EEEEEEEEEvRT_E9upper_map,@object
	.size		_ZZN5flash28permute_output_fp8_VcolmajorIN4cute6TensorINS1_11ArrayEngineIN7cutlass10bfloat16_tELm64EEENS1_6LayoutINS1_5tupleIJNS8_IJNS1_1CILi2EEESA_NS9_ILi16EEEEEENS9_ILi1EEESD_EEENS8_IJNS8_IJSD_SA_NS9_ILi4EEEEEENS9_ILi0EEESH_EEEEEEEEEvRT_E9upper_map,($str$23 - _ZZN5flash28permute_output_fp8_VcolmajorIN4cute6TensorINS1_11ArrayEngineIN7cutlass10bfloat16_tELm64EEENS1_6LayoutINS1_5tupleIJNS8_IJNS1_1CILi2EEESA_NS9_ILi16EEEEEENS9_ILi1EEESD_EEENS8_IJNS8_IJSD_SA_NS9_ILi4EEEEEENS9_ILi0EEESH_EEEEEEEEEvRT_E9upper_map)
_ZZN5flash28permute_output_fp8_VcolmajorIN4cute6TensorINS1_11ArrayEngineIN7cutlass10bfloat16_tELm64EEENS1_6LayoutINS1_5tupleIJNS8_IJNS1_1CILi2EEESA_NS9_ILi16EEEEEENS9_ILi1EEESD_EEENS8_IJNS8_IJSD_SA_NS9_ILi4EEEEEENS9_ILi0EEESH_EEEEEEEEEvRT_E9upper_map:
        /*0000*/ 	.byte	0x00, 0x00, 0x00, 0x00, 0x02, 0x00, 0x00, 0x00, 0x03, 0x00, 0x00, 0x00, 0x01, 0x00, 0x00, 0x00
	.type		$str$23,@object
	.size		$str$23,($str$24 - $str$23)
$str$23:
        /*0010*/ 	.byte	0x28, 0x61, 0x64, 0x64, 0x72, 0x65, 0x73, 0x73, 0x20, 0x26, 0x20, 0x6d, 0x61, 0x73, 0x6b, 0x29
        /*0020*/ 	.byte	0x20, 0x3d, 0x3d, 0x20, 0x30, 0x00
	.type		$str$24,@object
	.size		$str$24,(__unnamed_7 - $str$24)
$str$24:
        /*0026*/ 	.byte	0x2f, 0x74, 0x6d, 0x70, 0x2f, 0x6f, 0x73, 0x73, 0x5f, 0x6b, 0x65, 0x72, 0x6e, 0x65, 0x6c, 0x73
        /*0036*/ 	.byte	0x5f, 0x73, 0x72, 0x63, 0x2f, 0x66, 0x6c, 0x61, 0x73, 0x68, 0x5f, 0x61, 0x74, 0x74, 0x65, 0x6e
        /*0046*/ 	.byte	0x74, 0x69, 0x6f, 0x6e, 0x2f, 0x63, 0x73, 0x72, 0x63, 0x2f, 0x63, 0x75, 0x74, 0x6c, 0x61, 0x73
        /*0056*/ 	.byte	0x73, 0x2f, 0x69, 0x6e, 0x63, 0x6c, 0x75, 0x64, 0x65, 0x2f, 0x63, 0x75, 0x74, 0x65, 0x2f, 0x70
        /*0066*/ 	.byte	0x6f, 0x69, 0x6e, 0x74, 0x65, 0x72, 0x5f, 0x66, 0x6c, 0x61, 0x67, 0x67, 0x65, 0x64, 0x2e, 0x68
        /*0076*/ 	.byte	0x70, 0x70, 0x00
	.type		__unnamed_7,@object
	.size		__unnamed_7,(__unnamed_12 - __unnamed_7)
__unnamed_7:
        /* <DEDUP_REMOVED lines=24> */
        /*01f9*/ 	.byte	0x3e, 0x3e, 0x20, 0x26, 0x5d, 0x00
	.type		__unnamed_12,@object
	.size		__unnamed_12,(__unnamed_5 - __unnamed_12)
__unnamed_12:
        /* <DEDUP_REMOVED lines=25> */
	.type		__unnamed_5,@object
	.size		__unnamed_5,(__unnamed_10 - __unnamed_5)
__unnamed_5:
        /* <DEDUP_REMOVED lines=25> */
	.type		__unnamed_10,@object
	.size		__unnamed_10,(__unnamed_3 - __unnamed_10)
__unnamed_10:
        /* <DEDUP_REMOVED lines=29> */
        /*06db*/ 	.byte	0x5d, 0x00
	.type		__unnamed_3,@object
	.size		__unnamed_3,(__unnamed_9 - __unnamed_3)
__unnamed_3:
        /* <DEDUP_REMOVED lines=30> */
	.type		__unnamed_9,@object
	.size		__unnamed_9,(__unnamed_2 - __unnamed_9)
__unnamed_9:
        /* <DEDUP_REMOVED lines=30> */
	.type		__unnamed_2,@object
	.size		__unnamed_2,(__unnamed_11 - __unnamed_2)
__unnamed_2:
        /* <DEDUP_REMOVED lines=30> */
	.type		__unnamed_11,@object
	.size		__unnamed_11,(__unnamed_4 - __unnamed_11)
__unnamed_11:
        /* <DEDUP_REMOVED lines=30> */
	.type		__unnamed_4,@object
	.size		__unnamed_4,(__unnamed_6 - __unnamed_4)
__unnamed_4:
        /* <DEDUP_REMOVED lines=30> */
	.type		__unnamed_6,@object
	.size		__unnamed_6,(__unnamed_8 - __unnamed_6)
__unnamed_6:
        /* <DEDUP_REMOVED lines=29> */
        /*11c7*/ 	.byte	0x3e, 0x5d, 0x00
	.type		__unnamed_8,@object
	.size		__unnamed_8,(__unnamed_1 - __unnamed_8)
__unnamed_8:
        /* <DEDUP_REMOVED lines=30> */
	.type		__unnamed_1,@object
	.size		__unnamed_1,(.L_0 - __unnamed_1)
__unnamed_1:
        /* <DEDUP_REMOVED lines=29> */
        /*156e*/ 	.byte	0x3e, 0x20, 0x26, 0x5d, 0x00
.L_0:


//--------------------- .nv.shared._ZN7cutlass13device_kernelIN5flash11enable_sm90INS1_16FlashAttnFwdSm90INS1_25CollectiveMainloopFwdSm90ILi2EN4cute5tupleIJNS5_1CILi1EEES8_S8_EEENS6_IJNS7_ILi128EEENS7_ILi160EEENS7_ILi192EEEEEELi128ENS_12float_e4m3_tEfNS_4arch4Sm90ELb0ELb0ELb0ELb0ELb1ELb0ELb0ELb1ELb1ELb1ELb0ELb0EEENS1_21CollectiveEpilogueFwdINS6_IJSA_SA_SB_EEES9_NS_10bfloat16_tESG_Li256ELb0ELb1ELb0ELb1EEENS1_29StaticPersistentTileSchedulerILb0EEEEEEEEEvNT_6ParamsE --------------------------
	.section	.nv.shared._ZN7cutlass13device_kernelIN5flash11enable_sm90INS1_16FlashAttnFwdSm90INS1_25CollectiveMainloopFwdSm90ILi2EN4cute5tupleIJNS5_1CILi1EEES8_S8_EEENS6_IJNS7_ILi128EEENS7_ILi160EEENS7_ILi192EEEEEELi128ENS_12float_e4m3_tEfNS_4arch4Sm90ELb0ELb0ELb0ELb0ELb1ELb0ELb0ELb1ELb1ELb1ELb0ELb0EEENS1_21CollectiveEpilogueFwdINS6_IJSA_SA_SB_EEES9_NS_10bfloat16_tESG_Li256ELb0ELb1ELb0ELb1EEENS1_29StaticPersistentTileSchedulerILb0EEEEEEEEEvNT_6ParamsE,"aw",@nobits
	.sectionflags	@""
	.align	16
	.zero		1024


//--------------------- .nv.shared.reserved.0     --------------------------
	.section	.nv.shared.reserved.0,"aw",@nobits
	.weak		__nv_reservedSMEM_offset_0_alias
	.size		__nv_reservedSMEM_offset_0_alias, 0, 0
	.other		__nv_reservedSMEM_offset_0_alias,@"STO_CUDA_RESERVED_SHARED STV_DEFAULT"
__nv_reservedSMEM_offset_0_alias:
	.zero		0


//--------------------- .nv.global                --------------------------
	.section	.nv.global,"aw",@nobits
.nv.global:
	.type		_ZN76_INTERNAL_106b6b89_40_flash_fwd_hdim192_128_e4m3_paged_sm90_cu_49158569_30684cute1_E,@object
	.size		_ZN76_INTERNAL_106b6b89_40_flash_fwd_hdim192_128_e4m3_paged_sm90_cu_49158569_30684cute1_E,(_ZN76_INTERNAL_106b6b89_40_flash_fwd_hdim192_128_e4m3_paged_sm90_cu_49158569_30684cuda3std3__45__cpo6cbeginE - _ZN76_INTERNAL_106b6b89_40_flash_fwd_hdim192_128_e4m3_paged_sm90_cu_49158569_30684cute1_E)
_ZN76_INTERNAL_106b6b89_40_flash_fwd_hdim192_128_e4m3_paged_sm90_cu_49158569_30684cute1_E:
	.zero		1
	.type		_ZN76_INTERNAL_106b6b89_40_flash_fwd_hdim192_128_e4m3_paged_sm90_cu_49158569_30684cuda3std3__45__cpo6cbeginE,@object
	.size		_ZN76_INTERNAL_106b6b89_40_flash_fwd_hdim192_128_e4m3_paged_sm90_cu_49158569_30684cuda3std3__45__cpo6cbeginE,(_ZN76_INTERNAL_106b6b89_40_flash_fwd_hdim192_128_e4m3_paged_sm90_cu_49158569_30684cuda3std3__48in_placeE - _ZN76_INTERNAL_106b6b89_40_flash_fwd_hdim192_128_e4m3_paged_sm90_cu_49158569_30684cuda3std3__45__cpo6cbeginE)
_ZN76_INTERNAL_106b6b89_40_flash_fwd_hdim192_128_e4m3_paged_sm90_cu_49158569_30684cuda3std3__45__cpo6cbeginE:
	.zero		1
	.type		_ZN76_INTERNAL_106b6b89_40_flash_fwd_hdim192_128_e4m3_paged_sm90_cu_49158569_30684cuda3std3__48in_placeE,@object
	.size		_ZN76_INTERNAL_106b6b89_40_flash_fwd_hdim192_128_e4m3_paged_sm90_cu_49158569_30684cuda3std3__48in_placeE,(_ZN76_INTERNAL_106b6b89_40_flash_fwd_hdim192_128_e4m3_paged_sm90_cu_49158569_30684cuda3std6ranges3__45__cpo9iter_moveE - _ZN76_INTERNAL_106b6b89_40_flash_fwd_hdim192_128_e4m3_paged_sm90_cu_49158569_30684cuda3std3__48in_placeE)
_ZN76_INTERNAL_106b6b89_40_flash_fwd_hdim192_128_e4m3_paged_sm90_cu_49158569_30684cuda3std3__48in_placeE:
	.zero		1
	.type		_ZN76_INTERNAL_106b6b89_40_flash_fwd_hdim192_128_e4m3_paged_sm90_cu_49158569_30684cuda3std6ranges3__45__cpo9iter_moveE,@object
	.size		_ZN76_INTERNAL_106b6b89_40_flash_fwd_hdim192_128_e4m3_paged_sm90_cu_49158569_30684cuda3std6ranges3__45__cpo9iter_moveE,(_ZN76_INTERNAL_106b6b89_40_flash_fwd_hdim192_128_e4m3_paged_sm90_cu_49158569_30684cuda3std3__45__cpo5beginE - _ZN76_INTERNAL_106b6b89_40_flash_fwd_hdim192_128_e4m3_paged_sm90_cu_49158569_30684cuda3std6ranges3__45__cpo9iter_moveE)
_ZN76_INTERNAL_106b6b89_40_flash_fwd_hdim192_128_e4m3_paged_sm90_cu_49158569_30684cuda3std6ranges3__45__cpo9iter_moveE:
	.zero		1
	.type		_ZN76_INTERNAL_106b6b89_40_flash_fwd_hdim192_128_e4m3_paged_sm90_cu_49158569_30684cuda3std3__45__cpo5beginE,@object
	.size		_ZN76_INTERNAL_106b6b89_40_flash_fwd_hdim192_128_e4m3_paged_sm90_cu_49158569_30684cuda3std3__45__cpo5beginE,(_ZN76_INTERNAL_106b6b89_40_flash_fwd_hdim192_128_e4m3_paged_sm90_cu_49158569_30684cuda3std3__478_GLOBAL__N__106b6b89_40_flash_fwd_hdim192_128_e4m3_paged_sm90_cu_49158569_30686ignoreE - _ZN76_INTERNAL_106b6b89_40_flash_fwd_hdim192_128_e4m3_paged_sm90_cu_49158569_30684cuda3std3__45__cpo5beginE)
_ZN76_INTERNAL_106b6b89_40_flash_fwd_hdim192_128_e4m3_paged_sm90_cu_49158569_30684cuda3std3__45__cpo5beginE:
	.zero		1
	.type		_ZN76_INTERNAL_106b6b89_40_flash_fwd_hdim192_128_e4m3_paged_sm90_cu_49158569_30684cuda3std3__478_GLOBAL__N__106b6b89_40_flash_fwd_hdim192_128_e4m3_paged_sm90_cu_49158569_30686ignoreE,@object
	.size		_ZN76_INTERNAL_106b6b89_40_flash_fwd_hdim192_128_e4m3_paged_sm90_cu_49158569_30684cuda3std3__478_GLOBAL__N__106b6b89_40_flash_fwd_hdim192_128_e4m3_paged_sm90_cu_49158569_30686ignoreE,(_ZN76_INTERNAL_106b6b89_40_flash_fwd_hdim192_128_e4m3_paged_sm90_cu_49158569_30684cute7productE - _ZN76_INTERNAL_106b6b89_40_flash_fwd_hdim192_128_e4m3_paged_sm90_cu_49158569_30684cuda3std3__478_GLOBAL__N__106b6b89_40_flash_fwd_hdim192_128_e4m3_paged_sm90_cu_49158569_30686ignoreE)
_ZN76_INTERNAL_106b6b89_40_flash_fwd_hdim192_128_e4m3_paged_sm90_cu_49158569_30684cuda3std3__478_GLOBAL__N__106b6b89_40_flash_fwd_hdim192_128_e4m3_paged_sm90_cu_49158569_30686ignoreE:
	.zero		1
	.type		_ZN76_INTERNAL_106b6b89_40_flash_fwd_hdim192_128_e4m3_paged_sm90_cu_49158569_30684cute7productE,@object
	.size		_ZN76_INTERNAL_106b6b89_40_flash_fwd_hdim192_128_e4m3_paged_sm90_cu_49158569_30684cute7productE,(_ZN76_INTERNAL_106b6b89_40_flash_fwd_hdim192_128_e4m3_paged_sm90_cu_49158569_30684cuda3std3__45__cpo3endE - _ZN76_INTERNAL_106b6b89_40_flash_fwd_hdim192_128_e4m3_paged_sm90_cu_49158569_30684cute7productE)
_ZN76_INTERNAL_106b6b89_40_flash_fwd_hdim192_128_e4m3_paged_sm90_cu_49158569_30684cute7productE:
	.zero		1
	.type		_ZN76_INTERNAL_106b6b89_40_flash_fwd_hdim192_128_e4m3_paged_sm90_cu_49158569_30684cuda3std3__45__cpo3endE,@object
	.size		_ZN76_INTERNAL_106b6b89_40_flash_fwd_hdim192_128_e4m3_paged_sm90_cu_49158569_30684cuda3std3__45__cpo3endE,(_ZN76_INTERNAL_106b6b89_40_flash_fwd_hdim192_128_e4m3_paged_sm90_cu_49158569_30684cuda3std3__419piecewise_constructE - _ZN76_INTERNAL_106b6b89_40_flash_fwd_hdim192_128_e4m3_paged_sm90_cu_49158569_30684cuda3std3__45__cpo3endE)
_ZN76_INTERNAL_106b6b89_40_flash_fwd_hdim192_128_e4m3_paged_sm90_cu_49158569_30684cuda3std3__45__cpo3endE:
	.zero		1
	.type		_ZN76_INTERNAL_106b6b89_40_flash_fwd_hdim192_128_e4m3_paged_sm90_cu_49158569_30684cuda3std3__419piecewise_constructE,@object
	.size		_ZN76_INTERNAL_106b6b89_40_flash_fwd_hdim192_128_e4m3_paged_sm90_cu_49158569_30684cuda3std3__419piecewise_constructE,(_ZN76_INTERNAL_106b6b89_40_flash_fwd_hdim192_128_e4m3_paged_sm90_cu_49158569_30684cuda3std3__45__cpo4cendE - _ZN76_INTERNAL_106b6b89_40_flash_fwd_hdim192_128_e4m3_paged_sm90_cu_49158569_30684cuda3std3__419piecewise_constructE)
_ZN76_INTERNAL_106b6b89_40_flash_fwd_hdim192_128_e4m3_paged_sm90_cu_49158569_30684cuda3std3__419piecewise_constructE:
	.zero		1
	.type		_ZN76_INTERNAL_106b6b89_40_flash_fwd_hdim192_128_e4m3_paged_sm90_cu_49158569_30684cuda3std3__45__cpo4cendE,@object
	.size		_ZN76_INTERNAL_106b6b89_40_flash_fwd_hdim192_128_e4m3_paged_sm90_cu_49158569_30684cuda3std3__45__cpo4cendE,(_ZN76_INTERNAL_106b6b89_40_flash_fwd_hdim192_128_e4m3_paged_sm90_cu_49158569_30684cuda3std6ranges3__45__cpo4swapE - _ZN76_INTERNAL_106b6b89_40_flash_fwd_hdim192_128_e4m3_paged_sm90_cu_49158569_30684cuda3std3__45__cpo4cendE)
_ZN76_INTERNAL_106b6b89_40_flash_fwd_hdim192_128_e4m3_paged_sm90_cu_49158569_30684cuda3std3__45__cpo4cendE:
	.zero		1
	.type		_ZN76_INTERNAL_106b6b89_40_flash_fwd_hdim192_128_e4m3_paged_sm90_cu_49158569_30684cuda3std6ranges3__45__cpo4swapE,@object
	.size		_ZN76_INTERNAL_106b6b89_40_flash_fwd_hdim192_128_e4m3_paged_sm90_cu_49158569_30684cuda3std6ranges3__45__cpo4swapE,(.L_20 - _ZN76_INTERNAL_106b6b89_40_flash_fwd_hdim192_128_e4m3_paged_sm90_cu_49158569_30684cuda3std6ranges3__45__cpo4swapE)
_ZN76_INTERNAL_106b6b89_40_flash_fwd_hdim192_128_e4m3_paged_sm90_cu_49158569_30684cuda3std6ranges3__45__cpo4swapE:
	.zero		1
.L_20:


//--------------------- .nv.shared._ZN7cutlass13device_kernelIN5flash11enable_sm90INS1_16FlashAttnFwdSm90INS1_25CollectiveMainloopFwdSm90ILi2EN4cute5tupleIJNS5_1CILi1EEES8_S8_EEENS6_IJNS7_ILi128EEENS7_ILi160EEENS7_ILi192EEEEEELi128ENS_12float_e4m3_tEfNS_4arch4Sm90ELb0ELb0ELb0ELb1ELb1ELb0ELb0ELb1ELb1ELb1ELb0ELb0EEENS1_21CollectiveEpilogueFwdINS6_IJSA_SA_SB_EEES9_NS_10bfloat16_tESG_Li256ELb1ELb1ELb0ELb1EEENS1_36VarlenDynamicPersistentTileSchedulerILi128ELi160ELi256ELi128ELb0ELb1ELb1ELb0ELb1ELb1EEEEEEEEEvNT_6ParamsE --------------------------
	.section	.nv.shared._ZN7cutlass13device_kernelIN5flash11enable_sm90INS1_16FlashAttnFwdSm90INS1_25CollectiveMainloopFwdSm90ILi2EN4cute5tupleIJNS5_1CILi1EEES8_S8_EEENS6_IJNS7_ILi128EEENS7_ILi160EEENS7_ILi192EEEEEELi128ENS_12float_e4m3_tEfNS_4arch4Sm90ELb0ELb0ELb0ELb1ELb1ELb0ELb0ELb1ELb1ELb1ELb0ELb0EEENS1_21CollectiveEpilogueFwdINS6_IJSA_SA_SB_EEES9_NS_10bfloat16_tESG_Li256ELb1ELb1ELb0ELb1EEENS1_36VarlenDynamicPersistentTileSchedulerILi128ELi160ELi256ELi128ELb0ELb1ELb1ELb0ELb1ELb1EEEEEEEEEvNT_6ParamsE,"aw",@nobits
	.sectionflags	@""
	.align	16
	.zero		1024


//--------------------- .nv.shared._ZN7cutlass13device_kernelIN5flash11enable_sm90INS1_16FlashAttnFwdSm90INS1_25CollectiveMainloopFwdSm90ILi2EN4cute5tupleIJNS5_1CILi1EEES8_S8_EEENS6_IJNS7_ILi128EEENS7_ILi160EEENS7_ILi192EEEEEELi128ENS_12float_e4m3_tEfNS_4arch4Sm90ELb0ELb0ELb0ELb1ELb1ELb1ELb0ELb1ELb1ELb1ELb0ELb0EEENS1_21CollectiveEpilogueFwdINS6_IJSA_SA_SB_EEES9_NS_10bfloat16_tESG_Li256ELb1ELb1ELb0ELb1EEENS1_36VarlenDynamicPersistentTileSchedulerILi128ELi160ELi256ELi128ELb0ELb1ELb1ELb0ELb1ELb1EEEEEEEEEvNT_6ParamsE --------------------------
	.section	.nv.shared._ZN7cutlass13device_kernelIN5flash11enable_sm90INS1_16FlashAttnFwdSm90INS1_25CollectiveMainloopFwdSm90ILi2EN4cute5tupleIJNS5_1CILi1EEES8_S8_EEENS6_IJNS7_ILi128EEENS7_ILi160EEENS7_ILi192EEEEEELi128ENS_12float_e4m3_tEfNS_4arch4Sm90ELb0ELb0ELb0ELb1ELb1ELb1ELb0ELb1ELb1ELb1ELb0ELb0EEENS1_21CollectiveEpilogueFwdINS6_IJSA_SA_SB_EEES9_NS_10bfloat16_tESG_Li256ELb1ELb1ELb0ELb1EEENS1_36VarlenDynamicPersistentTileSchedulerILi128ELi160ELi256ELi128ELb0ELb1ELb1ELb0ELb1ELb1EEEEEEEEEvNT_6ParamsE,"aw",@nobits
	.sectionflags	@""
	.align	16
	.zero		1024


//--------------------- .nv.shared._ZN7cutlass13device_kernelIN5flash11enable_sm90INS1_16FlashAttnFwdSm90INS1_25CollectiveMainloopFwdSm90ILi2EN4cute5tupleIJNS5_1CILi1EEES8_S8_EEENS6_IJNS7_ILi128EEESA_NS7_ILi192EEEEEELi128ENS_12float_e4m3_tEfNS_4arch4Sm90ELb0ELb1ELb0ELb0ELb1ELb0ELb0ELb1ELb1ELb1ELb0ELb0EEENS1_21CollectiveEpilogueFwdINS6_IJSA_SA_SA_EEES9_NS_10bfloat16_tESF_Li256ELb0ELb1ELb0ELb1EEENS1_30DynamicPersistentTileSchedulerILi256ELi128ELb0ELb1ELb1EEEEEEEEEvNT_6ParamsE --------------------------
	.section	.nv.shared._ZN7cutlass13device_kernelIN5flash11enable_sm90INS1_16FlashAttnFwdSm90INS1_25CollectiveMainloopFwdSm90ILi2EN4cute5tupleIJNS5_1CILi1EEES8_S8_EEENS6_IJNS7_ILi128EEESA_NS7_ILi192EEEEEELi128ENS_12float_e4m3_tEfNS_4arch4Sm90ELb0ELb1ELb0ELb0ELb1ELb0ELb0ELb1ELb1ELb1ELb0ELb0EEENS1_21CollectiveEpilogueFwdINS6_IJSA_SA_SA_EEES9_NS_10bfloat16_tESF_Li256ELb0ELb1ELb0ELb1EEENS1_30DynamicPersistentTileSchedulerILi256ELi128ELb0ELb1ELb1EEEEEEEEEvNT_6ParamsE,"aw",@nobits
	.sectionflags	@""
	.align	16
	.zero		1024


//--------------------- .nv.shared._ZN7cutlass13device_kernelIN5flash11enable_sm90INS1_16FlashAttnFwdSm90INS1_25CollectiveMainloopFwdSm90ILi2EN4cute5tupleIJNS5_1CILi1EEES8_S8_EEENS6_IJNS7_ILi128EEESA_NS7_ILi192EEEEEELi128ENS_12float_e4m3_tEfNS_4arch4Sm90ELb0ELb1ELb0ELb1ELb1ELb0ELb0ELb1ELb1ELb1ELb0ELb0EEENS1_21CollectiveEpilogueFwdINS6_IJSA_SA_SA_EEES9_NS_10bfloat16_tESF_Li256ELb1ELb1ELb0ELb1EEENS1_36VarlenDynamicPersistentTileSchedulerILi128ELi128ELi256ELi128ELb0ELb1ELb1ELb1ELb0ELb1EEEEEEEEEvNT_6ParamsE --------------------------
	.section	.nv.shared._ZN7cutlass13device_kernelIN5flash11enable_sm90INS1_16FlashAttnFwdSm90INS1_25CollectiveMainloopFwdSm90ILi2EN4cute5tupleIJNS5_1CILi1EEES8_S8_EEENS6_IJNS7_ILi128EEESA_NS7_ILi192EEEEEELi128ENS_12float_e4m3_tEfNS_4arch4Sm90ELb0ELb1ELb0ELb1ELb1ELb0ELb0ELb1ELb1ELb1ELb0ELb0EEENS1_21CollectiveEpilogueFwdINS6_IJSA_SA_SA_EEES9_NS_10bfloat16_tESF_Li256ELb1ELb1ELb0ELb1EEENS1_36VarlenDynamicPersistentTileSchedulerILi128ELi128ELi256ELi128ELb0ELb1ELb1ELb1ELb0ELb1EEEEEEEEEvNT_6ParamsE,"aw",@nobits
	.sectionflags	@""
	.align	16
	.zero		1024


//--------------------- .nv.shared._ZN7cutlass13device_kernelIN5flash11enable_sm90INS1_16FlashAttnFwdSm90INS1_25CollectiveMainloopFwdSm90ILi2EN4cute5tupleIJNS5_1CILi1EEES8_S8_EEENS6_IJNS7_ILi128EEESA_NS7_ILi192EEEEEELi128ENS_12float_e4m3_tEfNS_4arch4Sm90ELb0ELb1ELb0ELb1ELb1ELb1ELb0ELb1ELb1ELb1ELb0ELb0EEENS1_21CollectiveEpilogueFwdINS6_IJSA_SA_SA_EEES9_NS_10bfloat16_tESF_Li256ELb1ELb1ELb0ELb1EEENS1_36VarlenDynamicPersistentTileSchedulerILi128ELi128ELi256ELi128ELb0ELb1ELb1ELb1ELb0ELb1EEEEEEEEEvNT_6ParamsE --------------------------
	.section	.nv.shared._ZN7cutlass13device_kernelIN5flash11enable_sm90INS1_16FlashAttnFwdSm90INS1_25CollectiveMainloopFwdSm90ILi2EN4cute5tupleIJNS5_1CILi1EEES8_S8_EEENS6_IJNS7_ILi128EEESA_NS7_ILi192EEEEEELi128ENS_12float_e4m3_tEfNS_4arch4Sm90ELb0ELb1ELb0ELb1ELb1ELb1ELb0ELb1ELb1ELb1ELb0ELb0EEENS1_21CollectiveEpilogueFwdINS6_IJSA_SA_SA_EEES9_NS_10bfloat16_tESF_Li256ELb1ELb1ELb0ELb1EEENS1_36VarlenDynamicPersistentTileSchedulerILi128ELi128ELi256ELi128ELb0ELb1ELb1ELb1ELb0ELb1EEEEEEEEEvNT_6ParamsE,"aw",@nobits
	.sectionflags	@""
	.align	16
	.zero		1024


//--------------------- .nv.shared._ZN7cutlass13device_kernelIN5flash11enable_sm90INS1_16FlashAttnFwdSm90INS1_25CollectiveMainloopFwdSm90ILi2EN4cute5tupleIJNS5_1CILi1EEES8_S8_EEENS6_IJNS7_ILi128EEENS7_ILi160EEENS7_ILi192EEEEEELi128ENS_12float_e4m3_tEfNS_4arch4Sm90ELb1ELb0ELb0ELb0ELb1ELb0ELb0ELb1ELb1ELb1ELb0ELb0EEENS1_21CollectiveEpilogueFwdINS6_IJSA_SA_SB_EEES9_NS_10bfloat16_tESG_Li256ELb0ELb1ELb0ELb1EEENS1_30DynamicPersistentTileSchedulerILi256ELi128ELb0ELb1ELb1EEEEEEEEEvNT_6ParamsE --------------------------
	.section	.nv.shared._ZN7cutlass13device_kernelIN5flash11enable_sm90INS1_16FlashAttnFwdSm90INS1_25CollectiveMainloopFwdSm90ILi2EN4cute5tupleIJNS5_1CILi1EEES8_S8_EEENS6_IJNS7_ILi128EEENS7_ILi160EEENS7_ILi192EEEEEELi128ENS_12float_e4m3_tEfNS_4arch4Sm90ELb1ELb0ELb0ELb0ELb1ELb0ELb0ELb1ELb1ELb1ELb0ELb0EEENS1_21CollectiveEpilogueFwdINS6_IJSA_SA_SB_EEES9_NS_10bfloat16_tESG_Li256ELb0ELb1ELb0ELb1EEENS1_30DynamicPersistentTileSchedulerILi256ELi128ELb0ELb1ELb1EEEEEEEEEvNT_6ParamsE,"aw",@nobits
	.sectionflags	@""
	.align	16
	.zero		1024


//--------------------- .nv.shared._ZN7cutlass13device_kernelIN5flash11enable_sm90INS1_16FlashAttnFwdSm90INS1_25CollectiveMainloopFwdSm90ILi2EN4cute5tupleIJNS5_1CILi1EEES8_S8_EEENS6_IJNS7_ILi128EEENS7_ILi160EEENS7_ILi192EEEEEELi128ENS_12float_e4m3_tEfNS_4arch4Sm90ELb1ELb0ELb0ELb1ELb1ELb0ELb0ELb1ELb1ELb1ELb0ELb0EEENS1_21CollectiveEpilogueFwdINS6_IJSA_SA_SB_EEES9_NS_10bfloat16_tESG_Li256ELb1ELb1ELb0ELb1EEENS1_36VarlenDynamicPersistentTileSchedulerILi128ELi160ELi256ELi128ELb0ELb1ELb1ELb1ELb1ELb1EEEEEEEEEvNT_6ParamsE --------------------------
	.section	.nv.shared._ZN7cutlass13device_kernelIN5flash11enable_sm90INS1_16FlashAttnFwdSm90INS1_25CollectiveMainloopFwdSm90ILi2EN4cute5tupleIJNS5_1CILi1EEES8_S8_EEENS6_IJNS7_ILi128EEENS7_ILi160EEENS7_ILi192EEEEEELi128ENS_12float_e4m3_tEfNS_4arch4Sm90ELb1ELb0ELb0ELb1ELb1ELb0ELb0ELb1ELb1ELb1ELb0ELb0EEENS1_21CollectiveEpilogueFwdINS6_IJSA_SA_SB_EEES9_NS_10bfloat16_tESG_Li256ELb1ELb1ELb0ELb1EEENS1_36VarlenDynamicPersistentTileSchedulerILi128ELi160ELi256ELi128ELb0ELb1ELb1ELb1ELb1ELb1EEEEEEEEEvNT_6ParamsE,"aw",@nobits
	.sectionflags	@""
	.align	16
	.zero		1024


//--------------------- .nv.shared._ZN7cutlass13device_kernelIN5flash11enable_sm90INS1_16FlashAttnFwdSm90INS1_25CollectiveMainloopFwdSm90ILi2EN4cute5tupleIJNS5_1CILi1EEES8_S8_EEENS6_IJNS7_ILi128EEENS7_ILi160EEENS7_ILi192EEEEEELi128ENS_12float_e4m3_tEfNS_4arch4Sm90ELb1ELb0ELb0ELb1ELb1ELb1ELb0ELb1ELb1ELb1ELb0ELb0EEENS1_21CollectiveEpilogueFwdINS6_IJSA_SA_SB_EEES9_NS_10bfloat16_tESG_Li256ELb1ELb1ELb0ELb1EEENS1_36VarlenDynamicPersistentTileSchedulerILi128ELi160ELi256ELi128ELb0ELb1ELb1ELb1ELb1ELb1EEEEEEEEEvNT_6ParamsE --------------------------
	.section	.nv.shared._ZN7cutlass13device_kernelIN5flash11enable_sm90INS1_16FlashAttnFwdSm90INS1_25CollectiveMainloopFwdSm90ILi2EN4cute5tupleIJNS5_1CILi1EEES8_S8_EEENS6_IJNS7_ILi128EEENS7_ILi160EEENS7_ILi192EEEEEELi128ENS_12float_e4m3_tEfNS_4arch4Sm90ELb1ELb0ELb0ELb1ELb1ELb1ELb0ELb1ELb1ELb1ELb0ELb0EEENS1_21CollectiveEpilogueFwdINS6_IJSA_SA_SB_EEES9_NS_10bfloat16_tESG_Li256ELb1ELb1ELb0ELb1EEENS1_36VarlenDynamicPersistentTileSchedulerILi128ELi160ELi256ELi128ELb0ELb1ELb1ELb1ELb1ELb1EEEEEEEEEvNT_6ParamsE,"aw",@nobits
	.sectionflags	@""
	.align	16
	.zero		1024


//--------------------- .nv.constant0._ZN7cutlass13device_kernelIN5flash11enable_sm90INS1_16FlashAttnFwdSm90INS1_25CollectiveMainloopFwdSm90ILi2EN4cute5tupleIJNS5_1CILi1EEES8_S8_EEENS6_IJNS7_ILi128EEENS7_ILi160EEENS7_ILi192EEEEEELi128ENS_12float_e4m3_tEfNS_4arch4Sm90ELb0ELb0ELb0ELb0ELb1ELb0ELb0ELb1ELb1ELb1ELb0ELb0EEENS1_21CollectiveEpilogueFwdINS6_IJSA_SA_SB_EEES9_NS_10bfloat16_tESG_Li256ELb0ELb1ELb0ELb1EEENS1_29StaticPersistentTileSchedulerILb0EEEEEEEEEvNT_6ParamsE --------------------------
	.section	.nv.constant0._ZN7cutlass13device_kernelIN5flash11enable_sm90INS1_16FlashAttnFwdSm90INS1_25CollectiveMainloopFwdSm90ILi2EN4cute5tupleIJNS5_1CILi1EEES8_S8_EEENS6_IJNS7_ILi128EEENS7_ILi160EEENS7_ILi192EEEEEELi128ENS_12float_e4m3_tEfNS_4arch4Sm90ELb0ELb0ELb0ELb0ELb1ELb0ELb0ELb1ELb1ELb1ELb0ELb0EEENS1_21CollectiveEpilogueFwdINS6_IJSA_SA_SB_EEES9_NS_10bfloat16_tESG_Li256ELb0ELb1ELb0ELb1EEENS1_29StaticPersistentTileSchedulerILb0EEEEEEEEEvNT_6ParamsE,"a",@progbits
	.sectionflags	@""
	.align	4
.nv.constant0._ZN7cutlass13device_kernelIN5flash11enable_sm90INS1_16FlashAttnFwdSm90INS1_25CollectiveMainloopFwdSm90ILi2EN4cute5tupleIJNS5_1CILi1EEES8_S8_EEENS6_IJNS7_ILi128EEENS7_ILi160EEENS7_ILi192EEEEEELi128ENS_12float_e4m3_tEfNS_4arch4Sm90ELb0ELb0ELb0ELb0ELb1ELb0ELb0ELb1ELb1ELb1ELb0ELb0EEENS1_21CollectiveEpilogueFwdINS6_IJSA_SA_SB_EEES9_NS_10bfloat16_tESG_Li256ELb0ELb1ELb0ELb1EEENS1_29StaticPersistentTileSchedulerILb0EEEEEEEEEvNT_6ParamsE:
	.zero		3200


//--------------------- .nv.constant0._ZN7cutlass13device_kernelIN5flash11enable_sm90INS1_16FlashAttnFwdSm90INS1_25CollectiveMainloopFwdSm90ILi2EN4cute5tupleIJNS5_1CILi1EEES8_S8_EEENS6_IJNS7_ILi128EEENS7_ILi160EEENS7_ILi192EEEEEELi128ENS_12float_e4m3_tEfNS_4arch4Sm90ELb0ELb0ELb0ELb1ELb1ELb0ELb0ELb1ELb1ELb1ELb0ELb0EEENS1_21CollectiveEpilogueFwdINS6_IJSA_SA_SB_EEES9_NS_10bfloat16_tESG_Li256ELb1ELb1ELb0ELb1EEENS1_36VarlenDynamicPersistentTileSchedulerILi128ELi160ELi256ELi128ELb0ELb1ELb1ELb0ELb1ELb1EEEEEEEEEvNT_6ParamsE --------------------------
	.section	.nv.constant0._ZN7cutlass13device_kernelIN5flash11enable_sm90INS1_16FlashAttnFwdSm90INS1_25CollectiveMainloopFwdSm90ILi2EN4cute5tupleIJNS5_1CILi1EEES8_S8_EEENS6_IJNS7_ILi128EEENS7_ILi160EEENS7_ILi192EEEEEELi128ENS_12float_e4m3_tEfNS_4arch4Sm90ELb0ELb0ELb0ELb1ELb1ELb0ELb0ELb1ELb1ELb1ELb0ELb0EEENS1_21CollectiveEpilogueFwdINS6_IJSA_SA_SB_EEES9_NS_10bfloat16_tESG_Li256ELb1ELb1ELb0ELb1EEENS1_36VarlenDynamicPersistentTileSchedulerILi128ELi160ELi256ELi128ELb0ELb1ELb1ELb0ELb1ELb1EEEEEEEEEvNT_6ParamsE,"a",@progbits
	.sectionflags	@""
	.align	4
.nv.constant0._ZN7cutlass13device_kernelIN5flash11enable_sm90INS1_16FlashAttnFwdSm90INS1_25CollectiveMainloopFwdSm90ILi2EN4cute5tupleIJNS5_1CILi1EEES8_S8_EEENS6_IJNS7_ILi128EEENS7_ILi160EEENS7_ILi192EEEEEELi128ENS_12float_e4m3_tEfNS_4arch4Sm90ELb0ELb0ELb0ELb1ELb1ELb0ELb0ELb1ELb1ELb1ELb0ELb0EEENS1_21CollectiveEpilogueFwdINS6_IJSA_SA_SB_EEES9_NS_10bfloat16_tESG_Li256ELb1ELb1ELb0ELb1EEENS1_36VarlenDynamicPersistentTileSchedulerILi128ELi160ELi256ELi128ELb0ELb1ELb1ELb0ELb1ELb1EEEEEEEEEvNT_6ParamsE:
	.zero		3328


//--------------------- .nv.constant0._ZN7cutlass13device_kernelIN5flash11enable_sm90INS1_16FlashAttnFwdSm90INS1_25CollectiveMainloopFwdSm90ILi2EN4cute5tupleIJNS5_1CILi1EEES8_S8_EEENS6_IJNS7_ILi128EEENS7_ILi160EEENS7_ILi192EEEEEELi128ENS_12float_e4m3_tEfNS_4arch4Sm90ELb0ELb0ELb0ELb1ELb1ELb1ELb0ELb1ELb1ELb1ELb0ELb0EEENS1_21CollectiveEpilogueFwdINS6_IJSA_SA_SB_EEES9_NS_10bfloat16_tESG_Li256ELb1ELb1ELb0ELb1EEENS1_36VarlenDynamicPersistentTileSchedulerILi128ELi160ELi256ELi128ELb0ELb1ELb1ELb0ELb1ELb1EEEEEEEEEvNT_6ParamsE --------------------------
	.section	.nv.constant0._ZN7cutlass13device_kernelIN5flash11enable_sm90INS1_16FlashAttnFwdSm90INS1_25CollectiveMainloopFwdSm90ILi2EN4cute5tupleIJNS5_1CILi1EEES8_S8_EEENS6_IJNS7_ILi128EEENS7_ILi160EEENS7_ILi192EEEEEELi128ENS_12float_e4m3_tEfNS_4arch4Sm90ELb0ELb0ELb0ELb1ELb1ELb1ELb0ELb1ELb1ELb1ELb0ELb0EEENS1_21CollectiveEpilogueFwdINS6_IJSA_SA_SB_EEES9_NS_10bfloat16_tESG_Li256ELb1ELb1ELb0ELb1EEENS1_36VarlenDynamicPersistentTileSchedulerILi128ELi160ELi256ELi128ELb0ELb1ELb1ELb0ELb1ELb1EEEEEEEEEvNT_6ParamsE,"a",@progbits
	.sectionflags	@""
	.align	4
.nv.constant0._ZN7cutlass13device_kernelIN5flash11enable_sm90INS1_16FlashAttnFwdSm90INS1_25CollectiveMainloopFwdSm90ILi2EN4cute5tupleIJNS5_1CILi1EEES8_S8_EEENS6_IJNS7_ILi128EEENS7_ILi160EEENS7_ILi192EEEEEELi128ENS_12float_e4m3_tEfNS_4arch4Sm90ELb0ELb0ELb0ELb1ELb1ELb1ELb0ELb1ELb1ELb1ELb0ELb0EEENS1_21CollectiveEpilogueFwdINS6_IJSA_SA_SB_EEES9_NS_10bfloat16_tESG_Li256ELb1ELb1ELb0ELb1EEENS1_36VarlenDynamicPersistentTileSchedulerILi128ELi160ELi256ELi128ELb0ELb1ELb1ELb0ELb1ELb1EEEEEEEEEvNT_6ParamsE:
	.zero		3328


//--------------------- .nv.constant0._ZN7cutlass13device_kernelIN5flash11enable_sm90INS1_16FlashAttnFwdSm90INS1_25CollectiveMainloopFwdSm90ILi2EN4cute5tupleIJNS5_1CILi1EEES8_S8_EEENS6_IJNS7_ILi128EEESA_NS7_ILi192EEEEEELi128ENS_12float_e4m3_tEfNS_4arch4Sm90ELb0ELb1ELb0ELb0ELb1ELb0ELb0ELb1ELb1ELb1ELb0ELb0EEENS1_21CollectiveEpilogueFwdINS6_IJSA_SA_SA_EEES9_NS_10bfloat16_tESF_Li256ELb0ELb1ELb0ELb1EEENS1_30DynamicPersistentTileSchedulerILi256ELi128ELb0ELb1ELb1EEEEEEEEEvNT_6ParamsE --------------------------
	.section	.nv.constant0._ZN7cutlass13device_kernelIN5flash11enable_sm90INS1_16FlashAttnFwdSm90INS1_25CollectiveMainloopFwdSm90ILi2EN4cute5tupleIJNS5_1CILi1EEES8_S8_EEENS6_IJNS7_ILi128EEESA_NS7_ILi192EEEEEELi128ENS_12float_e4m3_tEfNS_4arch4Sm90ELb0ELb1ELb0ELb0ELb1ELb0ELb0ELb1ELb1ELb1ELb0ELb0EEENS1_21CollectiveEpilogueFwdINS6_IJSA_SA_SA_EEES9_NS_10bfloat16_tESF_Li256ELb0ELb1ELb0ELb1EEENS1_30DynamicPersistentTileSchedulerILi256ELi128ELb0ELb1ELb1EEEEEEEEEvNT_6ParamsE,"a",@progbits
	.sectionflags	@""
	.align	4
.nv.constant0._ZN7cutlass13device_kernelIN5flash11enable_sm90INS1_16FlashAttnFwdSm90INS1_25CollectiveMainloopFwdSm90ILi2EN4cute5tupleIJNS5_1CILi1EEES8_S8_EEENS6_IJNS7_ILi128EEESA_NS7_ILi192EEEEEELi128ENS_12float_e4m3_tEfNS_4arch4Sm90ELb0ELb1ELb0ELb0ELb1ELb0ELb0ELb1ELb1ELb1ELb0ELb0EEENS1_21CollectiveEpilogueFwdINS6_IJSA_SA_SA_EEES9_NS_10bfloat16_tESF_Li256ELb0ELb1ELb0ELb1EEENS1_30DynamicPersistentTileSchedulerILi256ELi128ELb0ELb1ELb1EEEEEEEEEvNT_6ParamsE:
	.zero		3328


//--------------------- .nv.constant0._ZN7cutlass13device_kernelIN5flash11enable_sm90INS1_16FlashAttnFwdSm90INS1_25CollectiveMainloopFwdSm90ILi2EN4cute5tupleIJNS5_1CILi1EEES8_S8_EEENS6_IJNS7_ILi128EEESA_NS7_ILi192EEEEEELi128ENS_12float_e4m3_tEfNS_4arch4Sm90ELb0ELb1ELb0ELb1ELb1ELb0ELb0ELb1ELb1ELb1ELb0ELb0EEENS1_21CollectiveEpilogueFwdINS6_IJSA_SA_SA_EEES9_NS_10bfloat16_tESF_Li256ELb1ELb1ELb0ELb1EEENS1_36VarlenDynamicPersistentTileSchedulerILi128ELi128ELi256ELi128ELb0ELb1ELb1ELb1ELb0ELb1EEEEEEEEEvNT_6ParamsE --------------------------
	.section	.nv.constant0._ZN7cutlass13device_kernelIN5flash11enable_sm90INS1_16FlashAttnFwdSm90INS1_25CollectiveMainloopFwdSm90ILi2EN4cute5tupleIJNS5_1CILi1EEES8_S8_EEENS6_IJNS7_ILi128EEESA_NS7_ILi192EEEEEELi128ENS_12float_e4m3_tEfNS_4arch4Sm90ELb0ELb1ELb0ELb1ELb1ELb0ELb0ELb1ELb1ELb1ELb0ELb0EEENS1_21CollectiveEpilogueFwdINS6_IJSA_SA_SA_EEES9_NS_10bfloat16_tESF_Li256ELb1ELb1ELb0ELb1EEENS1_36VarlenDynamicPersistentTileSchedulerILi128ELi128ELi256ELi128ELb0ELb1ELb1ELb1ELb0ELb1EEEEEEEEEvNT_6ParamsE,"a",@progbits
	.sectionflags	@""
	.align	4
.nv.constant0._ZN7cutlass13device_kernelIN5flash11enable_sm90INS1_16FlashAttnFwdSm90INS1_25CollectiveMainloopFwdSm90ILi2EN4cute5tupleIJNS5_1CILi1EEES8_S8_EEENS6_IJNS7_ILi128EEESA_NS7_ILi192EEEEEELi128ENS_12float_e4m3_tEfNS_4arch4Sm90ELb0ELb1ELb0ELb1ELb1ELb0ELb0ELb1ELb1ELb1ELb0ELb0EEENS1_21CollectiveEpilogueFwdINS6_IJSA_SA_SA_EEES9_NS_10bfloat16_tESF_Li256ELb1ELb1ELb0ELb1EEENS1_36VarlenDynamicPersistentTileSchedulerILi128ELi128ELi256ELi128ELb0ELb1ELb1ELb1ELb0ELb1EEEEEEEEEvNT_6ParamsE:
	.zero		3328


//--------------------- .nv.constant0._ZN7cutlass13device_kernelIN5flash11enable_sm90INS1_16FlashAttnFwdSm90INS1_25CollectiveMainloopFwdSm90ILi2EN4cute5tupleIJNS5_1CILi1EEES8_S8_EEENS6_IJNS7_ILi128EEESA_NS7_ILi192EEEEEELi128ENS_12float_e4m3_tEfNS_4arch4Sm90ELb0ELb1ELb0ELb1ELb1ELb1ELb0ELb1ELb1ELb1ELb0ELb0EEENS1_21CollectiveEpilogueFwdINS6_IJSA_SA_SA_EEES9_NS_10bfloat16_tESF_Li256ELb1ELb1ELb0ELb1EEENS1_36VarlenDynamicPersistentTileSchedulerILi128ELi128ELi256ELi128ELb0ELb1ELb1ELb1ELb0ELb1EEEEEEEEEvNT_6ParamsE --------------------------
	.section	.nv.constant0._ZN7cutlass13device_kernelIN5flash11enable_sm90INS1_16FlashAttnFwdSm90INS1_25CollectiveMainloopFwdSm90ILi2EN4cute5tupleIJNS5_1CILi1EEES8_S8_EEENS6_IJNS7_ILi128EEESA_NS7_ILi192EEEEEELi128ENS_12float_e4m3_tEfNS_4arch4Sm90ELb0ELb1ELb0ELb1ELb1ELb1ELb0ELb1ELb1ELb1ELb0ELb0EEENS1_21CollectiveEpilogueFwdINS6_IJSA_SA_SA_EEES9_NS_10bfloat16_tESF_Li256ELb1ELb1ELb0ELb1EEENS1_36VarlenDynamicPersistentTileSchedulerILi128ELi128ELi256ELi128ELb0ELb1ELb1ELb1ELb0ELb1EEEEEEEEEvNT_6ParamsE,"a",@progbits
	.sectionflags	@""
	.align	4
.nv.constant0._ZN7cutlass13device_kernelIN5flash11enable_sm90INS1_16FlashAttnFwdSm90INS1_25CollectiveMainloopFwdSm90ILi2EN4cute5tupleIJNS5_1CILi1EEES8_S8_EEENS6_IJNS7_ILi128EEESA_NS7_ILi192EEEEEELi128ENS_12float_e4m3_tEfNS_4arch4Sm90ELb0ELb1ELb0ELb1ELb1ELb1ELb0ELb1ELb1ELb1ELb0ELb0EEENS1_21CollectiveEpilogueFwdINS6_IJSA_SA_SA_EEES9_NS_10bfloat16_tESF_Li256ELb1ELb1ELb0ELb1EEENS1_36VarlenDynamicPersistentTileSchedulerILi128ELi128ELi256ELi128ELb0ELb1ELb1ELb1ELb0ELb1EEEEEEEEEvNT_6ParamsE:
	.zero		3328


//--------------------- .nv.constant0._ZN7cutlass13device_kernelIN5flash11enable_sm90INS1_16FlashAttnFwdSm90INS1_25CollectiveMainloopFwdSm90ILi2EN4cute5tupleIJNS5_1CILi1EEES8_S8_EEENS6_IJNS7_ILi128EEENS7_ILi160EEENS7_ILi192EEEEEELi128ENS_12float_e4m3_tEfNS_4arch4Sm90ELb1ELb0ELb0ELb0ELb1ELb0ELb0ELb1ELb1ELb1ELb0ELb0EEENS1_21CollectiveEpilogueFwdINS6_IJSA_SA_SB_EEES9_NS_10bfloat16_tESG_Li256ELb0ELb1ELb0ELb1EEENS1_30DynamicPersistentTileSchedulerILi256ELi128ELb0ELb1ELb1EEEEEEEEEvNT_6ParamsE --------------------------
	.section	.nv.constant0._ZN7cutlass13device_kernelIN5flash11enable_sm90INS1_16FlashAttnFwdSm90INS1_25CollectiveMainloopFwdSm90ILi2EN4cute5tupleIJNS5_1CILi1EEES8_S8_EEENS6_IJNS7_ILi128EEENS7_ILi160EEENS7_ILi192EEEEEELi128ENS_12float_e4m3_tEfNS_4arch4Sm90ELb1ELb0ELb0ELb0ELb1ELb0ELb0ELb1ELb1ELb1ELb0ELb0EEENS1_21CollectiveEpilogueFwdINS6_IJSA_SA_SB_EEES9_NS_10bfloat16_tESG_Li256ELb0ELb1ELb0ELb1EEENS1_30DynamicPersistentTileSchedulerILi256ELi128ELb0ELb1ELb1EEEEEEEEEvNT_6ParamsE,"a",@progbits
	.sectionflags	@""
	.align	4
.nv.constant0._ZN7cutlass13device_kernelIN5flash11enable_sm90INS1_16FlashAttnFwdSm90INS1_25CollectiveMainloopFwdSm90ILi2EN4cute5tupleIJNS5_1CILi1EEES8_S8_EEENS6_IJNS7_ILi128EEENS7_ILi160EEENS7_ILi192EEEEEELi128ENS_12float_e4m3_tEfNS_4arch4Sm90ELb1ELb0ELb0ELb0ELb1ELb0ELb0ELb1ELb1ELb1ELb0ELb0EEENS1_21CollectiveEpilogueFwdINS6_IJSA_SA_SB_EEES9_NS_10bfloat16_tESG_Li256ELb0ELb1ELb0ELb1EEENS1_30DynamicPersistentTileSchedulerILi256ELi128ELb0ELb1ELb1EEEEEEEEEvNT_6ParamsE:
	.zero		3328


//--------------------- .nv.constant0._ZN7cutlass13device_kernelIN5flash11enable_sm90INS1_16FlashAttnFwdSm90INS1_25CollectiveMainloopFwdSm90ILi2EN4cute5tupleIJNS5_1CILi1EEES8_S8_EEENS6_IJNS7_ILi128EEENS7_ILi160EEENS7_ILi192EEEEEELi128ENS_12float_e4m3_tEfNS_4arch4Sm90ELb1ELb0ELb0ELb1ELb1ELb0ELb0ELb1ELb1ELb1ELb0ELb0EEENS1_21CollectiveEpilogueFwdINS6_IJSA_SA_SB_EEES9_NS_10bfloat16_tESG_Li256ELb1ELb1ELb0ELb1EEENS1_36VarlenDynamicPersistentTileSchedulerILi128ELi160ELi256ELi128ELb0ELb1ELb1ELb1ELb1ELb1EEEEEEEEEvNT_6ParamsE --------------------------
	.section	.nv.constant0._ZN7cutlass13device_kernelIN5flash11enable_sm90INS1_16FlashAttnFwdSm90INS1_25CollectiveMainloopFwdSm90ILi2EN4cute5tupleIJNS5_1CILi1EEES8_S8_EEENS6_IJNS7_ILi128EEENS7_ILi160EEENS7_ILi192EEEEEELi128ENS_12float_e4m3_tEfNS_4arch4Sm90ELb1ELb0ELb0ELb1ELb1ELb0ELb0ELb1ELb1ELb1ELb0ELb0EEENS1_21CollectiveEpilogueFwdINS6_IJSA_SA_SB_EEES9_NS_10bfloat16_tESG_Li256ELb1ELb1ELb0ELb1EEENS1_36VarlenDynamicPersistentTileSchedulerILi128ELi160ELi256ELi128ELb0ELb1ELb1ELb1ELb1ELb1EEEEEEEEEvNT_6ParamsE,"a",@progbits
	.sectionflags	@""
	.align	4
.nv.constant0._ZN7cutlass13device_kernelIN5flash11enable_sm90INS1_16FlashAttnFwdSm90INS1_25CollectiveMainloopFwdSm90ILi2EN4cute5tupleIJNS5_1CILi1EEES8_S8_EEENS6_IJNS7_ILi128EEENS7_ILi160EEENS7_ILi192EEEEEELi128ENS_12float_e4m3_tEfNS_4arch4Sm90ELb1ELb0ELb0ELb1ELb1ELb0ELb0ELb1ELb1ELb1ELb0ELb0EEENS1_21CollectiveEpilogueFwdINS6_IJSA_SA_SB_EEES9_NS_10bfloat16_tESG_Li256ELb1ELb1ELb0ELb1EEENS1_36VarlenDynamicPersistentTileSchedulerILi128ELi160ELi256ELi128ELb0ELb1ELb1ELb1ELb1ELb1EEEEEEEEEvNT_6ParamsE:
	.zero		3328


//--------------------- .nv.constant0._ZN7cutlass13device_kernelIN5flash11enable_sm90INS1_16FlashAttnFwdSm90INS1_25CollectiveMainloopFwdSm90ILi2EN4cute5tupleIJNS5_1CILi1EEES8_S8_EEENS6_IJNS7_ILi128EEENS7_ILi160EEENS7_ILi192EEEEEELi128ENS_12float_e4m3_tEfNS_4arch4Sm90ELb1ELb0ELb0ELb1ELb1ELb1ELb0ELb1ELb1ELb1ELb0ELb0EEENS1_21CollectiveEpilogueFwdINS6_IJSA_SA_SB_EEES9_NS_10bfloat16_tESG_Li256ELb1ELb1ELb0ELb1EEENS1_36VarlenDynamicPersistentTileSchedulerILi128ELi160ELi256ELi128ELb0ELb1ELb1ELb1ELb1ELb1EEEEEEEEEvNT_6ParamsE --------------------------
	.section	.nv.constant0._ZN7cutlass13device_kernelIN5flash11enable_sm90INS1_16FlashAttnFwdSm90INS1_25CollectiveMainloopFwdSm90ILi2EN4cute5tupleIJNS5_1CILi1EEES8_S8_EEENS6_IJNS7_ILi128EEENS7_ILi160EEENS7_ILi192EEEEEELi128ENS_12float_e4m3_tEfNS_4arch4Sm90ELb1ELb0ELb0ELb1ELb1ELb1ELb0ELb1ELb1ELb1ELb0ELb0EEENS1_21CollectiveEpilogueFwdINS6_IJSA_SA_SB_EEES9_NS_10bfloat16_tESG_Li256ELb1ELb1ELb0ELb1EEENS1_36VarlenDynamicPersistentTileSchedulerILi128ELi160ELi256ELi128ELb0ELb1ELb1ELb1ELb1ELb1EEEEEEEEEvNT_6ParamsE,"a",@progbits
	.sectionflags	@""
	.align	4
.nv.constant0._ZN7cutlass13device_kernelIN5flash11enable_sm90INS1_16FlashAttnFwdSm90INS1_25CollectiveMainloopFwdSm90ILi2EN4cute5tupleIJNS5_1CILi1EEES8_S8_EEENS6_IJNS7_ILi128EEENS7_ILi160EEENS7_ILi192EEEEEELi128ENS_12float_e4m3_tEfNS_4arch4Sm90ELb1ELb0ELb0ELb1ELb1ELb1ELb0ELb1ELb1ELb1ELb0ELb0EEENS1_21CollectiveEpilogueFwdINS6_IJSA_SA_SB_EEES9_NS_10bfloat16_tESG_Li256ELb1ELb1ELb0ELb1EEENS1_36VarlenDynamicPersistentTileSchedulerILi128ELi160ELi256ELi128ELb0ELb1ELb1ELb1ELb1ELb1EEEEEEEEEvNT_6ParamsE:
	.zero		3328


//--------------------- SYMBOLS --------------------------

	.type		.nv.reservedSmem.offset0,@object
	.size		.nv.reservedSmem.offset0,0x4
	.type		__assertfail,@function
